	.target	sm_90

	.elftype	@"ET_EXEC"


//--------------------- .note.nv.tkinfo           --------------------------
	.section	.note.nv.tkinfo,"",@"SHT_NOTE"
	.sectionflags	@"SHF_NOTE_NV_TKINFO"
	.tkinfo
        /*0018*/ 	.word	0x00000002
        /*0030*/ 	.string	""
        /*0030*/ 	.string	"ptxas"
        /*0030*/ 	.string	"Cuda compilation tools, release 13.0, V13.0.88"
        /*0030*/ 	.string	"Build cuda_13.0.r13.0/compiler.36424714_0"
        /*0030*/ 	.string	"-arch sm_90 -m 64 "



//--------------------- .note.nv.cuinfo           --------------------------
	.section	.note.nv.cuinfo,"",@"SHT_NOTE"
	.sectionflags	@"SHF_NOTE_NV_CUINFO"
        /*0018*/ 	.short	0x0002
        /*001a*/ 	.short	0x005a
        /*001c*/ 	.short	0x0082
	.zero		2


//--------------------- .nv.info                  --------------------------
	.section	.nv.info,"",@"SHT_CUDA_INFO"
	.align	4


	//----- nvinfo : EIATTR_REGCOUNT
	.align		4
        /*0000*/ 	.byte	0x04, 0x2f
        /*0002*/ 	.short	(.L_55 - .L_54)
	.align		4
.L_54:
        /*0004*/ 	.word	index@(_ZN2at6native29vectorized_elementwise_kernelILi8ENS0_13BinaryFunctorIhhhNS0_15binary_internal10MulFunctorIhEEEESt5arrayIPcLm3EEEEviT0_T1_)
        /*0008*/ 	.word	0x00000020


	//----- nvinfo : EIATTR_FRAME_SIZE
	.align		4
.L_55:
        /*000c*/ 	.byte	0x04, 0x11
        /*000e*/ 	.short	(.L_57 - .L_56)
	.align		4
.L_56:
        /*0010*/ 	.word	index@(_ZN2at6native29vectorized_elementwise_kernelILi8ENS0_13BinaryFunctorIhhhNS0_15binary_internal10MulFunctorIhEEEESt5arrayIPcLm3EEEEviT0_T1_)
        /*0014*/ 	.word	0x00000000


	//----- nvinfo : EIATTR_REGCOUNT
	.align		4
.L_57:
        /*0018*/ 	.byte	0x04, 0x2f
        /*001a*/ 	.short	(.L_59 - .L_58)
	.align		4
.L_58:
        /*001c*/ 	.word	index@(_ZN2at6native29vectorized_elementwise_kernelILi4ENS0_13BinaryFunctorIhhhNS0_15binary_internal10MulFunctorIhEEEESt5arrayIPcLm3EEEEviT0_T1_)
        /*0020*/ 	.word	0x00000020


	//----- nvinfo : EIATTR_FRAME_SIZE
	.align		4
.L_59:
        /*0024*/ 	.byte	0x04, 0x11
        /*0026*/ 	.short	(.L_61 - .L_60)
	.align		4
.L_60:
        /*0028*/ 	.word	index@(_ZN2at6native29vectorized_elementwise_kernelILi4ENS0_13BinaryFunctorIhhhNS0_15binary_internal10MulFunctorIhEEEESt5arrayIPcLm3EEEEviT0_T1_)
        /*002c*/ 	.word	0x00000000


	//----- nvinfo : EIATTR_REGCOUNT
	.align		4
.L_61:
        /*0030*/ 	.byte	0x04, 0x2f
        /*0032*/ 	.short	(.L_63 - .L_62)
	.align		4
.L_62:
        /*0034*/ 	.word	index@(_ZN2at6native29vectorized_elementwise_kernelILi2ENS0_13BinaryFunctorIhhhNS0_15binary_internal10MulFunctorIhEEEESt5arrayIPcLm3EEEEviT0_T1_)
        /*0038*/ 	.word	0x00000020


	//----- nvinfo : EIATTR_FRAME_SIZE
	.align		4
.L_63:
        /*003c*/ 	.byte	0x04, 0x11
        /*003e*/ 	.short	(.L_65 - .L_64)
	.align		4
.L_64:
        /*0040*/ 	.word	index@(_ZN2at6native29vectorized_elementwise_kernelILi2ENS0_13BinaryFunctorIhhhNS0_15binary_internal10MulFunctorIhEEEESt5arrayIPcLm3EEEEviT0_T1_)
        /*0044*/ 	.word	0x00000000


	//----- nvinfo : EIATTR_REGCOUNT
	.align		4
.L_65:
        /*0048*/ 	.byte	0x04, 0x2f
        /*004a*/ 	.short	(.L_67 - .L_66)
	.align		4
.L_66:
        /*004c*/ 	.word	index@(_ZN2at6native27unrolled_elementwise_kernelINS0_13BinaryFunctorIhhhNS0_15binary_internal10MulFunctorIhEEEESt5arrayIPcLm3EELi4E23TrivialOffsetCalculatorILi2EjESA_ILi1EjENS0_6memory15LoadWithoutCastENSD_16StoreWithoutCastEEEviT_T0_T2_T3_T4_T5_)
        /*0050*/ 	.word	0x0000001c


	//----- nvinfo : EIATTR_FRAME_SIZE
	.align		4
.L_67:
        /*0054*/ 	.byte	0x04, 0x11
        /*0056*/ 	.short	(.L_69 - .L_68)
	.align		4
.L_68:
        /*0058*/ 	.word	index@(_ZN2at6native27unrolled_elementwise_kernelINS0_13BinaryFunctorIhhhNS0_15binary_internal10MulFunctorIhEEEESt5arrayIPcLm3EELi4E23TrivialOffsetCalculatorILi2EjESA_ILi1EjENS0_6memory15LoadWithoutCastENSD_16StoreWithoutCastEEEviT_T0_T2_T3_T4_T5_)
        /*005c*/ 	.word	0x00000000


	//----- nvinfo : EIATTR_REGCOUNT
	.align		4
.L_69:
        /*0060*/ 	.byte	0x04, 0x2f
        /*0062*/ 	.short	(.L_71 - .L_70)
	.align		4
.L_70:
        /*0064*/ 	.word	index@(_ZN2at6native18elementwise_kernelILi128ELi4EZNS0_22gpu_kernel_impl_nocastINS0_13BinaryFunctorIhhhNS0_15binary_internal10MulFunctorIhEEEEEEvRNS_18TensorIteratorBaseERKT_EUliE_EEviT1_)
        /*0068*/ 	.word	0x00000012


	//----- nvinfo : EIATTR_FRAME_SIZE
	.align		4
.L_71:
        /*006c*/ 	.byte	0x04, 0x11
        /*006e*/ 	.short	(.L_73 - .L_72)
	.align		4
.L_72:
        /*0070*/ 	.word	index@(_ZN2at6native18elementwise_kernelILi128ELi4EZNS0_22gpu_kernel_impl_nocastINS0_13BinaryFunctorIhhhNS0_15binary_internal10MulFunctorIhEEEEEEvRNS_18TensorIteratorBaseERKT_EUliE_EEviT1_)
        /*0074*/ 	.word	0x00000000


	//----- nvinfo : EIATTR_REGCOUNT
	.align		4
.L_73:
        /*0078*/ 	.byte	0x04, 0x2f
        /*007a*/ 	.short	(.L_75 - .L_74)
	.align		4
.L_74:
        /*007c*/ 	.word	index@(_ZN2at6native27unrolled_elementwise_kernelINS0_13BinaryFunctorIhhhNS0_15binary_internal10MulFunctorIhEEEESt5arrayIPcLm3EELi4E23TrivialOffsetCalculatorILi2EjESA_ILi1EjENS0_6memory12LoadWithCastILi2EEENSD_13StoreWithCastILi1EEEEEviT_T0_T2_T3_T4_T5_)
        /*0080*/ 	.word	0x0000001f


	//----- nvinfo : EIATTR_FRAME_SIZE
	.align		4
.L_75:
        /*0084*/ 	.byte	0x04, 0x11
        /*0086*/ 	.short	(.L_77 - .L_76)
	.align		4
.L_76:
        /*0088*/ 	.word	index@(_ZN2at6native27unrolled_elementwise_kernelINS0_13BinaryFunctorIhhhNS0_15binary_internal10MulFunctorIhEEEESt5arrayIPcLm3EELi4E23TrivialOffsetCalculatorILi2EjESA_ILi1EjENS0_6memory12LoadWithCastILi2EEENSD_13StoreWithCastILi1EEEEEviT_T0_T2_T3_T4_T5_)
        /*008c*/ 	.word	0x00000000


	//----- nvinfo : EIATTR_REGCOUNT
	.align		4
.L_77:
        /*0090*/ 	.byte	0x04, 0x2f
        /*0092*/ 	.short	(.L_79 - .L_78)
	.align		4
.L_78:
        /*0094*/ 	.word	index@(_ZN2at6native18elementwise_kernelILi128ELi4EZNS0_15gpu_kernel_implINS0_13BinaryFunctorIhhhNS0_15binary_internal10MulFunctorIhEEEEEEvRNS_18TensorIteratorBaseERKT_EUliE_EEviT1_)
        /*0098*/ 	.word	0x0000001a


	//----- nvinfo : EIATTR_FRAME_SIZE
	.align		4
.L_79:
        /*009c*/ 	.byte	0x04, 0x11
        /*009e*/ 	.short	(.L_81 - .L_80)
	.align		4
.L_80:
        /*00a0*/ 	.word	index@(_ZN2at6native18elementwise_kernelILi128ELi4EZNS0_15gpu_kernel_implINS0_13BinaryFunctorIhhhNS0_15binary_internal10MulFunctorIhEEEEEEvRNS_18TensorIteratorBaseERKT_EUliE_EEviT1_)
        /*00a4*/ 	.word	0x00000000


	//----- nvinfo : EIATTR_REGCOUNT
	.align		4
.L_81:
        /*00a8*/ 	.byte	0x04, 0x2f
        /*00aa*/ 	.short	(.L_83 - .L_82)
	.align		4
.L_82:
        /*00ac*/ 	.word	index@(_ZN2at6native29vectorized_elementwise_kernelILi8ENS0_13AUnaryFunctorIhhhNS0_15binary_internal10MulFunctorIhEEEESt5arrayIPcLm2EEEEviT0_T1_)
        /*00b0*/ 	.word	0x00000020


	//----- nvinfo : EIATTR_FRAME_SIZE
	.align		4
.L_83:
        /*00b4*/ 	.byte	0x04, 0x11
        /*00b6*/ 	.short	(.L_85 - .L_84)
	.align		4
.L_84:
        /*00b8*/ 	.word	index@(_ZN2at6native29vectorized_elementwise_kernelILi8ENS0_13AUnaryFunctorIhhhNS0_15binary_internal10MulFunctorIhEEEESt5arrayIPcLm2EEEEviT0_T1_)
        /*00bc*/ 	.word	0x00000000


	//----- nvinfo : EIATTR_REGCOUNT
	.align		4
.L_85:
        /*00c0*/ 	.byte	0x04, 0x2f
        /*00c2*/ 	.short	(.L_87 - .L_86)
	.align		4
.L_86:
        /*00c4*/ 	.word	index@(_ZN2at6native29vectorized_elementwise_kernelILi4ENS0_13AUnaryFunctorIhhhNS0_15binary_internal10MulFunctorIhEEEESt5arrayIPcLm2EEEEviT0_T1_)
        /*00c8*/ 	.word	0x00000020


	//----- nvinfo : EIATTR_FRAME_SIZE
	.align		4
.L_87:
        /*00cc*/ 	.byte	0x04, 0x11
        /*00ce*/ 	.short	(.L_89 - .L_88)
	.align		4
.L_88:
        /*00d0*/ 	.word	index@(_ZN2at6native29vectorized_elementwise_kernelILi4ENS0_13AUnaryFunctorIhhhNS0_15binary_internal10MulFunctorIhEEEESt5arrayIPcLm2EEEEviT0_T1_)
        /*00d4*/ 	.word	0x00000000


	//----- nvinfo : EIATTR_REGCOUNT
	.align		4
.L_89:
        /*00d8*/ 	.byte	0x04, 0x2f
        /*00da*/ 	.short	(.L_91 - .L_90)
	.align		4
.L_90:
        /*00dc*/ 	.word	index@(_ZN2at6native29vectorized_elementwise_kernelILi2ENS0_13AUnaryFunctorIhhhNS0_15binary_internal10MulFunctorIhEEEESt5arrayIPcLm2EEEEviT0_T1_)
        /*00e0*/ 	.word	0x00000020


	//----- nvinfo : EIATTR_FRAME_SIZE
	.align		4
.L_91:
        /*00e4*/ 	.byte	0x04, 0x11
        /*00e6*/ 	.short	(.L_93 - .L_92)
	.align		4
.L_92:
        /*00e8*/ 	.word	index@(_ZN2at6native29vectorized_elementwise_kernelILi2ENS0_13AUnaryFunctorIhhhNS0_15binary_internal10MulFunctorIhEEEESt5arrayIPcLm2EEEEviT0_T1_)
        /*00ec*/ 	.word	0x00000000


	//----- nvinfo : EIATTR_REGCOUNT
	.align		4
.L_93:
        /*00f0*/ 	.byte	0x04, 0x2f
        /*00f2*/ 	.short	(.L_95 - .L_94)
	.align		4
.L_94:
        /*00f4*/ 	.word	index@(_ZN2at6native27unrolled_elementwise_kernelINS0_13AUnaryFunctorIhhhNS0_15binary_internal10MulFunctorIhEEEESt5arrayIPcLm2EELi4E23TrivialOffsetCalculatorILi1EjESB_NS0_6memory15LoadWithoutCastENSC_16StoreWithoutCastEEEviT_T0_T2_T3_T4_T5_)
        /*00f8*/ 	.word	0x00000016


	//----- nvinfo : EIATTR_FRAME_SIZE
	.align		4
.L_95:
        /*00fc*/ 	.byte	0x04, 0x11
        /*00fe*/ 	.short	(.L_97 - .L_96)
	.align		4
.L_96:
        /*0100*/ 	.word	index@(_ZN2at6native27unrolled_elementwise_kernelINS0_13AUnaryFunctorIhhhNS0_15binary_internal10MulFunctorIhEEEESt5arrayIPcLm2EELi4E23TrivialOffsetCalculatorILi1EjESB_NS0_6memory15LoadWithoutCastENSC_16StoreWithoutCastEEEviT_T0_T2_T3_T4_T5_)
        /*0104*/ 	.word	0x00000000


	//----- nvinfo : EIATTR_REGCOUNT
	.align		4
.L_97:
        /*0108*/ 	.byte	0x04, 0x2f
        /*010a*/ 	.short	(.L_99 - .L_98)
	.align		4
.L_98:
        /*010c*/ 	.word	index@(_ZN2at6native18elementwise_kernelILi128ELi4EZNS0_22gpu_kernel_impl_nocastINS0_13AUnaryFunctorIhhhNS0_15binary_internal10MulFunctorIhEEEEEEvRNS_18TensorIteratorBaseERKT_EUliE_EEviT1_)
        /*0110*/ 	.word	0x00000012


	//----- nvinfo : EIATTR_FRAME_SIZE
	.align		4
.L_99:
        /*0114*/ 	.byte	0x04, 0x11
        /*0116*/ 	.short	(.L_101 - .L_100)
	.align		4
.L_100:
        /*0118*/ 	.word	index@(_ZN2at6native18elementwise_kernelILi128ELi4EZNS0_22gpu_kernel_impl_nocastINS0_13AUnaryFunctorIhhhNS0_15binary_internal10MulFunctorIhEEEEEEvRNS_18TensorIteratorBaseERKT_EUliE_EEviT1_)
        /*011c*/ 	.word	0x00000000


	//----- nvinfo : EIATTR_REGCOUNT
	.align		4
.L_101:
        /*0120*/ 	.byte	0x04, 0x2f
        /*0122*/ 	.short	(.L_103 - .L_102)
	.align		4
.L_102:
        /*0124*/ 	.word	index@(_ZN2at6native27unrolled_elementwise_kernelINS0_13AUnaryFunctorIhhhNS0_15binary_internal10MulFunctorIhEEEESt5arrayIPcLm2EELi4E23TrivialOffsetCalculatorILi1EjESB_NS0_6memory12LoadWithCastILi1EEENSC_13StoreWithCastILi1EEEEEviT_T0_T2_T3_T4_T5_)
        /*0128*/ 	.word	0x0000001d


	//----- nvinfo : EIATTR_FRAME_SIZE
	.align		4
.L_103:
        /*012c*/ 	.byte	0x04, 0x11
        /*012e*/ 	.short	(.L_105 - .L_104)
	.align		4
.L_104:
        /*0130*/ 	.word	index@(_ZN2at6native27unrolled_elementwise_kernelINS0_13AUnaryFunctorIhhhNS0_15binary_internal10MulFunctorIhEEEESt5arrayIPcLm2EELi4E23TrivialOffsetCalculatorILi1EjESB_NS0_6memory12LoadWithCastILi1EEENSC_13StoreWithCastILi1EEEEEviT_T0_T2_T3_T4_T5_)
        /*0134*/ 	.word	0x00000000


	//----- nvinfo : EIATTR_REGCOUNT
	.align		4
.L_105:
        /*0138*/ 	.byte	0x04, 0x2f
        /*013a*/ 	.short	(.L_107 - .L_106)
	.align		4
.L_106:
        /*013c*/ 	.word	index@(_ZN2at6native18elementwise_kernelILi128ELi4EZNS0_15gpu_kernel_implINS0_13AUnaryFunctorIhhhNS0_15binary_internal10MulFunctorIhEEEEEEvRNS_18TensorIteratorBaseERKT_EUliE_EEviT1_)
        /*0140*/ 	.word	0x0000001a


	//----- nvinfo : EIATTR_FRAME_SIZE
	.align		4
.L_107:
        /*0144*/ 	.byte	0x04, 0x11
        /*0146*/ 	.short	(.L_109 - .L_108)
	.align		4
.L_108:
        /*0148*/ 	.word	index@(_ZN2at6native18elementwise_kernelILi128ELi4EZNS0_15gpu_kernel_implINS0_13AUnaryFunctorIhhhNS0_15binary_internal10MulFunctorIhEEEEEEvRNS_18TensorIteratorBaseERKT_EUliE_EEviT1_)
        /*014c*/ 	.word	0x00000000


	//----- nvinfo : EIATTR_REGCOUNT
	.align		4
.L_109:
        /*0150*/ 	.byte	0x04, 0x2f
        /*0152*/ 	.short	(.L_111 - .L_110)
	.align		4
.L_110:
        /*0154*/ 	.word	index@(_ZN2at6native29vectorized_elementwise_kernelILi8ENS0_13BinaryFunctorIaaaNS0_15binary_internal10MulFunctorIaEEEESt5arrayIPcLm3EEEEviT0_T1_)
        /*0158*/ 	.word	0x00000020


	//----- nvinfo : EIATTR_FRAME_SIZE
	.align		4
.L_111:
        /*015c*/ 	.byte	0x04, 0x11
        /*015e*/ 	.short	(.L_113 - .L_112)
	.align		4
.L_112:
        /*0160*/ 	.word	index@(_ZN2at6native29vectorized_elementwise_kernelILi8ENS0_13BinaryFunctorIaaaNS0_15binary_internal10MulFunctorIaEEEESt5arrayIPcLm3EEEEviT0_T1_)
        /*0164*/ 	.word	0x00000000


	//----- nvinfo : EIATTR_REGCOUNT
	.align		4
.L_113:
        /*0168*/ 	.byte	0x04, 0x2f
        /*016a*/ 	.short	(.L_115 - .L_114)
	.align		4
.L_114:
        /*016c*/ 	.word	index@(_ZN2at6native29vectorized_elementwise_kernelILi4ENS0_13BinaryFunctorIaaaNS0_15binary_internal10MulFunctorIaEEEESt5arrayIPcLm3EEEEviT0_T1_)
        /*0170*/ 	.word	0x00000020


	//----- nvinfo : EIATTR_FRAME_SIZE
	.align		4
.L_115:
        /*0174*/ 	.byte	0x04, 0x11
        /*0176*/ 	.short	(.L_117 - .L_116)
	.align		4
.L_116:
        /*0178*/ 	.word	index@(_ZN2at6native29vectorized_elementwise_kernelILi4ENS0_13BinaryFunctorIaaaNS0_15binary_internal10MulFunctorIaEEEESt5arrayIPcLm3EEEEviT0_T1_)
        /*017c*/ 	.word	0x00000000


	//----- nvinfo : EIATTR_REGCOUNT
	.align		4
.L_117:
        /*0180*/ 	.byte	0x04, 0x2f
        /*0182*/ 	.short	(.L_119 - .L_118)
	.align		4
.L_118:
        /*0184*/ 	.word	index@(_ZN2at6native29vectorized_elementwise_kernelILi2ENS0_13BinaryFunctorIaaaNS0_15binary_internal10MulFunctorIaEEEESt5arrayIPcLm3EEEEviT0_T1_)
        /*0188*/ 	.word	0x00000020


	//----- nvinfo : EIATTR_FRAME_SIZE
	.align		4
.L_119:
        /*018c*/ 	.byte	0x04, 0x11
        /*018e*/ 	.short	(.L_121 - .L_120)
	.align		4
.L_120:
        /*0190*/ 	.word	index@(_ZN2at6native29vectorized_elementwise_kernelILi2ENS0_13BinaryFunctorIaaaNS0_15binary_internal10MulFunctorIaEEEESt5arrayIPcLm3EEEEviT0_T1_)
        /*0194*/ 	.word	0x00000000


	//----- nvinfo : EIATTR_REGCOUNT
	.align		4
.L_121:
        /*0198*/ 	.byte	0x04, 0x2f
        /*019a*/ 	.short	(.L_123 - .L_122)
	.align		4
.L_122:
        /*019c*/ 	.word	index@(_ZN2at6native27unrolled_elementwise_kernelINS0_13BinaryFunctorIaaaNS0_15binary_internal10MulFunctorIaEEEESt5arrayIPcLm3EELi4E23TrivialOffsetCalculatorILi2EjESA_ILi1EjENS0_6memory15LoadWithoutCastENSD_16StoreWithoutCastEEEviT_T0_T2_T3_T4_T5_)
        /*01a0*/ 	.word	0x0000001c


	//----- nvinfo : EIATTR_FRAME_SIZE
	.align		4
.L_123:
        /*01a4*/ 	.byte	0x04, 0x11
        /*01a6*/ 	.short	(.L_125 - .L_124)
	.align		4
.L_124:
        /*01a8*/ 	.word	index@(_ZN2at6native27unrolled_elementwise_kernelINS0_13BinaryFunctorIaaaNS0_15binary_internal10MulFunctorIaEEEESt5arrayIPcLm3EELi4E23TrivialOffsetCalculatorILi2EjESA_ILi1EjENS0_6memory15LoadWithoutCastENSD_16StoreWithoutCastEEEviT_T0_T2_T3_T4_T5_)
        /*01ac*/ 	.word	0x00000000


	//----- nvinfo : EIATTR_REGCOUNT
	.align		4
.L_125:
        /*01b0*/ 	.byte	0x04, 0x2f
        /*01b2*/ 	.short	(.L_127 - .L_126)
	.align		4
.L_126:
        /*01b4*/ 	.word	index@(_ZN2at6native18elementwise_kernelILi128ELi4EZNS0_22gpu_kernel_impl_nocastINS0_13BinaryFunctorIaaaNS0_15binary_internal10MulFunctorIaEEEEEEvRNS_18TensorIteratorBaseERKT_EUliE_EEviT1_)
        /*01b8*/ 	.word	0x00000012


	//----- nvinfo : EIATTR_FRAME_SIZE
	.align		4
.L_127:
        /*01bc*/ 	.byte	0x04, 0x11
        /*01be*/ 	.short	(.L_129 - .L_128)
	.align		4
.L_128:
        /*01c0*/ 	.word	index@(_ZN2at6native18elementwise_kernelILi128ELi4EZNS0_22gpu_kernel_impl_nocastINS0_13BinaryFunctorIaaaNS0_15binary_internal10MulFunctorIaEEEEEEvRNS_18TensorIteratorBaseERKT_EUliE_EEviT1_)
        /*01c4*/ 	.word	0x00000000


	//----- nvinfo : EIATTR_REGCOUNT
	.align		4
.L_129:
        /*01c8*/ 	.byte	0x04, 0x2f
        /*01ca*/ 	.short	(.L_131 - .L_130)
	.align		4
.L_130:
        /*01cc*/ 	.word	index@(_ZN2at6native27unrolled_elementwise_kernelINS0_13BinaryFunctorIaaaNS0_15binary_internal10MulFunctorIaEEEESt5arrayIPcLm3EELi4E23TrivialOffsetCalculatorILi2EjESA_ILi1EjENS0_6memory12LoadWithCastILi2EEENSD_13StoreWithCastILi1EEEEEviT_T0_T2_T3_T4_T5_)
        /*01d0*/ 	.word	0x0000001f


	//----- nvinfo : EIATTR_FRAME_SIZE
	.align		4
.L_131:
        /*01d4*/ 	.byte	0x04, 0x11
        /*01d6*/ 	.short	(.L_133 - .L_132)
	.align		4
.L_132:
        /*01d8*/ 	.word	index@(_ZN2at6native27unrolled_elementwise_kernelINS0_13BinaryFunctorIaaaNS0_15binary_internal10MulFunctorIaEEEESt5arrayIPcLm3EELi4E23TrivialOffsetCalculatorILi2EjESA_ILi1EjENS0_6memory12LoadWithCastILi2EEENSD_13StoreWithCastILi1EEEEEviT_T0_T2_T3_T4_T5_)
        /*01dc*/ 	.word	0x00000000


	//----- nvinfo : EIATTR_REGCOUNT
	.align		4
.L_133:
        /*01e0*/ 	.byte	0x04, 0x2f
        /*01e2*/ 	.short	(.L_135 - .L_134)
	.align		4
.L_134:
        /*01e4*/ 	.word	index@(_ZN2at6native18elementwise_kernelILi128ELi4EZNS0_15gpu_kernel_implINS0_13BinaryFunctorIaaaNS0_15binary_internal10MulFunctorIaEEEEEEvRNS_18TensorIteratorBaseERKT_EUliE_EEviT1_)
        /*01e8*/ 	.word	0x0000001a


	//----- nvinfo : EIATTR_FRAME_SIZE
	.align		4
.L_135:
        /*01ec*/ 	.byte	0x04, 0x11
        /*01ee*/ 	.short	(.L_137 - .L_136)
	.align		4
.L_136:
        /*01f0*/ 	.word	index@(_ZN2at6native18elementwise_kernelILi128ELi4EZNS0_15gpu_kernel_implINS0_13BinaryFunctorIaaaNS0_15binary_internal10MulFunctorIaEEEEEEvRNS_18TensorIteratorBaseERKT_EUliE_EEviT1_)
        /*01f4*/ 	.word	0x00000000


	//----- nvinfo : EIATTR_REGCOUNT
	.align		4
.L_137:
        /*01f8*/ 	.byte	0x04, 0x2f
        /*01fa*/ 	.short	(.L_139 - .L_138)
	.align		4
.L_138:
        /*01fc*/ 	.word	index@(_ZN2at6native29vectorized_elementwise_kernelILi8ENS0_13AUnaryFunctorIaaaNS0_15binary_internal10MulFunctorIaEEEESt5arrayIPcLm2EEEEviT0_T1_)
        /*0200*/ 	.word	0x00000020


	//----- nvinfo : EIATTR_FRAME_SIZE
	.align		4
.L_139:
        /*0204*/ 	.byte	0x04, 0x11
        /*0206*/ 	.short	(.L_141 - .L_140)
	.align		4
.L_140:
        /*0208*/ 	.word	index@(_ZN2at6native29vectorized_elementwise_kernelILi8ENS0_13AUnaryFunctorIaaaNS0_15binary_internal10MulFunctorIaEEEESt5arrayIPcLm2EEEEviT0_T1_)
        /*020c*/ 	.word	0x00000000


	//----- nvinfo : EIATTR_REGCOUNT
	.align		4
.L_141:
        /*0210*/ 	.byte	0x04, 0x2f
        /*0212*/ 	.short	(.L_143 - .L_142)
	.align		4
.L_142:
        /*0214*/ 	.word	index@(_ZN2at6native29vectorized_elementwise_kernelILi4ENS0_13AUnaryFunctorIaaaNS0_15binary_internal10MulFunctorIaEEEESt5arrayIPcLm2EEEEviT0_T1_)
        /*0218*/ 	.word	0x00000020


	//----- nvinfo : EIATTR_FRAME_SIZE
	.align		4
.L_143:
        /*021c*/ 	.byte	0x04, 0x11
        /*021e*/ 	.short	(.L_145 - .L_144)
	.align		4
.L_144:
        /*0220*/ 	.word	index@(_ZN2at6native29vectorized_elementwise_kernelILi4ENS0_13AUnaryFunctorIaaaNS0_15binary_internal10MulFunctorIaEEEESt5arrayIPcLm2EEEEviT0_T1_)
        /*0224*/ 	.word	0x00000000


	//----- nvinfo : EIATTR_REGCOUNT
	.align		4
.L_145:
        /*0228*/ 	.byte	0x04, 0x2f
        /*022a*/ 	.short	(.L_147 - .L_146)
	.align		4
.L_146:
        /*022c*/ 	.word	index@(_ZN2at6native29vectorized_elementwise_kernelILi2ENS0_13AUnaryFunctorIaaaNS0_15binary_internal10MulFunctorIaEEEESt5arrayIPcLm2EEEEviT0_T1_)
        /*0230*/ 	.word	0x00000020


	//----- nvinfo : EIATTR_FRAME_SIZE
	.align		4
.L_147:
        /*0234*/ 	.byte	0x04, 0x11
        /*0236*/ 	.short	(.L_149 - .L_148)
	.align		4
.L_148:
        /*0238*/ 	.word	index@(_ZN2at6native29vectorized_elementwise_kernelILi2ENS0_13AUnaryFunctorIaaaNS0_15binary_internal10MulFunctorIaEEEESt5arrayIPcLm2EEEEviT0_T1_)
        /*023c*/ 	.word	0x00000000


	//----- nvinfo : EIATTR_REGCOUNT
	.align		4
.L_149:
        /*0240*/ 	.byte	0x04, 0x2f
        /*0242*/ 	.short	(.L_151 - .L_150)
	.align		4
.L_150:
        /*0244*/ 	.word	index@(_ZN2at6native27unrolled_elementwise_kernelINS0_13AUnaryFunctorIaaaNS0_15binary_internal10MulFunctorIaEEEESt5arrayIPcLm2EELi4E23TrivialOffsetCalculatorILi1EjESB_NS0_6memory15LoadWithoutCastENSC_16StoreWithoutCastEEEviT_T0_T2_T3_T4_T5_)
        /*0248*/ 	.word	0x00000016


	//----- nvinfo : EIATTR_FRAME_SIZE
	.align		4
.L_151:
        /*024c*/ 	.byte	0x04, 0x11
        /*024e*/ 	.short	(.L_153 - .L_152)
	.align		4
.L_152:
        /*0250*/ 	.word	index@(_ZN2at6native27unrolled_elementwise_kernelINS0_13AUnaryFunctorIaaaNS0_15binary_internal10MulFunctorIaEEEESt5arrayIPcLm2EELi4E23TrivialOffsetCalculatorILi1EjESB_NS0_6memory15LoadWithoutCastENSC_16StoreWithoutCastEEEviT_T0_T2_T3_T4_T5_)
        /*0254*/ 	.word	0x00000000


	//----- nvinfo : EIATTR_REGCOUNT
	.align		4
.L_153:
        /*0258*/ 	.byte	0x04, 0x2f
        /*025a*/ 	.short	(.L_155 - .L_154)
	.align		4
.L_154:
        /*025c*/ 	.word	index@(_ZN2at6native18elementwise_kernelILi128ELi4EZNS0_22gpu_kernel_impl_nocastINS0_13AUnaryFunctorIaaaNS0_15binary_internal10MulFunctorIaEEEEEEvRNS_18TensorIteratorBaseERKT_EUliE_EEviT1_)
        /*0260*/ 	.word	0x00000012


	//----- nvinfo : EIATTR_FRAME_SIZE
	.align		4
.L_155:
        /*0264*/ 	.byte	0x04, 0x11
        /*0266*/ 	.short	(.L_157 - .L_156)
	.align		4
.L_156:
        /*0268*/ 	.word	index@(_ZN2at6native18elementwise_kernelILi128ELi4EZNS0_22gpu_kernel_impl_nocastINS0_13AUnaryFunctorIaaaNS0_15binary_internal10MulFunctorIaEEEEEEvRNS_18TensorIteratorBaseERKT_EUliE_EEviT1_)
        /*026c*/ 	.word	0x00000000


	//----- nvinfo : EIATTR_REGCOUNT
	.align		4
.L_157:
        /*0270*/ 	.byte	0x04, 0x2f
        /*0272*/ 	.short	(.L_159 - .L_158)
	.align		4
.L_158:
        /*0274*/ 	.word	index@(_ZN2at6native27unrolled_elementwise_kernelINS0_13AUnaryFunctorIaaaNS0_15binary_internal10MulFunctorIaEEEESt5arrayIPcLm2EELi4E23TrivialOffsetCalculatorILi1EjESB_NS0_6memory12LoadWithCastILi1EEENSC_13StoreWithCastILi1EEEEEviT_T0_T2_T3_T4_T5_)
        /*0278*/ 	.word	0x0000001d


	//----- nvinfo : EIATTR_FRAME_SIZE
	.align		4
.L_159:
        /*027c*/ 	.byte	0x04, 0x11
        /*027e*/ 	.short	(.L_161 - .L_160)
	.align		4
.L_160:
        /*0280*/ 	.word	index@(_ZN2at6native27unrolled_elementwise_kernelINS0_13AUnaryFunctorIaaaNS0_15binary_internal10MulFunctorIaEEEESt5arrayIPcLm2EELi4E23TrivialOffsetCalculatorILi1EjESB_NS0_6memory12LoadWithCastILi1EEENSC_13StoreWithCastILi1EEEEEviT_T0_T2_T3_T4_T5_)
        /*0284*/ 	.word	0x00000000


	//----- nvinfo : EIATTR_REGCOUNT
	.align		4
.L_161:
        /*0288*/ 	.byte	0x04, 0x2f
        /*028a*/ 	.short	(.L_163 - .L_162)
	.align		4
.L_162:
        /*028c*/ 	.word	index@(_ZN2at6native18elementwise_kernelILi128ELi4EZNS0_15gpu_kernel_implINS0_13AUnaryFunctorIaaaNS0_15binary_internal10MulFunctorIaEEEEEEvRNS_18TensorIteratorBaseERKT_EUliE_EEviT1_)
        /*0290*/ 	.word	0x0000001a


	//----- nvinfo : EIATTR_FRAME_SIZE
	.align		4
.L_163:
        /*0294*/ 	.byte	0x04, 0x11
        /*0296*/ 	.short	(.L_165 - .L_164)
	.align		4
.L_164:
        /*0298*/ 	.word	index@(_ZN2at6native18elementwise_kernelILi128ELi4EZNS0_15gpu_kernel_implINS0_13AUnaryFunctorIaaaNS0_15binary_internal10MulFunctorIaEEEEEEvRNS_18TensorIteratorBaseERKT_EUliE_EEviT1_)
        /*029c*/ 	.word	0x00000000


	//----- nvinfo : EIATTR_REGCOUNT
	.align		4
.L_165:
        /*02a0*/ 	.byte	0x04, 0x2f
        /*02a2*/ 	.short	(.L_167 - .L_166)
	.align		4
.L_166:
        /*02a4*/ 	.word	index@(_ZN2at6native29vectorized_elementwise_kernelILi8ENS0_13BinaryFunctorIiiiNS0_15binary_internal10MulFunctorIiEEEESt5arrayIPcLm3EEEEviT0_T1_)
        /*02a8*/ 	.word	0x00000020


	//----- nvinfo : EIATTR_FRAME_SIZE
	.align		4
.L_167:
        /*02ac*/ 	.byte	0x04, 0x11
        /*02ae*/ 	.short	(.L_169 - .L_168)
	.align		4
.L_168:
        /*02b0*/ 	.word	index@(_ZN2at6native29vectorized_elementwise_kernelILi8ENS0_13BinaryFunctorIiiiNS0_15binary_internal10MulFunctorIiEEEESt5arrayIPcLm3EEEEviT0_T1_)
        /*02b4*/ 	.word	0x00000000


	//----- nvinfo : EIATTR_REGCOUNT
	.align		4
.L_169:
        /*02b8*/ 	.byte	0x04, 0x2f
        /*02ba*/ 	.short	(.L_171 - .L_170)
	.align		4
.L_170:
        /*02bc*/ 	.word	index@(_ZN2at6native29vectorized_elementwise_kernelILi4ENS0_13BinaryFunctorIiiiNS0_15binary_internal10MulFunctorIiEEEESt5arrayIPcLm3EEEEviT0_T1_)
        /*02c0*/ 	.word	0x00000020


	//----- nvinfo : EIATTR_FRAME_SIZE
	.align		4
.L_171:
        /*02c4*/ 	.byte	0x04, 0x11
        /*02c6*/ 	.short	(.L_173 - .L_172)
	.align		4
.L_172:
        /*02c8*/ 	.word	index@(_ZN2at6native29vectorized_elementwise_kernelILi4ENS0_13BinaryFunctorIiiiNS0_15binary_internal10MulFunctorIiEEEESt5arrayIPcLm3EEEEviT0_T1_)
        /*02cc*/ 	.word	0x00000000


	//----- nvinfo : EIATTR_REGCOUNT
	.align		4
.L_173:
        /*02d0*/ 	.byte	0x04, 0x2f
        /*02d2*/ 	.short	(.L_175 - .L_174)
	.align		4
.L_174:
        /*02d4*/ 	.word	index@(_ZN2at6native29vectorized_elementwise_kernelILi2ENS0_13BinaryFunctorIiiiNS0_15binary_internal10MulFunctorIiEEEESt5arrayIPcLm3EEEEviT0_T1_)
        /*02d8*/ 	.word	0x00000020


	//----- nvinfo : EIATTR_FRAME_SIZE
	.align		4
.L_175:
        /*02dc*/ 	.byte	0x04, 0x11
        /*02de*/ 	.short	(.L_177 - .L_176)
	.align		4
.L_176:
        /*02e0*/ 	.word	index@(_ZN2at6native29vectorized_elementwise_kernelILi2ENS0_13BinaryFunctorIiiiNS0_15binary_internal10MulFunctorIiEEEESt5arrayIPcLm3EEEEviT0_T1_)
        /*02e4*/ 	.word	0x00000000


	//----- nvinfo : EIATTR_REGCOUNT
	.align		4
.L_177:
        /*02e8*/ 	.byte	0x04, 0x2f
        /*02ea*/ 	.short	(.L_179 - .L_178)
	.align		4
.L_178:
        /*02ec*/ 	.word	index@(_ZN2at6native27unrolled_elementwise_kernelINS0_13BinaryFunctorIiiiNS0_15binary_internal10MulFunctorIiEEEESt5arrayIPcLm3EELi4E23TrivialOffsetCalculatorILi2EjESA_ILi1EjENS0_6memory15LoadWithoutCastENSD_16StoreWithoutCastEEEviT_T0_T2_T3_T4_T5_)
        /*02f0*/ 	.word	0x0000001a


	//----- nvinfo : EIATTR_FRAME_SIZE
	.align		4
.L_179:
        /*02f4*/ 	.byte	0x04, 0x11
        /*02f6*/ 	.short	(.L_181 - .L_180)
	.align		4
.L_180:
        /*02f8*/ 	.word	index@(_ZN2at6native27unrolled_elementwise_kernelINS0_13BinaryFunctorIiiiNS0_15binary_internal10MulFunctorIiEEEESt5arrayIPcLm3EELi4E23TrivialOffsetCalculatorILi2EjESA_ILi1EjENS0_6memory15LoadWithoutCastENSD_16StoreWithoutCastEEEviT_T0_T2_T3_T4_T5_)
        /*02fc*/ 	.word	0x00000000


	//----- nvinfo : EIATTR_REGCOUNT
	.align		4
.L_181:
        /*0300*/ 	.byte	0x04, 0x2f
        /*0302*/ 	.short	(.L_183 - .L_182)
	.align		4
.L_182:
        /*0304*/ 	.word	index@(_ZN2at6native18elementwise_kernelILi128ELi2EZNS0_22gpu_kernel_impl_nocastINS0_13BinaryFunctorIiiiNS0_15binary_internal10MulFunctorIiEEEEEEvRNS_18TensorIteratorBaseERKT_EUliE_EEviT1_)
        /*0308*/ 	.word	0x00000012


	//----- nvinfo : EIATTR_FRAME_SIZE
	.align		4
.L_183:
        /*030c*/ 	.byte	0x04, 0x11
        /*030e*/ 	.short	(.L_185 - .L_184)
	.align		4
.L_184:
        /*0310*/ 	.word	index@(_ZN2at6native18elementwise_kernelILi128ELi2EZNS0_22gpu_kernel_impl_nocastINS0_13BinaryFunctorIiiiNS0_15binary_internal10MulFunctorIiEEEEEEvRNS_18TensorIteratorBaseERKT_EUliE_EEviT1_)
        /*0314*/ 	.word	0x00000000


	//----- nvinfo : EIATTR_REGCOUNT
	.align		4
.L_185:
        /*0318*/ 	.byte	0x04, 0x2f
        /*031a*/ 	.short	(.L_187 - .L_186)
	.align		4
.L_186:
        /*031c*/ 	.word	index@(_ZN2at6native27unrolled_elementwise_kernelINS0_13BinaryFunctorIiiiNS0_15binary_internal10MulFunctorIiEEEESt5arrayIPcLm3EELi4E23TrivialOffsetCalculatorILi2EjESA_ILi1EjENS0_6memory12LoadWithCastILi2EEENSD_13StoreWithCastILi1EEEEEviT_T0_T2_T3_T4_T5_)
        /*0320*/ 	.word	0x00000020


	//----- nvinfo : EIATTR_FRAME_SIZE
	.align		4
.L_187:
        /*0324*/ 	.byte	0x04, 0x11
        /*0326*/ 	.short	(.L_189 - .L_188)
	.align		4
.L_188:
        /*0328*/ 	.word	index@(_ZN2at6native27unrolled_elementwise_kernelINS0_13BinaryFunctorIiiiNS0_15binary_internal10MulFunctorIiEEEESt5arrayIPcLm3EELi4E23TrivialOffsetCalculatorILi2EjESA_ILi1EjENS0_6memory12LoadWithCastILi2EEENSD_13StoreWithCastILi1EEEEEviT_T0_T2_T3_T4_T5_)
        /*032c*/ 	.word	0x00000000


	//----- nvinfo : EIATTR_REGCOUNT
	.align		4
.L_189:
        /*0330*/ 	.byte	0x04, 0x2f
        /*0332*/ 	.short	(.L_191 - .L_190)
	.align		4
.L_190:
        /*0334*/ 	.word	index@(_ZN2at6native18elementwise_kernelILi128ELi4EZNS0_15gpu_kernel_implINS0_13BinaryFunctorIiiiNS0_15binary_internal10MulFunctorIiEEEEEEvRNS_18TensorIteratorBaseERKT_EUliE_EEviT1_)
        /*0338*/ 	.word	0x0000001a


	//----- nvinfo : EIATTR_FRAME_SIZE
	.align		4
.L_191:
        /*033c*/ 	.byte	0x04, 0x11
        /*033e*/ 	.short	(.L_193 - .L_192)
	.align		4
.L_192:
        /*0340*/ 	.word	index@(_ZN2at6native18elementwise_kernelILi128ELi4EZNS0_15gpu_kernel_implINS0_13BinaryFunctorIiiiNS0_15binary_internal10MulFunctorIiEEEEEEvRNS_18TensorIteratorBaseERKT_EUliE_EEviT1_)
        /*0344*/ 	.word	0x00000000


	//----- nvinfo : EIATTR_REGCOUNT
	.align		4
.L_193:
        /*0348*/ 	.byte	0x04, 0x2f
        /*034a*/ 	.short	(.L_195 - .L_194)
	.align		4
.L_194:
        /*034c*/ 	.word	index@(_ZN2at6native29vectorized_elementwise_kernelILi8ENS0_13AUnaryFunctorIiiiNS0_15binary_internal10MulFunctorIiEEEESt5arrayIPcLm2EEEEviT0_T1_)
        /*0350*/ 	.word	0x00000020


	//----- nvinfo : EIATTR_FRAME_SIZE
	.align		4
.L_195:
        /*0354*/ 	.byte	0x04, 0x11
        /*0356*/ 	.short	(.L_197 - .L_196)
	.align		4
.L_196:
        /*0358*/ 	.word	index@(_ZN2at6native29vectorized_elementwise_kernelILi8ENS0_13AUnaryFunctorIiiiNS0_15binary_internal10MulFunctorIiEEEESt5arrayIPcLm2EEEEviT0_T1_)
        /*035c*/ 	.word	0x00000000


	//----- nvinfo : EIATTR_REGCOUNT
	.align		4
.L_197:
        /*0360*/ 	.byte	0x04, 0x2f
        /*0362*/ 	.short	(.L_199 - .L_198)
	.align		4
.L_198:
        /*0364*/ 	.word	index@(_ZN2at6native29vectorized_elementwise_kernelILi4ENS0_13AUnaryFunctorIiiiNS0_15binary_internal10MulFunctorIiEEEESt5arrayIPcLm2EEEEviT0_T1_)
        /*0368*/ 	.word	0x00000020


	//----- nvinfo : EIATTR_FRAME_SIZE
	.align		4
.L_199:
        /*036c*/ 	.byte	0x04, 0x11
        /*036e*/ 	.short	(.L_201 - .L_200)
	.align		4
.L_200:
        /*0370*/ 	.word	index@(_ZN2at6native29vectorized_elementwise_kernelILi4ENS0_13AUnaryFunctorIiiiNS0_15binary_internal10MulFunctorIiEEEESt5arrayIPcLm2EEEEviT0_T1_)
        /*0374*/ 	.word	0x00000000


	//----- nvinfo : EIATTR_REGCOUNT
	.align		4
.L_201:
        /*0378*/ 	.byte	0x04, 0x2f
        /*037a*/ 	.short	(.L_203 - .L_202)
	.align		4
.L_202:
        /*037c*/ 	.word	index@(_ZN2at6native29vectorized_elementwise_kernelILi2ENS0_13AUnaryFunctorIiiiNS0_15binary_internal10MulFunctorIiEEEESt5arrayIPcLm2EEEEviT0_T1_)
        /*0380*/ 	.word	0x00000020


	//----- nvinfo : EIATTR_FRAME_SIZE
	.align		4
.L_203:
        /*0384*/ 	.byte	0x04, 0x11
        /*0386*/ 	.short	(.L_205 - .L_204)
	.align		4
.L_204:
        /*0388*/ 	.word	index@(_ZN2at6native29vectorized_elementwise_kernelILi2ENS0_13AUnaryFunctorIiiiNS0_15binary_internal10MulFunctorIiEEEESt5arrayIPcLm2EEEEviT0_T1_)
        /*038c*/ 	.word	0x00000000


	//----- nvinfo : EIATTR_REGCOUNT
	.align		4
.L_205:
        /*0390*/ 	.byte	0x04, 0x2f
        /*0392*/ 	.short	(.L_207 - .L_206)
	.align		4
.L_206:
        /*0394*/ 	.word	index@(_ZN2at6native27unrolled_elementwise_kernelINS0_13AUnaryFunctorIiiiNS0_15binary_internal10MulFunctorIiEEEESt5arrayIPcLm2EELi4E23TrivialOffsetCalculatorILi1EjESB_NS0_6memory15LoadWithoutCastENSC_16StoreWithoutCastEEEviT_T0_T2_T3_T4_T5_)
        /*0398*/ 	.word	0x00000018


	//----- nvinfo : EIATTR_FRAME_SIZE
	.align		4
.L_207:
        /*039c*/ 	.byte	0x04, 0x11
        /*039e*/ 	.short	(.L_209 - .L_208)
	.align		4
.L_208:
        /*03a0*/ 	.word	index@(_ZN2at6native27unrolled_elementwise_kernelINS0_13AUnaryFunctorIiiiNS0_15binary_internal10MulFunctorIiEEEESt5arrayIPcLm2EELi4E23TrivialOffsetCalculatorILi1EjESB_NS0_6memory15LoadWithoutCastENSC_16StoreWithoutCastEEEviT_T0_T2_T3_T4_T5_)
        /*03a4*/ 	.word	0x00000000


	//----- nvinfo : EIATTR_REGCOUNT
	.align		4
.L_209:
        /*03a8*/ 	.byte	0x04, 0x2f
        /*03aa*/ 	.short	(.L_211 - .L_210)
	.align		4
.L_210:
        /*03ac*/ 	.word	index@(_ZN2at6native18elementwise_kernelILi128ELi2EZNS0_22gpu_kernel_impl_nocastINS0_13AUnaryFunctorIiiiNS0_15binary_internal10MulFunctorIiEEEEEEvRNS_18TensorIteratorBaseERKT_EUliE_EEviT1_)
        /*03b0*/ 	.word	0x00000012


	//----- nvinfo : EIATTR_FRAME_SIZE
	.align		4
.L_211:
        /*03b4*/ 	.byte	0x04, 0x11
        /*03b6*/ 	.short	(.L_213 - .L_212)
	.align		4
.L_212:
        /*03b8*/ 	.word	index@(_ZN2at6native18elementwise_kernelILi128ELi2EZNS0_22gpu_kernel_impl_nocastINS0_13AUnaryFunctorIiiiNS0_15binary_internal10MulFunctorIiEEEEEEvRNS_18TensorIteratorBaseERKT_EUliE_EEviT1_)
        /*03bc*/ 	.word	0x00000000


	//----- nvinfo : EIATTR_REGCOUNT
	.align		4
.L_213:
        /*03c0*/ 	.byte	0x04, 0x2f
        /*03c2*/ 	.short	(.L_215 - .L_214)
	.align		4
.L_214:
        /*03c4*/ 	.word	index@(_ZN2at6native27unrolled_elementwise_kernelINS0_13AUnaryFunctorIiiiNS0_15binary_internal10MulFunctorIiEEEESt5arrayIPcLm2EELi4E23TrivialOffsetCalculatorILi1EjESB_NS0_6memory12LoadWithCastILi1EEENSC_13StoreWithCastILi1EEEEEviT_T0_T2_T3_T4_T5_)
        /*03c8*/ 	.word	0x0000001d


	//----- nvinfo : EIATTR_FRAME_SIZE
	.align		4
.L_215:
        /*03cc*/ 	.byte	0x04, 0x11
        /*03ce*/ 	.short	(.L_217 - .L_216)
	.align		4
.L_216:
        /*03d0*/ 	.word	index@(_ZN2at6native27unrolled_elementwise_kernelINS0_13AUnaryFunctorIiiiNS0_15binary_internal10MulFunctorIiEEEESt5arrayIPcLm2EELi4E23TrivialOffsetCalculatorILi1EjESB_NS0_6memory12LoadWithCastILi1EEENSC_13StoreWithCastILi1EEEEEviT_T0_T2_T3_T4_T5_)
        /*03d4*/ 	.word	0x00000000


	//----- nvinfo : EIATTR_REGCOUNT
	.align		4
.L_217:
        /*03d8*/ 	.byte	0x04, 0x2f
        /*03da*/ 	.short	(.L_219 - .L_218)
	.align		4
.L_218:
        /*03dc*/ 	.word	index@(_ZN2at6native18elementwise_kernelILi128ELi4EZNS0_15gpu_kernel_implINS0_13AUnaryFunctorIiiiNS0_15binary_internal10MulFunctorIiEEEEEEvRNS_18TensorIteratorBaseERKT_EUliE_EEviT1_)
        /*03e0*/ 	.word	0x0000001a


	//----- nvinfo : EIATTR_FRAME_SIZE
	.align		4
.L_219:
        /*03e4*/ 	.byte	0x04, 0x11
        /*03e6*/ 	.short	(.L_221 - .L_220)
	.align		4
.L_220:
        /*03e8*/ 	.word	index@(_ZN2at6native18elementwise_kernelILi128ELi4EZNS0_15gpu_kernel_implINS0_13AUnaryFunctorIiiiNS0_15binary_internal10MulFunctorIiEEEEEEvRNS_18TensorIteratorBaseERKT_EUliE_EEviT1_)
        /*03ec*/ 	.word	0x00000000


	//----- nvinfo : EIATTR_REGCOUNT
	.align		4
.L_221:
        /*03f0*/ 	.byte	0x04, 0x2f
        /*03f2*/ 	.short	(.L_223 - .L_222)
	.align		4
.L_222:
        /*03f4*/ 	.word	index@(_ZN2at6native29vectorized_elementwise_kernelILi8ENS0_13BinaryFunctorIlllNS0_15binary_internal10MulFunctorIlEEEESt5arrayIPcLm3EEEEviT0_T1_)
        /*03f8*/ 	.word	0x00000028


	//----- nvinfo : EIATTR_FRAME_SIZE
	.align		4
.L_223:
        /*03fc*/ 	.byte	0x04, 0x11
        /*03fe*/ 	.short	(.L_225 - .L_224)
	.align		4
.L_224:
        /*0400*/ 	.word	index@(_ZN2at6native29vectorized_elementwise_kernelILi8ENS0_13BinaryFunctorIlllNS0_15binary_internal10MulFunctorIlEEEESt5arrayIPcLm3EEEEviT0_T1_)
        /*0404*/ 	.word	0x00000000


	//----- nvinfo : EIATTR_REGCOUNT
	.align		4
.L_225:
        /*0408*/ 	.byte	0x04, 0x2f
        /*040a*/ 	.short	(.L_227 - .L_226)
	.align		4
.L_226:
        /*040c*/ 	.word	index@(_ZN2at6native29vectorized_elementwise_kernelILi4ENS0_13BinaryFunctorIlllNS0_15binary_internal10MulFunctorIlEEEESt5arrayIPcLm3EEEEviT0_T1_)
        /*0410*/ 	.word	0x00000028


	//----- nvinfo : EIATTR_FRAME_SIZE
	.align		4
.L_227:
        /*0414*/ 	.byte	0x04, 0x11
        /*0416*/ 	.short	(.L_229 - .L_228)
	.align		4
.L_228:
        /*0418*/ 	.word	index@(_ZN2at6native29vectorized_elementwise_kernelILi4ENS0_13BinaryFunctorIlllNS0_15binary_internal10MulFunctorIlEEEESt5arrayIPcLm3EEEEviT0_T1_)
        /*041c*/ 	.word	0x00000000


	//----- nvinfo : EIATTR_REGCOUNT
	.align		4
.L_229:
        /*0420*/ 	.byte	0x04, 0x2f
        /*0422*/ 	.short	(.L_231 - .L_230)
	.align		4
.L_230:
        /*0424*/ 	.word	index@(_ZN2at6native29vectorized_elementwise_kernelILi2ENS0_13BinaryFunctorIlllNS0_15binary_internal10MulFunctorIlEEEESt5arrayIPcLm3EEEEviT0_T1_)
        /*0428*/ 	.word	0x00000028


	//----- nvinfo : EIATTR_FRAME_SIZE
	.align		4
.L_231:
        /*042c*/ 	.byte	0x04, 0x11
        /*042e*/ 	.short	(.L_233 - .L_232)
	.align		4
.L_232:
        /*0430*/ 	.word	index@(_ZN2at6native29vectorized_elementwise_kernelILi2ENS0_13BinaryFunctorIlllNS0_15binary_internal10MulFunctorIlEEEESt5arrayIPcLm3EEEEviT0_T1_)
        /*0434*/ 	.word	0x00000000


	//----- nvinfo : EIATTR_REGCOUNT
	.align		4
.L_233:
        /*0438*/ 	.byte	0x04, 0x2f
        /*043a*/ 	.short	(.L_235 - .L_234)
	.align		4
.L_234:
        /*043c*/ 	.word	index@(_ZN2at6native27unrolled_elementwise_kernelINS0_13BinaryFunctorIlllNS0_15binary_internal10MulFunctorIlEEEESt5arrayIPcLm3EELi4E23TrivialOffsetCalculatorILi2EjESA_ILi1EjENS0_6memory15LoadWithoutCastENSD_16StoreWithoutCastEEEviT_T0_T2_T3_T4_T5_)
        /*0440*/ 	.word	0x00000020


	//----- nvinfo : EIATTR_FRAME_SIZE
	.align		4
.L_235:
        /*0444*/ 	.byte	0x04, 0x11
        /*0446*/ 	.short	(.L_237 - .L_236)
	.align		4
.L_236:
        /*0448*/ 	.word	index@(_ZN2at6native27unrolled_elementwise_kernelINS0_13BinaryFunctorIlllNS0_15binary_internal10MulFunctorIlEEEESt5arrayIPcLm3EELi4E23TrivialOffsetCalculatorILi2EjESA_ILi1EjENS0_6memory15LoadWithoutCastENSD_16StoreWithoutCastEEEviT_T0_T2_T3_T4_T5_)
        /*044c*/ 	.word	0x00000000


	//----- nvinfo : EIATTR_REGCOUNT
	.align		4
.L_237:
        /*0450*/ 	.byte	0x04, 0x2f
        /*0452*/ 	.short	(.L_239 - .L_238)
	.align		4
.L_238:
        /*0454*/ 	.word	index@(_ZN2at6native18elementwise_kernelILi128ELi2EZNS0_22gpu_kernel_impl_nocastINS0_13BinaryFunctorIlllNS0_15binary_internal10MulFunctorIlEEEEEEvRNS_18TensorIteratorBaseERKT_EUliE_EEviT1_)
        /*0458*/ 	.word	0x00000012


	//----- nvinfo : EIATTR_FRAME_SIZE
	.align		4
.L_239:
        /*045c*/ 	.byte	0x04, 0x11
        /*045e*/ 	.short	(.L_241 - .L_240)
	.align		4
.L_240:
        /*0460*/ 	.word	index@(_ZN2at6native18elementwise_kernelILi128ELi2EZNS0_22gpu_kernel_impl_nocastINS0_13BinaryFunctorIlllNS0_15binary_internal10MulFunctorIlEEEEEEvRNS_18TensorIteratorBaseERKT_EUliE_EEviT1_)
        /*0464*/ 	.word	0x00000000


	//----- nvinfo : EIATTR_REGCOUNT
	.align		4
.L_241:
        /*0468*/ 	.byte	0x04, 0x2f
        /*046a*/ 	.short	(.L_243 - .L_242)
	.align		4
.L_242:
        /*046c*/ 	.word	index@(_ZN2at6native27unrolled_elementwise_kernelINS0_13BinaryFunctorIlllNS0_15binary_internal10MulFunctorIlEEEESt5arrayIPcLm3EELi4E23TrivialOffsetCalculatorILi2EjESA_ILi1EjENS0_6memory12LoadWithCastILi2EEENSD_13StoreWithCastILi1EEEEEviT_T0_T2_T3_T4_T5_)
        /*0470*/ 	.word	0x00000028


	//----- nvinfo : EIATTR_FRAME_SIZE
	.align		4
.L_243:
        /*0474*/ 	.byte	0x04, 0x11
        /*0476*/ 	.short	(.L_245 - .L_244)
	.align		4
.L_244:
        /*0478*/ 	.word	index@(_ZN2at6native27unrolled_elementwise_kernelINS0_13BinaryFunctorIlllNS0_15binary_internal10MulFunctorIlEEEESt5arrayIPcLm3EELi4E23TrivialOffsetCalculatorILi2EjESA_ILi1EjENS0_6memory12LoadWithCastILi2EEENSD_13StoreWithCastILi1EEEEEviT_T0_T2_T3_T4_T5_)
        /*047c*/ 	.word	0x00000000


	//----- nvinfo : EIATTR_REGCOUNT
	.align		4
.L_245:
        /*0480*/ 	.byte	0x04, 0x2f
        /*0482*/ 	.short	(.L_247 - .L_246)
	.align		4
.L_246:
        /*0484*/ 	.word	index@(_ZN2at6native18elementwise_kernelILi128ELi4EZNS0_15gpu_kernel_implINS0_13BinaryFunctorIlllNS0_15binary_internal10MulFunctorIlEEEEEEvRNS_18TensorIteratorBaseERKT_EUliE_EEviT1_)
        /*0488*/ 	.word	0x0000001c


	//----- nvinfo : EIATTR_FRAME_SIZE
	.align		4
.L_247:
        /*048c*/ 	.byte	0x04, 0x11
        /*048e*/ 	.short	(.L_249 - .L_248)
	.align		4
.L_248:
        /*0490*/ 	.word	index@(_ZN2at6native18elementwise_kernelILi128ELi4EZNS0_15gpu_kernel_implINS0_13BinaryFunctorIlllNS0_15binary_internal10MulFunctorIlEEEEEEvRNS_18TensorIteratorBaseERKT_EUliE_EEviT1_)
        /*0494*/ 	.word	0x00000000


	//----- nvinfo : EIATTR_REGCOUNT
	.align		4
.L_249:
        /*0498*/ 	.byte	0x04, 0x2f
        /*049a*/ 	.short	(.L_251 - .L_250)
	.align		4
.L_250:
        /*049c*/ 	.word	index@(_ZN2at6native29vectorized_elementwise_kernelILi8ENS0_13AUnaryFunctorIlllNS0_15binary_internal10MulFunctorIlEEEESt5arrayIPcLm2EEEEviT0_T1_)
        /*04a0*/ 	.word	0x00000026


	//----- nvinfo : EIATTR_FRAME_SIZE
	.align		4
.L_251:
        /*04a4*/ 	.byte	0x04, 0x11
        /*04a6*/ 	.short	(.L_253 - .L_252)
	.align		4
.L_252:
        /*04a8*/ 	.word	index@(_ZN2at6native29vectorized_elementwise_kernelILi8ENS0_13AUnaryFunctorIlllNS0_15binary_internal10MulFunctorIlEEEESt5arrayIPcLm2EEEEviT0_T1_)
        /*04ac*/ 	.word	0x00000000


	//----- nvinfo : EIATTR_REGCOUNT
	.align		4
.L_253:
        /*04b0*/ 	.byte	0x04, 0x2f
        /*04b2*/ 	.short	(.L_255 - .L_254)
	.align		4
.L_254:
        /*04b4*/ 	.word	index@(_ZN2at6native29vectorized_elementwise_kernelILi4ENS0_13AUnaryFunctorIlllNS0_15binary_internal10MulFunctorIlEEEESt5arrayIPcLm2EEEEviT0_T1_)
        /*04b8*/ 	.word	0x00000026


	//----- nvinfo : EIATTR_FRAME_SIZE
	.align		4
.L_255:
        /*04bc*/ 	.byte	0x04, 0x11
        /*04be*/ 	.short	(.L_257 - .L_256)
	.align		4
.L_256:
        /*04c0*/ 	.word	index@(_ZN2at6native29vectorized_elementwise_kernelILi4ENS0_13AUnaryFunctorIlllNS0_15binary_internal10MulFunctorIlEEEESt5arrayIPcLm2EEEEviT0_T1_)
        /*04c4*/ 	.word	0x00000000


	//----- nvinfo : EIATTR_REGCOUNT
	.align		4
.L_257:
        /*04c8*/ 	.byte	0x04, 0x2f
        /*04ca*/ 	.short	(.L_259 - .L_258)
	.align		4
.L_258:
        /*04cc*/ 	.word	index@(_ZN2at6native29vectorized_elementwise_kernelILi2ENS0_13AUnaryFunctorIlllNS0_15binary_internal10MulFunctorIlEEEESt5arrayIPcLm2EEEEviT0_T1_)
        /*04d0*/ 	.word	0x00000026


	//----- nvinfo : EIATTR_FRAME_SIZE
	.align		4
.L_259:
        /*04d4*/ 	.byte	0x04, 0x11
        /*04d6*/ 	.short	(.L_261 - .L_260)
	.align		4
.L_260:
        /*04d8*/ 	.word	index@(_ZN2at6native29vectorized_elementwise_kernelILi2ENS0_13AUnaryFunctorIlllNS0_15binary_internal10MulFunctorIlEEEESt5arrayIPcLm2EEEEviT0_T1_)
        /*04dc*/ 	.word	0x00000000


	//----- nvinfo : EIATTR_REGCOUNT
	.align		4
.L_261:
        /*04e0*/ 	.byte	0x04, 0x2f
        /*04e2*/ 	.short	(.L_263 - .L_262)
	.align		4
.L_262:
        /*04e4*/ 	.word	index@(_ZN2at6native27unrolled_elementwise_kernelINS0_13AUnaryFunctorIlllNS0_15binary_internal10MulFunctorIlEEEESt5arrayIPcLm2EELi4E23TrivialOffsetCalculatorILi1EjESB_NS0_6memory15LoadWithoutCastENSC_16StoreWithoutCastEEEviT_T0_T2_T3_T4_T5_)
        /*04e8*/ 	.word	0x00000018


	//----- nvinfo : EIATTR_FRAME_SIZE
	.align		4
.L_263:
        /*04ec*/ 	.byte	0x04, 0x11
        /*04ee*/ 	.short	(.L_265 - .L_264)
	.align		4
.L_264:
        /*04f0*/ 	.word	index@(_ZN2at6native27unrolled_elementwise_kernelINS0_13AUnaryFunctorIlllNS0_15binary_internal10MulFunctorIlEEEESt5arrayIPcLm2EELi4E23TrivialOffsetCalculatorILi1EjESB_NS0_6memory15LoadWithoutCastENSC_16StoreWithoutCastEEEviT_T0_T2_T3_T4_T5_)
        /*04f4*/ 	.word	0x00000000


	//----- nvinfo : EIATTR_REGCOUNT
	.align		4
.L_265:
        /*04f8*/ 	.byte	0x04, 0x2f
        /*04fa*/ 	.short	(.L_267 - .L_266)
	.align		4
.L_266:
        /*04fc*/ 	.word	index@(_ZN2at6native18elementwise_kernelILi128ELi2EZNS0_22gpu_kernel_impl_nocastINS0_13AUnaryFunctorIlllNS0_15binary_internal10MulFunctorIlEEEEEEvRNS_18TensorIteratorBaseERKT_EUliE_EEviT1_)
        /*0500*/ 	.word	0x00000012


	//----- nvinfo : EIATTR_FRAME_SIZE
	.align		4
.L_267:
        /*0504*/ 	.byte	0x04, 0x11
        /*0506*/ 	.short	(.L_269 - .L_268)
	.align		4
.L_268:
        /*0508*/ 	.word	index@(_ZN2at6native18elementwise_kernelILi128ELi2EZNS0_22gpu_kernel_impl_nocastINS0_13AUnaryFunctorIlllNS0_15binary_internal10MulFunctorIlEEEEEEvRNS_18TensorIteratorBaseERKT_EUliE_EEviT1_)
        /*050c*/ 	.word	0x00000000


	//----- nvinfo : EIATTR_REGCOUNT
	.align		4
.L_269:
        /*0510*/ 	.byte	0x04, 0x2f
        /*0512*/ 	.short	(.L_271 - .L_270)
	.align		4
.L_270:
        /*0514*/ 	.word	index@(_ZN2at6native27unrolled_elementwise_kernelINS0_13AUnaryFunctorIlllNS0_15binary_internal10MulFunctorIlEEEESt5arrayIPcLm2EELi4E23TrivialOffsetCalculatorILi1EjESB_NS0_6memory12LoadWithCastILi1EEENSC_13StoreWithCastILi1EEEEEviT_T0_T2_T3_T4_T5_)
        /*0518*/ 	.word	0x00000024


	//----- nvinfo : EIATTR_FRAME_SIZE
	.align		4
.L_271:
        /*051c*/ 	.byte	0x04, 0x11
        /*051e*/ 	.short	(.L_273 - .L_272)
	.align		4
.L_272:
        /*0520*/ 	.word	index@(_ZN2at6native27unrolled_elementwise_kernelINS0_13AUnaryFunctorIlllNS0_15binary_internal10MulFunctorIlEEEESt5arrayIPcLm2EELi4E23TrivialOffsetCalculatorILi1EjESB_NS0_6memory12LoadWithCastILi1EEENSC_13StoreWithCastILi1EEEEEviT_T0_T2_T3_T4_T5_)
        /*0524*/ 	.word	0x00000000


	//----- nvinfo : EIATTR_REGCOUNT
	.align		4
.L_273:
        /*0528*/ 	.byte	0x04, 0x2f
        /*052a*/ 	.short	(.L_275 - .L_274)
	.align		4
.L_274:
        /*052c*/ 	.word	index@(_ZN2at6native18elementwise_kernelILi128ELi4EZNS0_15gpu_kernel_implINS0_13AUnaryFunctorIlllNS0_15binary_internal10MulFunctorIlEEEEEEvRNS_18TensorIteratorBaseERKT_EUliE_EEviT1_)
        /*0530*/ 	.word	0x0000001a


	//----- nvinfo : EIATTR_FRAME_SIZE
	.align		4
.L_275:
        /*0534*/ 	.byte	0x04, 0x11
        /*0536*/ 	.short	(.L_277 - .L_276)
	.align		4
.L_276:
        /*0538*/ 	.word	index@(_ZN2at6native18elementwise_kernelILi128ELi4EZNS0_15gpu_kernel_implINS0_13AUnaryFunctorIlllNS0_15binary_internal10MulFunctorIlEEEEEEvRNS_18TensorIteratorBaseERKT_EUliE_EEviT1_)
        /*053c*/ 	.word	0x00000000


	//----- nvinfo : EIATTR_REGCOUNT
	.align		4
.L_277:
        /*0540*/ 	.byte	0x04, 0x2f
        /*0542*/ 	.short	(.L_279 - .L_278)
	.align		4
.L_278:
        /*0544*/ 	.word	index@(_ZN2at6native29vectorized_elementwise_kernelILi8ENS0_13BinaryFunctorIsssNS0_15binary_internal10MulFunctorIsEEEESt5arrayIPcLm3EEEEviT0_T1_)
        /*0548*/ 	.word	0x00000020


	//----- nvinfo : EIATTR_FRAME_SIZE
	.align		4
.L_279:
        /*054c*/ 	.byte	0x04, 0x11
        /*054e*/ 	.short	(.L_281 - .L_280)
	.align		4
.L_280:
        /*0550*/ 	.word	index@(_ZN2at6native29vectorized_elementwise_kernelILi8ENS0_13BinaryFunctorIsssNS0_15binary_internal10MulFunctorIsEEEESt5arrayIPcLm3EEEEviT0_T1_)
        /*0554*/ 	.word	0x00000000


	//----- nvinfo : EIATTR_REGCOUNT
	.align		4
.L_281:
        /*0558*/ 	.byte	0x04, 0x2f
        /*055a*/ 	.short	(.L_283 - .L_282)
	.align		4
.L_282:
        /*055c*/ 	.word	index@(_ZN2at6native29vectorized_elementwise_kernelILi4ENS0_13BinaryFunctorIsssNS0_15binary_internal10MulFunctorIsEEEESt5arrayIPcLm3EEEEviT0_T1_)
        /*0560*/ 	.word	0x00000020


	//----- nvinfo : EIATTR_FRAME_SIZE
	.align		4
.L_283:
        /*0564*/ 	.byte	0x04, 0x11
        /*0566*/ 	.short	(.L_285 - .L_284)
	.align		4
.L_284:
        /*0568*/ 	.word	index@(_ZN2at6native29vectorized_elementwise_kernelILi4ENS0_13BinaryFunctorIsssNS0_15binary_internal10MulFunctorIsEEEESt5arrayIPcLm3EEEEviT0_T1_)
        /*056c*/ 	.word	0x00000000


	//----- nvinfo : EIATTR_REGCOUNT
	.align		4
.L_285:
        /*0570*/ 	.byte	0x04, 0x2f
        /*0572*/ 	.short	(.L_287 - .L_286)
	.align		4
.L_286:
        /*0574*/ 	.word	index@(_ZN2at6native29vectorized_elementwise_kernelILi2ENS0_13BinaryFunctorIsssNS0_15binary_internal10MulFunctorIsEEEESt5arrayIPcLm3EEEEviT0_T1_)
        /*0578*/ 	.word	0x00000020


	//----- nvinfo : EIATTR_FRAME_SIZE
	.align		4
.L_287:
        /*057c*/ 	.byte	0x04, 0x11
        /*057e*/ 	.short	(.L_289 - .L_288)
	.align		4
.L_288:
        /*0580*/ 	.word	index@(_ZN2at6native29vectorized_elementwise_kernelILi2ENS0_13BinaryFunctorIsssNS0_15binary_internal10MulFunctorIsEEEESt5arrayIPcLm3EEEEviT0_T1_)
        /*0584*/ 	.word	0x00000000


	//----- nvinfo : EIATTR_REGCOUNT
	.align		4
.L_289:
        /*0588*/ 	.byte	0x04, 0x2f
        /*058a*/ 	.short	(.L_291 - .L_290)
	.align		4
.L_290:
        /*058c*/ 	.word	index@(_ZN2at6native27unrolled_elementwise_kernelINS0_13BinaryFunctorIsssNS0_15binary_internal10MulFunctorIsEEEESt5arrayIPcLm3EELi4E23TrivialOffsetCalculatorILi2EjESA_ILi1EjENS0_6memory15LoadWithoutCastENSD_16StoreWithoutCastEEEviT_T0_T2_T3_T4_T5_)
        /*0590*/ 	.word	0x0000001a


	//----- nvinfo : EIATTR_FRAME_SIZE
	.align		4
.L_291:
        /*0594*/ 	.byte	0x04, 0x11
        /*0596*/ 	.short	(.L_293 - .L_292)
	.align		4
.L_292:
        /*0598*/ 	.word	index@(_ZN2at6native27unrolled_elementwise_kernelINS0_13BinaryFunctorIsssNS0_15binary_internal10MulFunctorIsEEEESt5arrayIPcLm3EELi4E23TrivialOffsetCalculatorILi2EjESA_ILi1EjENS0_6memory15LoadWithoutCastENSD_16StoreWithoutCastEEEviT_T0_T2_T3_T4_T5_)
        /*059c*/ 	.word	0x00000000


	//----- nvinfo : EIATTR_REGCOUNT
	.align		4
.L_293:
        /*05a0*/ 	.byte	0x04, 0x2f
        /*05a2*/ 	.short	(.L_295 - .L_294)
	.align		4
.L_294:
        /*05a4*/ 	.word	index@(_ZN2at6native18elementwise_kernelILi128ELi4EZNS0_22gpu_kernel_impl_nocastINS0_13BinaryFunctorIsssNS0_15binary_internal10MulFunctorIsEEEEEEvRNS_18TensorIteratorBaseERKT_EUliE_EEviT1_)
        /*05a8*/ 	.word	0x00000012


	//----- nvinfo : EIATTR_FRAME_SIZE
	.align		4
.L_295:
        /*05ac*/ 	.byte	0x04, 0x11
        /*05ae*/ 	.short	(.L_297 - .L_296)
	.align		4
.L_296:
        /*05b0*/ 	.word	index@(_ZN2at6native18elementwise_kernelILi128ELi4EZNS0_22gpu_kernel_impl_nocastINS0_13BinaryFunctorIsssNS0_15binary_internal10MulFunctorIsEEEEEEvRNS_18TensorIteratorBaseERKT_EUliE_EEviT1_)
        /*05b4*/ 	.word	0x00000000


	//----- nvinfo : EIATTR_REGCOUNT
	.align		4
.L_297:
        /*05b8*/ 	.byte	0x04, 0x2f
        /*05ba*/ 	.short	(.L_299 - .L_298)
	.align		4
.L_298:
        /*05bc*/ 	.word	index@(_ZN2at6native27unrolled_elementwise_kernelINS0_13BinaryFunctorIsssNS0_15binary_internal10MulFunctorIsEEEESt5arrayIPcLm3EELi4E23TrivialOffsetCalculatorILi2EjESA_ILi1EjENS0_6memory12LoadWithCastILi2EEENSD_13StoreWithCastILi1EEEEEviT_T0_T2_T3_T4_T5_)
        /*05c0*/ 	.word	0x0000001f


	//----- nvinfo : EIATTR_FRAME_SIZE
	.align		4
.L_299:
        /*05c4*/ 	.byte	0x04, 0x11
        /*05c6*/ 	.short	(.L_301 - .L_300)
	.align		4
.L_300:
        /*05c8*/ 	.word	index@(_ZN2at6native27unrolled_elementwise_kernelINS0_13BinaryFunctorIsssNS0_15binary_internal10MulFunctorIsEEEESt5arrayIPcLm3EELi4E23TrivialOffsetCalculatorILi2EjESA_ILi1EjENS0_6memory12LoadWithCastILi2EEENSD_13StoreWithCastILi1EEEEEviT_T0_T2_T3_T4_T5_)
        /*05cc*/ 	.word	0x00000000


	//----- nvinfo : EIATTR_REGCOUNT
	.align		4
.L_301:
        /*05d0*/ 	.byte	0x04, 0x2f
        /*05d2*/ 	.short	(.L_303 - .L_302)
	.align		4
.L_302:
        /*05d4*/ 	.word	index@(_ZN2at6native18elementwise_kernelILi128ELi4EZNS0_15gpu_kernel_implINS0_13BinaryFunctorIsssNS0_15binary_internal10MulFunctorIsEEEEEEvRNS_18TensorIteratorBaseERKT_EUliE_EEviT1_)
        /*05d8*/ 	.word	0x0000001a


	//----- nvinfo : EIATTR_FRAME_SIZE
	.align		4
.L_303:
        /*05dc*/ 	.byte	0x04, 0x11
        /*05de*/ 	.short	(.L_305 - .L_304)
	.align		4
.L_304:
        /*05e0*/ 	.word	index@(_ZN2at6native18elementwise_kernelILi128ELi4EZNS0_15gpu_kernel_implINS0_13BinaryFunctorIsssNS0_15binary_internal10MulFunctorIsEEEEEEvRNS_18TensorIteratorBaseERKT_EUliE_EEviT1_)
        /*05e4*/ 	.word	0x00000000


	//----- nvinfo : EIATTR_REGCOUNT
	.align		4
.L_305:
        /*05e8*/ 	.byte	0x04, 0x2f
        /*05ea*/ 	.short	(.L_307 - .L_306)
	.align		4
.L_306:
        /*05ec*/ 	.word	index@(_ZN2at6native29vectorized_elementwise_kernelILi8ENS0_13AUnaryFunctorIsssNS0_15binary_internal10MulFunctorIsEEEESt5arrayIPcLm2EEEEviT0_T1_)
        /*05f0*/ 	.word	0x00000020


	//----- nvinfo : EIATTR_FRAME_SIZE
	.align		4
.L_307:
        /*05f4*/ 	.byte	0x04, 0x11
        /*05f6*/ 	.short	(.L_309 - .L_308)
	.align		4
.L_308:
        /*05f8*/ 	.word	index@(_ZN2at6native29vectorized_elementwise_kernelILi8ENS0_13AUnaryFunctorIsssNS0_15binary_internal10MulFunctorIsEEEESt5arrayIPcLm2EEEEviT0_T1_)
        /*05fc*/ 	.word	0x00000000


	//----- nvinfo : EIATTR_REGCOUNT
	.align		4
.L_309:
        /*0600*/ 	.byte	0x04, 0x2f
        /*0602*/ 	.short	(.L_311 - .L_310)
	.align		4
.L_310:
        /*0604*/ 	.word	index@(_ZN2at6native29vectorized_elementwise_kernelILi4ENS0_13AUnaryFunctorIsssNS0_15binary_internal10MulFunctorIsEEEESt5arrayIPcLm2EEEEviT0_T1_)
        /*0608*/ 	.word	0x00000020


	//----- nvinfo : EIATTR_FRAME_SIZE
	.align		4
.L_311:
        /*060c*/ 	.byte	0x04, 0x11
        /*060e*/ 	.short	(.L_313 - .L_312)
	.align		4
.L_312:
        /*0610*/ 	.word	index@(_ZN2at6native29vectorized_elementwise_kernelILi4ENS0_13AUnaryFunctorIsssNS0_15binary_internal10MulFunctorIsEEEESt5arrayIPcLm2EEEEviT0_T1_)
        /*0614*/ 	.word	0x00000000


	//----- nvinfo : EIATTR_REGCOUNT
	.align		4
.L_313:
        /*0618*/ 	.byte	0x04, 0x2f
        /*061a*/ 	.short	(.L_315 - .L_314)
	.align		4
.L_314:
        /*061c*/ 	.word	index@(_ZN2at6native29vectorized_elementwise_kernelILi2ENS0_13AUnaryFunctorIsssNS0_15binary_internal10MulFunctorIsEEEESt5arrayIPcLm2EEEEviT0_T1_)
        /*0620*/ 	.word	0x00000020


	//----- nvinfo : EIATTR_FRAME_SIZE
	.align		4
.L_315:
        /*0624*/ 	.byte	0x04, 0x11
        /*0626*/ 	.short	(.L_317 - .L_316)
	.align		4
.L_316:
        /*0628*/ 	.word	index@(_ZN2at6native29vectorized_elementwise_kernelILi2ENS0_13AUnaryFunctorIsssNS0_15binary_internal10MulFunctorIsEEEESt5arrayIPcLm2EEEEviT0_T1_)
        /*062c*/ 	.word	0x00000000


	//----- nvinfo : EIATTR_REGCOUNT
	.align		4
.L_317:
        /*0630*/ 	.byte	0x04, 0x2f
        /*0632*/ 	.short	(.L_319 - .L_318)
	.align		4
.L_318:
        /*0634*/ 	.word	index@(_ZN2at6native27unrolled_elementwise_kernelINS0_13AUnaryFunctorIsssNS0_15binary_internal10MulFunctorIsEEEESt5arrayIPcLm2EELi4E23TrivialOffsetCalculatorILi1EjESB_NS0_6memory15LoadWithoutCastENSC_16StoreWithoutCastEEEviT_T0_T2_T3_T4_T5_)
        /*0638*/ 	.word	0x00000018


	//----- nvinfo : EIATTR_FRAME_SIZE
	.align		4
.L_319:
        /*063c*/ 	.byte	0x04, 0x11
        /*063e*/ 	.short	(.L_321 - .L_320)
	.align		4
.L_320:
        /*0640*/ 	.word	index@(_ZN2at6native27unrolled_elementwise_kernelINS0_13AUnaryFunctorIsssNS0_15binary_internal10MulFunctorIsEEEESt5arrayIPcLm2EELi4E23TrivialOffsetCalculatorILi1EjESB_NS0_6memory15LoadWithoutCastENSC_16StoreWithoutCastEEEviT_T0_T2_T3_T4_T5_)
        /*0644*/ 	.word	0x00000000


	//----- nvinfo : EIATTR_REGCOUNT
	.align		4
.L_321:
        /*0648*/ 	.byte	0x04, 0x2f
        /*064a*/ 	.short	(.L_323 - .L_322)
	.align		4
.L_322:
        /*064c*/ 	.word	index@(_ZN2at6native18elementwise_kernelILi128ELi4EZNS0_22gpu_kernel_impl_nocastINS0_13AUnaryFunctorIsssNS0_15binary_internal10MulFunctorIsEEEEEEvRNS_18TensorIteratorBaseERKT_EUliE_EEviT1_)
        /*0650*/ 	.word	0x00000012


	//----- nvinfo : EIATTR_FRAME_SIZE
	.align		4
.L_323:
        /*0654*/ 	.byte	0x04, 0x11
        /*0656*/ 	.short	(.L_325 - .L_324)
	.align		4
.L_324:
        /*0658*/ 	.word	index@(_ZN2at6native18elementwise_kernelILi128ELi4EZNS0_22gpu_kernel_impl_nocastINS0_13AUnaryFunctorIsssNS0_15binary_internal10MulFunctorIsEEEEEEvRNS_18TensorIteratorBaseERKT_EUliE_EEviT1_)
        /*065c*/ 	.word	0x00000000


	//----- nvinfo : EIATTR_REGCOUNT
	.align		4
.L_325:
        /*0660*/ 	.byte	0x04, 0x2f
        /*0662*/ 	.short	(.L_327 - .L_326)
	.align		4
.L_326:
        /*0664*/ 	.word	index@(_ZN2at6native27unrolled_elementwise_kernelINS0_13AUnaryFunctorIsssNS0_15binary_internal10MulFunctorIsEEEESt5arrayIPcLm2EELi4E23TrivialOffsetCalculatorILi1EjESB_NS0_6memory12LoadWithCastILi1EEENSC_13StoreWithCastILi1EEEEEviT_T0_T2_T3_T4_T5_)
        /*0668*/ 	.word	0x0000001c


	//----- nvinfo : EIATTR_FRAME_SIZE
	.align		4
.L_327:
        /*066c*/ 	.byte	0x04, 0x11
        /*066e*/ 	.short	(.L_329 - .L_328)
	.align		4
.L_328:
        /*0670*/ 	.word	index@(_ZN2at6native27unrolled_elementwise_kernelINS0_13AUnaryFunctorIsssNS0_15binary_internal10MulFunctorIsEEEESt5arrayIPcLm2EELi4E23TrivialOffsetCalculatorILi1EjESB_NS0_6memory12LoadWithCastILi1EEENSC_13StoreWithCastILi1EEEEEviT_T0_T2_T3_T4_T5_)
        /*0674*/ 	.word	0x00000000


	//----- nvinfo : EIATTR_REGCOUNT
	.align		4
.L_329:
        /*0678*/ 	.byte	0x04, 0x2f
        /*067a*/ 	.short	(.L_331 - .L_330)
	.align		4
.L_330:
        /*067c*/ 	.word	index@(_ZN2at6native18elementwise_kernelILi128ELi4EZNS0_15gpu_kernel_implINS0_13AUnaryFunctorIsssNS0_15binary_internal10MulFunctorIsEEEEEEvRNS_18TensorIteratorBaseERKT_EUliE_EEviT1_)
        /*0680*/ 	.word	0x0000001a


	//----- nvinfo : EIATTR_FRAME_SIZE
	.align		4
.L_331:
        /*0684*/ 	.byte	0x04, 0x11
        /*0686*/ 	.short	(.L_333 - .L_332)
	.align		4
.L_332:
        /*0688*/ 	.word	index@(_ZN2at6native18elementwise_kernelILi128ELi4EZNS0_15gpu_kernel_implINS0_13AUnaryFunctorIsssNS0_15binary_internal10MulFunctorIsEEEEEEvRNS_18TensorIteratorBaseERKT_EUliE_EEviT1_)
        /*068c*/ 	.word	0x00000000


	//----- nvinfo : EIATTR_REGCOUNT
	.align		4
.L_333:
        /*0690*/ 	.byte	0x04, 0x2f
        /*0692*/ 	.short	(.L_335 - .L_334)
	.align		4
.L_334:
        /*0694*/ 	.word	index@(_ZN2at6native29vectorized_elementwise_kernelILi8ENS0_13BinaryFunctorIdddNS0_15binary_internal10MulFunctorIdEEEESt5arrayIPcLm3EEEEviT0_T1_)
        /*0698*/ 	.word	0x00000020


	//----- nvinfo : EIATTR_FRAME_SIZE
	.align		4
.L_335:
        /*069c*/ 	.byte	0x04, 0x11
        /*069e*/ 	.short	(.L_337 - .L_336)
	.align		4
.L_336:
        /*06a0*/ 	.word	index@(_ZN2at6native29vectorized_elementwise_kernelILi8ENS0_13BinaryFunctorIdddNS0_15binary_internal10MulFunctorIdEEEESt5arrayIPcLm3EEEEviT0_T1_)
        /*06a4*/ 	.word	0x00000000


	//----- nvinfo : EIATTR_REGCOUNT
	.align		4
.L_337:
        /*06a8*/ 	.byte	0x04, 0x2f
        /*06aa*/ 	.short	(.L_339 - .L_338)
	.align		4
.L_338:
        /*06ac*/ 	.word	index@(_ZN2at6native29vectorized_elementwise_kernelILi4ENS0_13BinaryFunctorIdddNS0_15binary_internal10MulFunctorIdEEEESt5arrayIPcLm3EEEEviT0_T1_)
        /*06b0*/ 	.word	0x00000020


	//----- nvinfo : EIATTR_FRAME_SIZE
	.align		4
.L_339:
        /*06b4*/ 	.byte	0x04, 0x11
        /*06b6*/ 	.short	(.L_341 - .L_340)
	.align		4
.L_340:
        /*06b8*/ 	.word	index@(_ZN2at6native29vectorized_elementwise_kernelILi4ENS0_13BinaryFunctorIdddNS0_15binary_internal10MulFunctorIdEEEESt5arrayIPcLm3EEEEviT0_T1_)
        /*06bc*/ 	.word	0x00000000


	//----- nvinfo : EIATTR_REGCOUNT
	.align		4
.L_341:
        /*06c0*/ 	.byte	0x04, 0x2f
        /*06c2*/ 	.short	(.L_343 - .L_342)
	.align		4
.L_342:
        /*06c4*/ 	.word	index@(_ZN2at6native29vectorized_elementwise_kernelILi2ENS0_13BinaryFunctorIdddNS0_15binary_internal10MulFunctorIdEEEESt5arrayIPcLm3EEEEviT0_T1_)
        /*06c8*/ 	.word	0x00000020


	//----- nvinfo : EIATTR_FRAME_SIZE
	.align		4
.L_343:
        /*06cc*/ 	.byte	0x04, 0x11
        /*06ce*/ 	.short	(.L_345 - .L_344)
	.align		4
.L_344:
        /*06d0*/ 	.word	index@(_ZN2at6native29vectorized_elementwise_kernelILi2ENS0_13BinaryFunctorIdddNS0_15binary_internal10MulFunctorIdEEEESt5arrayIPcLm3EEEEviT0_T1_)
        /*06d4*/ 	.word	0x00000000


	//----- nvinfo : EIATTR_REGCOUNT
	.align		4
.L_345:
        /*06d8*/ 	.byte	0x04, 0x2f
        /*06da*/ 	.short	(.L_347 - .L_346)
	.align		4
.L_346:
        /*06dc*/ 	.word	index@(_ZN2at6native27unrolled_elementwise_kernelINS0_13BinaryFunctorIdddNS0_15binary_internal10MulFunctorIdEEEESt5arrayIPcLm3EELi4E23TrivialOffsetCalculatorILi2EjESA_ILi1EjENS0_6memory15LoadWithoutCastENSD_16StoreWithoutCastEEEviT_T0_T2_T3_T4_T5_)
        /*06e0*/ 	.word	0x00000020


	//----- nvinfo : EIATTR_FRAME_SIZE
	.align		4
.L_347:
        /*06e4*/ 	.byte	0x04, 0x11
        /*06e6*/ 	.short	(.L_349 - .L_348)
	.align		4
.L_348:
        /*06e8*/ 	.word	index@(_ZN2at6native27unrolled_elementwise_kernelINS0_13BinaryFunctorIdddNS0_15binary_internal10MulFunctorIdEEEESt5arrayIPcLm3EELi4E23TrivialOffsetCalculatorILi2EjESA_ILi1EjENS0_6memory15LoadWithoutCastENSD_16StoreWithoutCastEEEviT_T0_T2_T3_T4_T5_)
        /*06ec*/ 	.word	0x00000000


	//----- nvinfo : EIATTR_REGCOUNT
	.align		4
.L_349:
        /*06f0*/ 	.byte	0x04, 0x2f
        /*06f2*/ 	.short	(.L_351 - .L_350)
	.align		4
.L_350:
        /*06f4*/ 	.word	index@(_ZN2at6native18elementwise_kernelILi128ELi2EZNS0_22gpu_kernel_impl_nocastINS0_13BinaryFunctorIdddNS0_15binary_internal10MulFunctorIdEEEEEEvRNS_18TensorIteratorBaseERKT_EUliE_EEviT1_)
        /*06f8*/ 	.word	0x00000012


	//----- nvinfo : EIATTR_FRAME_SIZE
	.align		4
.L_351:
        /*06fc*/ 	.byte	0x04, 0x11
        /*06fe*/ 	.short	(.L_353 - .L_352)
	.align		4
.L_352:
        /*0700*/ 	.word	index@(_ZN2at6native18elementwise_kernelILi128ELi2EZNS0_22gpu_kernel_impl_nocastINS0_13BinaryFunctorIdddNS0_15binary_internal10MulFunctorIdEEEEEEvRNS_18TensorIteratorBaseERKT_EUliE_EEviT1_)
        /*0704*/ 	.word	0x00000000


	//----- nvinfo : EIATTR_REGCOUNT
	.align		4
.L_353:
        /*0708*/ 	.byte	0x04, 0x2f
        /*070a*/ 	.short	(.L_355 - .L_354)
	.align		4
.L_354:
        /*070c*/ 	.word	index@(_ZN2at6native27unrolled_elementwise_kernelINS0_13BinaryFunctorIdddNS0_15binary_internal10MulFunctorIdEEEESt5arrayIPcLm3EELi4E23TrivialOffsetCalculatorILi2EjESA_ILi1EjENS0_6memory12LoadWithCastILi2EEENSD_13StoreWithCastILi1EEEEEviT_T0_T2_T3_T4_T5_)
        /*0710*/ 	.word	0x00000028


	//----- nvinfo : EIATTR_FRAME_SIZE
	.align		4
.L_355:
        /*0714*/ 	.byte	0x04, 0x11
        /*0716*/ 	.short	(.L_357 - .L_356)
	.align		4
.L_356:
        /*0718*/ 	.word	index@(_ZN2at6native27unrolled_elementwise_kernelINS0_13BinaryFunctorIdddNS0_15binary_internal10MulFunctorIdEEEESt5arrayIPcLm3EELi4E23TrivialOffsetCalculatorILi2EjESA_ILi1EjENS0_6memory12LoadWithCastILi2EEENSD_13StoreWithCastILi1EEEEEviT_T0_T2_T3_T4_T5_)
        /*071c*/ 	.word	0x00000000


	//----- nvinfo : EIATTR_REGCOUNT
	.align		4
.L_357:
        /*0720*/ 	.byte	0x04, 0x2f
        /*0722*/ 	.short	(.L_359 - .L_358)
	.align		4
.L_358:
        /*0724*/ 	.word	index@(_ZN2at6native18elementwise_kernelILi128ELi4EZNS0_15gpu_kernel_implINS0_13BinaryFunctorIdddNS0_15binary_internal10MulFunctorIdEEEEEEvRNS_18TensorIteratorBaseERKT_EUliE_EEviT1_)
        /*0728*/ 	.word	0x0000001c


	//----- nvinfo : EIATTR_FRAME_SIZE
	.align		4
.L_359:
        /*072c*/ 	.byte	0x04, 0x11
        /*072e*/ 	.short	(.L_361 - .L_360)
	.align		4
.L_360:
        /*0730*/ 	.word	index@(_ZN2at6native18elementwise_kernelILi128ELi4EZNS0_15gpu_kernel_implINS0_13BinaryFunctorIdddNS0_15binary_internal10MulFunctorIdEEEEEEvRNS_18TensorIteratorBaseERKT_EUliE_EEviT1_)
        /*0734*/ 	.word	0x00000000


	//----- nvinfo : EIATTR_REGCOUNT
	.align		4
.L_361:
        /*0738*/ 	.byte	0x04, 0x2f
        /*073a*/ 	.short	(.L_363 - .L_362)
	.align		4
.L_362:
        /*073c*/ 	.word	index@(_ZN2at6native29vectorized_elementwise_kernelILi8ENS0_13AUnaryFunctorIdddNS0_15binary_internal10MulFunctorIdEEEESt5arrayIPcLm2EEEEviT0_T1_)
        /*0740*/ 	.word	0x00000020


	//----- nvinfo : EIATTR_FRAME_SIZE
	.align		4
.L_363:
        /*0744*/ 	.byte	0x04, 0x11
        /*0746*/ 	.short	(.L_365 - .L_364)
	.align		4
.L_364:
        /*0748*/ 	.word	index@(_ZN2at6native29vectorized_elementwise_kernelILi8ENS0_13AUnaryFunctorIdddNS0_15binary_internal10MulFunctorIdEEEESt5arrayIPcLm2EEEEviT0_T1_)
        /*074c*/ 	.word	0x00000000


	//----- nvinfo : EIATTR_REGCOUNT
	.align		4
.L_365:
        /*0750*/ 	.byte	0x04, 0x2f
        /*0752*/ 	.short	(.L_367 - .L_366)
	.align		4
.L_366:
        /*0754*/ 	.word	index@(_ZN2at6native29vectorized_elementwise_kernelILi4ENS0_13AUnaryFunctorIdddNS0_15binary_internal10MulFunctorIdEEEESt5arrayIPcLm2EEEEviT0_T1_)
        /*0758*/ 	.word	0x00000020


	//----- nvinfo : EIATTR_FRAME_SIZE
	.align		4
.L_367:
        /*075c*/ 	.byte	0x04, 0x11
        /*075e*/ 	.short	(.L_369 - .L_368)
	.align		4
.L_368:
        /*0760*/ 	.word	index@(_ZN2at6native29vectorized_elementwise_kernelILi4ENS0_13AUnaryFunctorIdddNS0_15binary_internal10MulFunctorIdEEEESt5arrayIPcLm2EEEEviT0_T1_)
        /*0764*/ 	.word	0x00000000


	//----- nvinfo : EIATTR_REGCOUNT
	.align		4
.L_369:
        /*0768*/ 	.byte	0x04, 0x2f
        /*076a*/ 	.short	(.L_371 - .L_370)
	.align		4
.L_370:
        /*076c*/ 	.word	index@(_ZN2at6native29vectorized_elementwise_kernelILi2ENS0_13AUnaryFunctorIdddNS0_15binary_internal10MulFunctorIdEEEESt5arrayIPcLm2EEEEviT0_T1_)
        /*0770*/ 	.word	0x00000020


	//----- nvinfo : EIATTR_FRAME_SIZE
	.align		4
.L_371:
        /*0774*/ 	.byte	0x04, 0x11
        /*0776*/ 	.short	(.L_373 - .L_372)
	.align		4
.L_372:
        /*0778*/ 	.word	index@(_ZN2at6native29vectorized_elementwise_kernelILi2ENS0_13AUnaryFunctorIdddNS0_15binary_internal10MulFunctorIdEEEESt5arrayIPcLm2EEEEviT0_T1_)
        /*077c*/ 	.word	0x00000000


	//----- nvinfo : EIATTR_REGCOUNT
	.align		4
.L_373:
        /*0780*/ 	.byte	0x04, 0x2f
        /*0782*/ 	.short	(.L_375 - .L_374)
	.align		4
.L_374:
        /*0784*/ 	.word	index@(_ZN2at6native27unrolled_elementwise_kernelINS0_13AUnaryFunctorIdddNS0_15binary_internal10MulFunctorIdEEEESt5arrayIPcLm2EELi4E23TrivialOffsetCalculatorILi1EjESB_NS0_6memory15LoadWithoutCastENSC_16StoreWithoutCastEEEviT_T0_T2_T3_T4_T5_)
        /*0788*/ 	.word	0x0000001a


	//----- nvinfo : EIATTR_FRAME_SIZE
	.align		4
.L_375:
        /*078c*/ 	.byte	0x04, 0x11
        /*078e*/ 	.short	(.L_377 - .L_376)
	.align		4
.L_376:
        /*0790*/ 	.word	index@(_ZN2at6native27unrolled_elementwise_kernelINS0_13AUnaryFunctorIdddNS0_15binary_internal10MulFunctorIdEEEESt5arrayIPcLm2EELi4E23TrivialOffsetCalculatorILi1EjESB_NS0_6memory15LoadWithoutCastENSC_16StoreWithoutCastEEEviT_T0_T2_T3_T4_T5_)
        /*0794*/ 	.word	0x00000000


	//----- nvinfo : EIATTR_REGCOUNT
	.align		4
.L_377:
        /*0798*/ 	.byte	0x04, 0x2f
        /*079a*/ 	.short	(.L_379 - .L_378)
	.align		4
.L_378:
        /*079c*/ 	.word	index@(_ZN2at6native18elementwise_kernelILi128ELi2EZNS0_22gpu_kernel_impl_nocastINS0_13AUnaryFunctorIdddNS0_15binary_internal10MulFunctorIdEEEEEEvRNS_18TensorIteratorBaseERKT_EUliE_EEviT1_)
        /*07a0*/ 	.word	0x00000012


	//----- nvinfo : EIATTR_FRAME_SIZE
	.align		4
.L_379:
        /*07a4*/ 	.byte	0x04, 0x11
        /*07a6*/ 	.short	(.L_381 - .L_380)
	.align		4
.L_380:
        /*07a8*/ 	.word	index@(_ZN2at6native18elementwise_kernelILi128ELi2EZNS0_22gpu_kernel_impl_nocastINS0_13AUnaryFunctorIdddNS0_15binary_internal10MulFunctorIdEEEEEEvRNS_18TensorIteratorBaseERKT_EUliE_EEviT1_)
        /*07ac*/ 	.word	0x00000000


	//----- nvinfo : EIATTR_REGCOUNT
	.align		4
.L_381:
        /*07b0*/ 	.byte	0x04, 0x2f
        /*07b2*/ 	.short	(.L_383 - .L_382)
	.align		4
.L_382:
        /*07b4*/ 	.word	index@(_ZN2at6native27unrolled_elementwise_kernelINS0_13AUnaryFunctorIdddNS0_15binary_internal10MulFunctorIdEEEESt5arrayIPcLm2EELi4E23TrivialOffsetCalculatorILi1EjESB_NS0_6memory12LoadWithCastILi1EEENSC_13StoreWithCastILi1EEEEEviT_T0_T2_T3_T4_T5_)
        /*07b8*/ 	.word	0x00000022


	//----- nvinfo : EIATTR_FRAME_SIZE
	.align		4
.L_383:
        /*07bc*/ 	.byte	0x04, 0x11
        /*07be*/ 	.short	(.L_385 - .L_384)
	.align		4
.L_384:
        /*07c0*/ 	.word	index@(_ZN2at6native27unrolled_elementwise_kernelINS0_13AUnaryFunctorIdddNS0_15binary_internal10MulFunctorIdEEEESt5arrayIPcLm2EELi4E23TrivialOffsetCalculatorILi1EjESB_NS0_6memory12LoadWithCastILi1EEENSC_13StoreWithCastILi1EEEEEviT_T0_T2_T3_T4_T5_)
        /*07c4*/ 	.word	0x00000000


	//----- nvinfo : EIATTR_REGCOUNT
	.align		4
.L_385:
        /*07c8*/ 	.byte	0x04, 0x2f
        /*07ca*/ 	.short	(.L_387 - .L_386)
	.align		4
.L_386:
        /*07cc*/ 	.word	index@(_ZN2at6native18elementwise_kernelILi128ELi4EZNS0_15gpu_kernel_implINS0_13AUnaryFunctorIdddNS0_15binary_internal10MulFunctorIdEEEEEEvRNS_18TensorIteratorBaseERKT_EUliE_EEviT1_)
        /*07d0*/ 	.word	0x0000001a


	//----- nvinfo : EIATTR_FRAME_SIZE
	.align		4
.L_387:
        /*07d4*/ 	.byte	0x04, 0x11
        /*07d6*/ 	.short	(.L_389 - .L_388)
	.align		4
.L_388:
        /*07d8*/ 	.word	index@(_ZN2at6native18elementwise_kernelILi128ELi4EZNS0_15gpu_kernel_implINS0_13AUnaryFunctorIdddNS0_15binary_internal10MulFunctorIdEEEEEEvRNS_18TensorIteratorBaseERKT_EUliE_EEviT1_)
        /*07dc*/ 	.word	0x00000000


	//----- nvinfo : EIATTR_REGCOUNT
	.align		4
.L_389:
        /*07e0*/ 	.byte	0x04, 0x2f
        /*07e2*/ 	.short	(.L_391 - .L_390)
	.align		4
.L_390:
        /*07e4*/ 	.word	index@(_ZN2at6native29vectorized_elementwise_kernelILi8ENS0_13BinaryFunctorIfffNS0_15binary_internal10MulFunctorIfEEEESt5arrayIPcLm3EEEEviT0_T1_)
        /*07e8*/ 	.word	0x00000020


	//----- nvinfo : EIATTR_FRAME_SIZE
	.align		4
.L_391:
        /*07ec*/ 	.byte	0x04, 0x11
        /*07ee*/ 	.short	(.L_393 - .L_392)
	.align		4
.L_392:
        /*07f0*/ 	.word	index@(_ZN2at6native29vectorized_elementwise_kernelILi8ENS0_13BinaryFunctorIfffNS0_15binary_internal10MulFunctorIfEEEESt5arrayIPcLm3EEEEviT0_T1_)
        /*07f4*/ 	.word	0x00000000


	//----- nvinfo : EIATTR_REGCOUNT
	.align		4
.L_393:
        /*07f8*/ 	.byte	0x04, 0x2f
        /*07fa*/ 	.short	(.L_395 - .L_394)
	.align		4
.L_394:
        /*07fc*/ 	.word	index@(_ZN2at6native29vectorized_elementwise_kernelILi4ENS0_13BinaryFunctorIfffNS0_15binary_internal10MulFunctorIfEEEESt5arrayIPcLm3EEEEviT0_T1_)
        /*0800*/ 	.word	0x00000020


	//----- nvinfo : EIATTR_FRAME_SIZE
	.align		4
.L_395:
        /*0804*/ 	.byte	0x04, 0x11
        /*0806*/ 	.short	(.L_397 - .L_396)
	.align		4
.L_396:
        /*0808*/ 	.word	index@(_ZN2at6native29vectorized_elementwise_kernelILi4ENS0_13BinaryFunctorIfffNS0_15binary_internal10MulFunctorIfEEEESt5arrayIPcLm3EEEEviT0_T1_)
        /*080c*/ 	.word	0x00000000


	//----- nvinfo : EIATTR_REGCOUNT
	.align		4
.L_397:
        /*0810*/ 	.byte	0x04, 0x2f
        /*0812*/ 	.short	(.L_399 - .L_398)
	.align		4
.L_398:
        /*0814*/ 	.word	index@(_ZN2at6native29vectorized_elementwise_kernelILi2ENS0_13BinaryFunctorIfffNS0_15binary_internal10MulFunctorIfEEEESt5arrayIPcLm3EEEEviT0_T1_)
        /*0818*/ 	.word	0x00000020


	//----- nvinfo : EIATTR_FRAME_SIZE
	.align		4
.L_399:
        /*081c*/ 	.byte	0x04, 0x11
        /*081e*/ 	.short	(.L_401 - .L_400)
	.align		4
.L_400:
        /*0820*/ 	.word	index@(_ZN2at6native29vectorized_elementwise_kernelILi2ENS0_13BinaryFunctorIfffNS0_15binary_internal10MulFunctorIfEEEESt5arrayIPcLm3EEEEviT0_T1_)
        /*0824*/ 	.word	0x00000000


	//----- nvinfo : EIATTR_REGCOUNT
	.align		4
.L_401:
        /*0828*/ 	.byte	0x04, 0x2f
        /*082a*/ 	.short	(.L_403 - .L_402)
	.align		4
.L_402:
        /*082c*/ 	.word	index@(_ZN2at6native27unrolled_elementwise_kernelINS0_13BinaryFunctorIfffNS0_15binary_internal10MulFunctorIfEEEESt5arrayIPcLm3EELi4E23TrivialOffsetCalculatorILi2EjESA_ILi1EjENS0_6memory15LoadWithoutCastENSD_16StoreWithoutCastEEEviT_T0_T2_T3_T4_T5_)
        /*0830*/ 	.word	0x0000001a


	//----- nvinfo : EIATTR_FRAME_SIZE
	.align		4
.L_403:
        /*0834*/ 	.byte	0x04, 0x11
        /*0836*/ 	.short	(.L_405 - .L_404)
	.align		4
.L_404:
        /*0838*/ 	.word	index@(_ZN2at6native27unrolled_elementwise_kernelINS0_13BinaryFunctorIfffNS0_15binary_internal10MulFunctorIfEEEESt5arrayIPcLm3EELi4E23TrivialOffsetCalculatorILi2EjESA_ILi1EjENS0_6memory15LoadWithoutCastENSD_16StoreWithoutCastEEEviT_T0_T2_T3_T4_T5_)
        /*083c*/ 	.word	0x00000000


	//----- nvinfo : EIATTR_REGCOUNT
	.align		4
.L_405:
        /*0840*/ 	.byte	0x04, 0x2f
        /*0842*/ 	.short	(.L_407 - .L_406)
	.align		4
.L_406:
        /*0844*/ 	.word	index@(_ZN2at6native18elementwise_kernelILi128ELi2EZNS0_22gpu_kernel_impl_nocastINS0_13BinaryFunctorIfffNS0_15binary_internal10MulFunctorIfEEEEEEvRNS_18TensorIteratorBaseERKT_EUliE_EEviT1_)
        /*0848*/ 	.word	0x00000012


	//----- nvinfo : EIATTR_FRAME_SIZE
	.align		4
.L_407:
        /*084c*/ 	.byte	0x04, 0x11
        /*084e*/ 	.short	(.L_409 - .L_408)
	.align		4
.L_408:
        /*0850*/ 	.word	index@(_ZN2at6native18elementwise_kernelILi128ELi2EZNS0_22gpu_kernel_impl_nocastINS0_13BinaryFunctorIfffNS0_15binary_internal10MulFunctorIfEEEEEEvRNS_18TensorIteratorBaseERKT_EUliE_EEviT1_)
        /*0854*/ 	.word	0x00000000


	//----- nvinfo : EIATTR_REGCOUNT
	.align		4
.L_409:
        /*0858*/ 	.byte	0x04, 0x2f
        /*085a*/ 	.short	(.L_411 - .L_410)
	.align		4
.L_410:
        /*085c*/ 	.word	index@(_ZN2at6native27unrolled_elementwise_kernelINS0_13BinaryFunctorIfffNS0_15binary_internal10MulFunctorIfEEEESt5arrayIPcLm3EELi4E23TrivialOffsetCalculatorILi2EjESA_ILi1EjENS0_6memory12LoadWithCastILi2EEENSD_13StoreWithCastILi1EEEEEviT_T0_T2_T3_T4_T5_)
        /*0860*/ 	.word	0x00000020


	//----- nvinfo : EIATTR_FRAME_SIZE
	.align		4
.L_411:
        /*0864*/ 	.byte	0x04, 0x11
        /*0866*/ 	.short	(.L_413 - .L_412)
	.align		4
.L_412:
        /*0868*/ 	.word	index@(_ZN2at6native27unrolled_elementwise_kernelINS0_13BinaryFunctorIfffNS0_15binary_internal10MulFunctorIfEEEESt5arrayIPcLm3EELi4E23TrivialOffsetCalculatorILi2EjESA_ILi1EjENS0_6memory12LoadWithCastILi2EEENSD_13StoreWithCastILi1EEEEEviT_T0_T2_T3_T4_T5_)
        /*086c*/ 	.word	0x00000000


	//----- nvinfo : EIATTR_REGCOUNT
	.align		4
.L_413:
        /*0870*/ 	.byte	0x04, 0x2f
        /*0872*/ 	.short	(.L_415 - .L_414)
	.align		4
.L_414:
        /*0874*/ 	.word	index@(_ZN2at6native18elementwise_kernelILi128ELi4EZNS0_15gpu_kernel_implINS0_13BinaryFunctorIfffNS0_15binary_internal10MulFunctorIfEEEEEEvRNS_18TensorIteratorBaseERKT_EUliE_EEviT1_)
        /*0878*/ 	.word	0x0000001a


	//----- nvinfo : EIATTR_FRAME_SIZE
	.align		4
.L_415:
        /*087c*/ 	.byte	0x04, 0x11
        /*087e*/ 	.short	(.L_417 - .L_416)
	.align		4
.L_416:
        /*0880*/ 	.word	index@(_ZN2at6native18elementwise_kernelILi128ELi4EZNS0_15gpu_kernel_implINS0_13BinaryFunctorIfffNS0_15binary_internal10MulFunctorIfEEEEEEvRNS_18TensorIteratorBaseERKT_EUliE_EEviT1_)
        /*0884*/ 	.word	0x00000000


	//----- nvinfo : EIATTR_REGCOUNT
	.align		4
.L_417:
        /*0888*/ 	.byte	0x04, 0x2f
        /*088a*/ 	.short	(.L_419 - .L_418)
	.align		4
.L_418:
        /*088c*/ 	.word	index@(_ZN2at6native29vectorized_elementwise_kernelILi8ENS0_13AUnaryFunctorIfffNS0_15binary_internal10MulFunctorIfEEEESt5arrayIPcLm2EEEEviT0_T1_)
        /*0890*/ 	.word	0x00000020


	//----- nvinfo : EIATTR_FRAME_SIZE
	.align		4
.L_419:
        /*0894*/ 	.byte	0x04, 0x11
        /*0896*/ 	.short	(.L_421 - .L_420)
	.align		4
.L_420:
        /*0898*/ 	.word	index@(_ZN2at6native29vectorized_elementwise_kernelILi8ENS0_13AUnaryFunctorIfffNS0_15binary_internal10MulFunctorIfEEEESt5arrayIPcLm2EEEEviT0_T1_)
        /*089c*/ 	.word	0x00000000


	//----- nvinfo : EIATTR_REGCOUNT
	.align		4
.L_421:
        /*08a0*/ 	.byte	0x04, 0x2f
        /*08a2*/ 	.short	(.L_423 - .L_422)
	.align		4
.L_422:
        /*08a4*/ 	.word	index@(_ZN2at6native29vectorized_elementwise_kernelILi4ENS0_13AUnaryFunctorIfffNS0_15binary_internal10MulFunctorIfEEEESt5arrayIPcLm2EEEEviT0_T1_)
        /*08a8*/ 	.word	0x00000020


	//----- nvinfo : EIATTR_FRAME_SIZE
	.align		4
.L_423:
        /*08ac*/ 	.byte	0x04, 0x11
        /*08ae*/ 	.short	(.L_425 - .L_424)
	.align		4
.L_424:
        /*08b0*/ 	.word	index@(_ZN2at6native29vectorized_elementwise_kernelILi4ENS0_13AUnaryFunctorIfffNS0_15binary_internal10MulFunctorIfEEEESt5arrayIPcLm2EEEEviT0_T1_)
        /*08b4*/ 	.word	0x00000000


	//----- nvinfo : EIATTR_REGCOUNT
	.align		4
.L_425:
        /*08b8*/ 	.byte	0x04, 0x2f
        /*08ba*/ 	.short	(.L_427 - .L_426)
	.align		4
.L_426:
        /*08bc*/ 	.word	index@(_ZN2at6native29vectorized_elementwise_kernelILi2ENS0_13AUnaryFunctorIfffNS0_15binary_internal10MulFunctorIfEEEESt5arrayIPcLm2EEEEviT0_T1_)
        /*08c0*/ 	.word	0x00000020


	//----- nvinfo : EIATTR_FRAME_SIZE
	.align		4
.L_427:
        /*08c4*/ 	.byte	0x04, 0x11
        /*08c6*/ 	.short	(.L_429 - .L_428)
	.align		4
.L_428:
        /*08c8*/ 	.word	index@(_ZN2at6native29vectorized_elementwise_kernelILi2ENS0_13AUnaryFunctorIfffNS0_15binary_internal10MulFunctorIfEEEESt5arrayIPcLm2EEEEviT0_T1_)
        /*08cc*/ 	.word	0x00000000


	//----- nvinfo : EIATTR_REGCOUNT
	.align		4
.L_429:
        /*08d0*/ 	.byte	0x04, 0x2f
        /*08d2*/ 	.short	(.L_431 - .L_430)
	.align		4
.L_430:
        /*08d4*/ 	.word	index@(_ZN2at6native27unrolled_elementwise_kernelINS0_13AUnaryFunctorIfffNS0_15binary_internal10MulFunctorIfEEEESt5arrayIPcLm2EELi4E23TrivialOffsetCalculatorILi1EjESB_NS0_6memory15LoadWithoutCastENSC_16StoreWithoutCastEEEviT_T0_T2_T3_T4_T5_)
        /*08d8*/ 	.word	0x00000018


	//----- nvinfo : EIATTR_FRAME_SIZE
	.align		4
.L_431:
        /*08dc*/ 	.byte	0x04, 0x11
        /*08de*/ 	.short	(.L_433 - .L_432)
	.align		4
.L_432:
        /*08e0*/ 	.word	index@(_ZN2at6native27unrolled_elementwise_kernelINS0_13AUnaryFunctorIfffNS0_15binary_internal10MulFunctorIfEEEESt5arrayIPcLm2EELi4E23TrivialOffsetCalculatorILi1EjESB_NS0_6memory15LoadWithoutCastENSC_16StoreWithoutCastEEEviT_T0_T2_T3_T4_T5_)
        /*08e4*/ 	.word	0x00000000


	//----- nvinfo : EIATTR_REGCOUNT
	.align		4
.L_433:
        /*08e8*/ 	.byte	0x04, 0x2f
        /*08ea*/ 	.short	(.L_435 - .L_434)
	.align		4
.L_434:
        /*08ec*/ 	.word	index@(_ZN2at6native18elementwise_kernelILi128ELi2EZNS0_22gpu_kernel_impl_nocastINS0_13AUnaryFunctorIfffNS0_15binary_internal10MulFunctorIfEEEEEEvRNS_18TensorIteratorBaseERKT_EUliE_EEviT1_)
        /*08f0*/ 	.word	0x00000012


	//----- nvinfo : EIATTR_FRAME_SIZE
	.align		4
.L_435:
        /*08f4*/ 	.byte	0x04, 0x11
        /*08f6*/ 	.short	(.L_437 - .L_436)
	.align		4
.L_436:
        /*08f8*/ 	.word	index@(_ZN2at6native18elementwise_kernelILi128ELi2EZNS0_22gpu_kernel_impl_nocastINS0_13AUnaryFunctorIfffNS0_15binary_internal10MulFunctorIfEEEEEEvRNS_18TensorIteratorBaseERKT_EUliE_EEviT1_)
        /*08fc*/ 	.word	0x00000000


	//----- nvinfo : EIATTR_REGCOUNT
	.align		4
.L_437:
        /*0900*/ 	.byte	0x04, 0x2f
        /*0902*/ 	.short	(.L_439 - .L_438)
	.align		4
.L_438:
        /*0904*/ 	.word	index@(_ZN2at6native27unrolled_elementwise_kernelINS0_13AUnaryFunctorIfffNS0_15binary_internal10MulFunctorIfEEEESt5arrayIPcLm2EELi4E23TrivialOffsetCalculatorILi1EjESB_NS0_6memory12LoadWithCastILi1EEENSC_13StoreWithCastILi1EEEEEviT_T0_T2_T3_T4_T5_)
        /*0908*/ 	.word	0x0000001c


	//----- nvinfo : EIATTR_FRAME_SIZE
	.align		4
.L_439:
        /*090c*/ 	.byte	0x04, 0x11
        /*090e*/ 	.short	(.L_441 - .L_440)
	.align		4
.L_440:
        /*0910*/ 	.word	index@(_ZN2at6native27unrolled_elementwise_kernelINS0_13AUnaryFunctorIfffNS0_15binary_internal10MulFunctorIfEEEESt5arrayIPcLm2EELi4E23TrivialOffsetCalculatorILi1EjESB_NS0_6memory12LoadWithCastILi1EEENSC_13StoreWithCastILi1EEEEEviT_T0_T2_T3_T4_T5_)
        /*0914*/ 	.word	0x00000000


	//----- nvinfo : EIATTR_REGCOUNT
	.align		4
.L_441:
        /*0918*/ 	.byte	0x04, 0x2f
        /*091a*/ 	.short	(.L_443 - .L_442)
	.align		4
.L_442:
        /*091c*/ 	.word	index@(_ZN2at6native18elementwise_kernelILi128ELi4EZNS0_15gpu_kernel_implINS0_13AUnaryFunctorIfffNS0_15binary_internal10MulFunctorIfEEEEEEvRNS_18TensorIteratorBaseERKT_EUliE_EEviT1_)
        /*0920*/ 	.word	0x0000001a


	//----- nvinfo : EIATTR_FRAME_SIZE
	.align		4
.L_443:
        /*0924*/ 	.byte	0x04, 0x11
        /*0926*/ 	.short	(.L_445 - .L_444)
	.align		4
.L_444:
        /*0928*/ 	.word	index@(_ZN2at6native18elementwise_kernelILi128ELi4EZNS0_15gpu_kernel_implINS0_13AUnaryFunctorIfffNS0_15binary_internal10MulFunctorIfEEEEEEvRNS_18TensorIteratorBaseERKT_EUliE_EEviT1_)
        /*092c*/ 	.word	0x00000000


	//----- nvinfo : EIATTR_REGCOUNT
	.align		4
.L_445:
        /*0930*/ 	.byte	0x04, 0x2f
        /*0932*/ 	.short	(.L_447 - .L_446)
	.align		4
.L_446:
        /*0934*/ 	.word	index@(_ZN2at6native29vectorized_elementwise_kernelILi8ENS0_13BinaryFunctorIN3c107complexIdEES5_S5_NS0_15binary_internal10MulFunctorIS5_EEEESt5arrayIPcLm3EEEEviT0_T1_)
        /*0938*/ 	.word	0x00000042


	//----- nvinfo : EIATTR_FRAME_SIZE
	.align		4
.L_447:
        /*093c*/ 	.byte	0x04, 0x11
        /*093e*/ 	.short	(.L_449 - .L_448)
	.align		4
.L_448:
        /*0940*/ 	.word	index@(_ZN2at6native29vectorized_elementwise_kernelILi8ENS0_13BinaryFunctorIN3c107complexIdEES5_S5_NS0_15binary_internal10MulFunctorIS5_EEEESt5arrayIPcLm3EEEEviT0_T1_)
        /*0944*/ 	.word	0x00000000


	//----- nvinfo : EIATTR_REGCOUNT
	.align		4
.L_449:
        /*0948*/ 	.byte	0x04, 0x2f
        /*094a*/ 	.short	(.L_451 - .L_450)
	.align		4
.L_450:
        /*094c*/ 	.word	index@(_ZN2at6native29vectorized_elementwise_kernelILi4ENS0_13BinaryFunctorIN3c107complexIdEES5_S5_NS0_15binary_internal10MulFunctorIS5_EEEESt5arrayIPcLm3EEEEviT0_T1_)
        /*0950*/ 	.word	0x00000040


	//----- nvinfo : EIATTR_FRAME_SIZE
	.align		4
.L_451:
        /*0954*/ 	.byte	0x04, 0x11
        /*0956*/ 	.short	(.L_453 - .L_452)
	.align		4
.L_452:
        /*0958*/ 	.word	index@(_ZN2at6native29vectorized_elementwise_kernelILi4ENS0_13BinaryFunctorIN3c107complexIdEES5_S5_NS0_15binary_internal10MulFunctorIS5_EEEESt5arrayIPcLm3EEEEviT0_T1_)
        /*095c*/ 	.word	0x00000000


	//----- nvinfo : EIATTR_REGCOUNT
	.align		4
.L_453:
        /*0960*/ 	.byte	0x04, 0x2f
        /*0962*/ 	.short	(.L_455 - .L_454)
	.align		4
.L_454:
        /*0964*/ 	.word	index@(_ZN2at6native29vectorized_elementwise_kernelILi2ENS0_13BinaryFunctorIN3c107complexIdEES5_S5_NS0_15binary_internal10MulFunctorIS5_EEEESt5arrayIPcLm3EEEEviT0_T1_)
        /*0968*/ 	.word	0x00000040


	//----- nvinfo : EIATTR_FRAME_SIZE
	.align		4
.L_455:
        /*096c*/ 	.byte	0x04, 0x11
        /*096e*/ 	.short	(.L_457 - .L_456)
	.align		4
.L_456:
        /*0970*/ 	.word	index@(_ZN2at6native29vectorized_elementwise_kernelILi2ENS0_13BinaryFunctorIN3c107complexIdEES5_S5_NS0_15binary_internal10MulFunctorIS5_EEEESt5arrayIPcLm3EEEEviT0_T1_)
        /*0974*/ 	.word	0x00000000


	//----- nvinfo : EIATTR_REGCOUNT
	.align		4
.L_457:
        /*0978*/ 	.byte	0x04, 0x2f
        /*097a*/ 	.short	(.L_459 - .L_458)
	.align		4
.L_458:
        /*097c*/ 	.word	index@(_ZN2at6native27unrolled_elementwise_kernelINS0_13BinaryFunctorIN3c107complexIdEES5_S5_NS0_15binary_internal10MulFunctorIS5_EEEESt5arrayIPcLm3EELi4E23TrivialOffsetCalculatorILi2EjESD_ILi1EjENS0_6memory15LoadWithoutCastENSG_16StoreWithoutCastEEEviT_T0_T2_T3_T4_T5_)
        /*0980*/ 	.word	0x00000020


	//----- nvinfo : EIATTR_FRAME_SIZE
	.align		4
.L_459:
        /*0984*/ 	.byte	0x04, 0x11
        /*0986*/ 	.short	(.L_461 - .L_460)
	.align		4
.L_460:
        /*0988*/ 	.word	index@(_ZN2at6native27unrolled_elementwise_kernelINS0_13BinaryFunctorIN3c107complexIdEES5_S5_NS0_15binary_internal10MulFunctorIS5_EEEESt5arrayIPcLm3EELi4E23TrivialOffsetCalculatorILi2EjESD_ILi1EjENS0_6memory15LoadWithoutCastENSG_16StoreWithoutCastEEEviT_T0_T2_T3_T4_T5_)
        /*098c*/ 	.word	0x00000000


	//----- nvinfo : EIATTR_REGCOUNT
	.align		4
.L_461:
        /*0990*/ 	.byte	0x04, 0x2f
        /*0992*/ 	.short	(.L_463 - .L_462)
	.align		4
.L_462:
        /*0994*/ 	.word	index@(_ZN2at6native18elementwise_kernelILi128ELi2EZNS0_22gpu_kernel_impl_nocastINS0_13BinaryFunctorIN3c107complexIdEES6_S6_NS0_15binary_internal10MulFunctorIS6_EEEEEEvRNS_18TensorIteratorBaseERKT_EUliE_EEviT1_)
        /*0998*/ 	.word	0x00000012


	//----- nvinfo : EIATTR_FRAME_SIZE
	.align		4
.L_463:
        /*099c*/ 	.byte	0x04, 0x11
        /*099e*/ 	.short	(.L_465 - .L_464)
	.align		4
.L_464:
        /*09a0*/ 	.word	index@(_ZN2at6native18elementwise_kernelILi128ELi2EZNS0_22gpu_kernel_impl_nocastINS0_13BinaryFunctorIN3c107complexIdEES6_S6_NS0_15binary_internal10MulFunctorIS6_EEEEEEvRNS_18TensorIteratorBaseERKT_EUliE_EEviT1_)
        /*09a4*/ 	.word	0x00000000


	//----- nvinfo : EIATTR_REGCOUNT
	.align		4
.L_465:
        /*09a8*/ 	.byte	0x04, 0x2f
        /*09aa*/ 	.short	(.L_467 - .L_466)
	.align		4
.L_466:
        /*09ac*/ 	.word	index@(_ZN2at6native27unrolled_elementwise_kernelINS0_13BinaryFunctorIN3c107complexIdEES5_S5_NS0_15binary_internal10MulFunctorIS5_EEEESt5arrayIPcLm3EELi4E23TrivialOffsetCalculatorILi2EjESD_ILi1EjENS0_6memory12LoadWithCastILi2EEENSG_13StoreWithCastILi1EEEEEviT_T0_T2_T3_T4_T5_)
        /*09b0*/ 	.word	0x00000033


	//----- nvinfo : EIATTR_FRAME_SIZE
	.align		4
.L_467:
        /*09b4*/ 	.byte	0x04, 0x11
        /*09b6*/ 	.short	(.L_469 - .L_468)
	.align		4
.L_468:
        /*09b8*/ 	.word	index@(_ZN2at6native27unrolled_elementwise_kernelINS0_13BinaryFunctorIN3c107complexIdEES5_S5_NS0_15binary_internal10MulFunctorIS5_EEEESt5arrayIPcLm3EELi4E23TrivialOffsetCalculatorILi2EjESD_ILi1EjENS0_6memory12LoadWithCastILi2EEENSG_13StoreWithCastILi1EEEEEviT_T0_T2_T3_T4_T5_)
        /*09bc*/ 	.word	0x00000000


	//----- nvinfo : EIATTR_REGCOUNT
	.align		4
.L_469:
        /*09c0*/ 	.byte	0x04, 0x2f
        /*09c2*/ 	.short	(.L_471 - .L_470)
	.align		4
.L_470:
        /*09c4*/ 	.word	index@(_ZN2at6native18elementwise_kernelILi128ELi4EZNS0_15gpu_kernel_implINS0_13BinaryFunctorIN3c107complexIdEES6_S6_NS0_15binary_internal10MulFunctorIS6_EEEEEEvRNS_18TensorIteratorBaseERKT_EUliE_EEviT1_)
        /*09c8*/ 	.word	0x0000001e


	//----- nvinfo : EIATTR_FRAME_SIZE
	.align		4
.L_471:
        /*09cc*/ 	.byte	0x04, 0x11
        /*09ce*/ 	.short	(.L_473 - .L_472)
	.align		4
.L_472:
        /*09d0*/ 	.word	index@(_ZN2at6native18elementwise_kernelILi128ELi4EZNS0_15gpu_kernel_implINS0_13BinaryFunctorIN3c107complexIdEES6_S6_NS0_15binary_internal10MulFunctorIS6_EEEEEEvRNS_18TensorIteratorBaseERKT_EUliE_EEviT1_)
        /*09d4*/ 	.word	0x00000000


	//----- nvinfo : EIATTR_REGCOUNT
	.align		4
.L_473:
        /*09d8*/ 	.byte	0x04, 0x2f
        /*09da*/ 	.short	(.L_475 - .L_474)
	.align		4
.L_474:
        /*09dc*/ 	.word	index@(_ZN2at6native29vectorized_elementwise_kernelILi8ENS0_13AUnaryFunctorIN3c107complexIdEES5_S5_NS0_15binary_internal10MulFunctorIS5_EEEESt5arrayIPcLm2EEEEviT0_T1_)
        /*09e0*/ 	.word	0x00000030


	//----- nvinfo : EIATTR_FRAME_SIZE
	.align		4
.L_475:
        /*09e4*/ 	.byte	0x04, 0x11
        /*09e6*/ 	.short	(.L_477 - .L_476)
	.align		4
.L_476:
        /*09e8*/ 	.word	index@(_ZN2at6native29vectorized_elementwise_kernelILi8ENS0_13AUnaryFunctorIN3c107complexIdEES5_S5_NS0_15binary_internal10MulFunctorIS5_EEEESt5arrayIPcLm2EEEEviT0_T1_)
        /*09ec*/ 	.word	0x00000000


	//----- nvinfo : EIATTR_REGCOUNT
	.align		4
.L_477:
        /*09f0*/ 	.byte	0x04, 0x2f
        /*09f2*/ 	.short	(.L_479 - .L_478)
	.align		4
.L_478:
        /*09f4*/ 	.word	index@(_ZN2at6native29vectorized_elementwise_kernelILi4ENS0_13AUnaryFunctorIN3c107complexIdEES5_S5_NS0_15binary_internal10MulFunctorIS5_EEEESt5arrayIPcLm2EEEEviT0_T1_)
        /*09f8*/ 	.word	0x00000030


	//----- nvinfo : EIATTR_FRAME_SIZE
	.align		4
.L_479:
        /*09fc*/ 	.byte	0x04, 0x11
        /*09fe*/ 	.short	(.L_481 - .L_480)
	.align		4
.L_480:
        /*0a00*/ 	.word	index@(_ZN2at6native29vectorized_elementwise_kernelILi4ENS0_13AUnaryFunctorIN3c107complexIdEES5_S5_NS0_15binary_internal10MulFunctorIS5_EEEESt5arrayIPcLm2EEEEviT0_T1_)
        /*0a04*/ 	.word	0x00000000


	//----- nvinfo : EIATTR_REGCOUNT
	.align		4
.L_481:
        /*0a08*/ 	.byte	0x04, 0x2f
        /*0a0a*/ 	.short	(.L_483 - .L_482)
	.align		4
.L_482:
        /*0a0c*/ 	.word	index@(_ZN2at6native29vectorized_elementwise_kernelILi2ENS0_13AUnaryFunctorIN3c107complexIdEES5_S5_NS0_15binary_internal10MulFunctorIS5_EEEESt5arrayIPcLm2EEEEviT0_T1_)
        /*0a10*/ 	.word	0x00000030


	//----- nvinfo : EIATTR_FRAME_SIZE
	.align		4
.L_483:
        /*0a14*/ 	.byte	0x04, 0x11
        /*0a16*/ 	.short	(.L_485 - .L_484)
	.align		4
.L_484:
        /*0a18*/ 	.word	index@(_ZN2at6native29vectorized_elementwise_kernelILi2ENS0_13AUnaryFunctorIN3c107complexIdEES5_S5_NS0_15binary_internal10MulFunctorIS5_EEEESt5arrayIPcLm2EEEEviT0_T1_)
        /*0a1c*/ 	.word	0x00000000


	//----- nvinfo : EIATTR_REGCOUNT
	.align		4
.L_485:
        /*0a20*/ 	.byte	0x04, 0x2f
        /*0a22*/ 	.short	(.L_487 - .L_486)
	.align		4
.L_486:
        /*0a24*/ 	.word	index@(_ZN2at6native27unrolled_elementwise_kernelINS0_13AUnaryFunctorIN3c107complexIdEES5_S5_NS0_15binary_internal10MulFunctorIS5_EEEESt5arrayIPcLm2EELi4E23TrivialOffsetCalculatorILi1EjESE_NS0_6memory15LoadWithoutCastENSF_16StoreWithoutCastEEEviT_T0_T2_T3_T4_T5_)
        /*0a28*/ 	.word	0x0000001e


	//----- nvinfo : EIATTR_FRAME_SIZE
	.align		4
.L_487:
        /*0a2c*/ 	.byte	0x04, 0x11
        /*0a2e*/ 	.short	(.L_489 - .L_488)
	.align		4
.L_488:
        /*0a30*/ 	.word	index@(_ZN2at6native27unrolled_elementwise_kernelINS0_13AUnaryFunctorIN3c107complexIdEES5_S5_NS0_15binary_internal10MulFunctorIS5_EEEESt5arrayIPcLm2EELi4E23TrivialOffsetCalculatorILi1EjESE_NS0_6memory15LoadWithoutCastENSF_16StoreWithoutCastEEEviT_T0_T2_T3_T4_T5_)
        /*0a34*/ 	.word	0x00000000


	//----- nvinfo : EIATTR_REGCOUNT
	.align		4
.L_489:
        /*0a38*/ 	.byte	0x04, 0x2f
        /*0a3a*/ 	.short	(.L_491 - .L_490)
	.align		4
.L_490:
        /*0a3c*/ 	.word	index@(_ZN2at6native18elementwise_kernelILi128ELi2EZNS0_22gpu_kernel_impl_nocastINS0_13AUnaryFunctorIN3c107complexIdEES6_S6_NS0_15binary_internal10MulFunctorIS6_EEEEEEvRNS_18TensorIteratorBaseERKT_EUliE_EEviT1_)
        /*0a40*/ 	.word	0x00000012


	//----- nvinfo : EIATTR_FRAME_SIZE
	.align		4
.L_491:
        /*0a44*/ 	.byte	0x04, 0x11
        /*0a46*/ 	.short	(.L_493 - .L_492)
	.align		4
.L_492:
        /*0a48*/ 	.word	index@(_ZN2at6native18elementwise_kernelILi128ELi2EZNS0_22gpu_kernel_impl_nocastINS0_13AUnaryFunctorIN3c107complexIdEES6_S6_NS0_15binary_internal10MulFunctorIS6_EEEEEEvRNS_18TensorIteratorBaseERKT_EUliE_EEviT1_)
        /*0a4c*/ 	.word	0x00000000


	//----- nvinfo : EIATTR_REGCOUNT
	.align		4
.L_493:
        /*0a50*/ 	.byte	0x04, 0x2f
        /*0a52*/ 	.short	(.L_495 - .L_494)
	.align		4
.L_494:
        /*0a54*/ 	.word	index@(_ZN2at6native27unrolled_elementwise_kernelINS0_13AUnaryFunctorIN3c107complexIdEES5_S5_NS0_15binary_internal10MulFunctorIS5_EEEESt5arrayIPcLm2EELi4E23TrivialOffsetCalculatorILi1EjESE_NS0_6memory12LoadWithCastILi1EEENSF_13StoreWithCastILi1EEEEEviT_T0_T2_T3_T4_T5_)
        /*0a58*/ 	.word	0x00000028


	//----- nvinfo : EIATTR_FRAME_SIZE
	.align		4
.L_495:
        /*0a5c*/ 	.byte	0x04, 0x11
        /*0a5e*/ 	.short	(.L_497 - .L_496)
	.align		4
.L_496:
        /*0a60*/ 	.word	index@(_ZN2at6native27unrolled_elementwise_kernelINS0_13AUnaryFunctorIN3c107complexIdEES5_S5_NS0_15binary_internal10MulFunctorIS5_EEEESt5arrayIPcLm2EELi4E23TrivialOffsetCalculatorILi1EjESE_NS0_6memory12LoadWithCastILi1EEENSF_13StoreWithCastILi1EEEEEviT_T0_T2_T3_T4_T5_)
        /*0a64*/ 	.word	0x00000000


	//----- nvinfo : EIATTR_REGCOUNT
	.align		4
.L_497:
        /*0a68*/ 	.byte	0x04, 0x2f
        /*0a6a*/ 	.short	(.L_499 - .L_498)
	.align		4
.L_498:
        /*0a6c*/ 	.word	index@(_ZN2at6native18elementwise_kernelILi128ELi4EZNS0_15gpu_kernel_implINS0_13AUnaryFunctorIN3c107complexIdEES6_S6_NS0_15binary_internal10MulFunctorIS6_EEEEEEvRNS_18TensorIteratorBaseERKT_EUliE_EEviT1_)
        /*0a70*/ 	.word	0x0000001a


	//----- nvinfo : EIATTR_FRAME_SIZE
	.align		4
.L_499:
        /*0a74*/ 	.byte	0x04, 0x11
        /*0a76*/ 	.short	(.L_501 - .L_500)
	.align		4
.L_500:
        /*0a78*/ 	.word	index@(_ZN2at6native18elementwise_kernelILi128ELi4EZNS0_15gpu_kernel_implINS0_13AUnaryFunctorIN3c107complexIdEES6_S6_NS0_15binary_internal10MulFunctorIS6_EEEEEEvRNS_18TensorIteratorBaseERKT_EUliE_EEviT1_)
        /*0a7c*/ 	.word	0x00000000


	//----- nvinfo : EIATTR_REGCOUNT
	.align		4
.L_501:
        /*0a80*/ 	.byte	0x04, 0x2f
        /*0a82*/ 	.short	(.L_503 - .L_502)
	.align		4
.L_502:
        /*0a84*/ 	.word	index@(_ZN2at6native29vectorized_elementwise_kernelILi8ENS0_13BinaryFunctorIN3c107complexIfEES5_S5_NS0_15binary_internal10MulFunctorIS5_EEEESt5arrayIPcLm3EEEEviT0_T1_)
        /*0a88*/ 	.word	0x00000028


	//----- nvinfo : EIATTR_FRAME_SIZE
	.align		4
.L_503:
        /*0a8c*/ 	.byte	0x04, 0x11
        /*0a8e*/ 	.short	(.L_505 - .L_504)
	.align		4
.L_504:
        /*0a90*/ 	.word	index@(_ZN2at6native29vectorized_elementwise_kernelILi8ENS0_13BinaryFunctorIN3c107complexIfEES5_S5_NS0_15binary_internal10MulFunctorIS5_EEEESt5arrayIPcLm3EEEEviT0_T1_)
        /*0a94*/ 	.word	0x00000000


	//----- nvinfo : EIATTR_REGCOUNT
	.align		4
.L_505:
        /*0a98*/ 	.byte	0x04, 0x2f
        /*0a9a*/ 	.short	(.L_507 - .L_506)
	.align		4
.L_506:
        /*0a9c*/ 	.word	index@(_ZN2at6native29vectorized_elementwise_kernelILi4ENS0_13BinaryFunctorIN3c107complexIfEES5_S5_NS0_15binary_internal10MulFunctorIS5_EEEESt5arrayIPcLm3EEEEviT0_T1_)
        /*0aa0*/ 	.word	0x00000028


	//----- nvinfo : EIATTR_FRAME_SIZE
	.align		4
.L_507:
        /*0aa4*/ 	.byte	0x04, 0x11
        /*0aa6*/ 	.short	(.L_509 - .L_508)
	.align		4
.L_508:
        /*0aa8*/ 	.word	index@(_ZN2at6native29vectorized_elementwise_kernelILi4ENS0_13BinaryFunctorIN3c107complexIfEES5_S5_NS0_15binary_internal10MulFunctorIS5_EEEESt5arrayIPcLm3EEEEviT0_T1_)
        /*0aac*/ 	.word	0x00000000


	//----- nvinfo : EIATTR_REGCOUNT
	.align		4
.L_509:
        /*0ab0*/ 	.byte	0x04, 0x2f
        /*0ab2*/ 	.short	(.L_511 - .L_510)
	.align		4
.L_510:
        /*0ab4*/ 	.word	index@(_ZN2at6native29vectorized_elementwise_kernelILi2ENS0_13BinaryFunctorIN3c107complexIfEES5_S5_NS0_15binary_internal10MulFunctorIS5_EEEESt5arrayIPcLm3EEEEviT0_T1_)
        /*0ab8*/ 	.word	0x00000028


	//----- nvinfo : EIATTR_FRAME_SIZE
	.align		4
.L_511:
        /*0abc*/ 	.byte	0x04, 0x11
        /*0abe*/ 	.short	(.L_513 - .L_512)
	.align		4
.L_512:
        /*0ac0*/ 	.word	index@(_ZN2at6native29vectorized_elementwise_kernelILi2ENS0_13BinaryFunctorIN3c107complexIfEES5_S5_NS0_15binary_internal10MulFunctorIS5_EEEESt5arrayIPcLm3EEEEviT0_T1_)
        /*0ac4*/ 	.word	0x00000000


	//----- nvinfo : EIATTR_REGCOUNT
	.align		4
.L_513:
        /*0ac8*/ 	.byte	0x04, 0x2f
        /*0aca*/ 	.short	(.L_515 - .L_514)
	.align		4
.L_514:
        /*0acc*/ 	.word	index@(_ZN2at6native27unrolled_elementwise_kernelINS0_13BinaryFunctorIN3c107complexIfEES5_S5_NS0_15binary_internal10MulFunctorIS5_EEEESt5arrayIPcLm3EELi4E23TrivialOffsetCalculatorILi2EjESD_ILi1EjENS0_6memory15LoadWithoutCastENSG_16StoreWithoutCastEEEviT_T0_T2_T3_T4_T5_)
        /*0ad0*/ 	.word	0x00000020


	//----- nvinfo : EIATTR_FRAME_SIZE
	.align		4
.L_515:
        /*0ad4*/ 	.byte	0x04, 0x11
        /*0ad6*/ 	.short	(.L_517 - .L_516)
	.align		4
.L_516:
        /*0ad8*/ 	.word	index@(_ZN2at6native27unrolled_elementwise_kernelINS0_13BinaryFunctorIN3c107complexIfEES5_S5_NS0_15binary_internal10MulFunctorIS5_EEEESt5arrayIPcLm3EELi4E23TrivialOffsetCalculatorILi2EjESD_ILi1EjENS0_6memory15LoadWithoutCastENSG_16StoreWithoutCastEEEviT_T0_T2_T3_T4_T5_)
        /*0adc*/ 	.word	0x00000000


	//----- nvinfo : EIATTR_REGCOUNT
	.align		4
.L_517:
        /*0ae0*/ 	.byte	0x04, 0x2f
        /*0ae2*/ 	.short	(.L_519 - .L_518)
	.align		4
.L_518:
        /*0ae4*/ 	.word	index@(_ZN2at6native18elementwise_kernelILi128ELi2EZNS0_22gpu_kernel_impl_nocastINS0_13BinaryFunctorIN3c107complexIfEES6_S6_NS0_15binary_internal10MulFunctorIS6_EEEEEEvRNS_18TensorIteratorBaseERKT_EUliE_EEviT1_)
        /*0ae8*/ 	.word	0x00000012


	//----- nvinfo : EIATTR_FRAME_SIZE
	.align		4
.L_519:
        /*0aec*/ 	.byte	0x04, 0x11
        /*0aee*/ 	.short	(.L_521 - .L_520)
	.align		4
.L_520:
        /*0af0*/ 	.word	index@(_ZN2at6native18elementwise_kernelILi128ELi2EZNS0_22gpu_kernel_impl_nocastINS0_13BinaryFunctorIN3c107complexIfEES6_S6_NS0_15binary_internal10MulFunctorIS6_EEEEEEvRNS_18TensorIteratorBaseERKT_EUliE_EEviT1_)
        /*0af4*/ 	.word	0x00000000


	//----- nvinfo : EIATTR_REGCOUNT
	.align		4
.L_521:
        /*0af8*/ 	.byte	0x04, 0x2f
        /*0afa*/ 	.short	(.L_523 - .L_522)
	.align		4
.L_522:
        /*0afc*/ 	.word	index@(_ZN2at6native27unrolled_elementwise_kernelINS0_13BinaryFunctorIN3c107complexIfEES5_S5_NS0_15binary_internal10MulFunctorIS5_EEEESt5arrayIPcLm3EELi4E23TrivialOffsetCalculatorILi2EjESD_ILi1EjENS0_6memory12LoadWithCastILi2EEENSG_13StoreWithCastILi1EEEEEviT_T0_T2_T3_T4_T5_)
        /*0b00*/ 	.word	0x00000026


	//----- nvinfo : EIATTR_FRAME_SIZE
	.align		4
.L_523:
        /*0b04*/ 	.byte	0x04, 0x11
        /*0b06*/ 	.short	(.L_525 - .L_524)
	.align		4
.L_524:
        /*0b08*/ 	.word	index@(_ZN2at6native27unrolled_elementwise_kernelINS0_13BinaryFunctorIN3c107complexIfEES5_S5_NS0_15binary_internal10MulFunctorIS5_EEEESt5arrayIPcLm3EELi4E23TrivialOffsetCalculatorILi2EjESD_ILi1EjENS0_6memory12LoadWithCastILi2EEENSG_13StoreWithCastILi1EEEEEviT_T0_T2_T3_T4_T5_)
        /*0b0c*/ 	.word	0x00000000


	//----- nvinfo : EIATTR_REGCOUNT
	.align		4
.L_525:
        /*0b10*/ 	.byte	0x04, 0x2f
        /*0b12*/ 	.short	(.L_527 - .L_526)
	.align		4
.L_526:
        /*0b14*/ 	.word	index@(_ZN2at6native18elementwise_kernelILi128ELi4EZNS0_15gpu_kernel_implINS0_13BinaryFunctorIN3c107complexIfEES6_S6_NS0_15binary_internal10MulFunctorIS6_EEEEEEvRNS_18TensorIteratorBaseERKT_EUliE_EEviT1_)
        /*0b18*/ 	.word	0x0000001c


	//----- nvinfo : EIATTR_FRAME_SIZE
	.align		4
.L_527:
        /*0b1c*/ 	.byte	0x04, 0x11
        /*0b1e*/ 	.short	(.L_529 - .L_528)
	.align		4
.L_528:
        /*0b20*/ 	.word	index@(_ZN2at6native18elementwise_kernelILi128ELi4EZNS0_15gpu_kernel_implINS0_13BinaryFunctorIN3c107complexIfEES6_S6_NS0_15binary_internal10MulFunctorIS6_EEEEEEvRNS_18TensorIteratorBaseERKT_EUliE_EEviT1_)
        /*0b24*/ 	.word	0x00000000


	//----- nvinfo : EIATTR_REGCOUNT
	.align		4
.L_529:
        /*0b28*/ 	.byte	0x04, 0x2f
        /*0b2a*/ 	.short	(.L_531 - .L_530)
	.align		4
.L_530:
        /*0b2c*/ 	.word	index@(_ZN2at6native29vectorized_elementwise_kernelILi8ENS0_13AUnaryFunctorIN3c107complexIfEES5_S5_NS0_15binary_internal10MulFunctorIS5_EEEESt5arrayIPcLm2EEEEviT0_T1_)
        /*0b30*/ 	.word	0x00000020


	//----- nvinfo : EIATTR_FRAME_SIZE
	.align		4
.L_531:
        /*0b34*/ 	.byte	0x04, 0x11
        /*0b36*/ 	.short	(.L_533 - .L_532)
	.align		4
.L_532:
        /*0b38*/ 	.word	index@(_ZN2at6native29vectorized_elementwise_kernelILi8ENS0_13AUnaryFunctorIN3c107complexIfEES5_S5_NS0_15binary_internal10MulFunctorIS5_EEEESt5arrayIPcLm2EEEEviT0_T1_)
        /*0b3c*/ 	.word	0x00000000


	//----- nvinfo : EIATTR_REGCOUNT
	.align		4
.L_533:
        /*0b40*/ 	.byte	0x04, 0x2f
        /*0b42*/ 	.short	(.L_535 - .L_534)
	.align		4
.L_534:
        /*0b44*/ 	.word	index@(_ZN2at6native29vectorized_elementwise_kernelILi4ENS0_13AUnaryFunctorIN3c107complexIfEES5_S5_NS0_15binary_internal10MulFunctorIS5_EEEESt5arrayIPcLm2EEEEviT0_T1_)
        /*0b48*/ 	.word	0x00000020


	//----- nvinfo : EIATTR_FRAME_SIZE
	.align		4
.L_535:
        /*0b4c*/ 	.byte	0x04, 0x11
        /*0b4e*/ 	.short	(.L_537 - .L_536)
	.align		4
.L_536:
        /*0b50*/ 	.word	index@(_ZN2at6native29vectorized_elementwise_kernelILi4ENS0_13AUnaryFunctorIN3c107complexIfEES5_S5_NS0_15binary_internal10MulFunctorIS5_EEEESt5arrayIPcLm2EEEEviT0_T1_)
        /*0b54*/ 	.word	0x00000000


	//----- nvinfo : EIATTR_REGCOUNT
	.align		4
.L_537:
        /*0b58*/ 	.byte	0x04, 0x2f
        /*0b5a*/ 	.short	(.L_539 - .L_538)
	.align		4
.L_538:
        /*0b5c*/ 	.word	index@(_ZN2at6native29vectorized_elementwise_kernelILi2ENS0_13AUnaryFunctorIN3c107complexIfEES5_S5_NS0_15binary_internal10MulFunctorIS5_EEEESt5arrayIPcLm2EEEEviT0_T1_)
        /*0b60*/ 	.word	0x00000020


	//----- nvinfo : EIATTR_FRAME_SIZE
	.align		4
.L_539:
        /*0b64*/ 	.byte	0x04, 0x11
        /*0b66*/ 	.short	(.L_541 - .L_540)
	.align		4
.L_540:
        /*0b68*/ 	.word	index@(_ZN2at6native29vectorized_elementwise_kernelILi2ENS0_13AUnaryFunctorIN3c107complexIfEES5_S5_NS0_15binary_internal10MulFunctorIS5_EEEESt5arrayIPcLm2EEEEviT0_T1_)
        /*0b6c*/ 	.word	0x00000000


	//----- nvinfo : EIATTR_REGCOUNT
	.align		4
.L_541:
        /*0b70*/ 	.byte	0x04, 0x2f
        /*0b72*/ 	.short	(.L_543 - .L_542)
	.align		4
.L_542:
        /*0b74*/ 	.word	index@(_ZN2at6native27unrolled_elementwise_kernelINS0_13AUnaryFunctorIN3c107complexIfEES5_S5_NS0_15binary_internal10MulFunctorIS5_EEEESt5arrayIPcLm2EELi4E23TrivialOffsetCalculatorILi1EjESE_NS0_6memory15LoadWithoutCastENSF_16StoreWithoutCastEEEviT_T0_T2_T3_T4_T5_)
        /*0b78*/ 	.word	0x0000001e


	//----- nvinfo : EIATTR_FRAME_SIZE
	.align		4
.L_543:
        /*0b7c*/ 	.byte	0x04, 0x11
        /*0b7e*/ 	.short	(.L_545 - .L_544)
	.align		4
.L_544:
        /*0b80*/ 	.word	index@(_ZN2at6native27unrolled_elementwise_kernelINS0_13AUnaryFunctorIN3c107complexIfEES5_S5_NS0_15binary_internal10MulFunctorIS5_EEEESt5arrayIPcLm2EELi4E23TrivialOffsetCalculatorILi1EjESE_NS0_6memory15LoadWithoutCastENSF_16StoreWithoutCastEEEviT_T0_T2_T3_T4_T5_)
        /*0b84*/ 	.word	0x00000000


	//----- nvinfo : EIATTR_REGCOUNT
	.align		4
.L_545:
        /*0b88*/ 	.byte	0x04, 0x2f
        /*0b8a*/ 	.short	(.L_547 - .L_546)
	.align		4
.L_546:
        /*0b8c*/ 	.word	index@(_ZN2at6native18elementwise_kernelILi128ELi2EZNS0_22gpu_kernel_impl_nocastINS0_13AUnaryFunctorIN3c107complexIfEES6_S6_NS0_15binary_internal10MulFunctorIS6_EEEEEEvRNS_18TensorIteratorBaseERKT_EUliE_EEviT1_)
        /*0b90*/ 	.word	0x00000012


	//----- nvinfo : EIATTR_FRAME_SIZE
	.align		4
.L_547:
        /*0b94*/ 	.byte	0x04, 0x11
        /*0b96*/ 	.short	(.L_549 - .L_548)
	.align		4
.L_548:
        /*0b98*/ 	.word	index@(_ZN2at6native18elementwise_kernelILi128ELi2EZNS0_22gpu_kernel_impl_nocastINS0_13AUnaryFunctorIN3c107complexIfEES6_S6_NS0_15binary_internal10MulFunctorIS6_EEEEEEvRNS_18TensorIteratorBaseERKT_EUliE_EEviT1_)
        /*0b9c*/ 	.word	0x00000000


	//----- nvinfo : EIATTR_REGCOUNT
	.align		4
.L_549:
        /*0ba0*/ 	.byte	0x04, 0x2f
        /*0ba2*/ 	.short	(.L_551 - .L_550)
	.align		4
.L_550:
        /*0ba4*/ 	.word	index@(_ZN2at6native27unrolled_elementwise_kernelINS0_13AUnaryFunctorIN3c107complexIfEES5_S5_NS0_15binary_internal10MulFunctorIS5_EEEESt5arrayIPcLm2EELi4E23TrivialOffsetCalculatorILi1EjESE_NS0_6memory12LoadWithCastILi1EEENSF_13StoreWithCastILi1EEEEEviT_T0_T2_T3_T4_T5_)
        /*0ba8*/ 	.word	0x00000020


	//----- nvinfo : EIATTR_FRAME_SIZE
	.align		4
.L_551:
        /*0bac*/ 	.byte	0x04, 0x11
        /*0bae*/ 	.short	(.L_553 - .L_552)
	.align		4
.L_552:
        /*0bb0*/ 	.word	index@(_ZN2at6native27unrolled_elementwise_kernelINS0_13AUnaryFunctorIN3c107complexIfEES5_S5_NS0_15binary_internal10MulFunctorIS5_EEEESt5arrayIPcLm2EELi4E23TrivialOffsetCalculatorILi1EjESE_NS0_6memory12LoadWithCastILi1EEENSF_13StoreWithCastILi1EEEEEviT_T0_T2_T3_T4_T5_)
        /*0bb4*/ 	.word	0x00000000


	//----- nvinfo : EIATTR_REGCOUNT
	.align		4
.L_553:
        /*0bb8*/ 	.byte	0x04, 0x2f
        /*0bba*/ 	.short	(.L_555 - .L_554)
	.align		4
.L_554:
        /*0bbc*/ 	.word	index@(_ZN2at6native18elementwise_kernelILi128ELi4EZNS0_15gpu_kernel_implINS0_13AUnaryFunctorIN3c107complexIfEES6_S6_NS0_15binary_internal10MulFunctorIS6_EEEEEEvRNS_18TensorIteratorBaseERKT_EUliE_EEviT1_)
        /*0bc0*/ 	.word	0x0000001a


	//----- nvinfo : EIATTR_FRAME_SIZE
	.align		4
.L_555:
        /*0bc4*/ 	.byte	0x04, 0x11
        /*0bc6*/ 	.short	(.L_557 - .L_556)
	.align		4
.L_556:
        /*0bc8*/ 	.word	index@(_ZN2at6native18elementwise_kernelILi128ELi4EZNS0_15gpu_kernel_implINS0_13AUnaryFunctorIN3c107complexIfEES6_S6_NS0_15binary_internal10MulFunctorIS6_EEEEEEvRNS_18TensorIteratorBaseERKT_EUliE_EEviT1_)
        /*0bcc*/ 	.word	0x00000000


	//----- nvinfo : EIATTR_REGCOUNT
	.align		4
.L_557:
        /*0bd0*/ 	.byte	0x04, 0x2f
        /*0bd2*/ 	.short	(.L_559 - .L_558)
	.align		4
.L_558:
        /*0bd4*/ 	.word	index@(_ZN2at6native29vectorized_elementwise_kernelILi8ENS0_13BinaryFunctorIN3c104HalfES4_S4_NS0_15binary_internal10MulFunctorIfEEEESt5arrayIPcLm3EEEEviT0_T1_)
        /*0bd8*/ 	.word	0x00000028


	//----- nvinfo : EIATTR_FRAME_SIZE
	.align		4
.L_559:
        /*0bdc*/ 	.byte	0x04, 0x11
        /*0bde*/ 	.short	(.L_561 - .L_560)
	.align		4
.L_560:
        /*0be0*/ 	.word	index@(_ZN2at6native29vectorized_elementwise_kernelILi8ENS0_13BinaryFunctorIN3c104HalfES4_S4_NS0_15binary_internal10MulFunctorIfEEEESt5arrayIPcLm3EEEEviT0_T1_)
        /*0be4*/ 	.word	0x00000000


	//----- nvinfo : EIATTR_REGCOUNT
	.align		4
.L_561:
        /*0be8*/ 	.byte	0x04, 0x2f
        /*0bea*/ 	.short	(.L_563 - .L_562)
	.align		4
.L_562:
        /*0bec*/ 	.word	index@(_ZN2at6native29vectorized_elementwise_kernelILi4ENS0_13BinaryFunctorIN3c104HalfES4_S4_NS0_15binary_internal10MulFunctorIfEEEESt5arrayIPcLm3EEEEviT0_T1_)
        /*0bf0*/ 	.word	0x00000028


	//----- nvinfo : EIATTR_FRAME_SIZE
	.align		4
.L_563:
        /*0bf4*/ 	.byte	0x04, 0x11
        /*0bf6*/ 	.short	(.L_565 - .L_564)
	.align		4
.L_564:
        /*0bf8*/ 	.word	index@(_ZN2at6native29vectorized_elementwise_kernelILi4ENS0_13BinaryFunctorIN3c104HalfES4_S4_NS0_15binary_internal10MulFunctorIfEEEESt5arrayIPcLm3EEEEviT0_T1_)
        /*0bfc*/ 	.word	0x00000000


	//----- nvinfo : EIATTR_REGCOUNT
	.align		4
.L_565:
        /*0c00*/ 	.byte	0x04, 0x2f
        /*0c02*/ 	.short	(.L_567 - .L_566)
	.align		4
.L_566:
        /*0c04*/ 	.word	index@(_ZN2at6native29vectorized_elementwise_kernelILi2ENS0_13BinaryFunctorIN3c104HalfES4_S4_NS0_15binary_internal10MulFunctorIfEEEESt5arrayIPcLm3EEEEviT0_T1_)
        /*0c08*/ 	.word	0x00000028


	//----- nvinfo : EIATTR_FRAME_SIZE
	.align		4
.L_567:
        /*0c0c*/ 	.byte	0x04, 0x11
        /*0c0e*/ 	.short	(.L_569 - .L_568)
	.align		4
.L_568:
        /*0c10*/ 	.word	index@(_ZN2at6native29vectorized_elementwise_kernelILi2ENS0_13BinaryFunctorIN3c104HalfES4_S4_NS0_15binary_internal10MulFunctorIfEEEESt5arrayIPcLm3EEEEviT0_T1_)
        /*0c14*/ 	.word	0x00000000


	//----- nvinfo : EIATTR_REGCOUNT
	.align		4
.L_569:
        /*0c18*/ 	.byte	0x04, 0x2f
        /*0c1a*/ 	.short	(.L_571 - .L_570)
	.align		4
.L_570:
        /*0c1c*/ 	.word	index@(_ZN2at6native27unrolled_elementwise_kernelINS0_13BinaryFunctorIN3c104HalfES4_S4_NS0_15binary_internal10MulFunctorIfEEEESt5arrayIPcLm3EELi4E23TrivialOffsetCalculatorILi2EjESC_ILi1EjENS0_6memory15LoadWithoutCastENSF_16StoreWithoutCastEEEviT_T0_T2_T3_T4_T5_)
        /*0c20*/ 	.word	0x0000001e


	//----- nvinfo : EIATTR_FRAME_SIZE
	.align		4
.L_571:
        /*0c24*/ 	.byte	0x04, 0x11
        /*0c26*/ 	.short	(.L_573 - .L_572)
	.align		4
.L_572:
        /*0c28*/ 	.word	index@(_ZN2at6native27unrolled_elementwise_kernelINS0_13BinaryFunctorIN3c104HalfES4_S4_NS0_15binary_internal10MulFunctorIfEEEESt5arrayIPcLm3EELi4E23TrivialOffsetCalculatorILi2EjESC_ILi1EjENS0_6memory15LoadWithoutCastENSF_16StoreWithoutCastEEEviT_T0_T2_T3_T4_T5_)
        /*0c2c*/ 	.word	0x00000000


	//----- nvinfo : EIATTR_REGCOUNT
	.align		4
.L_573:
        /*0c30*/ 	.byte	0x04, 0x2f
        /*0c32*/ 	.short	(.L_575 - .L_574)
	.align		4
.L_574:
        /*0c34*/ 	.word	index@(_ZN2at6native18elementwise_kernelILi128ELi4EZNS0_22gpu_kernel_impl_nocastINS0_13BinaryFunctorIN3c104HalfES5_S5_NS0_15binary_internal10MulFunctorIfEEEEEEvRNS_18TensorIteratorBaseERKT_EUliE_EEviT1_)
        /*0c38*/ 	.word	0x00000012


	//----- nvinfo : EIATTR_FRAME_SIZE
	.align		4
.L_575:
        /*0c3c*/ 	.byte	0x04, 0x11
        /*0c3e*/ 	.short	(.L_577 - .L_576)
	.align		4
.L_576:
        /*0c40*/ 	.word	index@(_ZN2at6native18elementwise_kernelILi128ELi4EZNS0_22gpu_kernel_impl_nocastINS0_13BinaryFunctorIN3c104HalfES5_S5_NS0_15binary_internal10MulFunctorIfEEEEEEvRNS_18TensorIteratorBaseERKT_EUliE_EEviT1_)
        /*0c44*/ 	.word	0x00000000


	//----- nvinfo : EIATTR_REGCOUNT
	.align		4
.L_577:
        /*0c48*/ 	.byte	0x04, 0x2f
        /*0c4a*/ 	.short	(.L_579 - .L_578)
	.align		4
.L_578:
        /*0c4c*/ 	.word	index@(_ZN2at6native27unrolled_elementwise_kernelINS0_13BinaryFunctorIN3c104HalfES4_S4_NS0_15binary_internal10MulFunctorIfEEEESt5arrayIPcLm3EELi4E23TrivialOffsetCalculatorILi2EjESC_ILi1EjENS0_6memory12LoadWithCastILi2EEENSF_13StoreWithCastILi1EEEEEviT_T0_T2_T3_T4_T5_)
        /*0c50*/ 	.word	0x0000001f


	//----- nvinfo : EIATTR_FRAME_SIZE
	.align		4
.L_579:
        /*0c54*/ 	.byte	0x04, 0x11
        /*0c56*/ 	.short	(.L_581 - .L_580)
	.align		4
.L_580:
        /*0c58*/ 	.word	index@(_ZN2at6native27unrolled_elementwise_kernelINS0_13BinaryFunctorIN3c104HalfES4_S4_NS0_15binary_internal10MulFunctorIfEEEESt5arrayIPcLm3EELi4E23TrivialOffsetCalculatorILi2EjESC_ILi1EjENS0_6memory12LoadWithCastILi2EEENSF_13StoreWithCastILi1EEEEEviT_T0_T2_T3_T4_T5_)
        /*0c5c*/ 	.word	0x00000000


	//----- nvinfo : EIATTR_REGCOUNT
	.align		4
.L_581:
        /*0c60*/ 	.byte	0x04, 0x2f
        /*0c62*/ 	.short	(.L_583 - .L_582)
	.align		4
.L_582:
        /*0c64*/ 	.word	index@(_ZN2at6native18elementwise_kernelILi128ELi4EZNS0_15gpu_kernel_implINS0_13BinaryFunctorIN3c104HalfES5_S5_NS0_15binary_internal10MulFunctorIfEEEEEEvRNS_18TensorIteratorBaseERKT_EUliE_EEviT1_)
        /*0c68*/ 	.word	0x0000001a


	//----- nvinfo : EIATTR_FRAME_SIZE
	.align		4
.L_583:
        /*0c6c*/ 	.byte	0x04, 0x11
        /*0c6e*/ 	.short	(.L_585 - .L_584)
	.align		4
.L_584:
        /*0c70*/ 	.word	index@(_ZN2at6native18elementwise_kernelILi128ELi4EZNS0_15gpu_kernel_implINS0_13BinaryFunctorIN3c104HalfES5_S5_NS0_15binary_internal10MulFunctorIfEEEEEEvRNS_18TensorIteratorBaseERKT_EUliE_EEviT1_)
        /*0c74*/ 	.word	0x00000000


	//----- nvinfo : EIATTR_REGCOUNT
	.align		4
.L_585:
        /*0c78*/ 	.byte	0x04, 0x2f
        /*0c7a*/ 	.short	(.L_587 - .L_586)
	.align		4
.L_586:
        /*0c7c*/ 	.word	index@(_ZN2at6native29vectorized_elementwise_kernelILi8ENS0_13AUnaryFunctorIN3c104HalfES4_S4_NS0_15binary_internal10MulFunctorIfEEEESt5arrayIPcLm2EEEEviT0_T1_)
        /*0c80*/ 	.word	0x00000020


	//----- nvinfo : EIATTR_FRAME_SIZE
	.align		4
.L_587:
        /*0c84*/ 	.byte	0x04, 0x11
        /*0c86*/ 	.short	(.L_589 - .L_588)
	.align		4
.L_588:
        /*0c88*/ 	.word	index@(_ZN2at6native29vectorized_elementwise_kernelILi8ENS0_13AUnaryFunctorIN3c104HalfES4_S4_NS0_15binary_internal10MulFunctorIfEEEESt5arrayIPcLm2EEEEviT0_T1_)
        /*0c8c*/ 	.word	0x00000000


	//----- nvinfo : EIATTR_REGCOUNT
	.align		4
.L_589:
        /*0c90*/ 	.byte	0x04, 0x2f
        /*0c92*/ 	.short	(.L_591 - .L_590)
	.align		4
.L_590:
        /*0c94*/ 	.word	index@(_ZN2at6native29vectorized_elementwise_kernelILi4ENS0_13AUnaryFunctorIN3c104HalfES4_S4_NS0_15binary_internal10MulFunctorIfEEEESt5arrayIPcLm2EEEEviT0_T1_)
        /*0c98*/ 	.word	0x00000020


	//----- nvinfo : EIATTR_FRAME_SIZE
	.align		4
.L_591:
        /*0c9c*/ 	.byte	0x04, 0x11
        /*0c9e*/ 	.short	(.L_593 - .L_592)
	.align		4
.L_592:
        /*0ca0*/ 	.word	index@(_ZN2at6native29vectorized_elementwise_kernelILi4ENS0_13AUnaryFunctorIN3c104HalfES4_S4_NS0_15binary_internal10MulFunctorIfEEEESt5arrayIPcLm2EEEEviT0_T1_)
        /*0ca4*/ 	.word	0x00000000


	//----- nvinfo : EIATTR_REGCOUNT
	.align		4
.L_593:
        /*0ca8*/ 	.byte	0x04, 0x2f
        /*0caa*/ 	.short	(.L_595 - .L_594)
	.align		4
.L_594:
        /*0cac*/ 	.word	index@(_ZN2at6native29vectorized_elementwise_kernelILi2ENS0_13AUnaryFunctorIN3c104HalfES4_S4_NS0_15binary_internal10MulFunctorIfEEEESt5arrayIPcLm2EEEEviT0_T1_)
        /*0cb0*/ 	.word	0x00000020


	//----- nvinfo : EIATTR_FRAME_SIZE
	.align		4
.L_595:
        /*0cb4*/ 	.byte	0x04, 0x11
        /*0cb6*/ 	.short	(.L_597 - .L_596)
	.align		4
.L_596:
        /*0cb8*/ 	.word	index@(_ZN2at6native29vectorized_elementwise_kernelILi2ENS0_13AUnaryFunctorIN3c104HalfES4_S4_NS0_15binary_internal10MulFunctorIfEEEESt5arrayIPcLm2EEEEviT0_T1_)
        /*0cbc*/ 	.word	0x00000000


	//----- nvinfo : EIATTR_REGCOUNT
	.align		4
.L_597:
        /*0cc0*/ 	.byte	0x04, 0x2f
        /*0cc2*/ 	.short	(.L_599 - .L_598)
	.align		4
.L_598:
        /*0cc4*/ 	.word	index@(_ZN2at6native27unrolled_elementwise_kernelINS0_13AUnaryFunctorIN3c104HalfES4_S4_NS0_15binary_internal10MulFunctorIfEEEESt5arrayIPcLm2EELi4E23TrivialOffsetCalculatorILi1EjESD_NS0_6memory15LoadWithoutCastENSE_16StoreWithoutCastEEEviT_T0_T2_T3_T4_T5_)
        /*0cc8*/ 	.word	0x00000018


	//----- nvinfo : EIATTR_FRAME_SIZE
	.align		4
.L_599:
        /*0ccc*/ 	.byte	0x04, 0x11
        /*0cce*/ 	.short	(.L_601 - .L_600)
	.align		4
.L_600:
        /*0cd0*/ 	.word	index@(_ZN2at6native27unrolled_elementwise_kernelINS0_13AUnaryFunctorIN3c104HalfES4_S4_NS0_15binary_internal10MulFunctorIfEEEESt5arrayIPcLm2EELi4E23TrivialOffsetCalculatorILi1EjESD_NS0_6memory15LoadWithoutCastENSE_16StoreWithoutCastEEEviT_T0_T2_T3_T4_T5_)
        /*0cd4*/ 	.word	0x00000000


	//----- nvinfo : EIATTR_REGCOUNT
	.align		4
.L_601:
        /*0cd8*/ 	.byte	0x04, 0x2f
        /*0cda*/ 	.short	(.L_603 - .L_602)
	.align		4
.L_602:
        /*0cdc*/ 	.word	index@(_ZN2at6native18elementwise_kernelILi128ELi4EZNS0_22gpu_kernel_impl_nocastINS0_13AUnaryFunctorIN3c104HalfES5_S5_NS0_15binary_internal10MulFunctorIfEEEEEEvRNS_18TensorIteratorBaseERKT_EUliE_EEviT1_)
        /*0ce0*/ 	.word	0x00000012


	//----- nvinfo : EIATTR_FRAME_SIZE
	.align		4
.L_603:
        /*0ce4*/ 	.byte	0x04, 0x11
        /*0ce6*/ 	.short	(.L_605 - .L_604)
	.align		4
.L_604:
        /*0ce8*/ 	.word	index@(_ZN2at6native18elementwise_kernelILi128ELi4EZNS0_22gpu_kernel_impl_nocastINS0_13AUnaryFunctorIN3c104HalfES5_S5_NS0_15binary_internal10MulFunctorIfEEEEEEvRNS_18TensorIteratorBaseERKT_EUliE_EEviT1_)
        /*0cec*/ 	.word	0x00000000


	//----- nvinfo : EIATTR_REGCOUNT
	.align		4
.L_605:
        /*0cf0*/ 	.byte	0x04, 0x2f
        /*0cf2*/ 	.short	(.L_607 - .L_606)
	.align		4
.L_606:
        /*0cf4*/ 	.word	index@(_ZN2at6native27unrolled_elementwise_kernelINS0_13AUnaryFunctorIN3c104HalfES4_S4_NS0_15binary_internal10MulFunctorIfEEEESt5arrayIPcLm2EELi4E23TrivialOffsetCalculatorILi1EjESD_NS0_6memory12LoadWithCastILi1EEENSE_13StoreWithCastILi1EEEEEviT_T0_T2_T3_T4_T5_)
        /*0cf8*/ 	.word	0x0000001e


	//----- nvinfo : EIATTR_FRAME_SIZE
	.align		4
.L_607:
        /*0cfc*/ 	.byte	0x04, 0x11
        /*0cfe*/ 	.short	(.L_609 - .L_608)
	.align		4
.L_608:
        /*0d00*/ 	.word	index@(_ZN2at6native27unrolled_elementwise_kernelINS0_13AUnaryFunctorIN3c104HalfES4_S4_NS0_15binary_internal10MulFunctorIfEEEESt5arrayIPcLm2EELi4E23TrivialOffsetCalculatorILi1EjESD_NS0_6memory12LoadWithCastILi1EEENSE_13StoreWithCastILi1EEEEEviT_T0_T2_T3_T4_T5_)
        /*0d04*/ 	.word	0x00000000


	//----- nvinfo : EIATTR_REGCOUNT
	.align		4
.L_609:
        /*0d08*/ 	.byte	0x04, 0x2f
        /*0d0a*/ 	.short	(.L_611 - .L_610)
	.align		4
.L_610:
        /*0d0c*/ 	.word	index@(_ZN2at6native18elementwise_kernelILi128ELi4EZNS0_15gpu_kernel_implINS0_13AUnaryFunctorIN3c104HalfES5_S5_NS0_15binary_internal10MulFunctorIfEEEEEEvRNS_18TensorIteratorBaseERKT_EUliE_EEviT1_)
        /*0d10*/ 	.word	0x0000001a


	//----- nvinfo : EIATTR_FRAME_SIZE
	.align		4
.L_611:
        /*0d14*/ 	.byte	0x04, 0x11
        /*0d16*/ 	.short	(.L_613 - .L_612)
	.align		4
.L_612:
        /*0d18*/ 	.word	index@(_ZN2at6native18elementwise_kernelILi128ELi4EZNS0_15gpu_kernel_implINS0_13AUnaryFunctorIN3c104HalfES5_S5_NS0_15binary_internal10MulFunctorIfEEEEEEvRNS_18TensorIteratorBaseERKT_EUliE_EEviT1_)
        /*0d1c*/ 	.word	0x00000000


	//----- nvinfo : EIATTR_REGCOUNT
	.align		4
.L_613:
        /*0d20*/ 	.byte	0x04, 0x2f
        /*0d22*/ 	.short	(.L_615 - .L_614)
	.align		4
.L_614:
        /*0d24*/ 	.word	index@(_ZN2at6native29vectorized_elementwise_kernelILi8ENS0_13BinaryFunctorIN3c108BFloat16ES4_S4_NS0_15binary_internal10MulFunctorIfEEEESt5arrayIPcLm3EEEEviT0_T1_)
        /*0d28*/ 	.word	0x00000028


	//----- nvinfo : EIATTR_FRAME_SIZE
	.align		4
.L_615:
        /*0d2c*/ 	.byte	0x04, 0x11
        /*0d2e*/ 	.short	(.L_617 - .L_616)
	.align		4
.L_616:
        /*0d30*/ 	.word	index@(_ZN2at6native29vectorized_elementwise_kernelILi8ENS0_13BinaryFunctorIN3c108BFloat16ES4_S4_NS0_15binary_internal10MulFunctorIfEEEESt5arrayIPcLm3EEEEviT0_T1_)
        /*0d34*/ 	.word	0x00000000


	//----- nvinfo : EIATTR_REGCOUNT
	.align		4
.L_617:
        /*0d38*/ 	.byte	0x04, 0x2f
        /*0d3a*/ 	.short	(.L_619 - .L_618)
	.align		4
.L_618:
        /*0d3c*/ 	.word	index@(_ZN2at6native29vectorized_elementwise_kernelILi4ENS0_13BinaryFunctorIN3c108BFloat16ES4_S4_NS0_15binary_internal10MulFunctorIfEEEESt5arrayIPcLm3EEEEviT0_T1_)
        /*0d40*/ 	.word	0x00000028


	//----- nvinfo : EIATTR_FRAME_SIZE
	.align		4
.L_619:
        /*0d44*/ 	.byte	0x04, 0x11
        /*0d46*/ 	.short	(.L_621 - .L_620)
	.align		4
.L_620:
        /*0d48*/ 	.word	index@(_ZN2at6native29vectorized_elementwise_kernelILi4ENS0_13BinaryFunctorIN3c108BFloat16ES4_S4_NS0_15binary_internal10MulFunctorIfEEEESt5arrayIPcLm3EEEEviT0_T1_)
        /*0d4c*/ 	.word	0x00000000


	//----- nvinfo : EIATTR_REGCOUNT
	.align		4
.L_621:
        /*0d50*/ 	.byte	0x04, 0x2f
        /*0d52*/ 	.short	(.L_623 - .L_622)
	.align		4
.L_622:
        /*0d54*/ 	.word	index@(_ZN2at6native29vectorized_elementwise_kernelILi2ENS0_13BinaryFunctorIN3c108BFloat16ES4_S4_NS0_15binary_internal10MulFunctorIfEEEESt5arrayIPcLm3EEEEviT0_T1_)
        /*0d58*/ 	.word	0x00000028


	//----- nvinfo : EIATTR_FRAME_SIZE
	.align		4
.L_623:
        /*0d5c*/ 	.byte	0x04, 0x11
        /*0d5e*/ 	.short	(.L_625 - .L_624)
	.align		4
.L_624:
        /*0d60*/ 	.word	index@(_ZN2at6native29vectorized_elementwise_kernelILi2ENS0_13BinaryFunctorIN3c108BFloat16ES4_S4_NS0_15binary_internal10MulFunctorIfEEEESt5arrayIPcLm3EEEEviT0_T1_)
        /*0d64*/ 	.word	0x00000000


	//----- nvinfo : EIATTR_REGCOUNT
	.align		4
.L_625:
        /*0d68*/ 	.byte	0x04, 0x2f
        /*0d6a*/ 	.short	(.L_627 - .L_626)
	.align		4
.L_626:
        /*0d6c*/ 	.word	index@(_ZN2at6native27unrolled_elementwise_kernelINS0_13BinaryFunctorIN3c108BFloat16ES4_S4_NS0_15binary_internal10MulFunctorIfEEEESt5arrayIPcLm3EELi4E23TrivialOffsetCalculatorILi2EjESC_ILi1EjENS0_6memory15LoadWithoutCastENSF_16StoreWithoutCastEEEviT_T0_T2_T3_T4_T5_)
        /*0d70*/ 	.word	0x0000001e


	//----- nvinfo : EIATTR_FRAME_SIZE
	.align		4
.L_627:
        /*0d74*/ 	.byte	0x04, 0x11
        /*0d76*/ 	.short	(.L_629 - .L_628)
	.align		4
.L_628:
        /*0d78*/ 	.word	index@(_ZN2at6native27unrolled_elementwise_kernelINS0_13BinaryFunctorIN3c108BFloat16ES4_S4_NS0_15binary_internal10MulFunctorIfEEEESt5arrayIPcLm3EELi4E23TrivialOffsetCalculatorILi2EjESC_ILi1EjENS0_6memory15LoadWithoutCastENSF_16StoreWithoutCastEEEviT_T0_T2_T3_T4_T5_)
        /*0d7c*/ 	.word	0x00000000


	//----- nvinfo : EIATTR_REGCOUNT
	.align		4
.L_629:
        /*0d80*/ 	.byte	0x04, 0x2f
        /*0d82*/ 	.short	(.L_631 - .L_630)
	.align		4
.L_630:
        /*0d84*/ 	.word	index@(_ZN2at6native18elementwise_kernelILi128ELi4EZNS0_22gpu_kernel_impl_nocastINS0_13BinaryFunctorIN3c108BFloat16ES5_S5_NS0_15binary_internal10MulFunctorIfEEEEEEvRNS_18TensorIteratorBaseERKT_EUliE_EEviT1_)
        /*0d88*/ 	.word	0x00000012


	//----- nvinfo : EIATTR_FRAME_SIZE
	.align		4
.L_631:
        /*0d8c*/ 	.byte	0x04, 0x11
        /*0d8e*/ 	.short	(.L_633 - .L_632)
	.align		4
.L_632:
        /*0d90*/ 	.word	index@(_ZN2at6native18elementwise_kernelILi128ELi4EZNS0_22gpu_kernel_impl_nocastINS0_13BinaryFunctorIN3c108BFloat16ES5_S5_NS0_15binary_internal10MulFunctorIfEEEEEEvRNS_18TensorIteratorBaseERKT_EUliE_EEviT1_)
        /*0d94*/ 	.word	0x00000000


	//----- nvinfo : EIATTR_REGCOUNT
	.align		4
.L_633:
        /*0d98*/ 	.byte	0x04, 0x2f
        /*0d9a*/ 	.short	(.L_635 - .L_634)
	.align		4
.L_634:
        /*0d9c*/ 	.word	index@(_ZN2at6native27unrolled_elementwise_kernelINS0_13BinaryFunctorIN3c108BFloat16ES4_S4_NS0_15binary_internal10MulFunctorIfEEEESt5arrayIPcLm3EELi4E23TrivialOffsetCalculatorILi2EjESC_ILi1EjENS0_6memory12LoadWithCastILi2EEENSF_13StoreWithCastILi1EEEEEviT_T0_T2_T3_T4_T5_)
        /*0da0*/ 	.word	0x0000001e


	//----- nvinfo : EIATTR_FRAME_SIZE
	.align		4
.L_635:
        /*0da4*/ 	.byte	0x04, 0x11
        /*0da6*/ 	.short	(.L_637 - .L_636)
	.align		4
.L_636:
        /*0da8*/ 	.word	index@(_ZN2at6native27unrolled_elementwise_kernelINS0_13BinaryFunctorIN3c108BFloat16ES4_S4_NS0_15binary_internal10MulFunctorIfEEEESt5arrayIPcLm3EELi4E23TrivialOffsetCalculatorILi2EjESC_ILi1EjENS0_6memory12LoadWithCastILi2EEENSF_13StoreWithCastILi1EEEEEviT_T0_T2_T3_T4_T5_)
        /*0dac*/ 	.word	0x00000000


	//----- nvinfo : EIATTR_REGCOUNT
	.align		4
.L_637:
        /*0db0*/ 	.byte	0x04, 0x2f
        /*0db2*/ 	.short	(.L_639 - .L_638)
	.align		4
.L_638:
        /*0db4*/ 	.word	index@(_ZN2at6native18elementwise_kernelILi128ELi4EZNS0_15gpu_kernel_implINS0_13BinaryFunctorIN3c108BFloat16ES5_S5_NS0_15binary_internal10MulFunctorIfEEEEEEvRNS_18TensorIteratorBaseERKT_EUliE_EEviT1_)
        /*0db8*/ 	.word	0x0000001a


	//----- nvinfo : EIATTR_FRAME_SIZE
	.align		4
.L_639:
        /*0dbc*/ 	.byte	0x04, 0x11
        /*0dbe*/ 	.short	(.L_641 - .L_640)
	.align		4
.L_640:
        /*0dc0*/ 	.word	index@(_ZN2at6native18elementwise_kernelILi128ELi4EZNS0_15gpu_kernel_implINS0_13BinaryFunctorIN3c108BFloat16ES5_S5_NS0_15binary_internal10MulFunctorIfEEEEEEvRNS_18TensorIteratorBaseERKT_EUliE_EEviT1_)
        /*0dc4*/ 	.word	0x00000000


	//----- nvinfo : EIATTR_REGCOUNT
	.align		4
.L_641:
        /*0dc8*/ 	.byte	0x04, 0x2f
        /*0dca*/ 	.short	(.L_643 - .L_642)
	.align		4
.L_642:
        /*0dcc*/ 	.word	index@(_ZN2at6native29vectorized_elementwise_kernelILi8ENS0_13AUnaryFunctorIN3c108BFloat16ES4_S4_NS0_15binary_internal10MulFunctorIfEEEESt5arrayIPcLm2EEEEviT0_T1_)
        /*0dd0*/ 	.word	0x00000020


	//----- nvinfo : EIATTR_FRAME_SIZE
	.align		4
.L_643:
        /*0dd4*/ 	.byte	0x04, 0x11
        /*0dd6*/ 	.short	(.L_645 - .L_644)
	.align		4
.L_644:
        /*0dd8*/ 	.word	index@(_ZN2at6native29vectorized_elementwise_kernelILi8ENS0_13AUnaryFunctorIN3c108BFloat16ES4_S4_NS0_15binary_internal10MulFunctorIfEEEESt5arrayIPcLm2EEEEviT0_T1_)
        /*0ddc*/ 	.word	0x00000000


	//----- nvinfo : EIATTR_REGCOUNT
	.align		4
.L_645:
        /*0de0*/ 	.byte	0x04, 0x2f
        /*0de2*/ 	.short	(.L_647 - .L_646)
	.align		4
.L_646:
        /*0de4*/ 	.word	index@(_ZN2at6native29vectorized_elementwise_kernelILi4ENS0_13AUnaryFunctorIN3c108BFloat16ES4_S4_NS0_15binary_internal10MulFunctorIfEEEESt5arrayIPcLm2EEEEviT0_T1_)
        /*0de8*/ 	.word	0x00000020


	//----- nvinfo : EIATTR_FRAME_SIZE
	.align		4
.L_647:
        /*0dec*/ 	.byte	0x04, 0x11
        /*0dee*/ 	.short	(.L_649 - .L_648)
	.align		4
.L_648:
        /*0df0*/ 	.word	index@(_ZN2at6native29vectorized_elementwise_kernelILi4ENS0_13AUnaryFunctorIN3c108BFloat16ES4_S4_NS0_15binary_internal10MulFunctorIfEEEESt5arrayIPcLm2EEEEviT0_T1_)
        /*0df4*/ 	.word	0x00000000


	//----- nvinfo : EIATTR_REGCOUNT
	.align		4
.L_649:
        /*0df8*/ 	.byte	0x04, 0x2f
        /*0dfa*/ 	.short	(.L_651 - .L_650)
	.align		4
.L_650:
        /*0dfc*/ 	.word	index@(_ZN2at6native29vectorized_elementwise_kernelILi2ENS0_13AUnaryFunctorIN3c108BFloat16ES4_S4_NS0_15binary_internal10MulFunctorIfEEEESt5arrayIPcLm2EEEEviT0_T1_)
        /*0e00*/ 	.word	0x00000020


	//----- nvinfo : EIATTR_FRAME_SIZE
	.align		4
.L_651:
        /*0e04*/ 	.byte	0x04, 0x11
        /*0e06*/ 	.short	(.L_653 - .L_652)
	.align		4
.L_652:
        /*0e08*/ 	.word	index@(_ZN2at6native29vectorized_elementwise_kernelILi2ENS0_13AUnaryFunctorIN3c108BFloat16ES4_S4_NS0_15binary_internal10MulFunctorIfEEEESt5arrayIPcLm2EEEEviT0_T1_)
        /*0e0c*/ 	.word	0x00000000


	//----- nvinfo : EIATTR_REGCOUNT
	.align		4
.L_653:
        /*0e10*/ 	.byte	0x04, 0x2f
        /*0e12*/ 	.short	(.L_655 - .L_654)
	.align		4
.L_654:
        /*0e14*/ 	.word	index@(_ZN2at6native27unrolled_elementwise_kernelINS0_13AUnaryFunctorIN3c108BFloat16ES4_S4_NS0_15binary_internal10MulFunctorIfEEEESt5arrayIPcLm2EELi4E23TrivialOffsetCalculatorILi1EjESD_NS0_6memory15LoadWithoutCastENSE_16StoreWithoutCastEEEviT_T0_T2_T3_T4_T5_)
        /*0e18*/ 	.word	0x00000018


	//----- nvinfo : EIATTR_FRAME_SIZE
	.align		4
.L_655:
        /*0e1c*/ 	.byte	0x04, 0x11
        /*0e1e*/ 	.short	(.L_657 - .L_656)
	.align		4
.L_656:
        /*0e20*/ 	.word	index@(_ZN2at6native27unrolled_elementwise_kernelINS0_13AUnaryFunctorIN3c108BFloat16ES4_S4_NS0_15binary_internal10MulFunctorIfEEEESt5arrayIPcLm2EELi4E23TrivialOffsetCalculatorILi1EjESD_NS0_6memory15LoadWithoutCastENSE_16StoreWithoutCastEEEviT_T0_T2_T3_T4_T5_)
        /*0e24*/ 	.word	0x00000000


	//----- nvinfo : EIATTR_REGCOUNT
	.align		4
.L_657:
        /*0e28*/ 	.byte	0x04, 0x2f
        /*0e2a*/ 	.short	(.L_659 - .L_658)
	.align		4
.L_658:
        /*0e2c*/ 	.word	index@(_ZN2at6native18elementwise_kernelILi128ELi4EZNS0_22gpu_kernel_impl_nocastINS0_13AUnaryFunctorIN3c108BFloat16ES5_S5_NS0_15binary_internal10MulFunctorIfEEEEEEvRNS_18TensorIteratorBaseERKT_EUliE_EEviT1_)
        /*0e30*/ 	.word	0x00000012


	//----- nvinfo : EIATTR_FRAME_SIZE
	.align		4
.L_659:
        /*0e34*/ 	.byte	0x04, 0x11
        /*0e36*/ 	.short	(.L_661 - .L_660)
	.align		4
.L_660:
        /*0e38*/ 	.word	index@(_ZN2at6native18elementwise_kernelILi128ELi4EZNS0_22gpu_kernel_impl_nocastINS0_13AUnaryFunctorIN3c108BFloat16ES5_S5_NS0_15binary_internal10MulFunctorIfEEEEEEvRNS_18TensorIteratorBaseERKT_EUliE_EEviT1_)
        /*0e3c*/ 	.word	0x00000000


	//----- nvinfo : EIATTR_REGCOUNT
	.align		4
.L_661:
        /*0e40*/ 	.byte	0x04, 0x2f
        /*0e42*/ 	.short	(.L_663 - .L_662)
	.align		4
.L_662:
        /*0e44*/ 	.word	index@(_ZN2at6native27unrolled_elementwise_kernelINS0_13AUnaryFunctorIN3c108BFloat16ES4_S4_NS0_15binary_internal10MulFunctorIfEEEESt5arrayIPcLm2EELi4E23TrivialOffsetCalculatorILi1EjESD_NS0_6memory12LoadWithCastILi1EEENSE_13StoreWithCastILi1EEEEEviT_T0_T2_T3_T4_T5_)
        /*0e48*/ 	.word	0x0000001c


	//----- nvinfo : EIATTR_FRAME_SIZE
	.align		4
.L_663:
        /*0e4c*/ 	.byte	0x04, 0x11
        /*0e4e*/ 	.short	(.L_665 - .L_664)
	.align		4
.L_664:
        /*0e50*/ 	.word	index@(_ZN2at6native27unrolled_elementwise_kernelINS0_13AUnaryFunctorIN3c108BFloat16ES4_S4_NS0_15binary_internal10MulFunctorIfEEEESt5arrayIPcLm2EELi4E23TrivialOffsetCalculatorILi1EjESD_NS0_6memory12LoadWithCastILi1EEENSE_13StoreWithCastILi1EEEEEviT_T0_T2_T3_T4_T5_)
        /*0e54*/ 	.word	0x00000000


	//----- nvinfo : EIATTR_REGCOUNT
	.align		4
.L_665:
        /*0e58*/ 	.byte	0x04, 0x2f
        /*0e5a*/ 	.short	(.L_667 - .L_666)
	.align		4
.L_666:
        /*0e5c*/ 	.word	index@(_ZN2at6native18elementwise_kernelILi128ELi4EZNS0_15gpu_kernel_implINS0_13AUnaryFunctorIN3c108BFloat16ES5_S5_NS0_15binary_internal10MulFunctorIfEEEEEEvRNS_18TensorIteratorBaseERKT_EUliE_EEviT1_)
        /*0e60*/ 	.word	0x0000001a


	//----- nvinfo : EIATTR_FRAME_SIZE
	.align		4
.L_667:
        /*0e64*/ 	.byte	0x04, 0x11
        /*0e66*/ 	.short	(.L_669 - .L_668)
	.align		4
.L_668:
        /*0e68*/ 	.word	index@(_ZN2at6native18elementwise_kernelILi128ELi4EZNS0_15gpu_kernel_implINS0_13AUnaryFunctorIN3c108BFloat16ES5_S5_NS0_15binary_internal10MulFunctorIfEEEEEEvRNS_18TensorIteratorBaseERKT_EUliE_EEviT1_)
        /*0e6c*/ 	.word	0x00000000


	//----- nvinfo : EIATTR_REGCOUNT
	.align		4
.L_669:
        /*0e70*/ 	.byte	0x04, 0x2f
        /*0e72*/ 	.short	(.L_671 - .L_670)
	.align		4
.L_670:
        /*0e74*/ 	.word	index@(_ZN2at6native29vectorized_elementwise_kernelILi8ENS0_13BinaryFunctorIbbbNS0_15binary_internal10MulFunctorIbEEEESt5arrayIPcLm3EEEEviT0_T1_)
        /*0e78*/ 	.word	0x00000020


	//----- nvinfo : EIATTR_FRAME_SIZE
	.align		4
.L_671:
        /*0e7c*/ 	.byte	0x04, 0x11
        /*0e7e*/ 	.short	(.L_673 - .L_672)
	.align		4
.L_672:
        /*0e80*/ 	.word	index@(_ZN2at6native29vectorized_elementwise_kernelILi8ENS0_13BinaryFunctorIbbbNS0_15binary_internal10MulFunctorIbEEEESt5arrayIPcLm3EEEEviT0_T1_)
        /*0e84*/ 	.word	0x00000000


	//----- nvinfo : EIATTR_REGCOUNT
	.align		4
.L_673:
        /*0e88*/ 	.byte	0x04, 0x2f
        /*0e8a*/ 	.short	(.L_675 - .L_674)
	.align		4
.L_674:
        /*0e8c*/ 	.word	index@(_ZN2at6native29vectorized_elementwise_kernelILi4ENS0_13BinaryFunctorIbbbNS0_15binary_internal10MulFunctorIbEEEESt5arrayIPcLm3EEEEviT0_T1_)
        /*0e90*/ 	.word	0x00000020


	//----- nvinfo : EIATTR_FRAME_SIZE
	.align		4
.L_675:
        /*0e94*/ 	.byte	0x04, 0x11
        /*0e96*/ 	.short	(.L_677 - .L_676)
	.align		4
.L_676:
        /*0e98*/ 	.word	index@(_ZN2at6native29vectorized_elementwise_kernelILi4ENS0_13BinaryFunctorIbbbNS0_15binary_internal10MulFunctorIbEEEESt5arrayIPcLm3EEEEviT0_T1_)
        /*0e9c*/ 	.word	0x00000000


	//----- nvinfo : EIATTR_REGCOUNT
	.align		4
.L_677:
        /*0ea0*/ 	.byte	0x04, 0x2f
        /*0ea2*/ 	.short	(.L_679 - .L_678)
	.align		4
.L_678:
        /*0ea4*/ 	.word	index@(_ZN2at6native29vectorized_elementwise_kernelILi2ENS0_13BinaryFunctorIbbbNS0_15binary_internal10MulFunctorIbEEEESt5arrayIPcLm3EEEEviT0_T1_)
        /*0ea8*/ 	.word	0x00000020


	//----- nvinfo : EIATTR_FRAME_SIZE
	.align		4
.L_679:
        /*0eac*/ 	.byte	0x04, 0x11
        /*0eae*/ 	.short	(.L_681 - .L_680)
	.align		4
.L_680:
        /*0eb0*/ 	.word	index@(_ZN2at6native29vectorized_elementwise_kernelILi2ENS0_13BinaryFunctorIbbbNS0_15binary_internal10MulFunctorIbEEEESt5arrayIPcLm3EEEEviT0_T1_)
        /*0eb4*/ 	.word	0x00000000


	//----- nvinfo : EIATTR_REGCOUNT
	.align		4
.L_681:
        /*0eb8*/ 	.byte	0x04, 0x2f
        /*0eba*/ 	.short	(.L_683 - .L_682)
	.align		4
.L_682:
        /*0ebc*/ 	.word	index@(_ZN2at6native27unrolled_elementwise_kernelINS0_13BinaryFunctorIbbbNS0_15binary_internal10MulFunctorIbEEEESt5arrayIPcLm3EELi4E23TrivialOffsetCalculatorILi2EjESA_ILi1EjENS0_6memory15LoadWithoutCastENSD_16StoreWithoutCastEEEviT_T0_T2_T3_T4_T5_)
        /*0ec0*/ 	.word	0x0000001a


	//----- nvinfo : EIATTR_FRAME_SIZE
	.align		4
.L_683:
        /*0ec4*/ 	.byte	0x04, 0x11
        /*0ec6*/ 	.short	(.L_685 - .L_684)
	.align		4
.L_684:
        /*0ec8*/ 	.word	index@(_ZN2at6native27unrolled_elementwise_kernelINS0_13BinaryFunctorIbbbNS0_15binary_internal10MulFunctorIbEEEESt5arrayIPcLm3EELi4E23TrivialOffsetCalculatorILi2EjESA_ILi1EjENS0_6memory15LoadWithoutCastENSD_16StoreWithoutCastEEEviT_T0_T2_T3_T4_T5_)
        /*0ecc*/ 	.word	0x00000000


	//----- nvinfo : EIATTR_REGCOUNT
	.align		4
.L_685:
        /*0ed0*/ 	.byte	0x04, 0x2f
        /*0ed2*/ 	.short	(.L_687 - .L_686)
	.align		4
.L_686:
        /*0ed4*/ 	.word	index@(_ZN2at6native18elementwise_kernelILi128ELi4EZNS0_22gpu_kernel_impl_nocastINS0_13BinaryFunctorIbbbNS0_15binary_internal10MulFunctorIbEEEEEEvRNS_18TensorIteratorBaseERKT_EUliE_EEviT1_)
        /*0ed8*/ 	.word	0x00000012


	//----- nvinfo : EIATTR_FRAME_SIZE
	.align		4
.L_687:
        /*0edc*/ 	.byte	0x04, 0x11
        /*0ede*/ 	.short	(.L_689 - .L_688)
	.align		4
.L_688:
        /*0ee0*/ 	.word	index@(_ZN2at6native18elementwise_kernelILi128ELi4EZNS0_22gpu_kernel_impl_nocastINS0_13BinaryFunctorIbbbNS0_15binary_internal10MulFunctorIbEEEEEEvRNS_18TensorIteratorBaseERKT_EUliE_EEviT1_)
        /*0ee4*/ 	.word	0x00000000


	//----- nvinfo : EIATTR_REGCOUNT
	.align		4
.L_689:
        /*0ee8*/ 	.byte	0x04, 0x2f
        /*0eea*/ 	.short	(.L_691 - .L_690)
	.align		4
.L_690:
        /*0eec*/ 	.word	index@(_ZN2at6native27unrolled_elementwise_kernelINS0_13BinaryFunctorIbbbNS0_15binary_internal10MulFunctorIbEEEESt5arrayIPcLm3EELi4E23TrivialOffsetCalculatorILi2EjESA_ILi1EjENS0_6memory12LoadWithCastILi2EEENSD_13StoreWithCastILi1EEEEEviT_T0_T2_T3_T4_T5_)
        /*0ef0*/ 	.word	0x0000001e


	//----- nvinfo : EIATTR_FRAME_SIZE
	.align		4
.L_691:
        /*0ef4*/ 	.byte	0x04, 0x11
        /*0ef6*/ 	.short	(.L_693 - .L_692)
	.align		4
.L_692:
        /*0ef8*/ 	.word	index@(_ZN2at6native27unrolled_elementwise_kernelINS0_13BinaryFunctorIbbbNS0_15binary_internal10MulFunctorIbEEEESt5arrayIPcLm3EELi4E23TrivialOffsetCalculatorILi2EjESA_ILi1EjENS0_6memory12LoadWithCastILi2EEENSD_13StoreWithCastILi1EEEEEviT_T0_T2_T3_T4_T5_)
        /*0efc*/ 	.word	0x00000000


	//----- nvinfo : EIATTR_REGCOUNT
	.align		4
.L_693:
        /*0f00*/ 	.byte	0x04, 0x2f
        /*0f02*/ 	.short	(.L_695 - .L_694)
	.align		4
.L_694:
        /*0f04*/ 	.word	index@(_ZN2at6native18elementwise_kernelILi128ELi4EZNS0_15gpu_kernel_implINS0_13BinaryFunctorIbbbNS0_15binary_internal10MulFunctorIbEEEEEEvRNS_18TensorIteratorBaseERKT_EUliE_EEviT1_)
        /*0f08*/ 	.word	0x0000001a


	//----- nvinfo : EIATTR_FRAME_SIZE
	.align		4
.L_695:
        /*0f0c*/ 	.byte	0x04, 0x11
        /*0f0e*/ 	.short	(.L_697 - .L_696)
	.align		4
.L_696:
        /*0f10*/ 	.word	index@(_ZN2at6native18elementwise_kernelILi128ELi4EZNS0_15gpu_kernel_implINS0_13BinaryFunctorIbbbNS0_15binary_internal10MulFunctorIbEEEEEEvRNS_18TensorIteratorBaseERKT_EUliE_EEviT1_)
        /*0f14*/ 	.word	0x00000000


	//----- nvinfo : EIATTR_REGCOUNT
	.align		4
.L_697:
        /*0f18*/ 	.byte	0x04, 0x2f
        /*0f1a*/ 	.short	(.L_699 - .L_698)
	.align		4
.L_698:
        /*0f1c*/ 	.word	index@(_ZN2at6native29vectorized_elementwise_kernelILi8ENS0_13AUnaryFunctorIbbbNS0_15binary_internal10MulFunctorIbEEEESt5arrayIPcLm2EEEEviT0_T1_)
        /*0f20*/ 	.word	0x0000001a


	//----- nvinfo : EIATTR_FRAME_SIZE
	.align		4
.L_699:
        /*0f24*/ 	.byte	0x04, 0x11
        /*0f26*/ 	.short	(.L_701 - .L_700)
	.align		4
.L_700:
        /*0f28*/ 	.word	index@(_ZN2at6native29vectorized_elementwise_kernelILi8ENS0_13AUnaryFunctorIbbbNS0_15binary_internal10MulFunctorIbEEEESt5arrayIPcLm2EEEEviT0_T1_)
        /*0f2c*/ 	.word	0x00000000


	//----- nvinfo : EIATTR_REGCOUNT
	.align		4
.L_701:
        /*0f30*/ 	.byte	0x04, 0x2f
        /*0f32*/ 	.short	(.L_703 - .L_702)
	.align		4
.L_702:
        /*0f34*/ 	.word	index@(_ZN2at6native29vectorized_elementwise_kernelILi4ENS0_13AUnaryFunctorIbbbNS0_15binary_internal10MulFunctorIbEEEESt5arrayIPcLm2EEEEviT0_T1_)
        /*0f38*/ 	.word	0x0000001a


	//----- nvinfo : EIATTR_FRAME_SIZE
	.align		4
.L_703:
        /*0f3c*/ 	.byte	0x04, 0x11
        /*0f3e*/ 	.short	(.L_705 - .L_704)
	.align		4
.L_704:
        /*0f40*/ 	.word	index@(_ZN2at6native29vectorized_elementwise_kernelILi4ENS0_13AUnaryFunctorIbbbNS0_15binary_internal10MulFunctorIbEEEESt5arrayIPcLm2EEEEviT0_T1_)
        /*0f44*/ 	.word	0x00000000


	//----- nvinfo : EIATTR_REGCOUNT
	.align		4
.L_705:
        /*0f48*/ 	.byte	0x04, 0x2f
        /*0f4a*/ 	.short	(.L_707 - .L_706)
	.align		4
.L_706:
        /*0f4c*/ 	.word	index@(_ZN2at6native29vectorized_elementwise_kernelILi2ENS0_13AUnaryFunctorIbbbNS0_15binary_internal10MulFunctorIbEEEESt5arrayIPcLm2EEEEviT0_T1_)
        /*0f50*/ 	.word	0x0000001a


	//----- nvinfo : EIATTR_FRAME_SIZE
	.align		4
.L_707:
        /*0f54*/ 	.byte	0x04, 0x11
        /*0f56*/ 	.short	(.L_709 - .L_708)
	.align		4
.L_708:
        /*0f58*/ 	.word	index@(_ZN2at6native29vectorized_elementwise_kernelILi2ENS0_13AUnaryFunctorIbbbNS0_15binary_internal10MulFunctorIbEEEESt5arrayIPcLm2EEEEviT0_T1_)
        /*0f5c*/ 	.word	0x00000000


	//----- nvinfo : EIATTR_REGCOUNT
	.align		4
.L_709:
        /*0f60*/ 	.byte	0x04, 0x2f
        /*0f62*/ 	.short	(.L_711 - .L_710)
	.align		4
.L_710:
        /*0f64*/ 	.word	index@(_ZN2at6native27unrolled_elementwise_kernelINS0_13AUnaryFunctorIbbbNS0_15binary_internal10MulFunctorIbEEEESt5arrayIPcLm2EELi4E23TrivialOffsetCalculatorILi1EjESB_NS0_6memory15LoadWithoutCastENSC_16StoreWithoutCastEEEviT_T0_T2_T3_T4_T5_)
        /*0f68*/ 	.word	0x00000014


	//----- nvinfo : EIATTR_FRAME_SIZE
	.align		4
.L_711:
        /*0f6c*/ 	.byte	0x04, 0x11
        /*0f6e*/ 	.short	(.L_713 - .L_712)
	.align		4
.L_712:
        /*0f70*/ 	.word	index@(_ZN2at6native27unrolled_elementwise_kernelINS0_13AUnaryFunctorIbbbNS0_15binary_internal10MulFunctorIbEEEESt5arrayIPcLm2EELi4E23TrivialOffsetCalculatorILi1EjESB_NS0_6memory15LoadWithoutCastENSC_16StoreWithoutCastEEEviT_T0_T2_T3_T4_T5_)
        /*0f74*/ 	.word	0x00000000


	//----- nvinfo : EIATTR_REGCOUNT
	.align		4
.L_713:
        /*0f78*/ 	.byte	0x04, 0x2f
        /*0f7a*/ 	.short	(.L_715 - .L_714)
	.align		4
.L_714:
        /*0f7c*/ 	.word	index@(_ZN2at6native18elementwise_kernelILi128ELi4EZNS0_22gpu_kernel_impl_nocastINS0_13AUnaryFunctorIbbbNS0_15binary_internal10MulFunctorIbEEEEEEvRNS_18TensorIteratorBaseERKT_EUliE_EEviT1_)
        /*0f80*/ 	.word	0x00000012


	//----- nvinfo : EIATTR_FRAME_SIZE
	.align		4
.L_715:
        /*0f84*/ 	.byte	0x04, 0x11
        /*0f86*/ 	.short	(.L_717 - .L_716)
	.align		4
.L_716:
        /*0f88*/ 	.word	index@(_ZN2at6native18elementwise_kernelILi128ELi4EZNS0_22gpu_kernel_impl_nocastINS0_13AUnaryFunctorIbbbNS0_15binary_internal10MulFunctorIbEEEEEEvRNS_18TensorIteratorBaseERKT_EUliE_EEviT1_)
        /*0f8c*/ 	.word	0x00000000


	//----- nvinfo : EIATTR_REGCOUNT
	.align		4
.L_717:
        /*0f90*/ 	.byte	0x04, 0x2f
        /*0f92*/ 	.short	(.L_719 - .L_718)
	.align		4
.L_718:
        /*0f94*/ 	.word	index@(_ZN2at6native27unrolled_elementwise_kernelINS0_13AUnaryFunctorIbbbNS0_15binary_internal10MulFunctorIbEEEESt5arrayIPcLm2EELi4E23TrivialOffsetCalculatorILi1EjESB_NS0_6memory12LoadWithCastILi1EEENSC_13StoreWithCastILi1EEEEEviT_T0_T2_T3_T4_T5_)
        /*0f98*/ 	.word	0x0000001e


	//----- nvinfo : EIATTR_FRAME_SIZE
	.align		4
.L_719:
        /*0f9c*/ 	.byte	0x04, 0x11
        /*0f9e*/ 	.short	(.L_721 - .L_720)
	.align		4
.L_720:
        /*0fa0*/ 	.word	index@(_ZN2at6native27unrolled_elementwise_kernelINS0_13AUnaryFunctorIbbbNS0_15binary_internal10MulFunctorIbEEEESt5arrayIPcLm2EELi4E23TrivialOffsetCalculatorILi1EjESB_NS0_6memory12LoadWithCastILi1EEENSC_13StoreWithCastILi1EEEEEviT_T0_T2_T3_T4_T5_)
        /*0fa4*/ 	.word	0x00000000


	//----- nvinfo : EIATTR_REGCOUNT
	.align		4
.L_721:
        /*0fa8*/ 	.byte	0x04, 0x2f
        /*0faa*/ 	.short	(.L_723 - .L_722)
	.align		4
.L_722:
        /*0fac*/ 	.word	index@(_ZN2at6native18elementwise_kernelILi128ELi4EZNS0_15gpu_kernel_implINS0_13AUnaryFunctorIbbbNS0_15binary_internal10MulFunctorIbEEEEEEvRNS_18TensorIteratorBaseERKT_EUliE_EEviT1_)
        /*0fb0*/ 	.word	0x0000001a


	//----- nvinfo : EIATTR_FRAME_SIZE
	.align		4
.L_723:
        /*0fb4*/ 	.byte	0x04, 0x11
        /*0fb6*/ 	.short	(.L_725 - .L_724)
	.align		4
.L_724:
        /*0fb8*/ 	.word	index@(_ZN2at6native18elementwise_kernelILi128ELi4EZNS0_15gpu_kernel_implINS0_13AUnaryFunctorIbbbNS0_15binary_internal10MulFunctorIbEEEEEEvRNS_18TensorIteratorBaseERKT_EUliE_EEviT1_)
        /*0fbc*/ 	.word	0x00000000


	//----- nvinfo : EIATTR_MIN_STACK_SIZE
	.align		4
.L_725:
        /*0fc0*/ 	.byte	0x04, 0x12
        /*0fc2*/ 	.short	(.L_727 - .L_726)
	.align		4
.L_726:
        /*0fc4*/ 	.word	index@(_ZN2at6native18elementwise_kernelILi128ELi4EZNS0_15gpu_kernel_implINS0_13AUnaryFunctorIbbbNS0_15binary_internal10MulFunctorIbEEEEEEvRNS_18TensorIteratorBaseERKT_EUliE_EEviT1_)
        /*0fc8*/ 	.word	0x00000000


	//----- nvinfo : EIATTR_MIN_STACK_SIZE
	.align		4
.L_727:
        /*0fcc*/ 	.byte	0x04, 0x12
        /*0fce*/ 	.short	(.L_729 - .L_728)
	.align		4
.L_728:
        /*0fd0*/ 	.word	index@(_ZN2at6native27unrolled_elementwise_kernelINS0_13AUnaryFunctorIbbbNS0_15binary_internal10MulFunctorIbEEEESt5arrayIPcLm2EELi4E23TrivialOffsetCalculatorILi1EjESB_NS0_6memory12LoadWithCastILi1EEENSC_13StoreWithCastILi1EEEEEviT_T0_T2_T3_T4_T5_)
        /*0fd4*/ 	.word	0x00000000


	//----- nvinfo : EIATTR_MIN_STACK_SIZE
	.align		4
.L_729:
        /*0fd8*/ 	.byte	0x04, 0x12
        /*0fda*/ 	.short	(.L_731 - .L_730)
	.align		4
.L_730:
        /*0fdc*/ 	.word	index@(_ZN2at6native18elementwise_kernelILi128ELi4EZNS0_22gpu_kernel_impl_nocastINS0_13AUnaryFunctorIbbbNS0_15binary_internal10MulFunctorIbEEEEEEvRNS_18TensorIteratorBaseERKT_EUliE_EEviT1_)
        /*0fe0*/ 	.word	0x00000000


	//----- nvinfo : EIATTR_MIN_STACK_SIZE
	.align		4
.L_731:
        /*0fe4*/ 	.byte	0x04, 0x12
        /*0fe6*/ 	.short	(.L_733 - .L_732)
	.align		4
.L_732:
        /*0fe8*/ 	.word	index@(_ZN2at6native27unrolled_elementwise_kernelINS0_13AUnaryFunctorIbbbNS0_15binary_internal10MulFunctorIbEEEESt5arrayIPcLm2EELi4E23TrivialOffsetCalculatorILi1EjESB_NS0_6memory15LoadWithoutCastENSC_16StoreWithoutCastEEEviT_T0_T2_T3_T4_T5_)
        /*0fec*/ 	.word	0x00000000


	//----- nvinfo : EIATTR_MIN_STACK_SIZE
	.align		4
.L_733:
        /*0ff0*/ 	.byte	0x04, 0x12
        /*0ff2*/ 	.short	(.L_735 - .L_734)
	.align		4
.L_734:
        /*0ff4*/ 	.word	index@(_ZN2at6native29vectorized_elementwise_kernelILi2ENS0_13AUnaryFunctorIbbbNS0_15binary_internal10MulFunctorIbEEEESt5arrayIPcLm2EEEEviT0_T1_)
        /*0ff8*/ 	.word	0x00000000


	//----- nvinfo : EIATTR_MIN_STACK_SIZE
	.align		4
.L_735:
        /*0ffc*/ 	.byte	0x04, 0x12
        /*0ffe*/ 	.short	(.L_737 - .L_736)
	.align		4
.L_736:
        /*1000*/ 	.word	index@(_ZN2at6native29vectorized_elementwise_kernelILi4ENS0_13AUnaryFunctorIbbbNS0_15binary_internal10MulFunctorIbEEEESt5arrayIPcLm2EEEEviT0_T1_)
        /*1004*/ 	.word	0x00000000


	//----- nvinfo : EIATTR_MIN_STACK_SIZE
	.align		4
.L_737:
        /*1008*/ 	.byte	0x04, 0x12
        /*100a*/ 	.short	(.L_739 - .L_738)
	.align		4
.L_738:
        /*100c*/ 	.word	index@(_ZN2at6native29vectorized_elementwise_kernelILi8ENS0_13AUnaryFunctorIbbbNS0_15binary_internal10MulFunctorIbEEEESt5arrayIPcLm2EEEEviT0_T1_)
        /*1010*/ 	.word	0x00000000


	//----- nvinfo : EIATTR_MIN_STACK_SIZE
	.align		4
.L_739:
        /*1014*/ 	.byte	0x04, 0x12
        /*1016*/ 	.short	(.L_741 - .L_740)
	.align		4
.L_740:
        /*1018*/ 	.word	index@(_ZN2at6native18elementwise_kernelILi128ELi4EZNS0_15gpu_kernel_implINS0_13BinaryFunctorIbbbNS0_15binary_internal10MulFunctorIbEEEEEEvRNS_18TensorIteratorBaseERKT_EUliE_EEviT1_)
        /*101c*/ 	.word	0x00000000


	//----- nvinfo : EIATTR_MIN_STACK_SIZE
	.align		4
.L_741:
        /*1020*/ 	.byte	0x04, 0x12
        /*1022*/ 	.short	(.L_743 - .L_742)
	.align		4
.L_742:
        /*1024*/ 	.word	index@(_ZN2at6native27unrolled_elementwise_kernelINS0_13BinaryFunctorIbbbNS0_15binary_internal10MulFunctorIbEEEESt5arrayIPcLm3EELi4E23TrivialOffsetCalculatorILi2EjESA_ILi1EjENS0_6memory12LoadWithCastILi2EEENSD_13StoreWithCastILi1EEEEEviT_T0_T2_T3_T4_T5_)
        /*1028*/ 	.word	0x00000000


	//----- nvinfo : EIATTR_MIN_STACK_SIZE
	.align		4
.L_743:
        /*102c*/ 	.byte	0x04, 0x12
        /*102e*/ 	.short	(.L_745 - .L_744)
	.align		4
.L_744:
        /*1030*/ 	.word	index@(_ZN2at6native18elementwise_kernelILi128ELi4EZNS0_22gpu_kernel_impl_nocastINS0_13BinaryFunctorIbbbNS0_15binary_internal10MulFunctorIbEEEEEEvRNS_18TensorIteratorBaseERKT_EUliE_EEviT1_)
        /*1034*/ 	.word	0x00000000


	//----- nvinfo : EIATTR_MIN_STACK_SIZE
	.align		4
.L_745:
        /*1038*/ 	.byte	0x04, 0x12
        /*103a*/ 	.short	(.L_747 - .L_746)
	.align		4
.L_746:
        /*103c*/ 	.word	index@(_ZN2at6native27unrolled_elementwise_kernelINS0_13BinaryFunctorIbbbNS0_15binary_internal10MulFunctorIbEEEESt5arrayIPcLm3EELi4E23TrivialOffsetCalculatorILi2EjESA_ILi1EjENS0_6memory15LoadWithoutCastENSD_16StoreWithoutCastEEEviT_T0_T2_T3_T4_T5_)
        /*1040*/ 	.word	0x00000000


	//----- nvinfo : EIATTR_MIN_STACK_SIZE
	.align		4
.L_747:
        /*1044*/ 	.byte	0x04, 0x12
        /*1046*/ 	.short	(.L_749 - .L_748)
	.align		4
.L_748:
        /*1048*/ 	.word	index@(_ZN2at6native29vectorized_elementwise_kernelILi2ENS0_13BinaryFunctorIbbbNS0_15binary_internal10MulFunctorIbEEEESt5arrayIPcLm3EEEEviT0_T1_)
        /*104c*/ 	.word	0x00000000


	//----- nvinfo : EIATTR_MIN_STACK_SIZE
	.align		4
.L_749:
        /*1050*/ 	.byte	0x04, 0x12
        /*1052*/ 	.short	(.L_751 - .L_750)
	.align		4
.L_750:
        /*1054*/ 	.word	index@(_ZN2at6native29vectorized_elementwise_kernelILi4ENS0_13BinaryFunctorIbbbNS0_15binary_internal10MulFunctorIbEEEESt5arrayIPcLm3EEEEviT0_T1_)
        /*1058*/ 	.word	0x00000000


	//----- nvinfo : EIATTR_MIN_STACK_SIZE
	.align		4
.L_751:
        /*105c*/ 	.byte	0x04, 0x12
        /*105e*/ 	.short	(.L_753 - .L_752)
	.align		4
.L_752:
        /*1060*/ 	.word	index@(_ZN2at6native29vectorized_elementwise_kernelILi8ENS0_13BinaryFunctorIbbbNS0_15binary_internal10MulFunctorIbEEEESt5arrayIPcLm3EEEEviT0_T1_)
        /*1064*/ 	.word	0x00000000


	//----- nvinfo : EIATTR_MIN_STACK_SIZE
	.align		4
.L_753:
        /*1068*/ 	.byte	0x04, 0x12
        /*106a*/ 	.short	(.L_755 - .L_754)
	.align		4
.L_754:
        /*106c*/ 	.word	index@(_ZN2at6native18elementwise_kernelILi128ELi4EZNS0_15gpu_kernel_implINS0_13AUnaryFunctorIN3c108BFloat16ES5_S5_NS0_15binary_internal10MulFunctorIfEEEEEEvRNS_18TensorIteratorBaseERKT_EUliE_EEviT1_)
        /*1070*/ 	.word	0x00000000


	//----- nvinfo : EIATTR_MIN_STACK_SIZE
	.align		4
.L_755:
        /*1074*/ 	.byte	0x04, 0x12
        /*1076*/ 	.short	(.L_757 - .L_756)
	.align		4
.L_756:
        /*1078*/ 	.word	index@(_ZN2at6native27unrolled_elementwise_kernelINS0_13AUnaryFunctorIN3c108BFloat16ES4_S4_NS0_15binary_internal10MulFunctorIfEEEESt5arrayIPcLm2EELi4E23TrivialOffsetCalculatorILi1EjESD_NS0_6memory12LoadWithCastILi1EEENSE_13StoreWithCastILi1EEEEEviT_T0_T2_T3_T4_T5_)
        /*107c*/ 	.word	0x00000000


	//----- nvinfo : EIATTR_MIN_STACK_SIZE
	.align		4
.L_757:
        /*1080*/ 	.byte	0x04, 0x12
        /*1082*/ 	.short	(.L_759 - .L_758)
	.align		4
.L_758:
        /*1084*/ 	.word	index@(_ZN2at6native18elementwise_kernelILi128ELi4EZNS0_22gpu_kernel_impl_nocastINS0_13AUnaryFunctorIN3c108BFloat16ES5_S5_NS0_15binary_internal10MulFunctorIfEEEEEEvRNS_18TensorIteratorBaseERKT_EUliE_EEviT1_)
        /*1088*/ 	.word	0x00000000


	//----- nvinfo : EIATTR_MIN_STACK_SIZE
	.align		4
.L_759:
        /*108c*/ 	.byte	0x04, 0x12
        /*108e*/ 	.short	(.L_761 - .L_760)
	.align		4
.L_760:
        /*1090*/ 	.word	index@(_ZN2at6native27unrolled_elementwise_kernelINS0_13AUnaryFunctorIN3c108BFloat16ES4_S4_NS0_15binary_internal10MulFunctorIfEEEESt5arrayIPcLm2EELi4E23TrivialOffsetCalculatorILi1EjESD_NS0_6memory15LoadWithoutCastENSE_16StoreWithoutCastEEEviT_T0_T2_T3_T4_T5_)
        /*1094*/ 	.word	0x00000000


	//----- nvinfo : EIATTR_MIN_STACK_SIZE
	.align		4
.L_761:
        /*1098*/ 	.byte	0x04, 0x12
        /*109a*/ 	.short	(.L_763 - .L_762)
	.align		4
.L_762:
        /*109c*/ 	.word	index@(_ZN2at6native29vectorized_elementwise_kernelILi2ENS0_13AUnaryFunctorIN3c108BFloat16ES4_S4_NS0_15binary_internal10MulFunctorIfEEEESt5arrayIPcLm2EEEEviT0_T1_)
        /*10a0*/ 	.word	0x00000000


	//----- nvinfo : EIATTR_MIN_STACK_SIZE
	.align		4
.L_763:
        /*10a4*/ 	.byte	0x04, 0x12
        /*10a6*/ 	.short	(.L_765 - .L_764)
	.align		4
.L_764:
        /*10a8*/ 	.word	index@(_ZN2at6native29vectorized_elementwise_kernelILi4ENS0_13AUnaryFunctorIN3c108BFloat16ES4_S4_NS0_15binary_internal10MulFunctorIfEEEESt5arrayIPcLm2EEEEviT0_T1_)
        /*10ac*/ 	.word	0x00000000


	//----- nvinfo : EIATTR_MIN_STACK_SIZE
	.align		4
.L_765:
        /*10b0*/ 	.byte	0x04, 0x12
        /*10b2*/ 	.short	(.L_767 - .L_766)
	.align		4
.L_766:
        /*10b4*/ 	.word	index@(_ZN2at6native29vectorized_elementwise_kernelILi8ENS0_13AUnaryFunctorIN3c108BFloat16ES4_S4_NS0_15binary_internal10MulFunctorIfEEEESt5arrayIPcLm2EEEEviT0_T1_)
        /*10b8*/ 	.word	0x00000000


	//----- nvinfo : EIATTR_MIN_STACK_SIZE
	.align		4
.L_767:
        /*10bc*/ 	.byte	0x04, 0x12
        /*10be*/ 	.short	(.L_769 - .L_768)
	.align		4
.L_768:
        /*10c0*/ 	.word	index@(_ZN2at6native18elementwise_kernelILi128ELi4EZNS0_15gpu_kernel_implINS0_13BinaryFunctorIN3c108BFloat16ES5_S5_NS0_15binary_internal10MulFunctorIfEEEEEEvRNS_18TensorIteratorBaseERKT_EUliE_EEviT1_)
        /*10c4*/ 	.word	0x00000000


	//----- nvinfo : EIATTR_MIN_STACK_SIZE
	.align		4
.L_769:
        /*10c8*/ 	.byte	0x04, 0x12
        /*10ca*/ 	.short	(.L_771 - .L_770)
	.align		4
.L_770:
        /*10cc*/ 	.word	index@(_ZN2at6native27unrolled_elementwise_kernelINS0_13BinaryFunctorIN3c108BFloat16ES4_S4_NS0_15binary_internal10MulFunctorIfEEEESt5arrayIPcLm3EELi4E23TrivialOffsetCalculatorILi2EjESC_ILi1EjENS0_6memory12LoadWithCastILi2EEENSF_13StoreWithCastILi1EEEEEviT_T0_T2_T3_T4_T5_)
        /*10d0*/ 	.word	0x00000000


	//----- nvinfo : EIATTR_MIN_STACK_SIZE
	.align		4
.L_771:
        /*10d4*/ 	.byte	0x04, 0x12
        /*10d6*/ 	.short	(.L_773 - .L_772)
	.align		4
.L_772:
        /*10d8*/ 	.word	index@(_ZN2at6native18elementwise_kernelILi128ELi4EZNS0_22gpu_kernel_impl_nocastINS0_13BinaryFunctorIN3c108BFloat16ES5_S5_NS0_15binary_internal10MulFunctorIfEEEEEEvRNS_18TensorIteratorBaseERKT_EUliE_EEviT1_)
        /*10dc*/ 	.word	0x00000000


	//----- nvinfo : EIATTR_MIN_STACK_SIZE
	.align		4
.L_773:
        /*10e0*/ 	.byte	0x04, 0x12
        /*10e2*/ 	.short	(.L_775 - .L_774)
	.align		4
.L_774:
        /*10e4*/ 	.word	index@(_ZN2at6native27unrolled_elementwise_kernelINS0_13BinaryFunctorIN3c108BFloat16ES4_S4_NS0_15binary_internal10MulFunctorIfEEEESt5arrayIPcLm3EELi4E23TrivialOffsetCalculatorILi2EjESC_ILi1EjENS0_6memory15LoadWithoutCastENSF_16StoreWithoutCastEEEviT_T0_T2_T3_T4_T5_)
        /*10e8*/ 	.word	0x00000000


	//----- nvinfo : EIATTR_MIN_STACK_SIZE
	.align		4
.L_775:
        /*10ec*/ 	.byte	0x04, 0x12
        /*10ee*/ 	.short	(.L_777 - .L_776)
	.align		4
.L_776:
        /*10f0*/ 	.word	index@(_ZN2at6native29vectorized_elementwise_kernelILi2ENS0_13BinaryFunctorIN3c108BFloat16ES4_S4_NS0_15binary_internal10MulFunctorIfEEEESt5arrayIPcLm3EEEEviT0_T1_)
        /*10f4*/ 	.word	0x00000000


	//----- nvinfo : EIATTR_MIN_STACK_SIZE
	.align		4
.L_777:
        /*10f8*/ 	.byte	0x04, 0x12
        /*10fa*/ 	.short	(.L_779 - .L_778)
	.align		4
.L_778:
        /*10fc*/ 	.word	index@(_ZN2at6native29vectorized_elementwise_kernelILi4ENS0_13BinaryFunctorIN3c108BFloat16ES4_S4_NS0_15binary_internal10MulFunctorIfEEEESt5arrayIPcLm3EEEEviT0_T1_)
        /*1100*/ 	.word	0x00000000


	//----- nvinfo : EIATTR_MIN_STACK_SIZE
	.align		4
.L_779:
        /*1104*/ 	.byte	0x04, 0x12
        /*1106*/ 	.short	(.L_781 - .L_780)
	.align		4
.L_780:
        /*1108*/ 	.word	index@(_ZN2at6native29vectorized_elementwise_kernelILi8ENS0_13BinaryFunctorIN3c108BFloat16ES4_S4_NS0_15binary_internal10MulFunctorIfEEEESt5arrayIPcLm3EEEEviT0_T1_)
        /*110c*/ 	.word	0x00000000


	//----- nvinfo : EIATTR_MIN_STACK_SIZE
	.align		4
.L_781:
        /*1110*/ 	.byte	0x04, 0x12
        /*1112*/ 	.short	(.L_783 - .L_782)
	.align		4
.L_782:
        /*1114*/ 	.word	index@(_ZN2at6native18elementwise_kernelILi128ELi4EZNS0_15gpu_kernel_implINS0_13AUnaryFunctorIN3c104HalfES5_S5_NS0_15binary_internal10MulFunctorIfEEEEEEvRNS_18TensorIteratorBaseERKT_EUliE_EEviT1_)
        /*1118*/ 	.word	0x00000000


	//----- nvinfo : EIATTR_MIN_STACK_SIZE
	.align		4
.L_783:
        /*111c*/ 	.byte	0x04, 0x12
        /*111e*/ 	.short	(.L_785 - .L_784)
	.align		4
.L_784:
        /*1120*/ 	.word	index@(_ZN2at6native27unrolled_elementwise_kernelINS0_13AUnaryFunctorIN3c104HalfES4_S4_NS0_15binary_internal10MulFunctorIfEEEESt5arrayIPcLm2EELi4E23TrivialOffsetCalculatorILi1EjESD_NS0_6memory12LoadWithCastILi1EEENSE_13StoreWithCastILi1EEEEEviT_T0_T2_T3_T4_T5_)
        /*1124*/ 	.word	0x00000000


	//----- nvinfo : EIATTR_MIN_STACK_SIZE
	.align		4
.L_785:
        /*1128*/ 	.byte	0x04, 0x12
        /*112a*/ 	.short	(.L_787 - .L_786)
	.align		4
.L_786:
        /*112c*/ 	.word	index@(_ZN2at6native18elementwise_kernelILi128ELi4EZNS0_22gpu_kernel_impl_nocastINS0_13AUnaryFunctorIN3c104HalfES5_S5_NS0_15binary_internal10MulFunctorIfEEEEEEvRNS_18TensorIteratorBaseERKT_EUliE_EEviT1_)
        /*1130*/ 	.word	0x00000000


	//----- nvinfo : EIATTR_MIN_STACK_SIZE
	.align		4
.L_787:
        /*1134*/ 	.byte	0x04, 0x12
        /*1136*/ 	.short	(.L_789 - .L_788)
	.align		4
.L_788:
        /*1138*/ 	.word	index@(_ZN2at6native27unrolled_elementwise_kernelINS0_13AUnaryFunctorIN3c104HalfES4_S4_NS0_15binary_internal10MulFunctorIfEEEESt5arrayIPcLm2EELi4E23TrivialOffsetCalculatorILi1EjESD_NS0_6memory15LoadWithoutCastENSE_16StoreWithoutCastEEEviT_T0_T2_T3_T4_T5_)
        /*113c*/ 	.word	0x00000000


	//----- nvinfo : EIATTR_MIN_STACK_SIZE
	.align		4
.L_789:
        /*1140*/ 	.byte	0x04, 0x12
        /*1142*/ 	.short	(.L_791 - .L_790)
	.align		4
.L_790:
        /*1144*/ 	.word	index@(_ZN2at6native29vectorized_elementwise_kernelILi2ENS0_13AUnaryFunctorIN3c104HalfES4_S4_NS0_15binary_internal10MulFunctorIfEEEESt5arrayIPcLm2EEEEviT0_T1_)
        /*1148*/ 	.word	0x00000000


	//----- nvinfo : EIATTR_MIN_STACK_SIZE
	.align		4
.L_791:
        /*114c*/ 	.byte	0x04, 0x12
        /*114e*/ 	.short	(.L_793 - .L_792)
	.align		4
.L_792:
        /*1150*/ 	.word	index@(_ZN2at6native29vectorized_elementwise_kernelILi4ENS0_13AUnaryFunctorIN3c104HalfES4_S4_NS0_15binary_internal10MulFunctorIfEEEESt5arrayIPcLm2EEEEviT0_T1_)
        /*1154*/ 	.word	0x00000000


	//----- nvinfo : EIATTR_MIN_STACK_SIZE
	.align		4
.L_793:
        /*1158*/ 	.byte	0x04, 0x12
        /*115a*/ 	.short	(.L_795 - .L_794)
	.align		4
.L_794:
        /*115c*/ 	.word	index@(_ZN2at6native29vectorized_elementwise_kernelILi8ENS0_13AUnaryFunctorIN3c104HalfES4_S4_NS0_15binary_internal10MulFunctorIfEEEESt5arrayIPcLm2EEEEviT0_T1_)
        /*1160*/ 	.word	0x00000000


	//----- nvinfo : EIATTR_MIN_STACK_SIZE
	.align		4
.L_795:
        /*1164*/ 	.byte	0x04, 0x12
        /*1166*/ 	.short	(.L_797 - .L_796)
	.align		4
.L_796:
        /*1168*/ 	.word	index@(_ZN2at6native18elementwise_kernelILi128ELi4EZNS0_15gpu_kernel_implINS0_13BinaryFunctorIN3c104HalfES5_S5_NS0_15binary_internal10MulFunctorIfEEEEEEvRNS_18TensorIteratorBaseERKT_EUliE_EEviT1_)
        /*116c*/ 	.word	0x00000000


	//----- nvinfo : EIATTR_MIN_STACK_SIZE
	.align		4
.L_797:
        /*1170*/ 	.byte	0x04, 0x12
        /*1172*/ 	.short	(.L_799 - .L_798)
	.align		4
.L_798:
        /*1174*/ 	.word	index@(_ZN2at6native27unrolled_elementwise_kernelINS0_13BinaryFunctorIN3c104HalfES4_S4_NS0_15binary_internal10MulFunctorIfEEEESt5arrayIPcLm3EELi4E23TrivialOffsetCalculatorILi2EjESC_ILi1EjENS0_6memory12LoadWithCastILi2EEENSF_13StoreWithCastILi1EEEEEviT_T0_T2_T3_T4_T5_)
        /*1178*/ 	.word	0x00000000


	//----- nvinfo : EIATTR_MIN_STACK_SIZE
	.align		4
.L_799:
        /*117c*/ 	.byte	0x04, 0x12
        /*117e*/ 	.short	(.L_801 - .L_800)
	.align		4
.L_800:
        /*1180*/ 	.word	index@(_ZN2at6native18elementwise_kernelILi128ELi4EZNS0_22gpu_kernel_impl_nocastINS0_13BinaryFunctorIN3c104HalfES5_S5_NS0_15binary_internal10MulFunctorIfEEEEEEvRNS_18TensorIteratorBaseERKT_EUliE_EEviT1_)
        /*1184*/ 	.word	0x00000000


	//----- nvinfo : EIATTR_MIN_STACK_SIZE
	.align		4
.L_801:
        /*1188*/ 	.byte	0x04, 0x12
        /*118a*/ 	.short	(.L_803 - .L_802)
	.align		4
.L_802:
        /*118c*/ 	.word	index@(_ZN2at6native27unrolled_elementwise_kernelINS0_13BinaryFunctorIN3c104HalfES4_S4_NS0_15binary_internal10MulFunctorIfEEEESt5arrayIPcLm3EELi4E23TrivialOffsetCalculatorILi2EjESC_ILi1EjENS0_6memory15LoadWithoutCastENSF_16StoreWithoutCastEEEviT_T0_T2_T3_T4_T5_)
        /*1190*/ 	.word	0x00000000


	//----- nvinfo : EIATTR_MIN_STACK_SIZE
	.align		4
.L_803:
        /*1194*/ 	.byte	0x04, 0x12
        /*1196*/ 	.short	(.L_805 - .L_804)
	.align		4
.L_804:
        /*1198*/ 	.word	index@(_ZN2at6native29vectorized_elementwise_kernelILi2ENS0_13BinaryFunctorIN3c104HalfES4_S4_NS0_15binary_internal10MulFunctorIfEEEESt5arrayIPcLm3EEEEviT0_T1_)
        /*119c*/ 	.word	0x00000000


	//----- nvinfo : EIATTR_MIN_STACK_SIZE
	.align		4
.L_805:
        /*11a0*/ 	.byte	0x04, 0x12
        /*11a2*/ 	.short	(.L_807 - .L_806)
	.align		4
.L_806:
        /*11a4*/ 	.word	index@(_ZN2at6native29vectorized_elementwise_kernelILi4ENS0_13BinaryFunctorIN3c104HalfES4_S4_NS0_15binary_internal10MulFunctorIfEEEESt5arrayIPcLm3EEEEviT0_T1_)
        /*11a8*/ 	.word	0x00000000


	//----- nvinfo : EIATTR_MIN_STACK_SIZE
	.align		4
.L_807:
        /*11ac*/ 	.byte	0x04, 0x12
        /*11ae*/ 	.short	(.L_809 - .L_808)
	.align		4
.L_808:
        /*11b0*/ 	.word	index@(_ZN2at6native29vectorized_elementwise_kernelILi8ENS0_13BinaryFunctorIN3c104HalfES4_S4_NS0_15binary_internal10MulFunctorIfEEEESt5arrayIPcLm3EEEEviT0_T1_)
        /*11b4*/ 	.word	0x00000000


	//----- nvinfo : EIATTR_MIN_STACK_SIZE
	.align		4
.L_809:
        /*11b8*/ 	.byte	0x04, 0x12
        /*11ba*/ 	.short	(.L_811 - .L_810)
	.align		4
.L_810:
        /*11bc*/ 	.word	index@(_ZN2at6native18elementwise_kernelILi128ELi4EZNS0_15gpu_kernel_implINS0_13AUnaryFunctorIN3c107complexIfEES6_S6_NS0_15binary_internal10MulFunctorIS6_EEEEEEvRNS_18TensorIteratorBaseERKT_EUliE_EEviT1_)
        /*11c0*/ 	.word	0x00000000


	//----- nvinfo : EIATTR_MIN_STACK_SIZE
	.align		4
.L_811:
        /*11c4*/ 	.byte	0x04, 0x12
        /*11c6*/ 	.short	(.L_813 - .L_812)
	.align		4
.L_812:
        /*11c8*/ 	.word	index@(_ZN2at6native27unrolled_elementwise_kernelINS0_13AUnaryFunctorIN3c107complexIfEES5_S5_NS0_15binary_internal10MulFunctorIS5_EEEESt5arrayIPcLm2EELi4E23TrivialOffsetCalculatorILi1EjESE_NS0_6memory12LoadWithCastILi1EEENSF_13StoreWithCastILi1EEEEEviT_T0_T2_T3_T4_T5_)
        /*11cc*/ 	.word	0x00000000


	//----- nvinfo : EIATTR_MIN_STACK_SIZE
	.align		4
.L_813:
        /*11d0*/ 	.byte	0x04, 0x12
        /*11d2*/ 	.short	(.L_815 - .L_814)
	.align		4
.L_814:
        /*11d4*/ 	.word	index@(_ZN2at6native18elementwise_kernelILi128ELi2EZNS0_22gpu_kernel_impl_nocastINS0_13AUnaryFunctorIN3c107complexIfEES6_S6_NS0_15binary_internal10MulFunctorIS6_EEEEEEvRNS_18TensorIteratorBaseERKT_EUliE_EEviT1_)
        /*11d8*/ 	.word	0x00000000


	//----- nvinfo : EIATTR_MIN_STACK_SIZE
	.align		4
.L_815:
        /*11dc*/ 	.byte	0x04, 0x12
        /*11de*/ 	.short	(.L_817 - .L_816)
	.align		4
.L_816:
        /*11e0*/ 	.word	index@(_ZN2at6native27unrolled_elementwise_kernelINS0_13AUnaryFunctorIN3c107complexIfEES5_S5_NS0_15binary_internal10MulFunctorIS5_EEEESt5arrayIPcLm2EELi4E23TrivialOffsetCalculatorILi1EjESE_NS0_6memory15LoadWithoutCastENSF_16StoreWithoutCastEEEviT_T0_T2_T3_T4_T5_)
        /*11e4*/ 	.word	0x00000000


	//----- nvinfo : EIATTR_MIN_STACK_SIZE
	.align		4
.L_817:
        /*11e8*/ 	.byte	0x04, 0x12
        /*11ea*/ 	.short	(.L_819 - .L_818)
	.align		4
.L_818:
        /*11ec*/ 	.word	index@(_ZN2at6native29vectorized_elementwise_kernelILi2ENS0_13AUnaryFunctorIN3c107complexIfEES5_S5_NS0_15binary_internal10MulFunctorIS5_EEEESt5arrayIPcLm2EEEEviT0_T1_)
        /*11f0*/ 	.word	0x00000000


	//----- nvinfo : EIATTR_MIN_STACK_SIZE
	.align		4
.L_819:
        /*11f4*/ 	.byte	0x04, 0x12
        /*11f6*/ 	.short	(.L_821 - .L_820)
	.align		4
.L_820:
        /*11f8*/ 	.word	index@(_ZN2at6native29vectorized_elementwise_kernelILi4ENS0_13AUnaryFunctorIN3c107complexIfEES5_S5_NS0_15binary_internal10MulFunctorIS5_EEEESt5arrayIPcLm2EEEEviT0_T1_)
        /*11fc*/ 	.word	0x00000000


	//----- nvinfo : EIATTR_MIN_STACK_SIZE
	.align		4
.L_821:
        /*1200*/ 	.byte	0x04, 0x12
        /*1202*/ 	.short	(.L_823 - .L_822)
	.align		4
.L_822:
        /*1204*/ 	.word	index@(_ZN2at6native29vectorized_elementwise_kernelILi8ENS0_13AUnaryFunctorIN3c107complexIfEES5_S5_NS0_15binary_internal10MulFunctorIS5_EEEESt5arrayIPcLm2EEEEviT0_T1_)
        /*1208*/ 	.word	0x00000000


	//----- nvinfo : EIATTR_MIN_STACK_SIZE
	.align		4
.L_823:
        /*120c*/ 	.byte	0x04, 0x12
        /*120e*/ 	.short	(.L_825 - .L_824)
	.align		4
.L_824:
        /*1210*/ 	.word	index@(_ZN2at6native18elementwise_kernelILi128ELi4EZNS0_15gpu_kernel_implINS0_13BinaryFunctorIN3c107complexIfEES6_S6_NS0_15binary_internal10MulFunctorIS6_EEEEEEvRNS_18TensorIteratorBaseERKT_EUliE_EEviT1_)
        /*1214*/ 	.word	0x00000000


	//----- nvinfo : EIATTR_MIN_STACK_SIZE
	.align		4
.L_825:
        /*1218*/ 	.byte	0x04, 0x12
        /*121a*/ 	.short	(.L_827 - .L_826)
	.align		4
.L_826:
        /*121c*/ 	.word	index@(_ZN2at6native27unrolled_elementwise_kernelINS0_13BinaryFunctorIN3c107complexIfEES5_S5_NS0_15binary_internal10MulFunctorIS5_EEEESt5arrayIPcLm3EELi4E23TrivialOffsetCalculatorILi2EjESD_ILi1EjENS0_6memory12LoadWithCastILi2EEENSG_13StoreWithCastILi1EEEEEviT_T0_T2_T3_T4_T5_)
        /*1220*/ 	.word	0x00000000


	//----- nvinfo : EIATTR_MIN_STACK_SIZE
	.align		4
.L_827:
        /*1224*/ 	.byte	0x04, 0x12
        /*1226*/ 	.short	(.L_829 - .L_828)
	.align		4
.L_828:
        /*1228*/ 	.word	index@(_ZN2at6native18elementwise_kernelILi128ELi2EZNS0_22gpu_kernel_impl_nocastINS0_13BinaryFunctorIN3c107complexIfEES6_S6_NS0_15binary_internal10MulFunctorIS6_EEEEEEvRNS_18TensorIteratorBaseERKT_EUliE_EEviT1_)
        /*122c*/ 	.word	0x00000000


	//----- nvinfo : EIATTR_MIN_STACK_SIZE
	.align		4
.L_829:
        /*1230*/ 	.byte	0x04, 0x12
        /*1232*/ 	.short	(.L_831 - .L_830)
	.align		4
.L_830:
        /*1234*/ 	.word	index@(_ZN2at6native27unrolled_elementwise_kernelINS0_13BinaryFunctorIN3c107complexIfEES5_S5_NS0_15binary_internal10MulFunctorIS5_EEEESt5arrayIPcLm3EELi4E23TrivialOffsetCalculatorILi2EjESD_ILi1EjENS0_6memory15LoadWithoutCastENSG_16StoreWithoutCastEEEviT_T0_T2_T3_T4_T5_)
        /*1238*/ 	.word	0x00000000


	//----- nvinfo : EIATTR_MIN_STACK_SIZE
	.align		4
.L_831:
        /*123c*/ 	.byte	0x04, 0x12
        /*123e*/ 	.short	(.L_833 - .L_832)
	.align		4
.L_832:
        /*1240*/ 	.word	index@(_ZN2at6native29vectorized_elementwise_kernelILi2ENS0_13BinaryFunctorIN3c107complexIfEES5_S5_NS0_15binary_internal10MulFunctorIS5_EEEESt5arrayIPcLm3EEEEviT0_T1_)
        /*1244*/ 	.word	0x00000000


	//----- nvinfo : EIATTR_MIN_STACK_SIZE
	.align		4
.L_833:
        /*1248*/ 	.byte	0x04, 0x12
        /*124a*/ 	.short	(.L_835 - .L_834)
	.align		4
.L_834:
        /*124c*/ 	.word	index@(_ZN2at6native29vectorized_elementwise_kernelILi4ENS0_13BinaryFunctorIN3c107complexIfEES5_S5_NS0_15binary_internal10MulFunctorIS5_EEEESt5arrayIPcLm3EEEEviT0_T1_)
        /*1250*/ 	.word	0x00000000


	//----- nvinfo : EIATTR_MIN_STACK_SIZE
	.align		4
.L_835:
        /*1254*/ 	.byte	0x04, 0x12
        /*1256*/ 	.short	(.L_837 - .L_836)
	.align		4
.L_836:
        /*1258*/ 	.word	index@(_ZN2at6native29vectorized_elementwise_kernelILi8ENS0_13BinaryFunctorIN3c107complexIfEES5_S5_NS0_15binary_internal10MulFunctorIS5_EEEESt5arrayIPcLm3EEEEviT0_T1_)
        /*125c*/ 	.word	0x00000000


	//----- nvinfo : EIATTR_MIN_STACK_SIZE
	.align		4
.L_837:
        /*1260*/ 	.byte	0x04, 0x12
        /*1262*/ 	.short	(.L_839 - .L_838)
	.align		4
.L_838:
        /*1264*/ 	.word	index@(_ZN2at6native18elementwise_kernelILi128ELi4EZNS0_15gpu_kernel_implINS0_13AUnaryFunctorIN3c107complexIdEES6_S6_NS0_15binary_internal10MulFunctorIS6_EEEEEEvRNS_18TensorIteratorBaseERKT_EUliE_EEviT1_)
        /*1268*/ 	.word	0x00000000


	//----- nvinfo : EIATTR_MIN_STACK_SIZE
	.align		4
.L_839:
        /*126c*/ 	.byte	0x04, 0x12
        /*126e*/ 	.short	(.L_841 - .L_840)
	.align		4
.L_840:
        /*1270*/ 	.word	index@(_ZN2at6native27unrolled_elementwise_kernelINS0_13AUnaryFunctorIN3c107complexIdEES5_S5_NS0_15binary_internal10MulFunctorIS5_EEEESt5arrayIPcLm2EELi4E23TrivialOffsetCalculatorILi1EjESE_NS0_6memory12LoadWithCastILi1EEENSF_13StoreWithCastILi1EEEEEviT_T0_T2_T3_T4_T5_)
        /*1274*/ 	.word	0x00000000


	//----- nvinfo : EIATTR_MIN_STACK_SIZE
	.align		4
.L_841:
        /*1278*/ 	.byte	0x04, 0x12
        /*127a*/ 	.short	(.L_843 - .L_842)
	.align		4
.L_842:
        /*127c*/ 	.word	index@(_ZN2at6native18elementwise_kernelILi128ELi2EZNS0_22gpu_kernel_impl_nocastINS0_13AUnaryFunctorIN3c107complexIdEES6_S6_NS0_15binary_internal10MulFunctorIS6_EEEEEEvRNS_18TensorIteratorBaseERKT_EUliE_EEviT1_)
        /*1280*/ 	.word	0x00000000


	//----- nvinfo : EIATTR_MIN_STACK_SIZE
	.align		4
.L_843:
        /*1284*/ 	.byte	0x04, 0x12
        /*1286*/ 	.short	(.L_845 - .L_844)
	.align		4
.L_844:
        /*1288*/ 	.word	index@(_ZN2at6native27unrolled_elementwise_kernelINS0_13AUnaryFunctorIN3c107complexIdEES5_S5_NS0_15binary_internal10MulFunctorIS5_EEEESt5arrayIPcLm2EELi4E23TrivialOffsetCalculatorILi1EjESE_NS0_6memory15LoadWithoutCastENSF_16StoreWithoutCastEEEviT_T0_T2_T3_T4_T5_)
        /*128c*/ 	.word	0x00000000


	//----- nvinfo : EIATTR_MIN_STACK_SIZE
	.align		4
.L_845:
        /*1290*/ 	.byte	0x04, 0x12
        /*1292*/ 	.short	(.L_847 - .L_846)
	.align		4
.L_846:
        /*1294*/ 	.word	index@(_ZN2at6native29vectorized_elementwise_kernelILi2ENS0_13AUnaryFunctorIN3c107complexIdEES5_S5_NS0_15binary_internal10MulFunctorIS5_EEEESt5arrayIPcLm2EEEEviT0_T1_)
        /*1298*/ 	.word	0x00000000


	//----- nvinfo : EIATTR_MIN_STACK_SIZE
	.align		4
.L_847:
        /*129c*/ 	.byte	0x04, 0x12
        /*129e*/ 	.short	(.L_849 - .L_848)
	.align		4
.L_848:
        /*12a0*/ 	.word	index@(_ZN2at6native29vectorized_elementwise_kernelILi4ENS0_13AUnaryFunctorIN3c107complexIdEES5_S5_NS0_15binary_internal10MulFunctorIS5_EEEESt5arrayIPcLm2EEEEviT0_T1_)
        /*12a4*/ 	.word	0x00000000


	//----- nvinfo : EIATTR_MIN_STACK_SIZE
	.align		4
.L_849:
        /*12a8*/ 	.byte	0x04, 0x12
        /*12aa*/ 	.short	(.L_851 - .L_850)
	.align		4
.L_850:
        /*12ac*/ 	.word	index@(_ZN2at6native29vectorized_elementwise_kernelILi8ENS0_13AUnaryFunctorIN3c107complexIdEES5_S5_NS0_15binary_internal10MulFunctorIS5_EEEESt5arrayIPcLm2EEEEviT0_T1_)
        /*12b0*/ 	.word	0x00000000


	//----- nvinfo : EIATTR_MIN_STACK_SIZE
	.align		4
.L_851:
        /*12b4*/ 	.byte	0x04, 0x12
        /*12b6*/ 	.short	(.L_853 - .L_852)
	.align		4
.L_852:
        /*12b8*/ 	.word	index@(_ZN2at6native18elementwise_kernelILi128ELi4EZNS0_15gpu_kernel_implINS0_13BinaryFunctorIN3c107complexIdEES6_S6_NS0_15binary_internal10MulFunctorIS6_EEEEEEvRNS_18TensorIteratorBaseERKT_EUliE_EEviT1_)
        /*12bc*/ 	.word	0x00000000


	//----- nvinfo : EIATTR_MIN_STACK_SIZE
	.align		4
.L_853:
        /*12c0*/ 	.byte	0x04, 0x12
        /*12c2*/ 	.short	(.L_855 - .L_854)
	.align		4
.L_854:
        /*12c4*/ 	.word	index@(_ZN2at6native27unrolled_elementwise_kernelINS0_13BinaryFunctorIN3c107complexIdEES5_S5_NS0_15binary_internal10MulFunctorIS5_EEEESt5arrayIPcLm3EELi4E23TrivialOffsetCalculatorILi2EjESD_ILi1EjENS0_6memory12LoadWithCastILi2EEENSG_13StoreWithCastILi1EEEEEviT_T0_T2_T3_T4_T5_)
        /*12c8*/ 	.word	0x00000000


	//----- nvinfo : EIATTR_MIN_STACK_SIZE
	.align		4
.L_855:
        /*12cc*/ 	.byte	0x04, 0x12
        /*12ce*/ 	.short	(.L_857 - .L_856)
	.align		4
.L_856:
        /*12d0*/ 	.word	index@(_ZN2at6native18elementwise_kernelILi128ELi2EZNS0_22gpu_kernel_impl_nocastINS0_13BinaryFunctorIN3c107complexIdEES6_S6_NS0_15binary_internal10MulFunctorIS6_EEEEEEvRNS_18TensorIteratorBaseERKT_EUliE_EEviT1_)
        /*12d4*/ 	.word	0x00000000


	//----- nvinfo : EIATTR_MIN_STACK_SIZE
	.align		4
.L_857:
        /*12d8*/ 	.byte	0x04, 0x12
        /*12da*/ 	.short	(.L_859 - .L_858)
	.align		4
.L_858:
        /*12dc*/ 	.word	index@(_ZN2at6native27unrolled_elementwise_kernelINS0_13BinaryFunctorIN3c107complexIdEES5_S5_NS0_15binary_internal10MulFunctorIS5_EEEESt5arrayIPcLm3EELi4E23TrivialOffsetCalculatorILi2EjESD_ILi1EjENS0_6memory15LoadWithoutCastENSG_16StoreWithoutCastEEEviT_T0_T2_T3_T4_T5_)
        /*12e0*/ 	.word	0x00000000


	//----- nvinfo : EIATTR_MIN_STACK_SIZE
	.align		4
.L_859:
        /*12e4*/ 	.byte	0x04, 0x12
        /*12e6*/ 	.short	(.L_861 - .L_860)
	.align		4
.L_860:
        /*12e8*/ 	.word	index@(_ZN2at6native29vectorized_elementwise_kernelILi2ENS0_13BinaryFunctorIN3c107complexIdEES5_S5_NS0_15binary_internal10MulFunctorIS5_EEEESt5arrayIPcLm3EEEEviT0_T1_)
        /*12ec*/ 	.word	0x00000000


	//----- nvinfo : EIATTR_MIN_STACK_SIZE
	.align		4
.L_861:
        /*12f0*/ 	.byte	0x04, 0x12
        /*12f2*/ 	.short	(.L_863 - .L_862)
	.align		4
.L_862:
        /*12f4*/ 	.word	index@(_ZN2at6native29vectorized_elementwise_kernelILi4ENS0_13BinaryFunctorIN3c107complexIdEES5_S5_NS0_15binary_internal10MulFunctorIS5_EEEESt5arrayIPcLm3EEEEviT0_T1_)
        /*12f8*/ 	.word	0x00000000


	//----- nvinfo : EIATTR_MIN_STACK_SIZE
	.align		4
.L_863:
        /*12fc*/ 	.byte	0x04, 0x12
        /*12fe*/ 	.short	(.L_865 - .L_864)
	.align		4
.L_864:
        /*1300*/ 	.word	index@(_ZN2at6native29vectorized_elementwise_kernelILi8ENS0_13BinaryFunctorIN3c107complexIdEES5_S5_NS0_15binary_internal10MulFunctorIS5_EEEESt5arrayIPcLm3EEEEviT0_T1_)
        /*1304*/ 	.word	0x00000000


	//----- nvinfo : EIATTR_MIN_STACK_SIZE
	.align		4
.L_865:
        /*1308*/ 	.byte	0x04, 0x12
        /*130a*/ 	.short	(.L_867 - .L_866)
	.align		4
.L_866:
        /*130c*/ 	.word	index@(_ZN2at6native18elementwise_kernelILi128ELi4EZNS0_15gpu_kernel_implINS0_13AUnaryFunctorIfffNS0_15binary_internal10MulFunctorIfEEEEEEvRNS_18TensorIteratorBaseERKT_EUliE_EEviT1_)
        /*1310*/ 	.word	0x00000000


	//----- nvinfo : EIATTR_MIN_STACK_SIZE
	.align		4
.L_867:
        /*1314*/ 	.byte	0x04, 0x12
        /*1316*/ 	.short	(.L_869 - .L_868)
	.align		4
.L_868:
        /*1318*/ 	.word	index@(_ZN2at6native27unrolled_elementwise_kernelINS0_13AUnaryFunctorIfffNS0_15binary_internal10MulFunctorIfEEEESt5arrayIPcLm2EELi4E23TrivialOffsetCalculatorILi1EjESB_NS0_6memory12LoadWithCastILi1EEENSC_13StoreWithCastILi1EEEEEviT_T0_T2_T3_T4_T5_)
        /*131c*/ 	.word	0x00000000


	//----- nvinfo : EIATTR_MIN_STACK_SIZE
	.align		4
.L_869:
        /*1320*/ 	.byte	0x04, 0x12
        /*1322*/ 	.short	(.L_871 - .L_870)
	.align		4
.L_870:
        /*1324*/ 	.word	index@(_ZN2at6native18elementwise_kernelILi128ELi2EZNS0_22gpu_kernel_impl_nocastINS0_13AUnaryFunctorIfffNS0_15binary_internal10MulFunctorIfEEEEEEvRNS_18TensorIteratorBaseERKT_EUliE_EEviT1_)
        /*1328*/ 	.word	0x00000000


	//----- nvinfo : EIATTR_MIN_STACK_SIZE
	.align		4
.L_871:
        /*132c*/ 	.byte	0x04, 0x12
        /*132e*/ 	.short	(.L_873 - .L_872)
	.align		4
.L_872:
        /*1330*/ 	.word	index@(_ZN2at6native27unrolled_elementwise_kernelINS0_13AUnaryFunctorIfffNS0_15binary_internal10MulFunctorIfEEEESt5arrayIPcLm2EELi4E23TrivialOffsetCalculatorILi1EjESB_NS0_6memory15LoadWithoutCastENSC_16StoreWithoutCastEEEviT_T0_T2_T3_T4_T5_)
        /*1334*/ 	.word	0x00000000


	//----- nvinfo : EIATTR_MIN_STACK_SIZE
	.align		4
.L_873:
        /*1338*/ 	.byte	0x04, 0x12
        /*133a*/ 	.short	(.L_875 - .L_874)
	.align		4
.L_874:
        /*133c*/ 	.word	index@(_ZN2at6native29vectorized_elementwise_kernelILi2ENS0_13AUnaryFunctorIfffNS0_15binary_internal10MulFunctorIfEEEESt5arrayIPcLm2EEEEviT0_T1_)
        /*1340*/ 	.word	0x00000000


	//----- nvinfo : EIATTR_MIN_STACK_SIZE
	.align		4
.L_875:
        /*1344*/ 	.byte	0x04, 0x12
        /*1346*/ 	.short	(.L_877 - .L_876)
	.align		4
.L_876:
        /*1348*/ 	.word	index@(_ZN2at6native29vectorized_elementwise_kernelILi4ENS0_13AUnaryFunctorIfffNS0_15binary_internal10MulFunctorIfEEEESt5arrayIPcLm2EEEEviT0_T1_)
        /*134c*/ 	.word	0x00000000


	//----- nvinfo : EIATTR_MIN_STACK_SIZE
	.align		4
.L_877:
        /*1350*/ 	.byte	0x04, 0x12
        /*1352*/ 	.short	(.L_879 - .L_878)
	.align		4
.L_878:
        /*1354*/ 	.word	index@(_ZN2at6native29vectorized_elementwise_kernelILi8ENS0_13AUnaryFunctorIfffNS0_15binary_internal10MulFunctorIfEEEESt5arrayIPcLm2EEEEviT0_T1_)
        /*1358*/ 	.word	0x00000000


	//----- nvinfo : EIATTR_MIN_STACK_SIZE
	.align		4
.L_879:
        /*135c*/ 	.byte	0x04, 0x12
        /*135e*/ 	.short	(.L_881 - .L_880)
	.align		4
.L_880:
        /*1360*/ 	.word	index@(_ZN2at6native18elementwise_kernelILi128ELi4EZNS0_15gpu_kernel_implINS0_13BinaryFunctorIfffNS0_15binary_internal10MulFunctorIfEEEEEEvRNS_18TensorIteratorBaseERKT_EUliE_EEviT1_)
        /*1364*/ 	.word	0x00000000


	//----- nvinfo : EIATTR_MIN_STACK_SIZE
	.align		4
.L_881:
        /*1368*/ 	.byte	0x04, 0x12
        /*136a*/ 	.short	(.L_883 - .L_882)
	.align		4
.L_882:
        /*136c*/ 	.word	index@(_ZN2at6native27unrolled_elementwise_kernelINS0_13BinaryFunctorIfffNS0_15binary_internal10MulFunctorIfEEEESt5arrayIPcLm3EELi4E23TrivialOffsetCalculatorILi2EjESA_ILi1EjENS0_6memory12LoadWithCastILi2EEENSD_13StoreWithCastILi1EEEEEviT_T0_T2_T3_T4_T5_)
        /*1370*/ 	.word	0x00000000


	//----- nvinfo : EIATTR_MIN_STACK_SIZE
	.align		4
.L_883:
        /*1374*/ 	.byte	0x04, 0x12
        /*1376*/ 	.short	(.L_885 - .L_884)
	.align		4
.L_884:
        /*1378*/ 	.word	index@(_ZN2at6native18elementwise_kernelILi128ELi2EZNS0_22gpu_kernel_impl_nocastINS0_13BinaryFunctorIfffNS0_15binary_internal10MulFunctorIfEEEEEEvRNS_18TensorIteratorBaseERKT_EUliE_EEviT1_)
        /*137c*/ 	.word	0x00000000


	//----- nvinfo : EIATTR_MIN_STACK_SIZE
	.align		4
.L_885:
        /*1380*/ 	.byte	0x04, 0x12
        /*1382*/ 	.short	(.L_887 - .L_886)
	.align		4
.L_886:
        /*1384*/ 	.word	index@(_ZN2at6native27unrolled_elementwise_kernelINS0_13BinaryFunctorIfffNS0_15binary_internal10MulFunctorIfEEEESt5arrayIPcLm3EELi4E23TrivialOffsetCalculatorILi2EjESA_ILi1EjENS0_6memory15LoadWithoutCastENSD_16StoreWithoutCastEEEviT_T0_T2_T3_T4_T5_)
        /*1388*/ 	.word	0x00000000


	//----- nvinfo : EIATTR_MIN_STACK_SIZE
	.align		4
.L_887:
        /*138c*/ 	.byte	0x04, 0x12
        /*138e*/ 	.short	(.L_889 - .L_888)
	.align		4
.L_888:
        /*1390*/ 	.word	index@(_ZN2at6native29vectorized_elementwise_kernelILi2ENS0_13BinaryFunctorIfffNS0_15binary_internal10MulFunctorIfEEEESt5arrayIPcLm3EEEEviT0_T1_)
        /*1394*/ 	.word	0x00000000


	//----- nvinfo : EIATTR_MIN_STACK_SIZE
	.align		4
.L_889:
        /*1398*/ 	.byte	0x04, 0x12
        /*139a*/ 	.short	(.L_891 - .L_890)
	.align		4
.L_890:
        /*139c*/ 	.word	index@(_ZN2at6native29vectorized_elementwise_kernelILi4ENS0_13BinaryFunctorIfffNS0_15binary_internal10MulFunctorIfEEEESt5arrayIPcLm3EEEEviT0_T1_)
        /*13a0*/ 	.word	0x00000000


	//----- nvinfo : EIATTR_MIN_STACK_SIZE
	.align		4
.L_891:
        /*13a4*/ 	.byte	0x04, 0x12
        /*13a6*/ 	.short	(.L_893 - .L_892)
	.align		4
.L_892:
        /*13a8*/ 	.word	index@(_ZN2at6native29vectorized_elementwise_kernelILi8ENS0_13BinaryFunctorIfffNS0_15binary_internal10MulFunctorIfEEEESt5arrayIPcLm3EEEEviT0_T1_)
        /*13ac*/ 	.word	0x00000000


	//----- nvinfo : EIATTR_MIN_STACK_SIZE
	.align		4
.L_893:
        /*13b0*/ 	.byte	0x04, 0x12
        /*13b2*/ 	.short	(.L_895 - .L_894)
	.align		4
.L_894:
        /*13b4*/ 	.word	index@(_ZN2at6native18elementwise_kernelILi128ELi4EZNS0_15gpu_kernel_implINS0_13AUnaryFunctorIdddNS0_15binary_internal10MulFunctorIdEEEEEEvRNS_18TensorIteratorBaseERKT_EUliE_EEviT1_)
        /*13b8*/ 	.word	0x00000000


	//----- nvinfo : EIATTR_MIN_STACK_SIZE
	.align		4
.L_895:
        /*13bc*/ 	.byte	0x04, 0x12
        /*13be*/ 	.short	(.L_897 - .L_896)
	.align		4
.L_896:
        /*13c0*/ 	.word	index@(_ZN2at6native27unrolled_elementwise_kernelINS0_13AUnaryFunctorIdddNS0_15binary_internal10MulFunctorIdEEEESt5arrayIPcLm2EELi4E23TrivialOffsetCalculatorILi1EjESB_NS0_6memory12LoadWithCastILi1EEENSC_13StoreWithCastILi1EEEEEviT_T0_T2_T3_T4_T5_)
        /*13c4*/ 	.word	0x00000000


	//----- nvinfo : EIATTR_MIN_STACK_SIZE
	.align		4
.L_897:
        /*13c8*/ 	.byte	0x04, 0x12
        /*13ca*/ 	.short	(.L_899 - .L_898)
	.align		4
.L_898:
        /*13cc*/ 	.word	index@(_ZN2at6native18elementwise_kernelILi128ELi2EZNS0_22gpu_kernel_impl_nocastINS0_13AUnaryFunctorIdddNS0_15binary_internal10MulFunctorIdEEEEEEvRNS_18TensorIteratorBaseERKT_EUliE_EEviT1_)
        /*13d0*/ 	.word	0x00000000


	//----- nvinfo : EIATTR_MIN_STACK_SIZE
	.align		4
.L_899:
        /*13d4*/ 	.byte	0x04, 0x12
        /*13d6*/ 	.short	(.L_901 - .L_900)
	.align		4
.L_900:
        /*13d8*/ 	.word	index@(_ZN2at6native27unrolled_elementwise_kernelINS0_13AUnaryFunctorIdddNS0_15binary_internal10MulFunctorIdEEEESt5arrayIPcLm2EELi4E23TrivialOffsetCalculatorILi1EjESB_NS0_6memory15LoadWithoutCastENSC_16StoreWithoutCastEEEviT_T0_T2_T3_T4_T5_)
        /*13dc*/ 	.word	0x00000000


	//----- nvinfo : EIATTR_MIN_STACK_SIZE
	.align		4
.L_901:
        /*13e0*/ 	.byte	0x04, 0x12
        /*13e2*/ 	.short	(.L_903 - .L_902)
	.align		4
.L_902:
        /*13e4*/ 	.word	index@(_ZN2at6native29vectorized_elementwise_kernelILi2ENS0_13AUnaryFunctorIdddNS0_15binary_internal10MulFunctorIdEEEESt5arrayIPcLm2EEEEviT0_T1_)
        /*13e8*/ 	.word	0x00000000


	//----- nvinfo : EIATTR_MIN_STACK_SIZE
	.align		4
.L_903:
        /*13ec*/ 	.byte	0x04, 0x12
        /*13ee*/ 	.short	(.L_905 - .L_904)
	.align		4
.L_904:
        /*13f0*/ 	.word	index@(_ZN2at6native29vectorized_elementwise_kernelILi4ENS0_13AUnaryFunctorIdddNS0_15binary_internal10MulFunctorIdEEEESt5arrayIPcLm2EEEEviT0_T1_)
        /*13f4*/ 	.word	0x00000000


	//----- nvinfo : EIATTR_MIN_STACK_SIZE
	.align		4
.L_905:
        /*13f8*/ 	.byte	0x04, 0x12
        /*13fa*/ 	.short	(.L_907 - .L_906)
	.align		4
.L_906:
        /*13fc*/ 	.word	index@(_ZN2at6native29vectorized_elementwise_kernelILi8ENS0_13AUnaryFunctorIdddNS0_15binary_internal10MulFunctorIdEEEESt5arrayIPcLm2EEEEviT0_T1_)
        /*1400*/ 	.word	0x00000000


	//----- nvinfo : EIATTR_MIN_STACK_SIZE
	.align		4
.L_907:
        /*1404*/ 	.byte	0x04, 0x12
        /*1406*/ 	.short	(.L_909 - .L_908)
	.align		4
.L_908:
        /*1408*/ 	.word	index@(_ZN2at6native18elementwise_kernelILi128ELi4EZNS0_15gpu_kernel_implINS0_13BinaryFunctorIdddNS0_15binary_internal10MulFunctorIdEEEEEEvRNS_18TensorIteratorBaseERKT_EUliE_EEviT1_)
        /*140c*/ 	.word	0x00000000


	//----- nvinfo : EIATTR_MIN_STACK_SIZE
	.align		4
.L_909:
        /*1410*/ 	.byte	0x04, 0x12
        /*1412*/ 	.short	(.L_911 - .L_910)
	.align		4
.L_910:
        /*1414*/ 	.word	index@(_ZN2at6native27unrolled_elementwise_kernelINS0_13BinaryFunctorIdddNS0_15binary_internal10MulFunctorIdEEEESt5arrayIPcLm3EELi4E23TrivialOffsetCalculatorILi2EjESA_ILi1EjENS0_6memory12LoadWithCastILi2EEENSD_13StoreWithCastILi1EEEEEviT_T0_T2_T3_T4_T5_)
        /*1418*/ 	.word	0x00000000


	//----- nvinfo : EIATTR_MIN_STACK_SIZE
	.align		4
.L_911:
        /*141c*/ 	.byte	0x04, 0x12
        /*141e*/ 	.short	(.L_913 - .L_912)
	.align		4
.L_912:
        /*1420*/ 	.word	index@(_ZN2at6native18elementwise_kernelILi128ELi2EZNS0_22gpu_kernel_impl_nocastINS0_13BinaryFunctorIdddNS0_15binary_internal10MulFunctorIdEEEEEEvRNS_18TensorIteratorBaseERKT_EUliE_EEviT1_)
        /*1424*/ 	.word	0x00000000


	//----- nvinfo : EIATTR_MIN_STACK_SIZE
	.align		4
.L_913:
        /*1428*/ 	.byte	0x04, 0x12
        /*142a*/ 	.short	(.L_915 - .L_914)
	.align		4
.L_914:
        /*142c*/ 	.word	index@(_ZN2at6native27unrolled_elementwise_kernelINS0_13BinaryFunctorIdddNS0_15binary_internal10MulFunctorIdEEEESt5arrayIPcLm3EELi4E23TrivialOffsetCalculatorILi2EjESA_ILi1EjENS0_6memory15LoadWithoutCastENSD_16StoreWithoutCastEEEviT_T0_T2_T3_T4_T5_)
        /*1430*/ 	.word	0x00000000


	//----- nvinfo : EIATTR_MIN_STACK_SIZE
	.align		4
.L_915:
        /*1434*/ 	.byte	0x04, 0x12
        /*1436*/ 	.short	(.L_917 - .L_916)
	.align		4
.L_916:
        /*1438*/ 	.word	index@(_ZN2at6native29vectorized_elementwise_kernelILi2ENS0_13BinaryFunctorIdddNS0_15binary_internal10MulFunctorIdEEEESt5arrayIPcLm3EEEEviT0_T1_)
        /*143c*/ 	.word	0x00000000


	//----- nvinfo : EIATTR_MIN_STACK_SIZE
	.align		4
.L_917:
        /*1440*/ 	.byte	0x04, 0x12
        /*1442*/ 	.short	(.L_919 - .L_918)
	.align		4
.L_918:
        /*1444*/ 	.word	index@(_ZN2at6native29vectorized_elementwise_kernelILi4ENS0_13BinaryFunctorIdddNS0_15binary_internal10MulFunctorIdEEEESt5arrayIPcLm3EEEEviT0_T1_)
        /*1448*/ 	.word	0x00000000


	//----- nvinfo : EIATTR_MIN_STACK_SIZE
	.align		4
.L_919:
        /*144c*/ 	.byte	0x04, 0x12
        /*144e*/ 	.short	(.L_921 - .L_920)
	.align		4
.L_920:
        /*1450*/ 	.word	index@(_ZN2at6native29vectorized_elementwise_kernelILi8ENS0_13BinaryFunctorIdddNS0_15binary_internal10MulFunctorIdEEEESt5arrayIPcLm3EEEEviT0_T1_)
        /*1454*/ 	.word	0x00000000


	//----- nvinfo : EIATTR_MIN_STACK_SIZE
	.align		4
.L_921:
        /*1458*/ 	.byte	0x04, 0x12
        /*145a*/ 	.short	(.L_923 - .L_922)
	.align		4
.L_922:
        /*145c*/ 	.word	index@(_ZN2at6native18elementwise_kernelILi128ELi4EZNS0_15gpu_kernel_implINS0_13AUnaryFunctorIsssNS0_15binary_internal10MulFunctorIsEEEEEEvRNS_18TensorIteratorBaseERKT_EUliE_EEviT1_)
        /*1460*/ 	.word	0x00000000


	//----- nvinfo : EIATTR_MIN_STACK_SIZE
	.align		4
.L_923:
        /*1464*/ 	.byte	0x04, 0x12
        /*1466*/ 	.short	(.L_925 - .L_924)
	.align		4
.L_924:
        /*1468*/ 	.word	index@(_ZN2at6native27unrolled_elementwise_kernelINS0_13AUnaryFunctorIsssNS0_15binary_internal10MulFunctorIsEEEESt5arrayIPcLm2EELi4E23TrivialOffsetCalculatorILi1EjESB_NS0_6memory12LoadWithCastILi1EEENSC_13StoreWithCastILi1EEEEEviT_T0_T2_T3_T4_T5_)
        /*146c*/ 	.word	0x00000000


	//----- nvinfo : EIATTR_MIN_STACK_SIZE
	.align		4
.L_925:
        /*1470*/ 	.byte	0x04, 0x12
        /*1472*/ 	.short	(.L_927 - .L_926)
	.align		4
.L_926:
        /*1474*/ 	.word	index@(_ZN2at6native18elementwise_kernelILi128ELi4EZNS0_22gpu_kernel_impl_nocastINS0_13AUnaryFunctorIsssNS0_15binary_internal10MulFunctorIsEEEEEEvRNS_18TensorIteratorBaseERKT_EUliE_EEviT1_)
        /*1478*/ 	.word	0x00000000


	//----- nvinfo : EIATTR_MIN_STACK_SIZE
	.align		4
.L_927:
        /*147c*/ 	.byte	0x04, 0x12
        /*147e*/ 	.short	(.L_929 - .L_928)
	.align		4
.L_928:
        /*1480*/ 	.word	index@(_ZN2at6native27unrolled_elementwise_kernelINS0_13AUnaryFunctorIsssNS0_15binary_internal10MulFunctorIsEEEESt5arrayIPcLm2EELi4E23TrivialOffsetCalculatorILi1EjESB_NS0_6memory15LoadWithoutCastENSC_16StoreWithoutCastEEEviT_T0_T2_T3_T4_T5_)
        /*1484*/ 	.word	0x00000000


	//----- nvinfo : EIATTR_MIN_STACK_SIZE
	.align		4
.L_929:
        /*1488*/ 	.byte	0x04, 0x12
        /*148a*/ 	.short	(.L_931 - .L_930)
	.align		4
.L_930:
        /*148c*/ 	.word	index@(_ZN2at6native29vectorized_elementwise_kernelILi2ENS0_13AUnaryFunctorIsssNS0_15binary_internal10MulFunctorIsEEEESt5arrayIPcLm2EEEEviT0_T1_)
        /*1490*/ 	.word	0x00000000


	//----- nvinfo : EIATTR_MIN_STACK_SIZE
	.align		4
.L_931:
        /*1494*/ 	.byte	0x04, 0x12
        /*1496*/ 	.short	(.L_933 - .L_932)
	.align		4
.L_932:
        /*1498*/ 	.word	index@(_ZN2at6native29vectorized_elementwise_kernelILi4ENS0_13AUnaryFunctorIsssNS0_15binary_internal10MulFunctorIsEEEESt5arrayIPcLm2EEEEviT0_T1_)
        /*149c*/ 	.word	0x00000000


	//----- nvinfo : EIATTR_MIN_STACK_SIZE
	.align		4
.L_933:
        /*14a0*/ 	.byte	0x04, 0x12
        /*14a2*/ 	.short	(.L_935 - .L_934)
	.align		4
.L_934:
        /*14a4*/ 	.word	index@(_ZN2at6native29vectorized_elementwise_kernelILi8ENS0_13AUnaryFunctorIsssNS0_15binary_internal10MulFunctorIsEEEESt5arrayIPcLm2EEEEviT0_T1_)
        /*14a8*/ 	.word	0x00000000


	//----- nvinfo : EIATTR_MIN_STACK_SIZE
	.align		4
.L_935:
        /*14ac*/ 	.byte	0x04, 0x12
        /*14ae*/ 	.short	(.L_937 - .L_936)
	.align		4
.L_936:
        /*14b0*/ 	.word	index@(_ZN2at6native18elementwise_kernelILi128ELi4EZNS0_15gpu_kernel_implINS0_13BinaryFunctorIsssNS0_15binary_internal10MulFunctorIsEEEEEEvRNS_18TensorIteratorBaseERKT_EUliE_EEviT1_)
        /*14b4*/ 	.word	0x00000000


	//----- nvinfo : EIATTR_MIN_STACK_SIZE
	.align		4
.L_937:
        /*14b8*/ 	.byte	0x04, 0x12
        /*14ba*/ 	.short	(.L_939 - .L_938)
	.align		4
.L_938:
        /*14bc*/ 	.word	index@(_ZN2at6native27unrolled_elementwise_kernelINS0_13BinaryFunctorIsssNS0_15binary_internal10MulFunctorIsEEEESt5arrayIPcLm3EELi4E23TrivialOffsetCalculatorILi2EjESA_ILi1EjENS0_6memory12LoadWithCastILi2EEENSD_13StoreWithCastILi1EEEEEviT_T0_T2_T3_T4_T5_)
        /*14c0*/ 	.word	0x00000000


	//----- nvinfo : EIATTR_MIN_STACK_SIZE
	.align		4
.L_939:
        /*14c4*/ 	.byte	0x04, 0x12
        /*14c6*/ 	.short	(.L_941 - .L_940)
	.align		4
.L_940:
        /*14c8*/ 	.word	index@(_ZN2at6native18elementwise_kernelILi128ELi4EZNS0_22gpu_kernel_impl_nocastINS0_13BinaryFunctorIsssNS0_15binary_internal10MulFunctorIsEEEEEEvRNS_18TensorIteratorBaseERKT_EUliE_EEviT1_)
        /*14cc*/ 	.word	0x00000000


	//----- nvinfo : EIATTR_MIN_STACK_SIZE
	.align		4
.L_941:
        /*14d0*/ 	.byte	0x04, 0x12
        /*14d2*/ 	.short	(.L_943 - .L_942)
	.align		4
.L_942:
        /*14d4*/ 	.word	index@(_ZN2at6native27unrolled_elementwise_kernelINS0_13BinaryFunctorIsssNS0_15binary_internal10MulFunctorIsEEEESt5arrayIPcLm3EELi4E23TrivialOffsetCalculatorILi2EjESA_ILi1EjENS0_6memory15LoadWithoutCastENSD_16StoreWithoutCastEEEviT_T0_T2_T3_T4_T5_)
        /*14d8*/ 	.word	0x00000000


	//----- nvinfo : EIATTR_MIN_STACK_SIZE
	.align		4
.L_943:
        /*14dc*/ 	.byte	0x04, 0x12
        /*14de*/ 	.short	(.L_945 - .L_944)
	.align		4
.L_944:
        /*14e0*/ 	.word	index@(_ZN2at6native29vectorized_elementwise_kernelILi2ENS0_13BinaryFunctorIsssNS0_15binary_internal10MulFunctorIsEEEESt5arrayIPcLm3EEEEviT0_T1_)
        /*14e4*/ 	.word	0x00000000


	//----- nvinfo : EIATTR_MIN_STACK_SIZE
	.align		4
.L_945:
        /*14e8*/ 	.byte	0x04, 0x12
        /*14ea*/ 	.short	(.L_947 - .L_946)
	.align		4
.L_946:
        /*14ec*/ 	.word	index@(_ZN2at6native29vectorized_elementwise_kernelILi4ENS0_13BinaryFunctorIsssNS0_15binary_internal10MulFunctorIsEEEESt5arrayIPcLm3EEEEviT0_T1_)
        /*14f0*/ 	.word	0x00000000


	//----- nvinfo : EIATTR_MIN_STACK_SIZE
	.align		4
.L_947:
        /*14f4*/ 	.byte	0x04, 0x12
        /*14f6*/ 	.short	(.L_949 - .L_948)
	.align		4
.L_948:
        /*14f8*/ 	.word	index@(_ZN2at6native29vectorized_elementwise_kernelILi8ENS0_13BinaryFunctorIsssNS0_15binary_internal10MulFunctorIsEEEESt5arrayIPcLm3EEEEviT0_T1_)
        /*14fc*/ 	.word	0x00000000


	//----- nvinfo : EIATTR_MIN_STACK_SIZE
	.align		4
.L_949:
        /*1500*/ 	.byte	0x04, 0x12
        /*1502*/ 	.short	(.L_951 - .L_950)
	.align		4
.L_950:
        /*1504*/ 	.word	index@(_ZN2at6native18elementwise_kernelILi128ELi4EZNS0_15gpu_kernel_implINS0_13AUnaryFunctorIlllNS0_15binary_internal10MulFunctorIlEEEEEEvRNS_18TensorIteratorBaseERKT_EUliE_EEviT1_)
        /*1508*/ 	.word	0x00000000


	//----- nvinfo : EIATTR_MIN_STACK_SIZE
	.align		4
.L_951:
        /*150c*/ 	.byte	0x04, 0x12
        /*150e*/ 	.short	(.L_953 - .L_952)
	.align		4
.L_952:
        /*1510*/ 	.word	index@(_ZN2at6native27unrolled_elementwise_kernelINS0_13AUnaryFunctorIlllNS0_15binary_internal10MulFunctorIlEEEESt5arrayIPcLm2EELi4E23TrivialOffsetCalculatorILi1EjESB_NS0_6memory12LoadWithCastILi1EEENSC_13StoreWithCastILi1EEEEEviT_T0_T2_T3_T4_T5_)
        /*1514*/ 	.word	0x00000000


	//----- nvinfo : EIATTR_MIN_STACK_SIZE
	.align		4
.L_953:
        /*1518*/ 	.byte	0x04, 0x12
        /*151a*/ 	.short	(.L_955 - .L_954)
	.align		4
.L_954:
        /*151c*/ 	.word	index@(_ZN2at6native18elementwise_kernelILi128ELi2EZNS0_22gpu_kernel_impl_nocastINS0_13AUnaryFunctorIlllNS0_15binary_internal10MulFunctorIlEEEEEEvRNS_18TensorIteratorBaseERKT_EUliE_EEviT1_)
        /*1520*/ 	.word	0x00000000


	//----- nvinfo : EIATTR_MIN_STACK_SIZE
	.align		4
.L_955:
        /*1524*/ 	.byte	0x04, 0x12
        /*1526*/ 	.short	(.L_957 - .L_956)
	.align		4
.L_956:
        /*1528*/ 	.word	index@(_ZN2at6native27unrolled_elementwise_kernelINS0_13AUnaryFunctorIlllNS0_15binary_internal10MulFunctorIlEEEESt5arrayIPcLm2EELi4E23TrivialOffsetCalculatorILi1EjESB_NS0_6memory15LoadWithoutCastENSC_16StoreWithoutCastEEEviT_T0_T2_T3_T4_T5_)
        /*152c*/ 	.word	0x00000000


	//----- nvinfo : EIATTR_MIN_STACK_SIZE
	.align		4
.L_957:
        /*1530*/ 	.byte	0x04, 0x12
        /*1532*/ 	.short	(.L_959 - .L_958)
	.align		4
.L_958:
        /*1534*/ 	.word	index@(_ZN2at6native29vectorized_elementwise_kernelILi2ENS0_13AUnaryFunctorIlllNS0_15binary_internal10MulFunctorIlEEEESt5arrayIPcLm2EEEEviT0_T1_)
        /*1538*/ 	.word	0x00000000


	//----- nvinfo : EIATTR_MIN_STACK_SIZE
	.align		4
.L_959:
        /*153c*/ 	.byte	0x04, 0x12
        /*153e*/ 	.short	(.L_961 - .L_960)
	.align		4
.L_960:
        /*1540*/ 	.word	index@(_ZN2at6native29vectorized_elementwise_kernelILi4ENS0_13AUnaryFunctorIlllNS0_15binary_internal10MulFunctorIlEEEESt5arrayIPcLm2EEEEviT0_T1_)
        /*1544*/ 	.word	0x00000000


	//----- nvinfo : EIATTR_MIN_STACK_SIZE
	.align		4
.L_961:
        /*1548*/ 	.byte	0x04, 0x12
        /*154a*/ 	.short	(.L_963 - .L_962)
	.align		4
.L_962:
        /*154c*/ 	.word	index@(_ZN2at6native29vectorized_elementwise_kernelILi8ENS0_13AUnaryFunctorIlllNS0_15binary_internal10MulFunctorIlEEEESt5arrayIPcLm2EEEEviT0_T1_)
        /*1550*/ 	.word	0x00000000


	//----- nvinfo : EIATTR_MIN_STACK_SIZE
	.align		4
.L_963:
        /*1554*/ 	.byte	0x04, 0x12
        /*1556*/ 	.short	(.L_965 - .L_964)
	.align		4
.L_964:
        /*1558*/ 	.word	index@(_ZN2at6native18elementwise_kernelILi128ELi4EZNS0_15gpu_kernel_implINS0_13BinaryFunctorIlllNS0_15binary_internal10MulFunctorIlEEEEEEvRNS_18TensorIteratorBaseERKT_EUliE_EEviT1_)
        /*155c*/ 	.word	0x00000000


	//----- nvinfo : EIATTR_MIN_STACK_SIZE
	.align		4
.L_965:
        /*1560*/ 	.byte	0x04, 0x12
        /*1562*/ 	.short	(.L_967 - .L_966)
	.align		4
.L_966:
        /*1564*/ 	.word	index@(_ZN2at6native27unrolled_elementwise_kernelINS0_13BinaryFunctorIlllNS0_15binary_internal10MulFunctorIlEEEESt5arrayIPcLm3EELi4E23TrivialOffsetCalculatorILi2EjESA_ILi1EjENS0_6memory12LoadWithCastILi2EEENSD_13StoreWithCastILi1EEEEEviT_T0_T2_T3_T4_T5_)
        /*1568*/ 	.word	0x00000000


	//----- nvinfo : EIATTR_MIN_STACK_SIZE
	.align		4
.L_967:
        /*156c*/ 	.byte	0x04, 0x12
        /*156e*/ 	.short	(.L_969 - .L_968)
	.align		4
.L_968:
        /*1570*/ 	.word	index@(_ZN2at6native18elementwise_kernelILi128ELi2EZNS0_22gpu_kernel_impl_nocastINS0_13BinaryFunctorIlllNS0_15binary_internal10MulFunctorIlEEEEEEvRNS_18TensorIteratorBaseERKT_EUliE_EEviT1_)
        /*1574*/ 	.word	0x00000000


	//----- nvinfo : EIATTR_MIN_STACK_SIZE
	.align		4
.L_969:
        /*1578*/ 	.byte	0x04, 0x12
        /*157a*/ 	.short	(.L_971 - .L_970)
	.align		4
.L_970:
        /*157c*/ 	.word	index@(_ZN2at6native27unrolled_elementwise_kernelINS0_13BinaryFunctorIlllNS0_15binary_internal10MulFunctorIlEEEESt5arrayIPcLm3EELi4E23TrivialOffsetCalculatorILi2EjESA_ILi1EjENS0_6memory15LoadWithoutCastENSD_16StoreWithoutCastEEEviT_T0_T2_T3_T4_T5_)
        /*1580*/ 	.word	0x00000000


	//----- nvinfo : EIATTR_MIN_STACK_SIZE
	.align		4
.L_971:
        /*1584*/ 	.byte	0x04, 0x12
        /*1586*/ 	.short	(.L_973 - .L_972)
	.align		4
.L_972:
        /*1588*/ 	.word	index@(_ZN2at6native29vectorized_elementwise_kernelILi2ENS0_13BinaryFunctorIlllNS0_15binary_internal10MulFunctorIlEEEESt5arrayIPcLm3EEEEviT0_T1_)
        /*158c*/ 	.word	0x00000000


	//----- nvinfo : EIATTR_MIN_STACK_SIZE
	.align		4
.L_973:
        /*1590*/ 	.byte	0x04, 0x12
        /*1592*/ 	.short	(.L_975 - .L_974)
	.align		4
.L_974:
        /*1594*/ 	.word	index@(_ZN2at6native29vectorized_elementwise_kernelILi4ENS0_13BinaryFunctorIlllNS0_15binary_internal10MulFunctorIlEEEESt5arrayIPcLm3EEEEviT0_T1_)
        /*1598*/ 	.word	0x00000000


	//----- nvinfo : EIATTR_MIN_STACK_SIZE
	.align		4
.L_975:
        /*159c*/ 	.byte	0x04, 0x12
        /*159e*/ 	.short	(.L_977 - .L_976)
	.align		4
.L_976:
        /*15a0*/ 	.word	index@(_ZN2at6native29vectorized_elementwise_kernelILi8ENS0_13BinaryFunctorIlllNS0_15binary_internal10MulFunctorIlEEEESt5arrayIPcLm3EEEEviT0_T1_)
        /*15a4*/ 	.word	0x00000000


	//----- nvinfo : EIATTR_MIN_STACK_SIZE
	.align		4
.L_977:
        /*15a8*/ 	.byte	0x04, 0x12
        /*15aa*/ 	.short	(.L_979 - .L_978)
	.align		4
.L_978:
        /*15ac*/ 	.word	index@(_ZN2at6native18elementwise_kernelILi128ELi4EZNS0_15gpu_kernel_implINS0_13AUnaryFunctorIiiiNS0_15binary_internal10MulFunctorIiEEEEEEvRNS_18TensorIteratorBaseERKT_EUliE_EEviT1_)
        /*15b0*/ 	.word	0x00000000


	//----- nvinfo : EIATTR_MIN_STACK_SIZE
	.align		4
.L_979:
        /*15b4*/ 	.byte	0x04, 0x12
        /*15b6*/ 	.short	(.L_981 - .L_980)
	.align		4
.L_980:
        /*15b8*/ 	.word	index@(_ZN2at6native27unrolled_elementwise_kernelINS0_13AUnaryFunctorIiiiNS0_15binary_internal10MulFunctorIiEEEESt5arrayIPcLm2EELi4E23TrivialOffsetCalculatorILi1EjESB_NS0_6memory12LoadWithCastILi1EEENSC_13StoreWithCastILi1EEEEEviT_T0_T2_T3_T4_T5_)
        /*15bc*/ 	.word	0x00000000


	//----- nvinfo : EIATTR_MIN_STACK_SIZE
	.align		4
.L_981:
        /*15c0*/ 	.byte	0x04, 0x12
        /*15c2*/ 	.short	(.L_983 - .L_982)
	.align		4
.L_982:
        /*15c4*/ 	.word	index@(_ZN2at6native18elementwise_kernelILi128ELi2EZNS0_22gpu_kernel_impl_nocastINS0_13AUnaryFunctorIiiiNS0_15binary_internal10MulFunctorIiEEEEEEvRNS_18TensorIteratorBaseERKT_EUliE_EEviT1_)
        /*15c8*/ 	.word	0x00000000


	//----- nvinfo : EIATTR_MIN_STACK_SIZE
	.align		4
.L_983:
        /*15cc*/ 	.byte	0x04, 0x12
        /*15ce*/ 	.short	(.L_985 - .L_984)
	.align		4
.L_984:
        /*15d0*/ 	.word	index@(_ZN2at6native27unrolled_elementwise_kernelINS0_13AUnaryFunctorIiiiNS0_15binary_internal10MulFunctorIiEEEESt5arrayIPcLm2EELi4E23TrivialOffsetCalculatorILi1EjESB_NS0_6memory15LoadWithoutCastENSC_16StoreWithoutCastEEEviT_T0_T2_T3_T4_T5_)
        /*15d4*/ 	.word	0x00000000


	//----- nvinfo : EIATTR_MIN_STACK_SIZE
	.align		4
.L_985:
        /*15d8*/ 	.byte	0x04, 0x12
        /*15da*/ 	.short	(.L_987 - .L_986)
	.align		4
.L_986:
        /*15dc*/ 	.word	index@(_ZN2at6native29vectorized_elementwise_kernelILi2ENS0_13AUnaryFunctorIiiiNS0_15binary_internal10MulFunctorIiEEEESt5arrayIPcLm2EEEEviT0_T1_)
        /*15e0*/ 	.word	0x00000000


	//----- nvinfo : EIATTR_MIN_STACK_SIZE
	.align		4
.L_987:
        /*15e4*/ 	.byte	0x04, 0x12
        /*15e6*/ 	.short	(.L_989 - .L_988)
	.align		4
.L_988:
        /*15e8*/ 	.word	index@(_ZN2at6native29vectorized_elementwise_kernelILi4ENS0_13AUnaryFunctorIiiiNS0_15binary_internal10MulFunctorIiEEEESt5arrayIPcLm2EEEEviT0_T1_)
        /*15ec*/ 	.word	0x00000000


	//----- nvinfo : EIATTR_MIN_STACK_SIZE
	.align		4
.L_989:
        /*15f0*/ 	.byte	0x04, 0x12
        /*15f2*/ 	.short	(.L_991 - .L_990)
	.align		4
.L_990:
        /*15f4*/ 	.word	index@(_ZN2at6native29vectorized_elementwise_kernelILi8ENS0_13AUnaryFunctorIiiiNS0_15binary_internal10MulFunctorIiEEEESt5arrayIPcLm2EEEEviT0_T1_)
        /*15f8*/ 	.word	0x00000000


	//----- nvinfo : EIATTR_MIN_STACK_SIZE
	.align		4
.L_991:
        /*15fc*/ 	.byte	0x04, 0x12
        /*15fe*/ 	.short	(.L_993 - .L_992)
	.align		4
.L_992:
        /*1600*/ 	.word	index@(_ZN2at6native18elementwise_kernelILi128ELi4EZNS0_15gpu_kernel_implINS0_13BinaryFunctorIiiiNS0_15binary_internal10MulFunctorIiEEEEEEvRNS_18TensorIteratorBaseERKT_EUliE_EEviT1_)
        /*1604*/ 	.word	0x00000000


	//----- nvinfo : EIATTR_MIN_STACK_SIZE
	.align		4
.L_993:
        /*1608*/ 	.byte	0x04, 0x12
        /*160a*/ 	.short	(.L_995 - .L_994)
	.align		4
.L_994:
        /*160c*/ 	.word	index@(_ZN2at6native27unrolled_elementwise_kernelINS0_13BinaryFunctorIiiiNS0_15binary_internal10MulFunctorIiEEEESt5arrayIPcLm3EELi4E23TrivialOffsetCalculatorILi2EjESA_ILi1EjENS0_6memory12LoadWithCastILi2EEENSD_13StoreWithCastILi1EEEEEviT_T0_T2_T3_T4_T5_)
        /*1610*/ 	.word	0x00000000


	//----- nvinfo : EIATTR_MIN_STACK_SIZE
	.align		4
.L_995:
        /*1614*/ 	.byte	0x04, 0x12
        /*1616*/ 	.short	(.L_997 - .L_996)
	.align		4
.L_996:
        /*1618*/ 	.word	index@(_ZN2at6native18elementwise_kernelILi128ELi2EZNS0_22gpu_kernel_impl_nocastINS0_13BinaryFunctorIiiiNS0_15binary_internal10MulFunctorIiEEEEEEvRNS_18TensorIteratorBaseERKT_EUliE_EEviT1_)
        /*161c*/ 	.word	0x00000000


	//----- nvinfo : EIATTR_MIN_STACK_SIZE
	.align		4
.L_997:
        /*1620*/ 	.byte	0x04, 0x12
        /*1622*/ 	.short	(.L_999 - .L_998)
	.align		4
.L_998:
        /*1624*/ 	.word	index@(_ZN2at6native27unrolled_elementwise_kernelINS0_13BinaryFunctorIiiiNS0_15binary_internal10MulFunctorIiEEEESt5arrayIPcLm3EELi4E23TrivialOffsetCalculatorILi2EjESA_ILi1EjENS0_6memory15LoadWithoutCastENSD_16StoreWithoutCastEEEviT_T0_T2_T3_T4_T5_)
        /*1628*/ 	.word	0x00000000


	//----- nvinfo : EIATTR_MIN_STACK_SIZE
	.align		4
.L_999:
        /*162c*/ 	.byte	0x04, 0x12
        /*162e*/ 	.short	(.L_1001 - .L_1000)
	.align		4
.L_1000:
        /*1630*/ 	.word	index@(_ZN2at6native29vectorized_elementwise_kernelILi2ENS0_13BinaryFunctorIiiiNS0_15binary_internal10MulFunctorIiEEEESt5arrayIPcLm3EEEEviT0_T1_)
        /*1634*/ 	.word	0x00000000


	//----- nvinfo : EIATTR_MIN_STACK_SIZE
	.align		4
.L_1001:
        /*1638*/ 	.byte	0x04, 0x12
        /*163a*/ 	.short	(.L_1003 - .L_1002)
	.align		4
.L_1002:
        /*163c*/ 	.word	index@(_ZN2at6native29vectorized_elementwise_kernelILi4ENS0_13BinaryFunctorIiiiNS0_15binary_internal10MulFunctorIiEEEESt5arrayIPcLm3EEEEviT0_T1_)
        /*1640*/ 	.word	0x00000000


	//----- nvinfo : EIATTR_MIN_STACK_SIZE
	.align		4
.L_1003:
        /*1644*/ 	.byte	0x04, 0x12
        /*1646*/ 	.short	(.L_1005 - .L_1004)
	.align		4
.L_1004:
        /*1648*/ 	.word	index@(_ZN2at6native29vectorized_elementwise_kernelILi8ENS0_13BinaryFunctorIiiiNS0_15binary_internal10MulFunctorIiEEEESt5arrayIPcLm3EEEEviT0_T1_)
        /*164c*/ 	.word	0x00000000


	//----- nvinfo : EIATTR_MIN_STACK_SIZE
	.align		4
.L_1005:
        /*1650*/ 	.byte	0x04, 0x12
        /*1652*/ 	.short	(.L_1007 - .L_1006)
	.align		4
.L_1006:
        /*1654*/ 	.word	index@(_ZN2at6native18elementwise_kernelILi128ELi4EZNS0_15gpu_kernel_implINS0_13AUnaryFunctorIaaaNS0_15binary_internal10MulFunctorIaEEEEEEvRNS_18TensorIteratorBaseERKT_EUliE_EEviT1_)
        /*1658*/ 	.word	0x00000000


	//----- nvinfo : EIATTR_MIN_STACK_SIZE
	.align		4
.L_1007:
        /*165c*/ 	.byte	0x04, 0x12
        /*165e*/ 	.short	(.L_1009 - .L_1008)
	.align		4
.L_1008:
        /*1660*/ 	.word	index@(_ZN2at6native27unrolled_elementwise_kernelINS0_13AUnaryFunctorIaaaNS0_15binary_internal10MulFunctorIaEEEESt5arrayIPcLm2EELi4E23TrivialOffsetCalculatorILi1EjESB_NS0_6memory12LoadWithCastILi1EEENSC_13StoreWithCastILi1EEEEEviT_T0_T2_T3_T4_T5_)
        /*1664*/ 	.word	0x00000000


	//----- nvinfo : EIATTR_MIN_STACK_SIZE
	.align		4
.L_1009:
        /*1668*/ 	.byte	0x04, 0x12
        /*166a*/ 	.short	(.L_1011 - .L_1010)
	.align		4
.L_1010:
        /*166c*/ 	.word	index@(_ZN2at6native18elementwise_kernelILi128ELi4EZNS0_22gpu_kernel_impl_nocastINS0_13AUnaryFunctorIaaaNS0_15binary_internal10MulFunctorIaEEEEEEvRNS_18TensorIteratorBaseERKT_EUliE_EEviT1_)
        /*1670*/ 	.word	0x00000000


	//----- nvinfo : EIATTR_MIN_STACK_SIZE
	.align		4
.L_1011:
        /*1674*/ 	.byte	0x04, 0x12
        /*1676*/ 	.short	(.L_1013 - .L_1012)
	.align		4
.L_1012:
        /*1678*/ 	.word	index@(_ZN2at6native27unrolled_elementwise_kernelINS0_13AUnaryFunctorIaaaNS0_15binary_internal10MulFunctorIaEEEESt5arrayIPcLm2EELi4E23TrivialOffsetCalculatorILi1EjESB_NS0_6memory15LoadWithoutCastENSC_16StoreWithoutCastEEEviT_T0_T2_T3_T4_T5_)
        /*167c*/ 	.word	0x00000000


	//----- nvinfo : EIATTR_MIN_STACK_SIZE
	.align		4
.L_1013:
        /*1680*/ 	.byte	0x04, 0x12
        /*1682*/ 	.short	(.L_1015 - .L_1014)
	.align		4
.L_1014:
        /*1684*/ 	.word	index@(_ZN2at6native29vectorized_elementwise_kernelILi2ENS0_13AUnaryFunctorIaaaNS0_15binary_internal10MulFunctorIaEEEESt5arrayIPcLm2EEEEviT0_T1_)
        /*1688*/ 	.word	0x00000000


	//----- nvinfo : EIATTR_MIN_STACK_SIZE
	.align		4
.L_1015:
        /*168c*/ 	.byte	0x04, 0x12
        /*168e*/ 	.short	(.L_1017 - .L_1016)
	.align		4
.L_1016:
        /*1690*/ 	.word	index@(_ZN2at6native29vectorized_elementwise_kernelILi4ENS0_13AUnaryFunctorIaaaNS0_15binary_internal10MulFunctorIaEEEESt5arrayIPcLm2EEEEviT0_T1_)
        /*1694*/ 	.word	0x00000000


	//----- nvinfo : EIATTR_MIN_STACK_SIZE
	.align		4
.L_1017:
        /*1698*/ 	.byte	0x04, 0x12
        /*169a*/ 	.short	(.L_1019 - .L_1018)
	.align		4
.L_1018:
        /*169c*/ 	.word	index@(_ZN2at6native29vectorized_elementwise_kernelILi8ENS0_13AUnaryFunctorIaaaNS0_15binary_internal10MulFunctorIaEEEESt5arrayIPcLm2EEEEviT0_T1_)
        /*16a0*/ 	.word	0x00000000


	//----- nvinfo : EIATTR_MIN_STACK_SIZE
	.align		4
.L_1019:
        /*16a4*/ 	.byte	0x04, 0x12
        /*16a6*/ 	.short	(.L_1021 - .L_1020)
	.align		4
.L_1020:
        /*16a8*/ 	.word	index@(_ZN2at6native18elementwise_kernelILi128ELi4EZNS0_15gpu_kernel_implINS0_13BinaryFunctorIaaaNS0_15binary_internal10MulFunctorIaEEEEEEvRNS_18TensorIteratorBaseERKT_EUliE_EEviT1_)
        /*16ac*/ 	.word	0x00000000


	//----- nvinfo : EIATTR_MIN_STACK_SIZE
	.align		4
.L_1021:
        /*16b0*/ 	.byte	0x04, 0x12
        /*16b2*/ 	.short	(.L_1023 - .L_1022)
	.align		4
.L_1022:
        /*16b4*/ 	.word	index@(_ZN2at6native27unrolled_elementwise_kernelINS0_13BinaryFunctorIaaaNS0_15binary_internal10MulFunctorIaEEEESt5arrayIPcLm3EELi4E23TrivialOffsetCalculatorILi2EjESA_ILi1EjENS0_6memory12LoadWithCastILi2EEENSD_13StoreWithCastILi1EEEEEviT_T0_T2_T3_T4_T5_)
        /*16b8*/ 	.word	0x00000000


	//----- nvinfo : EIATTR_MIN_STACK_SIZE
	.align		4
.L_1023:
        /*16bc*/ 	.byte	0x04, 0x12
        /*16be*/ 	.short	(.L_1025 - .L_1024)
	.align		4
.L_1024:
        /*16c0*/ 	.word	index@(_ZN2at6native18elementwise_kernelILi128ELi4EZNS0_22gpu_kernel_impl_nocastINS0_13BinaryFunctorIaaaNS0_15binary_internal10MulFunctorIaEEEEEEvRNS_18TensorIteratorBaseERKT_EUliE_EEviT1_)
        /*16c4*/ 	.word	0x00000000


	//----- nvinfo : EIATTR_MIN_STACK_SIZE
	.align		4
.L_1025:
        /*16c8*/ 	.byte	0x04, 0x12
        /*16ca*/ 	.short	(.L_1027 - .L_1026)
	.align		4
.L_1026:
        /*16cc*/ 	.word	index@(_ZN2at6native27unrolled_elementwise_kernelINS0_13BinaryFunctorIaaaNS0_15binary_internal10MulFunctorIaEEEESt5arrayIPcLm3EELi4E23TrivialOffsetCalculatorILi2EjESA_ILi1EjENS0_6memory15LoadWithoutCastENSD_16StoreWithoutCastEEEviT_T0_T2_T3_T4_T5_)
        /*16d0*/ 	.word	0x00000000


	//----- nvinfo : EIATTR_MIN_STACK_SIZE
	.align		4
.L_1027:
        /*16d4*/ 	.byte	0x04, 0x12
        /*16d6*/ 	.short	(.L_1029 - .L_1028)
	.align		4
.L_1028:
        /*16d8*/ 	.word	index@(_ZN2at6native29vectorized_elementwise_kernelILi2ENS0_13BinaryFunctorIaaaNS0_15binary_internal10MulFunctorIaEEEESt5arrayIPcLm3EEEEviT0_T1_)
        /*16dc*/ 	.word	0x00000000


	//----- nvinfo : EIATTR_MIN_STACK_SIZE
	.align		4
.L_1029:
        /*16e0*/ 	.byte	0x04, 0x12
        /*16e2*/ 	.short	(.L_1031 - .L_1030)
	.align		4
.L_1030:
        /*16e4*/ 	.word	index@(_ZN2at6native29vectorized_elementwise_kernelILi4ENS0_13BinaryFunctorIaaaNS0_15binary_internal10MulFunctorIaEEEESt5arrayIPcLm3EEEEviT0_T1_)
        /*16e8*/ 	.word	0x00000000


	//----- nvinfo : EIATTR_MIN_STACK_SIZE
	.align		4
.L_1031:
        /*16ec*/ 	.byte	0x04, 0x12
        /*16ee*/ 	.short	(.L_1033 - .L_1032)
	.align		4
.L_1032:
        /*16f0*/ 	.word	index@(_ZN2at6native29vectorized_elementwise_kernelILi8ENS0_13BinaryFunctorIaaaNS0_15binary_internal10MulFunctorIaEEEESt5arrayIPcLm3EEEEviT0_T1_)
        /*16f4*/ 	.word	0x00000000


	//----- nvinfo : EIATTR_MIN_STACK_SIZE
	.align		4
.L_1033:
        /*16f8*/ 	.byte	0x04, 0x12
        /*16fa*/ 	.short	(.L_1035 - .L_1034)
	.align		4
.L_1034:
        /*16fc*/ 	.word	index@(_ZN2at6native18elementwise_kernelILi128ELi4EZNS0_15gpu_kernel_implINS0_13AUnaryFunctorIhhhNS0_15binary_internal10MulFunctorIhEEEEEEvRNS_18TensorIteratorBaseERKT_EUliE_EEviT1_)
        /*1700*/ 	.word	0x00000000


	//----- nvinfo : EIATTR_MIN_STACK_SIZE
	.align		4
.L_1035:
        /*1704*/ 	.byte	0x04, 0x12
        /*1706*/ 	.short	(.L_1037 - .L_1036)
	.align		4
.L_1036:
        /*1708*/ 	.word	index@(_ZN2at6native27unrolled_elementwise_kernelINS0_13AUnaryFunctorIhhhNS0_15binary_internal10MulFunctorIhEEEESt5arrayIPcLm2EELi4E23TrivialOffsetCalculatorILi1EjESB_NS0_6memory12LoadWithCastILi1EEENSC_13StoreWithCastILi1EEEEEviT_T0_T2_T3_T4_T5_)
        /*170c*/ 	.word	0x00000000


	//----- nvinfo : EIATTR_MIN_STACK_SIZE
	.align		4
.L_1037:
        /*1710*/ 	.byte	0x04, 0x12
        /*1712*/ 	.short	(.L_1039 - .L_1038)
	.align		4
.L_1038:
        /*1714*/ 	.word	index@(_ZN2at6native18elementwise_kernelILi128ELi4EZNS0_22gpu_kernel_impl_nocastINS0_13AUnaryFunctorIhhhNS0_15binary_internal10MulFunctorIhEEEEEEvRNS_18TensorIteratorBaseERKT_EUliE_EEviT1_)
        /*1718*/ 	.word	0x00000000


	//----- nvinfo : EIATTR_MIN_STACK_SIZE
	.align		4
.L_1039:
        /*171c*/ 	.byte	0x04, 0x12
        /*171e*/ 	.short	(.L_1041 - .L_1040)
	.align		4
.L_1040:
        /*1720*/ 	.word	index@(_ZN2at6native27unrolled_elementwise_kernelINS0_13AUnaryFunctorIhhhNS0_15binary_internal10MulFunctorIhEEEESt5arrayIPcLm2EELi4E23TrivialOffsetCalculatorILi1EjESB_NS0_6memory15LoadWithoutCastENSC_16StoreWithoutCastEEEviT_T0_T2_T3_T4_T5_)
        /*1724*/ 	.word	0x00000000


	//----- nvinfo : EIATTR_MIN_STACK_SIZE
	.align		4
.L_1041:
        /*1728*/ 	.byte	0x04, 0x12
        /*172a*/ 	.short	(.L_1043 - .L_1042)
	.align		4
.L_1042:
        /*172c*/ 	.word	index@(_ZN2at6native29vectorized_elementwise_kernelILi2ENS0_13AUnaryFunctorIhhhNS0_15binary_internal10MulFunctorIhEEEESt5arrayIPcLm2EEEEviT0_T1_)
        /*1730*/ 	.word	0x00000000


	//----- nvinfo : EIATTR_MIN_STACK_SIZE
	.align		4
.L_1043:
        /*1734*/ 	.byte	0x04, 0x12
        /*1736*/ 	.short	(.L_1045 - .L_1044)
	.align		4
.L_1044:
        /*1738*/ 	.word	index@(_ZN2at6native29vectorized_elementwise_kernelILi4ENS0_13AUnaryFunctorIhhhNS0_15binary_internal10MulFunctorIhEEEESt5arrayIPcLm2EEEEviT0_T1_)
        /*173c*/ 	.word	0x00000000


	//----- nvinfo : EIATTR_MIN_STACK_SIZE
	.align		4
.L_1045:
        /*1740*/ 	.byte	0x04, 0x12
        /*1742*/ 	.short	(.L_1047 - .L_1046)
	.align		4
.L_1046:
        /*1744*/ 	.word	index@(_ZN2at6native29vectorized_elementwise_kernelILi8ENS0_13AUnaryFunctorIhhhNS0_15binary_internal10MulFunctorIhEEEESt5arrayIPcLm2EEEEviT0_T1_)
        /*1748*/ 	.word	0x00000000


	//----- nvinfo : EIATTR_MIN_STACK_SIZE
	.align		4
.L_1047:
        /*174c*/ 	.byte	0x04, 0x12
        /*174e*/ 	.short	(.L_1049 - .L_1048)
	.align		4
.L_1048:
        /*1750*/ 	.word	index@(_ZN2at6native18elementwise_kernelILi128ELi4EZNS0_15gpu_kernel_implINS0_13BinaryFunctorIhhhNS0_15binary_internal10MulFunctorIhEEEEEEvRNS_18TensorIteratorBaseERKT_EUliE_EEviT1_)
        /*1754*/ 	.word	0x00000000


	//----- nvinfo : EIATTR_MIN_STACK_SIZE
	.align		4
.L_1049:
        /*1758*/ 	.byte	0x04, 0x12
        /*175a*/ 	.short	(.L_1051 - .L_1050)
	.align		4
.L_1050:
        /*175c*/ 	.word	index@(_ZN2at6native27unrolled_elementwise_kernelINS0_13BinaryFunctorIhhhNS0_15binary_internal10MulFunctorIhEEEESt5arrayIPcLm3EELi4E23TrivialOffsetCalculatorILi2EjESA_ILi1EjENS0_6memory12LoadWithCastILi2EEENSD_13StoreWithCastILi1EEEEEviT_T0_T2_T3_T4_T5_)
        /*1760*/ 	.word	0x00000000


	//----- nvinfo : EIATTR_MIN_STACK_SIZE
	.align		4
.L_1051:
        /*1764*/ 	.byte	0x04, 0x12
        /*1766*/ 	.short	(.L_1053 - .L_1052)
	.align		4
.L_1052:
        /*1768*/ 	.word	index@(_ZN2at6native18elementwise_kernelILi128ELi4EZNS0_22gpu_kernel_impl_nocastINS0_13BinaryFunctorIhhhNS0_15binary_internal10MulFunctorIhEEEEEEvRNS_18TensorIteratorBaseERKT_EUliE_EEviT1_)
        /*176c*/ 	.word	0x00000000


	//----- nvinfo : EIATTR_MIN_STACK_SIZE
	.align		4
.L_1053:
        /*1770*/ 	.byte	0x04, 0x12
        /*1772*/ 	.short	(.L_1055 - .L_1054)
	.align		4
.L_1054:
        /*1774*/ 	.word	index@(_ZN2at6native27unrolled_elementwise_kernelINS0_13BinaryFunctorIhhhNS0_15binary_internal10MulFunctorIhEEEESt5arrayIPcLm3EELi4E23TrivialOffsetCalculatorILi2EjESA_ILi1EjENS0_6memory15LoadWithoutCastENSD_16StoreWithoutCastEEEviT_T0_T2_T3_T4_T5_)
        /*1778*/ 	.word	0x00000000


	//----- nvinfo : EIATTR_MIN_STACK_SIZE
	.align		4
.L_1055:
        /*177c*/ 	.byte	0x04, 0x12
        /*177e*/ 	.short	(.L_1057 - .L_1056)
	.align		4
.L_1056:
        /*1780*/ 	.word	index@(_ZN2at6native29vectorized_elementwise_kernelILi2ENS0_13BinaryFunctorIhhhNS0_15binary_internal10MulFunctorIhEEEESt5arrayIPcLm3EEEEviT0_T1_)
        /*1784*/ 	.word	0x00000000


	//----- nvinfo : EIATTR_MIN_STACK_SIZE
	.align		4
.L_1057:
        /*1788*/ 	.byte	0x04, 0x12
        /*178a*/ 	.short	(.L_1059 - .L_1058)
	.align		4
.L_1058:
        /*178c*/ 	.word	index@(_ZN2at6native29vectorized_elementwise_kernelILi4ENS0_13BinaryFunctorIhhhNS0_15binary_internal10MulFunctorIhEEEESt5arrayIPcLm3EEEEviT0_T1_)
        /*1790*/ 	.word	0x00000000


	//----- nvinfo : EIATTR_MIN_STACK_SIZE
	.align		4
.L_1059:
        /*1794*/ 	.byte	0x04, 0x12
        /*1796*/ 	.short	(.L_1061 - .L_1060)
	.align		4
.L_1060:
        /*1798*/ 	.word	index@(_ZN2at6native29vectorized_elementwise_kernelILi8ENS0_13BinaryFunctorIhhhNS0_15binary_internal10MulFunctorIhEEEESt5arrayIPcLm3EEEEviT0_T1_)
        /*179c*/ 	.word	0x00000000
.L_1061:


//--------------------- .nv.compat                --------------------------
	.section	.nv.compat,"",@"SHT_CUDA_COMPAT_INFO"
	.align	4
        /*0000*/ 	.byte	0x02, 0x09, 0x00, 0x00, 0x02, 0x02, 0x01, 0x00, 0x02, 0x05, 0x05, 0x00, 0x03, 0x07, 0x01, 0x01
        /*0010*/ 	.byte	0x02, 0x03, 0x00, 0x00, 0x02, 0x06, 0x01, 0x00, 0x04, 0x0b, 0x08, 0x00, 0x00, 0x00, 0x00, 0x00
        /*0020*/ 	.byte	0x00, 0x00, 0x00, 0x00


//--------------------- .nv.info._ZN2at6native18elementwise_kernelILi128ELi4EZNS0_15gpu_kernel_implINS0_13AUnaryFunctorIbbbNS0_15binary_internal10MulFunctorIbEEEEEEvRNS_18TensorIteratorBaseERKT_EUliE_EEviT1_ --------------------------
	.section	.nv.info._ZN2at6native18elementwise_kernelILi128ELi4EZNS0_15gpu_kernel_implINS0_13AUnaryFunctorIbbbNS0_15binary_internal10MulFunctorIbEEEEEEvRNS_18TensorIteratorBaseERKT_EUliE_EEviT1_,"",@"SHT_CUDA_INFO"
	.sectionflags	@""
	.align	4


	//----- nvinfo : EIATTR_CUDA_API_VERSION
	.align		4
        /*0000*/ 	.byte	0x04, 0x37
        /*0002*/ 	.short	(.L_1063 - .L_1062)
.L_1062:
        /*0004*/ 	.word	0x00000082


	//----- nvinfo : EIATTR_KPARAM_INFO
	.align		4
.L_1063:
        /*0008*/ 	.byte	0x04, 0x17
        /*000a*/ 	.short	(.L_1065 - .L_1064)
.L_1064:
        /*000c*/ 	.word	0x00000000
        /*0010*/ 	.short	0x0001
        /*0012*/ 	.short	0x0008
        /*0014*/ 	.byte	0x00, 0xf0, 0x61, 0x08


	//----- nvinfo : EIATTR_KPARAM_INFO
	.align		4
.L_1065:
        /*0018*/ 	.byte	0x04, 0x17
        /*001a*/ 	.short	(.L_1067 - .L_1066)
.L_1066:
        /*001c*/ 	.word	0x00000000
        /*0020*/ 	.short	0x0000
        /*0022*/ 	.short	0x0000
        /*0024*/ 	.byte	0x00, 0xf0, 0x11, 0x00


	//----- nvinfo : EIATTR_SPARSE_MMA_MASK
	.align		4
.L_1067:
        /*0028*/ 	.byte	0x03, 0x50
        /*002a*/ 	.short	0x0000


	//----- nvinfo : EIATTR_MAXREG_COUNT
	.align		4
        /*002c*/ 	.byte	0x03, 0x1b
        /*002e*/ 	.short	0x0080


	//----- nvinfo : EIATTR_EXTERNS
	.align		4
        /*0030*/ 	.byte	0x04, 0x0f
        /*0032*/ 	.short	(.L_1069 - .L_1068)


	//   ....[0]....
	.align		4
.L_1068:
        /*0034*/ 	.word	index@(__assertfail)


	//----- nvinfo : EIATTR_MERCURY_ISA_VERSION
	.align		4
.L_1069:
        /*0038*/ 	.byte	0x03, 0x5f
        /*003a*/ 	.short	0x0101


	//----- nvinfo : EIATTR_SYSCALL_OFFSETS
	.align		4
        /*003c*/ 	.byte	0x04, 0x46
        /*003e*/ 	.short	(.L_1071 - .L_1070)


	//   ....[0]....
.L_1070:
        /*0040*/ 	.word	0x00002260


	//   ....[1]....
        /*0044*/ 	.word	0x000030e0


	//   ....[2]....
        /*0048*/ 	.word	0x00005360


	//   ....[3]....
        /*004c*/ 	.word	0x000061e0


	//   ....[4]....
        /*0050*/ 	.word	0x00008450


	//   ....[5]....
        /*0054*/ 	.word	0x000092d0


	//   ....[6]....
        /*0058*/ 	.word	0x0000b530


	//   ....[7]....
        /*005c*/ 	.word	0x0000c3b0


	//----- nvinfo : EIATTR_EXIT_INSTR_OFFSETS
	.align		4
.L_1071:
        /*0060*/ 	.byte	0x04, 0x1c
        /*0062*/ 	.short	(.L_1073 - .L_1072)


	//   ....[0]....
.L_1072:
        /*0064*/ 	.word	0x00009370


	//   ....[1]....
        /*0068*/ 	.word	0x0000b6c0


	//   ....[2]....
        /*006c*/ 	.word	0x0000b6e0


	//   ....[3]....
        /*0070*/ 	.word	0x0000b770


	//   ....[4]....
        /*0074*/ 	.word	0x0000b790


	//   ....[5]....
        /*0078*/ 	.word	0x0000b7b0


	//   ....[6]....
        /*007c*/ 	.word	0x0000b840


	//   ....[7]....
        /*0080*/ 	.word	0x0000b880


	//   ....[8]....
        /*0084*/ 	.word	0x0000b920


	//   ....[9]....
        /*0088*/ 	.word	0x0000b970


	//   ....[10]....
        /*008c*/ 	.word	0x0000b9a0


	//   ....[11]....
        /*0090*/ 	.word	0x0000ba40


	//   ....[12]....
        /*0094*/ 	.word	0x0000ba80


	//   ....[13]....
        /*0098*/ 	.word	0x0000bc10


	//   ....[14]....
        /*009c*/ 	.word	0x0000bd70


	//   ....[15]....
        /*00a0*/ 	.word	0x0000bdb0


	//   ....[16]....
        /*00a4*/ 	.word	0x0000be50


	//   ....[17]....
        /*00a8*/ 	.word	0x0000bfd0


	//   ....[18]....
        /*00ac*/ 	.word	0x0000c150


	//   ....[19]....
        /*00b0*/ 	.word	0x0000c2b0


	//   ....[20]....
        /*00b4*/ 	.word	0x0000c3c0


	//   ....[21]....
        /*00b8*/ 	.word	0x0000c3f0


	//   ....[22]....
        /*00bc*/ 	.word	0x0000c410


	//----- nvinfo : EIATTR_MAX_THREADS
	.align		4
.L_1073:
        /*00c0*/ 	.byte	0x04, 0x05
        /*00c2*/ 	.short	(.L_1075 - .L_1074)
.L_1074:
        /*00c4*/ 	.word	0x00000080
        /*00c8*/ 	.word	0x00000001
        /*00cc*/ 	.word	0x00000001


	//----- nvinfo : EIATTR_CRS_STACK_SIZE
	.align		4
.L_1075:
        /*00d0*/ 	.byte	0x04, 0x1e
        /*00d2*/ 	.short	(.L_1077 - .L_1076)
.L_1076:
        /*00d4*/ 	.word	0x00000000


	//----- nvinfo : EIATTR_CBANK_PARAM_SIZE
	.align		4
.L_1077:
        /*00d8*/ 	.byte	0x03, 0x19
        /*00da*/ 	.short	0x0220


	//----- nvinfo : EIATTR_PARAM_CBANK
	.align		4
        /*00dc*/ 	.byte	0x04, 0x0a
        /*00de*/ 	.short	(.L_1079 - .L_1078)
	.align		4
.L_1078:
        /*00e0*/ 	.word	index@(.nv.constant0._ZN2at6native18elementwise_kernelILi128ELi4EZNS0_15gpu_kernel_implINS0_13AUnaryFunctorIbbbNS0_15binary_internal10MulFunctorIbEEEEEEvRNS_18TensorIteratorBaseERKT_EUliE_EEviT1_)
        /*00e4*/ 	.short	0x0210
        /*00e6*/ 	.short	0x0220


	//----- nvinfo : EIATTR_SW_WAR
	.align		4
.L_1079:
        /*00e8*/ 	.byte	0x04, 0x36
        /*00ea*/ 	.short	(.L_1081 - .L_1080)
.L_1080:
        /*00ec*/ 	.word	0x00000008
.L_1081:


//--------------------- .nv.info._ZN2at6native27unrolled_elementwise_kernelINS0_13AUnaryFunctorIbbbNS0_15binary_internal10MulFunctorIbEEEESt5arrayIPcLm2EELi4E23TrivialOffsetCalculatorILi1EjESB_NS0_6memory12LoadWithCastILi1EEENSC_13StoreWithCastILi1EEEEEviT_T0_T2_T3_T4_T5_ --------------------------
	.section	.nv.info._ZN2at6native27unrolled_elementwise_kernelINS0_13AUnaryFunctorIbbbNS0_15binary_internal10MulFunctorIbEEEESt5arrayIPcLm2EELi4E23TrivialOffsetCalculatorILi1EjESB_NS0_6memory12LoadWithCastILi1EEENSC_13StoreWithCastILi1EEEEEviT_T0_T2_T3_T4_T5_,"",@"SHT_CUDA_INFO"
	.sectionflags	@""
	.align	4


	//----- nvinfo : EIATTR_CUDA_API_VERSION
	.align		4
        /*0000*/ 	.byte	0x04, 0x37
        /*0002*/ 	.short	(.L_1083 - .L_1082)
.L_1082:
        /*0004*/ 	.word	0x00000082


	//----- nvinfo : EIATTR_KPARAM_INFO
	.align		4
.L_1083:
        /*0008*/ 	.byte	0x04, 0x17
        /*000a*/ 	.short	(.L_1085 - .L_1084)
.L_1084:
        /*000c*/ 	.word	0x00000000
        /*0010*/ 	.short	0x0006
        /*0012*/ 	.short	0x0024
        /*0014*/ 	.byte	0x00, 0xf0, 0x21, 0x00


	//----- nvinfo : EIATTR_KPARAM_INFO
	.align		4
.L_1085:
        /*0018*/ 	.byte	0x04, 0x17
        /*001a*/ 	.short	(.L_1087 - .L_1086)
.L_1086:
        /*001c*/ 	.word	0x00000000
        /*0020*/ 	.short	0x0005
        /*0022*/ 	.short	0x001c
        /*0024*/ 	.byte	0x00, 0xf0, 0x21, 0x00


	//----- nvinfo : EIATTR_KPARAM_INFO
	.align		4
.L_1087:
        /*0028*/ 	.byte	0x04, 0x17
        /*002a*/ 	.short	(.L_1089 - .L_1088)
.L_1088:
        /*002c*/ 	.word	0x00000000
        /*0030*/ 	.short	0x0004
        /*0032*/ 	.short	0x0019
        /*0034*/ 	.byte	0x00, 0xf0, 0x05, 0x00


	//----- nvinfo : EIATTR_KPARAM_INFO
	.align		4
.L_1089:
        /*0038*/ 	.byte	0x04, 0x17
        /*003a*/ 	.short	(.L_1091 - .L_1090)
.L_1090:
        /*003c*/ 	.word	0x00000000
        /*0040*/ 	.short	0x0003
        /*0042*/ 	.short	0x0018
        /*0044*/ 	.byte	0x00, 0xf0, 0x05, 0x00


	//----- nvinfo : EIATTR_KPARAM_INFO
	.align		4
.L_1091:
        /*0048*/ 	.byte	0x04, 0x17
        /*004a*/ 	.short	(.L_1093 - .L_1092)
.L_1092:
        /*004c*/ 	.word	0x00000000
        /*0050*/ 	.short	0x0002
        /*0052*/ 	.short	0x0008
        /*0054*/ 	.byte	0x00, 0xf0, 0x41, 0x00


	//----- nvinfo : EIATTR_KPARAM_INFO
	.align		4
.L_1093:
        /*0058*/ 	.byte	0x04, 0x17
        /*005a*/ 	.short	(.L_1095 - .L_1094)
.L_1094:
        /*005c*/ 	.word	0x00000000
        /*0060*/ 	.short	0x0001
        /*0062*/ 	.short	0x0004
        /*0064*/ 	.byte	0x00, 0xf0, 0x09, 0x00


	//----- nvinfo : EIATTR_KPARAM_INFO
	.align		4
.L_1095:
        /*0068*/ 	.byte	0x04, 0x17
        /*006a*/ 	.short	(.L_1097 - .L_1096)
.L_1096:
        /*006c*/ 	.word	0x00000000
        /*0070*/ 	.short	0x0000
        /*0072*/ 	.short	0x0000
        /*0074*/ 	.byte	0x00, 0xf0, 0x11, 0x00


	//----- nvinfo : EIATTR_SPARSE_MMA_MASK
	.align		4
.L_1097:
        /*0078*/ 	.byte	0x03, 0x50
        /*007a*/ 	.short	0x0000


	//----- nvinfo : EIATTR_MAXREG_COUNT
	.align		4
        /*007c*/ 	.byte	0x03, 0x1b
        /*007e*/ 	.short	0x00ff


	//----- nvinfo : EIATTR_EXTERNS
	.align		4
        /*0080*/ 	.byte	0x04, 0x0f
        /*0082*/ 	.short	(.L_1099 - .L_1098)


	//   ....[0]....
	.align		4
.L_1098:
        /*0084*/ 	.word	index@(__assertfail)


	//----- nvinfo : EIATTR_MERCURY_ISA_VERSION
	.align		4
.L_1099:
        /*0088*/ 	.byte	0x03, 0x5f
        /*008a*/ 	.short	0x0101


	//----- nvinfo : EIATTR_SYSCALL_OFFSETS
	.align		4
        /*008c*/ 	.byte	0x04, 0x46
        /*008e*/ 	.short	(.L_1101 - .L_1100)


	//   ....[0]....
.L_1100:
        /*0090*/ 	.word	0x00000f80


	//   ....[1]....
        /*0094*/ 	.word	0x00001f40


	//   ....[2]....
        /*0098*/ 	.word	0x00002f10


	//   ....[3]....
        /*009c*/ 	.word	0x00003ec0


	//   ....[4]....
        /*00a0*/ 	.word	0x00004ef0


	//   ....[5]....
        /*00a4*/ 	.word	0x00005dc0


	//   ....[6]....
        /*00a8*/ 	.word	0x00006c70


	//   ....[7]....
        /*00ac*/ 	.word	0x00007b20


	//----- nvinfo : EIATTR_EXIT_INSTR_OFFSETS
	.align		4
.L_1101:
        /*00b0*/ 	.byte	0x04, 0x1c
        /*00b2*/ 	.short	(.L_1103 - .L_1102)


	//   ....[0]....
.L_1102:
        /*00b4*/ 	.word	0x00006d00


	//   ....[1]....
        /*00b8*/ 	.word	0x00006e30


	//   ....[2]....
        /*00bc*/ 	.word	0x00006e50


	//   ....[3]....
        /*00c0*/ 	.word	0x00006ee0


	//   ....[4]....
        /*00c4*/ 	.word	0x00006f00


	//   ....[5]....
        /*00c8*/ 	.word	0x00006f20


	//   ....[6]....
        /*00cc*/ 	.word	0x00006fb0


	//   ....[7]....
        /*00d0*/ 	.word	0x00006ff0


	//   ....[8]....
        /*00d4*/ 	.word	0x00007090


	//   ....[9]....
        /*00d8*/ 	.word	0x000070e0


	//   ....[10]....
        /*00dc*/ 	.word	0x00007110


	//   ....[11]....
        /*00e0*/ 	.word	0x000071b0


	//   ....[12]....
        /*00e4*/ 	.word	0x000071f0


	//   ....[13]....
        /*00e8*/ 	.word	0x00007380


	//   ....[14]....
        /*00ec*/ 	.word	0x000074e0


	//   ....[15]....
        /*00f0*/ 	.word	0x00007520


	//   ....[16]....
        /*00f4*/ 	.word	0x000075c0


	//   ....[17]....
        /*00f8*/ 	.word	0x00007740


	//   ....[18]....
        /*00fc*/ 	.word	0x000078c0


	//   ....[19]....
        /*0100*/ 	.word	0x00007a20


	//   ....[20]....
        /*0104*/ 	.word	0x00007b30


	//   ....[21]....
        /*0108*/ 	.word	0x00007b60


	//   ....[22]....
        /*010c*/ 	.word	0x00007b80


	//----- nvinfo : EIATTR_MAX_THREADS
	.align		4
.L_1103:
        /*0110*/ 	.byte	0x04, 0x05
        /*0112*/ 	.short	(.L_1105 - .L_1104)
.L_1104:
        /*0114*/ 	.word	0x00000080
        /*0118*/ 	.word	0x00000001
        /*011c*/ 	.word	0x00000001


	//----- nvinfo : EIATTR_CRS_STACK_SIZE
	.align		4
.L_1105:
        /*0120*/ 	.byte	0x04, 0x1e
        /*0122*/ 	.short	(.L_1107 - .L_1106)
.L_1106:
        /*0124*/ 	.word	0x00000000


	//----- nvinfo : EIATTR_CBANK_PARAM_SIZE
	.align		4
.L_1107:
        /*0128*/ 	.byte	0x03, 0x19
        /*012a*/ 	.short	0x002c


	//----- nvinfo : EIATTR_PARAM_CBANK
	.align		4
        /*012c*/ 	.byte	0x04, 0x0a
        /*012e*/ 	.short	(.L_1109 - .L_1108)
	.align		4
.L_1108:
        /*0130*/ 	.word	index@(.nv.constant0._ZN2at6native27unrolled_elementwise_kernelINS0_13AUnaryFunctorIbbbNS0_15binary_internal10MulFunctorIbEEEESt5arrayIPcLm2EELi4E23TrivialOffsetCalculatorILi1EjESB_NS0_6memory12LoadWithCastILi1EEENSC_13StoreWithCastILi1EEEEEviT_T0_T2_T3_T4_T5_)
        /*0134*/ 	.short	0x0210
        /*0136*/ 	.short	0x002c


	//----- nvinfo : EIATTR_SW_WAR
	.align		4
.L_1109:
        /*0138*/ 	.byte	0x04, 0x36
        /*013a*/ 	.short	(.L_1111 - .L_1110)
.L_1110:
        /*013c*/ 	.word	0x00000008
.L_1111:


//--------------------- .nv.info._ZN2at6native18elementwise_kernelILi128ELi4EZNS0_22gpu_kernel_impl_nocastINS0_13AUnaryFunctorIbbbNS0_15binary_internal10MulFunctorIbEEEEEEvRNS_18TensorIteratorBaseERKT_EUliE_EEviT1_ --------------------------
	.section	.nv.info._ZN2at6native18elementwise_kernelILi128ELi4EZNS0_22gpu_kernel_impl_nocastINS0_13AUnaryFunctorIbbbNS0_15binary_internal10MulFunctorIbEEEEEEvRNS_18TensorIteratorBaseERKT_EUliE_EEviT1_,"",@"SHT_CUDA_INFO"
	.sectionflags	@""
	.align	4


	//----- nvinfo : EIATTR_CUDA_API_VERSION
	.align		4
        /*0000*/ 	.byte	0x04, 0x37
        /*0002*/ 	.short	(.L_1113 - .L_1112)
.L_1112:
        /*0004*/ 	.word	0x00000082


	//----- nvinfo : EIATTR_KPARAM_INFO
	.align		4
.L_1113:
        /*0008*/ 	.byte	0x04, 0x17
        /*000a*/ 	.short	(.L_1115 - .L_1114)
.L_1114:
        /*000c*/ 	.word	0x00000000
        /*0010*/ 	.short	0x0001
        /*0012*/ 	.short	0x0008
        /*0014*/ 	.byte	0x00, 0xf0, 0x61, 0x08


	//----- nvinfo : EIATTR_KPARAM_INFO
	.align		4
.L_1115:
        /*0018*/ 	.byte	0x04, 0x17
        /*001a*/ 	.short	(.L_1117 - .L_1116)
.L_1116:
        /*001c*/ 	.word	0x00000000
        /*0020*/ 	.short	0x0000
        /*0022*/ 	.short	0x0000
        /*0024*/ 	.byte	0x00, 0xf0, 0x11, 0x00


	//----- nvinfo : EIATTR_SPARSE_MMA_MASK
	.align		4
.L_1117:
        /*0028*/ 	.byte	0x03, 0x50
        /*002a*/ 	.short	0x0000


	//----- nvinfo : EIATTR_MAXREG_COUNT
	.align		4
        /*002c*/ 	.byte	0x03, 0x1b
        /*002e*/ 	.short	0x0080


	//----- nvinfo : EIATTR_MERCURY_ISA_VERSION
	.align		4
        /*0030*/ 	.byte	0x03, 0x5f
        /*0032*/ 	.short	0x0101


	//----- nvinfo : EIATTR_EXIT_INSTR_OFFSETS
	.align		4
        /*0034*/ 	.byte	0x04, 0x1c
        /*0036*/ 	.short	(.L_1119 - .L_1118)


	//   ....[0]....
.L_1118:
        /*0038*/ 	.word	0x00003c00


	//   ....[1]....
        /*003c*/ 	.word	0x00004fa0


	//----- nvinfo : EIATTR_MAX_THREADS
	.align		4
.L_1119:
        /*0040*/ 	.byte	0x04, 0x05
        /*0042*/ 	.short	(.L_1121 - .L_1120)
.L_1120:
        /*0044*/ 	.word	0x00000080
        /*0048*/ 	.word	0x00000001
        /*004c*/ 	.word	0x00000001


	//----- nvinfo : EIATTR_CRS_STACK_SIZE
	.align		4
.L_1121:
        /*0050*/ 	.byte	0x04, 0x1e
        /*0052*/ 	.short	(.L_1123 - .L_1122)
.L_1122:
        /*0054*/ 	.word	0x00000000


	//----- nvinfo : EIATTR_CBANK_PARAM_SIZE
	.align		4
.L_1123:
        /*0058*/ 	.byte	0x03, 0x19
        /*005a*/ 	.short	0x0220


	//----- nvinfo : EIATTR_PARAM_CBANK
	.align		4
        /*005c*/ 	.byte	0x04, 0x0a
        /*005e*/ 	.short	(.L_1125 - .L_1124)
	.align		4
.L_1124:
        /*0060*/ 	.word	index@(.nv.constant0._ZN2at6native18elementwise_kernelILi128ELi4EZNS0_22gpu_kernel_impl_nocastINS0_13AUnaryFunctorIbbbNS0_15binary_internal10MulFunctorIbEEEEEEvRNS_18TensorIteratorBaseERKT_EUliE_EEviT1_)
        /*0064*/ 	.short	0x0210
        /*0066*/ 	.short	0x0220


	//----- nvinfo : EIATTR_SW_WAR
	.align		4
.L_1125:
        /*0068*/ 	.byte	0x04, 0x36
        /*006a*/ 	.short	(.L_1127 - .L_1126)
.L_1126:
        /*006c*/ 	.word	0x00000008
.L_1127:


//--------------------- .nv.info._ZN2at6native27unrolled_elementwise_kernelINS0_13AUnaryFunctorIbbbNS0_15binary_internal10MulFunctorIbEEEESt5arrayIPcLm2EELi4E23TrivialOffsetCalculatorILi1EjESB_NS0_6memory15LoadWithoutCastENSC_16StoreWithoutCastEEEviT_T0_T2_T3_T4_T5_ --------------------------
	.section	.nv.info._ZN2at6native27unrolled_elementwise_kernelINS0_13AUnaryFunctorIbbbNS0_15binary_internal10MulFunctorIbEEEESt5arrayIPcLm2EELi4E23TrivialOffsetCalculatorILi1EjESB_NS0_6memory15LoadWithoutCastENSC_16StoreWithoutCastEEEviT_T0_T2_T3_T4_T5_,"",@"SHT_CUDA_INFO"
	.sectionflags	@""
	.align	4


	//----- nvinfo : EIATTR_CUDA_API_VERSION
	.align		4
        /*0000*/ 	.byte	0x04, 0x37
        /*0002*/ 	.short	(.L_1129 - .L_1128)
.L_1128:
        /*0004*/ 	.word	0x00000082


	//----- nvinfo : EIATTR_KPARAM_INFO
	.align		4
.L_1129:
        /*0008*/ 	.byte	0x04, 0x17
        /*000a*/ 	.short	(.L_1131 - .L_1130)
.L_1130:
        /*000c*/ 	.word	0x00000000
        /*0010*/ 	.short	0x0006
        /*0012*/ 	.short	0x001b
        /*0014*/ 	.byte	0x00, 0xf0, 0x05, 0x00


	//----- nvinfo : EIATTR_KPARAM_INFO
	.align		4
.L_1131:
        /*0018*/ 	.byte	0x04, 0x17
        /*001a*/ 	.short	(.L_1133 - .L_1132)
.L_1132:
        /*001c*/ 	.word	0x00000000
        /*0020*/ 	.short	0x0005
        /*0022*/ 	.short	0x001a
        /*0024*/ 	.byte	0x00, 0xf0, 0x05, 0x00


	//----- nvinfo : EIATTR_KPARAM_INFO
	.align		4
.L_1133:
        /*0028*/ 	.byte	0x04, 0x17
        /*002a*/ 	.short	(.L_1135 - .L_1134)
.L_1134:
        /*002c*/ 	.word	0x00000000
        /*0030*/ 	.short	0x0004
        /*0032*/ 	.short	0x0019
        /*0034*/ 	.byte	0x00, 0xf0, 0x05, 0x00


	//----- nvinfo : EIATTR_KPARAM_INFO
	.align		4
.L_1135:
        /*0038*/ 	.byte	0x04, 0x17
        /*003a*/ 	.short	(.L_1137 - .L_1136)
.L_1136:
        /*003c*/ 	.word	0x00000000
        /*0040*/ 	.short	0x0003
        /*0042*/ 	.short	0x0018
        /*0044*/ 	.byte	0x00, 0xf0, 0x05, 0x00


	//----- nvinfo : EIATTR_KPARAM_INFO
	.align		4
.L_1137:
        /*0048*/ 	.byte	0x04, 0x17
        /*004a*/ 	.short	(.L_1139 - .L_1138)
.L_1138:
        /*004c*/ 	.word	0x00000000
        /*0050*/ 	.short	0x0002
        /*0052*/ 	.short	0x0008
        /*0054*/ 	.byte	0x00, 0xf0, 0x41, 0x00


	//----- nvinfo : EIATTR_KPARAM_INFO
	.align		4
.L_1139:
        /*0058*/ 	.byte	0x04, 0x17
        /*005a*/ 	.short	(.L_1141 - .L_1140)
.L_1140:
        /*005c*/ 	.word	0x00000000
        /*0060*/ 	.short	0x0001
        /*0062*/ 	.short	0x0004
        /*0064*/ 	.byte	0x00, 0xf0, 0x09, 0x00


	//----- nvinfo : EIATTR_KPARAM_INFO
	.align		4
.L_1141:
        /*0068*/ 	.byte	0x04, 0x17
        /*006a*/ 	.short	(.L_1143 - .L_1142)
.L_1142:
        /*006c*/ 	.word	0x00000000
        /*0070*/ 	.short	0x0000
        /*0072*/ 	.short	0x0000
        /*0074*/ 	.byte	0x00, 0xf0, 0x11, 0x00


	//----- nvinfo : EIATTR_SPARSE_MMA_MASK
	.align		4
.L_1143:
        /*0078*/ 	.byte	0x03, 0x50
        /*007a*/ 	.short	0x0000


	//----- nvinfo : EIATTR_MAXREG_COUNT
	.align		4
        /*007c*/ 	.byte	0x03, 0x1b
        /*007e*/ 	.short	0x00ff


	//----- nvinfo : EIATTR_MERCURY_ISA_VERSION
	.align		4
        /*0080*/ 	.byte	0x03, 0x5f
        /*0082*/ 	.short	0x0101


	//----- nvinfo : EIATTR_EXIT_INSTR_OFFSETS
	.align		4
        /*0084*/ 	.byte	0x04, 0x1c
        /*0086*/ 	.short	(.L_1145 - .L_1144)


	//   ....[0]....
.L_1144:
        /*0088*/ 	.word	0x00000520


	//   ....[1]....
        /*008c*/ 	.word	0x00000590


	//----- nvinfo : EIATTR_MAX_THREADS
	.align		4
.L_1145:
        /*0090*/ 	.byte	0x04, 0x05
        /*0092*/ 	.short	(.L_1147 - .L_1146)
.L_1146:
        /*0094*/ 	.word	0x00000080
        /*0098*/ 	.word	0x00000001
        /*009c*/ 	.word	0x00000001


	//----- nvinfo : EIATTR_CRS_STACK_SIZE
	.align		4
.L_1147:
        /*00a0*/ 	.byte	0x04, 0x1e
        /*00a2*/ 	.short	(.L_1149 - .L_1148)
.L_1148:
        /*00a4*/ 	.word	0x00000000


	//----- nvinfo : EIATTR_CBANK_PARAM_SIZE
	.align		4
.L_1149:
        /*00a8*/ 	.byte	0x03, 0x19
        /*00aa*/ 	.short	0x001c


	//----- nvinfo : EIATTR_PARAM_CBANK
	.align		4
        /*00ac*/ 	.byte	0x04, 0x0a
        /*00ae*/ 	.short	(.L_1151 - .L_1150)
	.align		4
.L_1150:
        /*00b0*/ 	.word	index@(.nv.constant0._ZN2at6native27unrolled_elementwise_kernelINS0_13AUnaryFunctorIbbbNS0_15binary_internal10MulFunctorIbEEEESt5arrayIPcLm2EELi4E23TrivialOffsetCalculatorILi1EjESB_NS0_6memory15LoadWithoutCastENSC_16StoreWithoutCastEEEviT_T0_T2_T3_T4_T5_)
        /*00b4*/ 	.short	0x0210
        /*00b6*/ 	.short	0x001c


	//----- nvinfo : EIATTR_SW_WAR
	.align		4
.L_1151:
        /*00b8*/ 	.byte	0x04, 0x36
        /*00ba*/ 	.short	(.L_1153 - .L_1152)
.L_1152:
        /*00bc*/ 	.word	0x00000008
.L_1153:


//--------------------- .nv.info._ZN2at6native29vectorized_elementwise_kernelILi2ENS0_13AUnaryFunctorIbbbNS0_15binary_internal10MulFunctorIbEEEESt5arrayIPcLm2EEEEviT0_T1_ --------------------------
	.section	.nv.info._ZN2at6native29vectorized_elementwise_kernelILi2ENS0_13AUnaryFunctorIbbbNS0_15binary_internal10MulFunctorIbEEEESt5arrayIPcLm2EEEEviT0_T1_,"",@"SHT_CUDA_INFO"
	.sectionflags	@""
	.align	4


	//----- nvinfo : EIATTR_CUDA_API_VERSION
	.align		4
        /*0000*/ 	.byte	0x04, 0x37
        /*0002*/ 	.short	(.L_1155 - .L_1154)
.L_1154:
        /*0004*/ 	.word	0x00000082


	//----- nvinfo : EIATTR_KPARAM_INFO
	.align		4
.L_1155:
        /*0008*/ 	.byte	0x04, 0x17
        /*000a*/ 	.short	(.L_1157 - .L_1156)
.L_1156:
        /*000c*/ 	.word	0x00000000
        /*0010*/ 	.short	0x0002
        /*0012*/ 	.short	0x0008
        /*0014*/ 	.byte	0x00, 0xf0, 0x41, 0x00


	//----- nvinfo : EIATTR_KPARAM_INFO
	.align		4
.L_1157:
        /*0018*/ 	.byte	0x04, 0x17
        /*001a*/ 	.short	(.L_1159 - .L_1158)
.L_1158:
        /*001c*/ 	.word	0x00000000
        /*0020*/ 	.short	0x0001
        /*0022*/ 	.short	0x0004
        /*0024*/ 	.byte	0x00, 0xf0, 0x09, 0x00


	//----- nvinfo : EIATTR_KPARAM_INFO
	.align		4
.L_1159:
        /*0028*/ 	.byte	0x04, 0x17
        /*002a*/ 	.short	(.L_1161 - .L_1160)
.L_1160:
        /*002c*/ 	.word	0x00000000
        /*0030*/ 	.short	0x0000
        /*0032*/ 	.short	0x0000
        /*0034*/ 	.byte	0x00, 0xf0, 0x11, 0x00


	//----- nvinfo : EIATTR_SPARSE_MMA_MASK
	.align		4
.L_1161:
        /*0038*/ 	.byte	0x03, 0x50
        /*003a*/ 	.short	0x0000


	//----- nvinfo : EIATTR_MAXREG_COUNT
	.align		4
        /*003c*/ 	.byte	0x03, 0x1b
        /*003e*/ 	.short	0x00ff


	//----- nvinfo : EIATTR_MERCURY_ISA_VERSION
	.align		4
        /*0040*/ 	.byte	0x03, 0x5f
        /*0042*/ 	.short	0x0101


	//----- nvinfo : EIATTR_EXIT_INSTR_OFFSETS
	.align		4
        /*0044*/ 	.byte	0x04, 0x1c
        /*0046*/ 	.short	(.L_1163 - .L_1162)


	//   ....[0]....
.L_1162:
        /*0048*/ 	.word	0x000003b0


	//   ....[1]....
        /*004c*/ 	.word	0x00000e20


	//   ....[2]....
        /*0050*/ 	.word	0x00000e90


	//----- nvinfo : EIATTR_MAX_THREADS
	.align		4
.L_1163:
        /*0054*/ 	.byte	0x04, 0x05
        /*0056*/ 	.short	(.L_1165 - .L_1164)
.L_1164:
        /*0058*/ 	.word	0x00000080
        /*005c*/ 	.word	0x00000001
        /*0060*/ 	.word	0x00000001


	//----- nvinfo : EIATTR_CRS_STACK_SIZE
	.align		4
.L_1165:
        /*0064*/ 	.byte	0x04, 0x1e
        /*0066*/ 	.short	(.L_1167 - .L_1166)
.L_1166:
        /*0068*/ 	.word	0x00000000


	//----- nvinfo : EIATTR_CBANK_PARAM_SIZE
	.align		4
.L_1167:
        /*006c*/ 	.byte	0x03, 0x19
        /*006e*/ 	.short	0x0018


	//----- nvinfo : EIATTR_PARAM_CBANK
	.align		4
        /*0070*/ 	.byte	0x04, 0x0a
        /*0072*/ 	.short	(.L_1169 - .L_1168)
	.align		4
.L_1168:
        /*0074*/ 	.word	index@(.nv.constant0._ZN2at6native29vectorized_elementwise_kernelILi2ENS0_13AUnaryFunctorIbbbNS0_15binary_internal10MulFunctorIbEEEESt5arrayIPcLm2EEEEviT0_T1_)
        /*0078*/ 	.short	0x0210
        /*007a*/ 	.short	0x0018


	//----- nvinfo : EIATTR_SW_WAR
	.align		4
.L_1169:
        /*007c*/ 	.byte	0x04, 0x36
        /*007e*/ 	.short	(.L_1171 - .L_1170)
.L_1170:
        /*0080*/ 	.word	0x00000008
.L_1171:


//--------------------- .nv.info._ZN2at6native29vectorized_elementwise_kernelILi4ENS0_13AUnaryFunctorIbbbNS0_15binary_internal10MulFunctorIbEEEESt5arrayIPcLm2EEEEviT0_T1_ --------------------------
	.section	.nv.info._ZN2at6native29vectorized_elementwise_kernelILi4ENS0_13AUnaryFunctorIbbbNS0_15binary_internal10MulFunctorIbEEEESt5arrayIPcLm2EEEEviT0_T1_,"",@"SHT_CUDA_INFO"
	.sectionflags	@""
	.align	4


	//----- nvinfo : EIATTR_CUDA_API_VERSION
	.align		4
        /*0000*/ 	.byte	0x04, 0x37
        /*0002*/ 	.short	(.L_1173 - .L_1172)
.L_1172:
        /*0004*/ 	.word	0x00000082


	//----- nvinfo : EIATTR_KPARAM_INFO
	.align		4
.L_1173:
        /*0008*/ 	.byte	0x04, 0x17
        /*000a*/ 	.short	(.L_1175 - .L_1174)
.L_1174:
        /*000c*/ 	.word	0x00000000
        /*0010*/ 	.short	0x0002
        /*0012*/ 	.short	0x0008
        /*0014*/ 	.byte	0x00, 0xf0, 0x41, 0x00


	//----- nvinfo : EIATTR_KPARAM_INFO
	.align		4
.L_1175:
        /*0018*/ 	.byte	0x04, 0x17
        /*001a*/ 	.short	(.L_1177 - .L_1176)
.L_1176:
        /*001c*/ 	.word	0x00000000
        /*0020*/ 	.short	0x0001
        /*0022*/ 	.short	0x0004
        /*0024*/ 	.byte	0x00, 0xf0, 0x09, 0x00


	//----- nvinfo : EIATTR_KPARAM_INFO
	.align		4
.L_1177:
        /*0028*/ 	.byte	0x04, 0x17
        /*002a*/ 	.short	(.L_1179 - .L_1178)
.L_1178:
        /*002c*/ 	.word	0x00000000
        /*0030*/ 	.short	0x0000
        /*0032*/ 	.short	0x0000
        /*0034*/ 	.byte	0x00, 0xf0, 0x11, 0x00


	//----- nvinfo : EIATTR_SPARSE_MMA_MASK
	.align		4
.L_1179:
        /*0038*/ 	.byte	0x03, 0x50
        /*003a*/ 	.short	0x0000


	//----- nvinfo : EIATTR_MAXREG_COUNT
	.align		4
        /*003c*/ 	.byte	0x03, 0x1b
        /*003e*/ 	.short	0x00ff


	//----- nvinfo : EIATTR_MERCURY_ISA_VERSION
	.align		4
        /*0040*/ 	.byte	0x03, 0x5f
        /*0042*/ 	.short	0x0101


	//----- nvinfo : EIATTR_EXIT_INSTR_OFFSETS
	.align		4
        /*0044*/ 	.byte	0x04, 0x1c
        /*0046*/ 	.short	(.L_1181 - .L_1180)


	//   ....[0]....
.L_1180:
        /*0048*/ 	.word	0x00000390


	//   ....[1]....
        /*004c*/ 	.word	0x00000e00


	//   ....[2]....
        /*0050*/ 	.word	0x00000e70


	//----- nvinfo : EIATTR_MAX_THREADS
	.align		4
.L_1181:
        /*0054*/ 	.byte	0x04, 0x05
        /*0056*/ 	.short	(.L_1183 - .L_1182)
.L_1182:
        /*0058*/ 	.word	0x00000080
        /*005c*/ 	.word	0x00000001
        /*0060*/ 	.word	0x00000001


	//----- nvinfo : EIATTR_CRS_STACK_SIZE
	.align		4
.L_1183:
        /*0064*/ 	.byte	0x04, 0x1e
        /*0066*/ 	.short	(.L_1185 - .L_1184)
.L_1184:
        /*0068*/ 	.word	0x00000000


	//----- nvinfo : EIATTR_CBANK_PARAM_SIZE
	.align		4
.L_1185:
        /*006c*/ 	.byte	0x03, 0x19
        /*006e*/ 	.short	0x0018


	//----- nvinfo : EIATTR_PARAM_CBANK
	.align		4
        /*0070*/ 	.byte	0x04, 0x0a
        /*0072*/ 	.short	(.L_1187 - .L_1186)
	.align		4
.L_1186:
        /*0074*/ 	.word	index@(.nv.constant0._ZN2at6native29vectorized_elementwise_kernelILi4ENS0_13AUnaryFunctorIbbbNS0_15binary_internal10MulFunctorIbEEEESt5arrayIPcLm2EEEEviT0_T1_)
        /*0078*/ 	.short	0x0210
        /*007a*/ 	.short	0x0018


	//----- nvinfo : EIATTR_SW_WAR
	.align		4
.L_1187:
        /*007c*/ 	.byte	0x04, 0x36
        /*007e*/ 	.short	(.L_1189 - .L_1188)
.L_1188:
        /*0080*/ 	.word	0x00000008
.L_1189:


//--------------------- .nv.info._ZN2at6native29vectorized_elementwise_kernelILi8ENS0_13AUnaryFunctorIbbbNS0_15binary_internal10MulFunctorIbEEEESt5arrayIPcLm2EEEEviT0_T1_ --------------------------
	.section	.nv.info._ZN2at6native29vectorized_elementwise_kernelILi8ENS0_13AUnaryFunctorIbbbNS0_15binary_internal10MulFunctorIbEEEESt5arrayIPcLm2EEEEviT0_T1_,"",@"SHT_CUDA_INFO"
	.sectionflags	@""
	.align	4


	//----- nvinfo : EIATTR_CUDA_API_VERSION
	.align		4
        /*0000*/ 	.byte	0x04, 0x37
        /*0002*/ 	.short	(.L_1191 - .L_1190)
.L_1190:
        /*0004*/ 	.word	0x00000082


	//----- nvinfo : EIATTR_KPARAM_INFO
	.align		4
.L_1191:
        /*0008*/ 	.byte	0x04, 0x17
        /*000a*/ 	.short	(.L_1193 - .L_1192)
.L_1192:
        /*000c*/ 	.word	0x00000000
        /*0010*/ 	.short	0x0002
        /*0012*/ 	.short	0x0008
        /*0014*/ 	.byte	0x00, 0xf0, 0x41, 0x00


	//----- nvinfo : EIATTR_KPARAM_INFO
	.align		4
.L_1193:
        /*0018*/ 	.byte	0x04, 0x17
        /*001a*/ 	.short	(.L_1195 - .L_1194)
.L_1194:
        /*001c*/ 	.word	0x00000000
        /*0020*/ 	.short	0x0001
        /*0022*/ 	.short	0x0004
        /*0024*/ 	.byte	0x00, 0xf0, 0x09, 0x00


	//----- nvinfo : EIATTR_KPARAM_INFO
	.align		4
.L_1195:
        /*0028*/ 	.byte	0x04, 0x17
        /*002a*/ 	.short	(.L_1197 - .L_1196)
.L_1196:
        /*002c*/ 	.word	0x00000000
        /*0030*/ 	.short	0x0000
        /*0032*/ 	.short	0x0000
        /*0034*/ 	.byte	0x00, 0xf0, 0x11, 0x00


	//----- nvinfo : EIATTR_SPARSE_MMA_MASK
	.align		4
.L_1197:
        /*0038*/ 	.byte	0x03, 0x50
        /*003a*/ 	.short	0x0000


	//----- nvinfo : EIATTR_MAXREG_COUNT
	.align		4
        /*003c*/ 	.byte	0x03, 0x1b
        /*003e*/ 	.short	0x00ff


	//----- nvinfo : EIATTR_MERCURY_ISA_VERSION
	.align		4
        /*0040*/ 	.byte	0x03, 0x5f
        /*0042*/ 	.short	0x0101


	//----- nvinfo : EIATTR_EXIT_INSTR_OFFSETS
	.align		4
        /*0044*/ 	.byte	0x04, 0x1c
        /*0046*/ 	.short	(.L_1199 - .L_1198)


	//   ....[0]....
.L_1198:
        /*0048*/ 	.word	0x00000460


	//   ....[1]....
        /*004c*/ 	.word	0x00000ed0


	//   ....[2]....
        /*0050*/ 	.word	0x00000f40


	//----- nvinfo : EIATTR_MAX_THREADS
	.align		4
.L_1199:
        /*0054*/ 	.byte	0x04, 0x05
        /*0056*/ 	.short	(.L_1201 - .L_1200)
.L_1200:
        /*0058*/ 	.word	0x00000080
        /*005c*/ 	.word	0x00000001
        /*0060*/ 	.word	0x00000001


	//----- nvinfo : EIATTR_CRS_STACK_SIZE
	.align		4
.L_1201:
        /*0064*/ 	.byte	0x04, 0x1e
        /*0066*/ 	.short	(.L_1203 - .L_1202)
.L_1202:
        /*0068*/ 	.word	0x00000000


	//----- nvinfo : EIATTR_CBANK_PARAM_SIZE
	.align		4
.L_1203:
        /*006c*/ 	.byte	0x03, 0x19
        /*006e*/ 	.short	0x0018


	//----- nvinfo : EIATTR_PARAM_CBANK
	.align		4
        /*0070*/ 	.byte	0x04, 0x0a
        /*0072*/ 	.short	(.L_1205 - .L_1204)
	.align		4
.L_1204:
        /*0074*/ 	.word	index@(.nv.constant0._ZN2at6native29vectorized_elementwise_kernelILi8ENS0_13AUnaryFunctorIbbbNS0_15binary_internal10MulFunctorIbEEEESt5arrayIPcLm2EEEEviT0_T1_)
        /*0078*/ 	.short	0x0210
        /*007a*/ 	.short	0x0018


	//----- nvinfo : EIATTR_SW_WAR
	.align		4
.L_1205:
        /*007c*/ 	.byte	0x04, 0x36
        /*007e*/ 	.short	(.L_1207 - .L_1206)
.L_1206:
        /*0080*/ 	.word	0x00000008
.L_1207:


//--------------------- .nv.info._ZN2at6native18elementwise_kernelILi128ELi4EZNS0_15gpu_kernel_implINS0_13BinaryFunctorIbbbNS0_15binary_internal10MulFunctorIbEEEEEEvRNS_18TensorIteratorBaseERKT_EUliE_EEviT1_ --------------------------
	.section	.nv.info._ZN2at6native18elementwise_kernelILi128ELi4EZNS0_15gpu_kernel_implINS0_13BinaryFunctorIbbbNS0_15binary_internal10MulFunctorIbEEEEEEvRNS_18TensorIteratorBaseERKT_EUliE_EEviT1_,"",@"SHT_CUDA_INFO"
	.sectionflags	@""
	.align	4


	//----- nvinfo : EIATTR_CUDA_API_VERSION
	.align		4
        /*0000*/ 	.byte	0x04, 0x37
        /*0002*/ 	.short	(.L_1209 - .L_1208)
.L_1208:
        /*0004*/ 	.word	0x00000082


	//----- nvinfo : EIATTR_KPARAM_INFO
	.align		4
.L_1209:
        /*0008*/ 	.byte	0x04, 0x17
        /*000a*/ 	.short	(.L_1211 - .L_1210)
.L_1210:
        /*000c*/ 	.word	0x00000000
        /*0010*/ 	.short	0x0001
        /*0012*/ 	.short	0x0008
        /*0014*/ 	.byte	0x00, 0xf0, 0x21, 0x0a


	//----- nvinfo : EIATTR_KPARAM_INFO
	.align		4
.L_1211:
        /*0018*/ 	.byte	0x04, 0x17
        /*001a*/ 	.short	(.L_1213 - .L_1212)
.L_1212:
        /*001c*/ 	.word	0x00000000
        /*0020*/ 	.short	0x0000
        /*0022*/ 	.short	0x0000
        /*0024*/ 	.byte	0x00, 0xf0, 0x11, 0x00


	//----- nvinfo : EIATTR_SPARSE_MMA_MASK
	.align		4
.L_1213:
        /*0028*/ 	.byte	0x03, 0x50
        /*002a*/ 	.short	0x0000


	//----- nvinfo : EIATTR_MAXREG_COUNT
	.align		4
        /*002c*/ 	.byte	0x03, 0x1b
        /*002e*/ 	.short	0x0080


	//----- nvinfo : EIATTR_EXTERNS
	.align		4
        /*0030*/ 	.byte	0x04, 0x0f
        /*0032*/ 	.short	(.L_1215 - .L_1214)


	//   ....[0]....
	.align		4
.L_1214:
        /*0034*/ 	.word	index@(__assertfail)


	//----- nvinfo : EIATTR_MERCURY_ISA_VERSION
	.align		4
.L_1215:
        /*0038*/ 	.byte	0x03, 0x5f
        /*003a*/ 	.short	0x0101


	//----- nvinfo : EIATTR_SYSCALL_OFFSETS
	.align		4
        /*003c*/ 	.byte	0x04, 0x46
        /*003e*/ 	.short	(.L_1217 - .L_1216)


	//   ....[0]....
.L_1216:
        /*0040*/ 	.word	0x000026c0


	//   ....[1]....
        /*0044*/ 	.word	0x00003610


	//   ....[2]....
        /*0048*/ 	.word	0x00004490


	//   ....[3]....
        /*004c*/ 	.word	0x00006b70


	//   ....[4]....
        /*0050*/ 	.word	0x00007ac0


	//   ....[5]....
        /*0054*/ 	.word	0x00008940


	//   ....[6]....
        /*0058*/ 	.word	0x0000b010


	//   ....[7]....
        /*005c*/ 	.word	0x0000bf60


	//   ....[8]....
        /*0060*/ 	.word	0x0000cde0


	//   ....[9]....
        /*0064*/ 	.word	0x0000f4a0


	//   ....[10]....
        /*0068*/ 	.word	0x000103f0


	//   ....[11]....
        /*006c*/ 	.word	0x00011270


	//----- nvinfo : EIATTR_EXIT_INSTR_OFFSETS
	.align		4
.L_1217:
        /*0070*/ 	.byte	0x04, 0x1c
        /*0072*/ 	.short	(.L_1219 - .L_1218)


	//   ....[0]....
.L_1218:
        /*0074*/ 	.word	0x0000ce80


	//   ....[1]....
        /*0078*/ 	.word	0x00010580


	//   ....[2]....
        /*007c*/ 	.word	0x000105a0


	//   ....[3]....
        /*0080*/ 	.word	0x00010630


	//   ....[4]....
        /*0084*/ 	.word	0x00010650


	//   ....[5]....
        /*0088*/ 	.word	0x00010670


	//   ....[6]....
        /*008c*/ 	.word	0x00010700


	//   ....[7]....
        /*0090*/ 	.word	0x00010740


	//   ....[8]....
        /*0094*/ 	.word	0x000107e0


	//   ....[9]....
        /*0098*/ 	.word	0x00010830


	//   ....[10]....
        /*009c*/ 	.word	0x00010860


	//   ....[11]....
        /*00a0*/ 	.word	0x00010900


	//   ....[12]....
        /*00a4*/ 	.word	0x00010940


	//   ....[13]....
        /*00a8*/ 	.word	0x00010ad0


	//   ....[14]....
        /*00ac*/ 	.word	0x00010c30


	//   ....[15]....
        /*00b0*/ 	.word	0x00010c70


	//   ....[16]....
        /*00b4*/ 	.word	0x00010d10


	//   ....[17]....
        /*00b8*/ 	.word	0x00010e90


	//   ....[18]....
        /*00bc*/ 	.word	0x00011010


	//   ....[19]....
        /*00c0*/ 	.word	0x00011170


	//   ....[20]....
        /*00c4*/ 	.word	0x00011280


	//   ....[21]....
        /*00c8*/ 	.word	0x000112b0


	//   ....[22]....
        /*00cc*/ 	.word	0x000112d0


	//----- nvinfo : EIATTR_MAX_THREADS
	.align		4
.L_1219:
        /*00d0*/ 	.byte	0x04, 0x05
        /*00d2*/ 	.short	(.L_1221 - .L_1220)
.L_1220:
        /*00d4*/ 	.word	0x00000080
        /*00d8*/ 	.word	0x00000001
        /*00dc*/ 	.word	0x00000001


	//----- nvinfo : EIATTR_CRS_STACK_SIZE
	.align		4
.L_1221:
        /*00e0*/ 	.byte	0x04, 0x1e
        /*00e2*/ 	.short	(.L_1223 - .L_1222)
.L_1222:
        /*00e4*/ 	.word	0x00000000


	//----- nvinfo : EIATTR_CBANK_PARAM_SIZE
	.align		4
.L_1223:
        /*00e8*/ 	.byte	0x03, 0x19
        /*00ea*/ 	.short	0x0290


	//----- nvinfo : EIATTR_PARAM_CBANK
	.align		4
        /*00ec*/ 	.byte	0x04, 0x0a
        /*00ee*/ 	.short	(.L_1225 - .L_1224)
	.align		4
.L_1224:
        /*00f0*/ 	.word	index@(.nv.constant0._ZN2at6native18elementwise_kernelILi128ELi4EZNS0_15gpu_kernel_implINS0_13BinaryFunctorIbbbNS0_15binary_internal10MulFunctorIbEEEEEEvRNS_18TensorIteratorBaseERKT_EUliE_EEviT1_)
        /*00f4*/ 	.short	0x0210
        /*00f6*/ 	.short	0x0290


	//----- nvinfo : EIATTR_SW_WAR
	.align		4
.L_1225:
        /*00f8*/ 	.byte	0x04, 0x36
        /*00fa*/ 	.short	(.L_1227 - .L_1226)
.L_1226:
        /*00fc*/ 	.word	0x00000008
.L_1227:


//--------------------- .nv.info._ZN2at6native27unrolled_elementwise_kernelINS0_13BinaryFunctorIbbbNS0_15binary_internal10MulFunctorIbEEEESt5arrayIPcLm3EELi4E23TrivialOffsetCalculatorILi2EjESA_ILi1EjENS0_6memory12LoadWithCastILi2EEENSD_13StoreWithCastILi1EEEEEviT_T0_T2_T3_T4_T5_ --------------------------
	.section	.nv.info._ZN2at6native27unrolled_elementwise_kernelINS0_13BinaryFunctorIbbbNS0_15binary_internal10MulFunctorIbEEEESt5arrayIPcLm3EELi4E23TrivialOffsetCalculatorILi2EjESA_ILi1EjENS0_6memory12LoadWithCastILi2EEENSD_13StoreWithCastILi1EEEEEviT_T0_T2_T3_T4_T5_,"",@"SHT_CUDA_INFO"
	.sectionflags	@""
	.align	4


	//----- nvinfo : EIATTR_CUDA_API_VERSION
	.align		4
        /*0000*/ 	.byte	0x04, 0x37
        /*0002*/ 	.short	(.L_1229 - .L_1228)
.L_1228:
        /*0004*/ 	.word	0x00000082


	//----- nvinfo : EIATTR_KPARAM_INFO
	.align		4
.L_1229:
        /*0008*/ 	.byte	0x04, 0x17
        /*000a*/ 	.short	(.L_1231 - .L_1230)
.L_1230:
        /*000c*/ 	.word	0x00000000
        /*0010*/ 	.short	0x0006
        /*0012*/ 	.short	0x0030
        /*0014*/ 	.byte	0x00, 0xf0, 0x21, 0x00


	//----- nvinfo : EIATTR_KPARAM_INFO
	.align		4
.L_1231:
        /*0018*/ 	.byte	0x04, 0x17
        /*001a*/ 	.short	(.L_1233 - .L_1232)
.L_1232:
        /*001c*/ 	.word	0x00000000
        /*0020*/ 	.short	0x0005
        /*0022*/ 	.short	0x0024
        /*0024*/ 	.byte	0x00, 0xf0, 0x31, 0x00


	//----- nvinfo : EIATTR_KPARAM_INFO
	.align		4
.L_1233:
        /*0028*/ 	.byte	0x04, 0x17
        /*002a*/ 	.short	(.L_1235 - .L_1234)
.L_1234:
        /*002c*/ 	.word	0x00000000
        /*0030*/ 	.short	0x0004
        /*0032*/ 	.short	0x0021
        /*0034*/ 	.byte	0x00, 0xf0, 0x05, 0x00


	//----- nvinfo : EIATTR_KPARAM_INFO
	.align		4
.L_1235:
        /*0038*/ 	.byte	0x04, 0x17
        /*003a*/ 	.short	(.L_1237 - .L_1236)
.L_1236:
        /*003c*/ 	.word	0x00000000
        /*0040*/ 	.short	0x0003
        /*0042*/ 	.short	0x0020
        /*0044*/ 	.byte	0x00, 0xf0, 0x05, 0x00


	//----- nvinfo : EIATTR_KPARAM_INFO
	.align		4
.L_1237:
        /*0048*/ 	.byte	0x04, 0x17
        /*004a*/ 	.short	(.L_1239 - .L_1238)
.L_1238:
        /*004c*/ 	.word	0x00000000
        /*0050*/ 	.short	0x0002
        /*0052*/ 	.short	0x0008
        /*0054*/ 	.byte	0x00, 0xf0, 0x61, 0x00


	//----- nvinfo : EIATTR_KPARAM_INFO
	.align		4
.L_1239:
        /*0058*/ 	.byte	0x04, 0x17
        /*005a*/ 	.short	(.L_1241 - .L_1240)
.L_1240:
        /*005c*/ 	.word	0x00000000
        /*0060*/ 	.short	0x0001
        /*0062*/ 	.short	0x0004
        /*0064*/ 	.byte	0x00, 0xf0, 0x05, 0x00


	//----- nvinfo : EIATTR_KPARAM_INFO
	.align		4
.L_1241:
        /*0068*/ 	.byte	0x04, 0x17
        /*006a*/ 	.short	(.L_1243 - .L_1242)
.L_1242:
        /*006c*/ 	.word	0x00000000
        /*0070*/ 	.short	0x0000
        /*0072*/ 	.short	0x0000
        /*0074*/ 	.byte	0x00, 0xf0, 0x11, 0x00


	//----- nvinfo : EIATTR_SPARSE_MMA_MASK
	.align		4
.L_1243:
        /*0078*/ 	.byte	0x03, 0x50
        /*007a*/ 	.short	0x0000


	//----- nvinfo : EIATTR_MAXREG_COUNT
	.align		4
        /*007c*/ 	.byte	0x03, 0x1b
        /*007e*/ 	.short	0x00ff


	//----- nvinfo : EIATTR_EXTERNS
	.align		4
        /*0080*/ 	.byte	0x04, 0x0f
        /*0082*/ 	.short	(.L_1245 - .L_1244)


	//   ....[0]....
	.align		4
.L_1244:
        /*0084*/ 	.word	index@(__assertfail)


	//----- nvinfo : EIATTR_MERCURY_ISA_VERSION
	.align		4
.L_1245:
        /*0088*/ 	.byte	0x03, 0x5f
        /*008a*/ 	.short	0x0101


	//----- nvinfo : EIATTR_SYSCALL_OFFSETS
	.align		4
        /*008c*/ 	.byte	0x04, 0x46
        /*008e*/ 	.short	(.L_1247 - .L_1246)


	//   ....[0]....
.L_1246:
        /*0090*/ 	.word	0x000010c0


	//   ....[1]....
        /*0094*/ 	.word	0x00002020


	//   ....[2]....
        /*0098*/ 	.word	0x00003130


	//   ....[3]....
        /*009c*/ 	.word	0x00004090


	//   ....[4]....
        /*00a0*/ 	.word	0x000051b0


	//   ....[5]....
        /*00a4*/ 	.word	0x00006120


	//   ....[6]....
        /*00a8*/ 	.word	0x00007220


	//   ....[7]....
        /*00ac*/ 	.word	0x00008190


	//   ....[8]....
        /*00b0*/ 	.word	0x00009250


	//   ....[9]....
        /*00b4*/ 	.word	0x0000a120


	//   ....[10]....
        /*00b8*/ 	.word	0x0000afd0


	//   ....[11]....
        /*00bc*/ 	.word	0x0000be80


	//----- nvinfo : EIATTR_EXIT_INSTR_OFFSETS
	.align		4
.L_1247:
        /*00c0*/ 	.byte	0x04, 0x1c
        /*00c2*/ 	.short	(.L_1249 - .L_1248)


	//   ....[0]....
.L_1248:
        /*00c4*/ 	.word	0x0000b060


	//   ....[1]....
        /*00c8*/ 	.word	0x0000b190


	//   ....[2]....
        /*00cc*/ 	.word	0x0000b1b0


	//   ....[3]....
        /*00d0*/ 	.word	0x0000b240


	//   ....[4]....
        /*00d4*/ 	.word	0x0000b260


	//   ....[5]....
        /*00d8*/ 	.word	0x0000b280


	//   ....[6]....
        /*00dc*/ 	.word	0x0000b310


	//   ....[7]....
        /*00e0*/ 	.word	0x0000b350


	//   ....[8]....
        /*00e4*/ 	.word	0x0000b3f0


	//   ....[9]....
        /*00e8*/ 	.word	0x0000b440


	//   ....[10]....
        /*00ec*/ 	.word	0x0000b470


	//   ....[11]....
        /*00f0*/ 	.word	0x0000b510


	//   ....[12]....
        /*00f4*/ 	.word	0x0000b550


	//   ....[13]....
        /*00f8*/ 	.word	0x0000b6e0


	//   ....[14]....
        /*00fc*/ 	.word	0x0000b840


	//   ....[15]....
        /*0100*/ 	.word	0x0000b880


	//   ....[16]....
        /*0104*/ 	.word	0x0000b920


	//   ....[17]....
        /*0108*/ 	.word	0x0000baa0


	//   ....[18]....
        /*010c*/ 	.word	0x0000bc20


	//   ....[19]....
        /*0110*/ 	.word	0x0000bd80


	//   ....[20]....
        /*0114*/ 	.word	0x0000be90


	//   ....[21]....
        /*0118*/ 	.word	0x0000bec0


	//   ....[22]....
        /*011c*/ 	.word	0x0000bee0


	//----- nvinfo : EIATTR_MAX_THREADS
	.align		4
.L_1249:
        /*0120*/ 	.byte	0x04, 0x05
        /*0122*/ 	.short	(.L_1251 - .L_1250)
.L_1250:
        /*0124*/ 	.word	0x00000080
        /*0128*/ 	.word	0x00000001
        /*012c*/ 	.word	0x00000001


	//----- nvinfo : EIATTR_CRS_STACK_SIZE
	.align		4
.L_1251:
        /*0130*/ 	.byte	0x04, 0x1e
        /*0132*/ 	.short	(.L_1253 - .L_1252)
.L_1252:
        /*0134*/ 	.word	0x00000000


	//----- nvinfo : EIATTR_CBANK_PARAM_SIZE
	.align		4
.L_1253:
        /*0138*/ 	.byte	0x03, 0x19
        /*013a*/ 	.short	0x0038


	//----- nvinfo : EIATTR_PARAM_CBANK
	.align		4
        /*013c*/ 	.byte	0x04, 0x0a
        /*013e*/ 	.short	(.L_1255 - .L_1254)
	.align		4
.L_1254:
        /*0140*/ 	.word	index@(.nv.constant0._ZN2at6native27unrolled_elementwise_kernelINS0_13BinaryFunctorIbbbNS0_15binary_internal10MulFunctorIbEEEESt5arrayIPcLm3EELi4E23TrivialOffsetCalculatorILi2EjESA_ILi1EjENS0_6memory12LoadWithCastILi2EEENSD_13StoreWithCastILi1EEEEEviT_T0_T2_T3_T4_T5_)
        /*0144*/ 	.short	0x0210
        /*0146*/ 	.short	0x0038


	//----- nvinfo : EIATTR_SW_WAR
	.align		4
.L_1255:
        /*0148*/ 	.byte	0x04, 0x36
        /*014a*/ 	.short	(.L_1257 - .L_1256)
.L_1256:
        /*014c*/ 	.word	0x00000008
.L_1257:


//--------------------- .nv.info._ZN2at6native18elementwise_kernelILi128ELi4EZNS0_22gpu_kernel_impl_nocastINS0_13BinaryFunctorIbbbNS0_15binary_internal10MulFunctorIbEEEEEEvRNS_18TensorIteratorBaseERKT_EUliE_EEviT1_ --------------------------
	.section	.nv.info._ZN2at6native18elementwise_kernelILi128ELi4EZNS0_22gpu_kernel_impl_nocastINS0_13BinaryFunctorIbbbNS0_15binary_internal10MulFunctorIbEEEEEEvRNS_18TensorIteratorBaseERKT_EUliE_EEviT1_,"",@"SHT_CUDA_INFO"
	.sectionflags	@""
	.align	4


	//----- nvinfo : EIATTR_CUDA_API_VERSION
	.align		4
        /*0000*/ 	.byte	0x04, 0x37
        /*0002*/ 	.short	(.L_1259 - .L_1258)
.L_1258:
        /*0004*/ 	.word	0x00000082


	//----- nvinfo : EIATTR_KPARAM_INFO
	.align		4
.L_1259:
        /*0008*/ 	.byte	0x04, 0x17
        /*000a*/ 	.short	(.L_1261 - .L_1260)
.L_1260:
        /*000c*/ 	.word	0x00000000
        /*0010*/ 	.short	0x0001
        /*0012*/ 	.short	0x0008
        /*0014*/ 	.byte	0x00, 0xf0, 0x21, 0x0a


	//----- nvinfo : EIATTR_KPARAM_INFO
	.align		4
.L_1261:
        /*0018*/ 	.byte	0x04, 0x17
        /*001a*/ 	.short	(.L_1263 - .L_1262)
.L_1262:
        /*001c*/ 	.word	0x00000000
        /*0020*/ 	.short	0x0000
        /*0022*/ 	.short	0x0000
        /*0024*/ 	.byte	0x00, 0xf0, 0x11, 0x00


	//----- nvinfo : EIATTR_SPARSE_MMA_MASK
	.align		4
.L_1263:
        /*0028*/ 	.byte	0x03, 0x50
        /*002a*/ 	.short	0x0000


	//----- nvinfo : EIATTR_MAXREG_COUNT
	.align		4
        /*002c*/ 	.byte	0x03, 0x1b
        /*002e*/ 	.short	0x0080


	//----- nvinfo : EIATTR_MERCURY_ISA_VERSION
	.align		4
        /*0030*/ 	.byte	0x03, 0x5f
        /*0032*/ 	.short	0x0101


	//----- nvinfo : EIATTR_EXIT_INSTR_OFFSETS
	.align		4
        /*0034*/ 	.byte	0x04, 0x1c
        /*0036*/ 	.short	(.L_1265 - .L_1264)


	//   ....[0]....
.L_1264:
        /*0038*/ 	.word	0x00004650


	//   ....[1]....
        /*003c*/ 	.word	0x00005d60


	//----- nvinfo : EIATTR_MAX_THREADS
	.align		4
.L_1265:
        /*0040*/ 	.byte	0x04, 0x05
        /*0042*/ 	.short	(.L_1267 - .L_1266)
.L_1266:
        /*0044*/ 	.word	0x00000080
        /*0048*/ 	.word	0x00000001
        /*004c*/ 	.word	0x00000001


	//----- nvinfo : EIATTR_CRS_STACK_SIZE
	.align		4
.L_1267:
        /*0050*/ 	.byte	0x04, 0x1e
        /*0052*/ 	.short	(.L_1269 - .L_1268)
.L_1268:
        /*0054*/ 	.word	0x00000000


	//----- nvinfo : EIATTR_CBANK_PARAM_SIZE
	.align		4
.L_1269:
        /*0058*/ 	.byte	0x03, 0x19
        /*005a*/ 	.short	0x0290


	//----- nvinfo : EIATTR_PARAM_CBANK
	.align		4
        /*005c*/ 	.byte	0x04, 0x0a
        /*005e*/ 	.short	(.L_1271 - .L_1270)
	.align		4
.L_1270:
        /*0060*/ 	.word	index@(.nv.constant0._ZN2at6native18elementwise_kernelILi128ELi4EZNS0_22gpu_kernel_impl_nocastINS0_13BinaryFunctorIbbbNS0_15binary_internal10MulFunctorIbEEEEEEvRNS_18TensorIteratorBaseERKT_EUliE_EEviT1_)
        /*0064*/ 	.short	0x0210
        /*0066*/ 	.short	0x0290


	//----- nvinfo : EIATTR_SW_WAR
	.align		4
.L_1271:
        /*0068*/ 	.byte	0x04, 0x36
        /*006a*/ 	.short	(.L_1273 - .L_1272)
.L_1272:
        /*006c*/ 	.word	0x00000008
.L_1273:


//--------------------- .nv.info._ZN2at6native27unrolled_elementwise_kernelINS0_13BinaryFunctorIbbbNS0_15binary_internal10MulFunctorIbEEEESt5arrayIPcLm3EELi4E23TrivialOffsetCalculatorILi2EjESA_ILi1EjENS0_6memory15LoadWithoutCastENSD_16StoreWithoutCastEEEviT_T0_T2_T3_T4_T5_ --------------------------
	.section	.nv.info._ZN2at6native27unrolled_elementwise_kernelINS0_13BinaryFunctorIbbbNS0_15binary_internal10MulFunctorIbEEEESt5arrayIPcLm3EELi4E23TrivialOffsetCalculatorILi2EjESA_ILi1EjENS0_6memory15LoadWithoutCastENSD_16StoreWithoutCastEEEviT_T0_T2_T3_T4_T5_,"",@"SHT_CUDA_INFO"
	.sectionflags	@""
	.align	4


	//----- nvinfo : EIATTR_CUDA_API_VERSION
	.align		4
        /*0000*/ 	.byte	0x04, 0x37
        /*0002*/ 	.short	(.L_1275 - .L_1274)
.L_1274:
        /*0004*/ 	.word	0x00000082


	//----- nvinfo : EIATTR_KPARAM_INFO
	.align		4
.L_1275:
        /*0008*/ 	.byte	0x04, 0x17
        /*000a*/ 	.short	(.L_1277 - .L_1276)
.L_1276:
        /*000c*/ 	.word	0x00000000
        /*0010*/ 	.short	0x0006
        /*0012*/ 	.short	0x0023
        /*0014*/ 	.byte	0x00, 0xf0, 0x05, 0x00


	//----- nvinfo : EIATTR_KPARAM_INFO
	.align		4
.L_1277:
        /*0018*/ 	.byte	0x04, 0x17
        /*001a*/ 	.short	(.L_1279 - .L_1278)
.L_1278:
        /*001c*/ 	.word	0x00000000
        /*0020*/ 	.short	0x0005
        /*0022*/ 	.short	0x0022
        /*0024*/ 	.byte	0x00, 0xf0, 0x05, 0x00


	//----- nvinfo : EIATTR_KPARAM_INFO
	.align		4
.L_1279:
        /*0028*/ 	.byte	0x04, 0x17
        /*002a*/ 	.short	(.L_1281 - .L_1280)
.L_1280:
        /*002c*/ 	.word	0x00000000
        /*0030*/ 	.short	0x0004
        /*0032*/ 	.short	0x0021
        /*0034*/ 	.byte	0x00, 0xf0, 0x05, 0x00


	//----- nvinfo : EIATTR_KPARAM_INFO
	.align		4
.L_1281:
        /*0038*/ 	.byte	0x04, 0x17
        /*003a*/ 	.short	(.L_1283 - .L_1282)
.L_1282:
        /*003c*/ 	.word	0x00000000
        /*0040*/ 	.short	0x0003
        /*0042*/ 	.short	0x0020
        /*0044*/ 	.byte	0x00, 0xf0, 0x05, 0x00


	//----- nvinfo : EIATTR_KPARAM_INFO
	.align		4
.L_1283:
        /*0048*/ 	.byte	0x04, 0x17
        /*004a*/ 	.short	(.L_1285 - .L_1284)
.L_1284:
        /*004c*/ 	.word	0x00000000
        /*0050*/ 	.short	0x0002
        /*0052*/ 	.short	0x0008
        /*0054*/ 	.byte	0x00, 0xf0, 0x61, 0x00


	//----- nvinfo : EIATTR_KPARAM_INFO
	.align		4
.L_1285:
        /*0058*/ 	.byte	0x04, 0x17
        /*005a*/ 	.short	(.L_1287 - .L_1286)
.L_1286:
        /*005c*/ 	.word	0x00000000
        /*0060*/ 	.short	0x0001
        /*0062*/ 	.short	0x0004
        /*0064*/ 	.byte	0x00, 0xf0, 0x05, 0x00


	//----- nvinfo : EIATTR_KPARAM_INFO
	.align		4
.L_1287:
        /*0068*/ 	.byte	0x04, 0x17
        /*006a*/ 	.short	(.L_1289 - .L_1288)
.L_1288:
        /*006c*/ 	.word	0x00000000
        /*0070*/ 	.short	0x0000
        /*0072*/ 	.short	0x0000
        /*0074*/ 	.byte	0x00, 0xf0, 0x11, 0x00


	//----- nvinfo : EIATTR_SPARSE_MMA_MASK
	.align		4
.L_1289:
        /*0078*/ 	.byte	0x03, 0x50
        /*007a*/ 	.short	0x0000


	//----- nvinfo : EIATTR_MAXREG_COUNT
	.align		4
        /*007c*/ 	.byte	0x03, 0x1b
        /*007e*/ 	.short	0x00ff


	//----- nvinfo : EIATTR_MERCURY_ISA_VERSION
	.align		4
        /*0080*/ 	.byte	0x03, 0x5f
        /*0082*/ 	.short	0x0101


	//----- nvinfo : EIATTR_EXIT_INSTR_OFFSETS
	.align		4
        /*0084*/ 	.byte	0x04, 0x1c
        /*0086*/ 	.short	(.L_1291 - .L_1290)


	//   ....[0]....
.L_1290:
        /*0088*/ 	.word	0x00000700


	//   ....[1]....
        /*008c*/ 	.word	0x00000790


	//----- nvinfo : EIATTR_MAX_THREADS
	.align		4
.L_1291:
        /*0090*/ 	.byte	0x04, 0x05
        /*0092*/ 	.short	(.L_1293 - .L_1292)
.L_1292:
        /*0094*/ 	.word	0x00000080
        /*0098*/ 	.word	0x00000001
        /*009c*/ 	.word	0x00000001


	//----- nvinfo : EIATTR_CRS_STACK_SIZE
	.align		4
.L_1293:
        /*00a0*/ 	.byte	0x04, 0x1e
        /*00a2*/ 	.short	(.L_1295 - .L_1294)
.L_1294:
        /*00a4*/ 	.word	0x00000000


	//----- nvinfo : EIATTR_CBANK_PARAM_SIZE
	.align		4
.L_1295:
        /*00a8*/ 	.byte	0x03, 0x19
        /*00aa*/ 	.short	0x0024


	//----- nvinfo : EIATTR_PARAM_CBANK
	.align		4
        /*00ac*/ 	.byte	0x04, 0x0a
        /*00ae*/ 	.short	(.L_1297 - .L_1296)
	.align		4
.L_1296:
        /*00b0*/ 	.word	index@(.nv.constant0._ZN2at6native27unrolled_elementwise_kernelINS0_13BinaryFunctorIbbbNS0_15binary_internal10MulFunctorIbEEEESt5arrayIPcLm3EELi4E23TrivialOffsetCalculatorILi2EjESA_ILi1EjENS0_6memory15LoadWithoutCastENSD_16StoreWithoutCastEEEviT_T0_T2_T3_T4_T5_)
        /*00b4*/ 	.short	0x0210
        /*00b6*/ 	.short	0x0024


	//----- nvinfo : EIATTR_SW_WAR
	.align		4
.L_1297:
        /*00b8*/ 	.byte	0x04, 0x36
        /*00ba*/ 	.short	(.L_1299 - .L_1298)
.L_1298:
        /*00bc*/ 	.word	0x00000008
.L_1299:


//--------------------- .nv.info._ZN2at6native29vectorized_elementwise_kernelILi2ENS0_13BinaryFunctorIbbbNS0_15binary_internal10MulFunctorIbEEEESt5arrayIPcLm3EEEEviT0_T1_ --------------------------
	.section	.nv.info._ZN2at6native29vectorized_elementwise_kernelILi2ENS0_13BinaryFunctorIbbbNS0_15binary_internal10MulFunctorIbEEEESt5arrayIPcLm3EEEEviT0_T1_,"",@"SHT_CUDA_INFO"
	.sectionflags	@""
	.align	4


	//----- nvinfo : EIATTR_CUDA_API_VERSION
	.align		4
        /*0000*/ 	.byte	0x04, 0x37
        /*0002*/ 	.short	(.L_1301 - .L_1300)
.L_1300:
        /*0004*/ 	.word	0x00000082


	//----- nvinfo : EIATTR_KPARAM_INFO
	.align		4
.L_1301:
        /*0008*/ 	.byte	0x04, 0x17
        /*000a*/ 	.short	(.L_1303 - .L_1302)
.L_1302:
        /*000c*/ 	.word	0x00000000
        /*0010*/ 	.short	0x0002
        /*0012*/ 	.short	0x0008
        /*0014*/ 	.byte	0x00, 0xf0, 0x61, 0x00


	//----- nvinfo : EIATTR_KPARAM_INFO
	.align		4
.L_1303:
        /*0018*/ 	.byte	0x04, 0x17
        /*001a*/ 	.short	(.L_1305 - .L_1304)
.L_1304:
        /*001c*/ 	.word	0x00000000
        /*0020*/ 	.short	0x0001
        /*0022*/ 	.short	0x0004
        /*0024*/ 	.byte	0x00, 0xf0, 0x05, 0x00


	//----- nvinfo : EIATTR_KPARAM_INFO
	.align		4
.L_1305:
        /*0028*/ 	.byte	0x04, 0x17
        /*002a*/ 	.short	(.L_1307 - .L_1306)
.L_1306:
        /*002c*/ 	.word	0x00000000
        /*0030*/ 	.short	0x0000
        /*0032*/ 	.short	0x0000
        /*0034*/ 	.byte	0x00, 0xf0, 0x11, 0x00


	//----- nvinfo : EIATTR_SPARSE_MMA_MASK
	.align		4
.L_1307:
        /*0038*/ 	.byte	0x03, 0x50
        /*003a*/ 	.short	0x0000


	//----- nvinfo : EIATTR_MAXREG_COUNT
	.align		4
        /*003c*/ 	.byte	0x03, 0x1b
        /*003e*/ 	.short	0x00ff


	//----- nvinfo : EIATTR_MERCURY_ISA_VERSION
	.align		4
        /*0040*/ 	.byte	0x03, 0x5f
        /*0042*/ 	.short	0x0101


	//----- nvinfo : EIATTR_EXIT_INSTR_OFFSETS
	.align		4
        /*0044*/ 	.byte	0x04, 0x1c
        /*0046*/ 	.short	(.L_1309 - .L_1308)


	//   ....[0]....
.L_1308:
        /*0048*/ 	.word	0x00000540


	//   ....[1]....
        /*004c*/ 	.word	0x00001410


	//   ....[2]....
        /*0050*/ 	.word	0x00001480


	//----- nvinfo : EIATTR_MAX_THREADS
	.align		4
.L_1309:
        /*0054*/ 	.byte	0x04, 0x05
        /*0056*/ 	.short	(.L_1311 - .L_1310)
.L_1310:
        /*0058*/ 	.word	0x00000080
        /*005c*/ 	.word	0x00000001
        /*0060*/ 	.word	0x00000001


	//----- nvinfo : EIATTR_CRS_STACK_SIZE
	.align		4
.L_1311:
        /*0064*/ 	.byte	0x04, 0x1e
        /*0066*/ 	.short	(.L_1313 - .L_1312)
.L_1312:
        /*0068*/ 	.word	0x00000000


	//----- nvinfo : EIATTR_CBANK_PARAM_SIZE
	.align		4
.L_1313:
        /*006c*/ 	.byte	0x03, 0x19
        /*006e*/ 	.short	0x0020


	//----- nvinfo : EIATTR_PARAM_CBANK
	.align		4
        /*0070*/ 	.byte	0x04, 0x0a
        /*0072*/ 	.short	(.L_1315 - .L_1314)
	.align		4
.L_1314:
        /*0074*/ 	.word	index@(.nv.constant0._ZN2at6native29vectorized_elementwise_kernelILi2ENS0_13BinaryFunctorIbbbNS0_15binary_internal10MulFunctorIbEEEESt5arrayIPcLm3EEEEviT0_T1_)
        /*0078*/ 	.short	0x0210
        /*007a*/ 	.short	0x0020


	//----- nvinfo : EIATTR_SW_WAR
	.align		4
.L_1315:
        /*007c*/ 	.byte	0x04, 0x36
        /*007e*/ 	.short	(.L_1317 - .L_1316)
.L_1316:
        /*0080*/ 	.word	0x00000008
.L_1317:


//--------------------- .nv.info._ZN2at6native29vectorized_elementwise_kernelILi4ENS0_13BinaryFunctorIbbbNS0_15binary_internal10MulFunctorIbEEEESt5arrayIPcLm3EEEEviT0_T1_ --------------------------
	.section	.nv.info._ZN2at6native29vectorized_elementwise_kernelILi4ENS0_13BinaryFunctorIbbbNS0_15binary_internal10MulFunctorIbEEEESt5arrayIPcLm3EEEEviT0_T1_,"",@"SHT_CUDA_INFO"
	.sectionflags	@""
	.align	4


	//----- nvinfo : EIATTR_CUDA_API_VERSION
	.align		4
        /*0000*/ 	.byte	0x04, 0x37
        /*0002*/ 	.short	(.L_1319 - .L_1318)
.L_1318:
        /*0004*/ 	.word	0x00000082


	//----- nvinfo : EIATTR_KPARAM_INFO
	.align		4
.L_1319:
        /*0008*/ 	.byte	0x04, 0x17
        /*000a*/ 	.short	(.L_1321 - .L_1320)
.L_1320:
        /*000c*/ 	.word	0x00000000
        /*0010*/ 	.short	0x0002
        /*0012*/ 	.short	0x0008
        /*0014*/ 	.byte	0x00, 0xf0, 0x61, 0x00


	//----- nvinfo : EIATTR_KPARAM_INFO
	.align		4
.L_1321:
        /*0018*/ 	.byte	0x04, 0x17
        /*001a*/ 	.short	(.L_1323 - .L_1322)
.L_1322:
        /*001c*/ 	.word	0x00000000
        /*0020*/ 	.short	0x0001
        /*0022*/ 	.short	0x0004
        /*0024*/ 	.byte	0x00, 0xf0, 0x05, 0x00


	//----- nvinfo : EIATTR_KPARAM_INFO
	.align		4
.L_1323:
        /*0028*/ 	.byte	0x04, 0x17
        /*002a*/ 	.short	(.L_1325 - .L_1324)
.L_1324:
        /*002c*/ 	.word	0x00000000
        /*0030*/ 	.short	0x0000
        /*0032*/ 	.short	0x0000
        /*0034*/ 	.byte	0x00, 0xf0, 0x11, 0x00


	//----- nvinfo : EIATTR_SPARSE_MMA_MASK
	.align		4
.L_1325:
        /*0038*/ 	.byte	0x03, 0x50
        /*003a*/ 	.short	0x0000


	//----- nvinfo : EIATTR_MAXREG_COUNT
	.align		4
        /*003c*/ 	.byte	0x03, 0x1b
        /*003e*/ 	.short	0x00ff


	//----- nvinfo : EIATTR_MERCURY_ISA_VERSION
	.align		4
        /*0040*/ 	.byte	0x03, 0x5f
        /*0042*/ 	.short	0x0101


	//----- nvinfo : EIATTR_EXIT_INSTR_OFFSETS
	.align		4
        /*0044*/ 	.byte	0x04, 0x1c
        /*0046*/ 	.short	(.L_1327 - .L_1326)


	//   ....[0]....
.L_1326:
        /*0048*/ 	.word	0x00000500


	//   ....[1]....
        /*004c*/ 	.word	0x000013d0


	//   ....[2]....
        /*0050*/ 	.word	0x00001440


	//----- nvinfo : EIATTR_MAX_THREADS
	.align		4
.L_1327:
        /*0054*/ 	.byte	0x04, 0x05
        /*0056*/ 	.short	(.L_1329 - .L_1328)
.L_1328:
        /*0058*/ 	.word	0x00000080
        /*005c*/ 	.word	0x00000001
        /*0060*/ 	.word	0x00000001


	//----- nvinfo : EIATTR_CRS_STACK_SIZE
	.align		4
.L_1329:
        /*0064*/ 	.byte	0x04, 0x1e
        /*0066*/ 	.short	(.L_1331 - .L_1330)
.L_1330:
        /*0068*/ 	.word	0x00000000


	//----- nvinfo : EIATTR_CBANK_PARAM_SIZE
	.align		4
.L_1331:
        /*006c*/ 	.byte	0x03, 0x19
        /*006e*/ 	.short	0x0020


	//----- nvinfo : EIATTR_PARAM_CBANK
	.align		4
        /*0070*/ 	.byte	0x04, 0x0a
        /*0072*/ 	.short	(.L_1333 - .L_1332)
	.align		4
.L_1332:
        /*0074*/ 	.word	index@(.nv.constant0._ZN2at6native29vectorized_elementwise_kernelILi4ENS0_13BinaryFunctorIbbbNS0_15binary_internal10MulFunctorIbEEEESt5arrayIPcLm3EEEEviT0_T1_)
        /*0078*/ 	.short	0x0210
        /*007a*/ 	.short	0x0020


	//----- nvinfo : EIATTR_SW_WAR
	.align		4
.L_1333:
        /*007c*/ 	.byte	0x04, 0x36
        /*007e*/ 	.short	(.L_1335 - .L_1334)
.L_1334:
        /*0080*/ 	.word	0x00000008
.L_1335:


//--------------------- .nv.info._ZN2at6native29vectorized_elementwise_kernelILi8ENS0_13BinaryFunctorIbbbNS0_15binary_internal10MulFunctorIbEEEESt5arrayIPcLm3EEEEviT0_T1_ --------------------------
	.section	.nv.info._ZN2at6native29vectorized_elementwise_kernelILi8ENS0_13BinaryFunctorIbbbNS0_15binary_internal10MulFunctorIbEEEESt5arrayIPcLm3EEEEviT0_T1_,"",@"SHT_CUDA_INFO"
	.sectionflags	@""
	.align	4


	//----- nvinfo : EIATTR_CUDA_API_VERSION
	.align		4
        /*0000*/ 	.byte	0x04, 0x37
        /*0002*/ 	.short	(.L_1337 - .L_1336)
.L_1336:
        /*0004*/ 	.word	0x00000082


	//----- nvinfo : EIATTR_KPARAM_INFO
	.align		4
.L_1337:
        /*0008*/ 	.byte	0x04, 0x17
        /*000a*/ 	.short	(.L_1339 - .L_1338)
.L_1338:
        /*000c*/ 	.word	0x00000000
        /*0010*/ 	.short	0x0002
        /*0012*/ 	.short	0x0008
        /*0014*/ 	.byte	0x00, 0xf0, 0x61, 0x00


	//----- nvinfo : EIATTR_KPARAM_INFO
	.align		4
.L_1339:
        /*0018*/ 	.byte	0x04, 0x17
        /*001a*/ 	.short	(.L_1341 - .L_1340)
.L_1340:
        /*001c*/ 	.word	0x00000000
        /*0020*/ 	.short	0x0001
        /*0022*/ 	.short	0x0004
        /*0024*/ 	.byte	0x00, 0xf0, 0x05, 0x00


	//----- nvinfo : EIATTR_KPARAM_INFO
	.align		4
.L_1341:
        /*0028*/ 	.byte	0x04, 0x17
        /*002a*/ 	.short	(.L_1343 - .L_1342)
.L_1342:
        /*002c*/ 	.word	0x00000000
        /*0030*/ 	.short	0x0000
        /*0032*/ 	.short	0x0000
        /*0034*/ 	.byte	0x00, 0xf0, 0x11, 0x00


	//----- nvinfo : EIATTR_SPARSE_MMA_MASK
	.align		4
.L_1343:
        /*0038*/ 	.byte	0x03, 0x50
        /*003a*/ 	.short	0x0000


	//----- nvinfo : EIATTR_MAXREG_COUNT
	.align		4
        /*003c*/ 	.byte	0x03, 0x1b
        /*003e*/ 	.short	0x00ff


	//----- nvinfo : EIATTR_MERCURY_ISA_VERSION
	.align		4
        /*0040*/ 	.byte	0x03, 0x5f
        /*0042*/ 	.short	0x0101


	//----- nvinfo : EIATTR_EXIT_INSTR_OFFSETS
	.align		4
        /*0044*/ 	.byte	0x04, 0x1c
        /*0046*/ 	.short	(.L_1345 - .L_1344)


	//   ....[0]....
.L_1344:
        /*0048*/ 	.word	0x00000620


	//   ....[1]....
        /*004c*/ 	.word	0x000014f0


	//   ....[2]....
        /*0050*/ 	.word	0x00001560


	//----- nvinfo : EIATTR_MAX_THREADS
	.align		4
.L_1345:
        /*0054*/ 	.byte	0x04, 0x05
        /*0056*/ 	.short	(.L_1347 - .L_1346)
.L_1346:
        /*0058*/ 	.word	0x00000080
        /*005c*/ 	.word	0x00000001
        /*0060*/ 	.word	0x00000001


	//----- nvinfo : EIATTR_CRS_STACK_SIZE
	.align		4
.L_1347:
        /*0064*/ 	.byte	0x04, 0x1e
        /*0066*/ 	.short	(.L_1349 - .L_1348)
.L_1348:
        /*0068*/ 	.word	0x00000000


	//----- nvinfo : EIATTR_CBANK_PARAM_SIZE
	.align		4
.L_1349:
        /*006c*/ 	.byte	0x03, 0x19
        /*006e*/ 	.short	0x0020


	//----- nvinfo : EIATTR_PARAM_CBANK
	.align		4
        /*0070*/ 	.byte	0x04, 0x0a
        /*0072*/ 	.short	(.L_1351 - .L_1350)
	.align		4
.L_1350:
        /*0074*/ 	.word	index@(.nv.constant0._ZN2at6native29vectorized_elementwise_kernelILi8ENS0_13BinaryFunctorIbbbNS0_15binary_internal10MulFunctorIbEEEESt5arrayIPcLm3EEEEviT0_T1_)
        /*0078*/ 	.short	0x0210
        /*007a*/ 	.short	0x0020


	//----- nvinfo : EIATTR_SW_WAR
	.align		4
.L_1351:
        /*007c*/ 	.byte	0x04, 0x36
        /*007e*/ 	.short	(.L_1353 - .L_1352)
.L_1352:
        /*0080*/ 	.word	0x00000008
.L_1353:


//--------------------- .nv.info._ZN2at6native18elementwise_kernelILi128ELi4EZNS0_15gpu_kernel_implINS0_13AUnaryFunctorIN3c108BFloat16ES5_S5_NS0_15binary_internal10MulFunctorIfEEEEEEvRNS_18TensorIteratorBaseERKT_EUliE_EEviT1_ --------------------------
	.section	.nv.info._ZN2at6native18elementwise_kernelILi128ELi4EZNS0_15gpu_kernel_implINS0_13AUnaryFunctorIN3c108BFloat16ES5_S5_NS0_15binary_internal10MulFunctorIfEEEEEEvRNS_18TensorIteratorBaseERKT_EUliE_EEviT1_,"",@"SHT_CUDA_INFO"
	.sectionflags	@""
	.align	4


	//----- nvinfo : EIATTR_CUDA_API_VERSION
	.align		4
        /*0000*/ 	.byte	0x04, 0x37
        /*0002*/ 	.short	(.L_1355 - .L_1354)
.L_1354:
        /*0004*/ 	.word	0x00000082


	//----- nvinfo : EIATTR_KPARAM_INFO
	.align		4
.L_1355:
        /*0008*/ 	.byte	0x04, 0x17
        /*000a*/ 	.short	(.L_1357 - .L_1356)
.L_1356:
        /*000c*/ 	.word	0x00000000
        /*0010*/ 	.short	0x0001
        /*0012*/ 	.short	0x0008
        /*0014*/ 	.byte	0x00, 0xf0, 0x81, 0x08


	//----- nvinfo : EIATTR_KPARAM_INFO
	.align		4
.L_1357:
        /*0018*/ 	.byte	0x04, 0x17
        /*001a*/ 	.short	(.L_1359 - .L_1358)
.L_1358:
        /*001c*/ 	.word	0x00000000
        /*0020*/ 	.short	0x0000
        /*0022*/ 	.short	0x0000
        /*0024*/ 	.byte	0x00, 0xf0, 0x11, 0x00


	//----- nvinfo : EIATTR_SPARSE_MMA_MASK
	.align		4
.L_1359:
        /*0028*/ 	.byte	0x03, 0x50
        /*002a*/ 	.short	0x0000


	//----- nvinfo : EIATTR_MAXREG_COUNT
	.align		4
        /*002c*/ 	.byte	0x03, 0x1b
        /*002e*/ 	.short	0x0080


	//----- nvinfo : EIATTR_EXTERNS
	.align		4
        /*0030*/ 	.byte	0x04, 0x0f
        /*0032*/ 	.short	(.L_1361 - .L_1360)


	//   ....[0]....
	.align		4
.L_1360:
        /*0034*/ 	.word	index@(__assertfail)


	//----- nvinfo : EIATTR_MERCURY_ISA_VERSION
	.align		4
.L_1361:
        /*0038*/ 	.byte	0x03, 0x5f
        /*003a*/ 	.short	0x0101


	//----- nvinfo : EIATTR_SYSCALL_OFFSETS
	.align		4
        /*003c*/ 	.byte	0x04, 0x46
        /*003e*/ 	.short	(.L_1363 - .L_1362)


	//   ....[0]....
.L_1362:
        /*0040*/ 	.word	0x000022e0


	//   ....[1]....
        /*0044*/ 	.word	0x00003280


	//   ....[2]....
        /*0048*/ 	.word	0x000055b0


	//   ....[3]....
        /*004c*/ 	.word	0x00006550


	//   ....[4]....
        /*0050*/ 	.word	0x00008870


	//   ....[5]....
        /*0054*/ 	.word	0x00009810


	//   ....[6]....
        /*0058*/ 	.word	0x0000bb20


	//   ....[7]....
        /*005c*/ 	.word	0x0000cac0


	//----- nvinfo : EIATTR_EXIT_INSTR_OFFSETS
	.align		4
.L_1363:
        /*0060*/ 	.byte	0x04, 0x1c
        /*0062*/ 	.short	(.L_1365 - .L_1364)


	//   ....[0]....
.L_1364:
        /*0064*/ 	.word	0x000098e0


	//   ....[1]....
        /*0068*/ 	.word	0x0000bcf0


	//   ....[2]....
        /*006c*/ 	.word	0x0000bd30


	//   ....[3]....
        /*0070*/ 	.word	0x0000bdd0


	//   ....[4]....
        /*0074*/ 	.word	0x0000be10


	//   ....[5]....
        /*0078*/ 	.word	0x0000be50


	//   ....[6]....
        /*007c*/ 	.word	0x0000bee0


	//   ....[7]....
        /*0080*/ 	.word	0x0000bf20


	//   ....[8]....
        /*0084*/ 	.word	0x0000bfc0


	//   ....[9]....
        /*0088*/ 	.word	0x0000c010


	//   ....[10]....
        /*008c*/ 	.word	0x0000c060


	//   ....[11]....
        /*0090*/ 	.word	0x0000c130


	//   ....[12]....
        /*0094*/ 	.word	0x0000c190


	//   ....[13]....
        /*0098*/ 	.word	0x0000c320


	//   ....[14]....
        /*009c*/ 	.word	0x0000c480


	//   ....[15]....
        /*00a0*/ 	.word	0x0000c4a0


	//   ....[16]....
        /*00a4*/ 	.word	0x0000c560


	//   ....[17]....
        /*00a8*/ 	.word	0x0000c6e0


	//   ....[18]....
        /*00ac*/ 	.word	0x0000c860


	//   ....[19]....
        /*00b0*/ 	.word	0x0000c9c0


	//   ....[20]....
        /*00b4*/ 	.word	0x0000cad0


	//   ....[21]....
        /*00b8*/ 	.word	0x0000cb10


	//   ....[22]....
        /*00bc*/ 	.word	0x0000cb50


	//----- nvinfo : EIATTR_MAX_THREADS
	.align		4
.L_1365:
        /*00c0*/ 	.byte	0x04, 0x05
        /*00c2*/ 	.short	(.L_1367 - .L_1366)
.L_1366:
        /*00c4*/ 	.word	0x00000080
        /*00c8*/ 	.word	0x00000001
        /*00cc*/ 	.word	0x00000001


	//----- nvinfo : EIATTR_CRS_STACK_SIZE
	.align		4
.L_1367:
        /*00d0*/ 	.byte	0x04, 0x1e
        /*00d2*/ 	.short	(.L_1369 - .L_1368)
.L_1368:
        /*00d4*/ 	.word	0x00000000


	//----- nvinfo : EIATTR_CBANK_PARAM_SIZE
	.align		4
.L_1369:
        /*00d8*/ 	.byte	0x03, 0x19
        /*00da*/ 	.short	0x0228


	//----- nvinfo : EIATTR_PARAM_CBANK
	.align		4
        /*00dc*/ 	.byte	0x04, 0x0a
        /*00de*/ 	.short	(.L_1371 - .L_1370)
	.align		4
.L_1370:
        /*00e0*/ 	.word	index@(.nv.constant0._ZN2at6native18elementwise_kernelILi128ELi4EZNS0_15gpu_kernel_implINS0_13AUnaryFunctorIN3c108BFloat16ES5_S5_NS0_15binary_internal10MulFunctorIfEEEEEEvRNS_18TensorIteratorBaseERKT_EUliE_EEviT1_)
        /*00e4*/ 	.short	0x0210
        /*00e6*/ 	.short	0x0228


	//----- nvinfo : EIATTR_SW_WAR
	.align		4
.L_1371:
        /*00e8*/ 	.byte	0x04, 0x36
        /*00ea*/ 	.short	(.L_1373 - .L_1372)
.L_1372:
        /*00ec*/ 	.word	0x00000008
.L_1373:


//--------------------- .nv.info._ZN2at6native27unrolled_elementwise_kernelINS0_13AUnaryFunctorIN3c108BFloat16ES4_S4_NS0_15binary_internal10MulFunctorIfEEEESt5arrayIPcLm2EELi4E23TrivialOffsetCalculatorILi1EjESD_NS0_6memory12LoadWithCastILi1EEENSE_13StoreWithCastILi1EEEEEviT_T0_T2_T3_T4_T5_ --------------------------
	.section	.nv.info._ZN2at6native27unrolled_elementwise_kernelINS0_13AUnaryFunctorIN3c108BFloat16ES4_S4_NS0_15binary_internal10MulFunctorIfEEEESt5arrayIPcLm2EELi4E23TrivialOffsetCalculatorILi1EjESD_NS0_6memory12LoadWithCastILi1EEENSE_13StoreWithCastILi1EEEEEviT_T0_T2_T3_T4_T5_,"",@"SHT_CUDA_INFO"
	.sectionflags	@""
	.align	4


	//----- nvinfo : EIATTR_CUDA_API_VERSION
	.align		4
        /*0000*/ 	.byte	0x04, 0x37
        /*0002*/ 	.short	(.L_1375 - .L_1374)
.L_1374:
        /*0004*/ 	.word	0x00000082


	//----- nvinfo : EIATTR_KPARAM_INFO
	.align		4
.L_1375:
        /*0008*/ 	.byte	0x04, 0x17
        /*000a*/ 	.short	(.L_1377 - .L_1376)
.L_1376:
        /*000c*/ 	.word	0x00000000
        /*0010*/ 	.short	0x0006
        /*0012*/ 	.short	0x002c
        /*0014*/ 	.byte	0x00, 0xf0, 0x21, 0x00


	//----- nvinfo : EIATTR_KPARAM_INFO
	.align		4
.L_1377:
        /*0018*/ 	.byte	0x04, 0x17
        /*001a*/ 	.short	(.L_1379 - .L_1378)
.L_1378:
        /*001c*/ 	.word	0x00000000
        /*0020*/ 	.short	0x0005
        /*0022*/ 	.short	0x0024
        /*0024*/ 	.byte	0x00, 0xf0, 0x21, 0x00


	//----- nvinfo : EIATTR_KPARAM_INFO
	.align		4
.L_1379:
        /*0028*/ 	.byte	0x04, 0x17
        /*002a*/ 	.short	(.L_1381 - .L_1380)
.L_1380:
        /*002c*/ 	.word	0x00000000
        /*0030*/ 	.short	0x0004
        /*0032*/ 	.short	0x0021
        /*0034*/ 	.byte	0x00, 0xf0, 0x05, 0x00


	//----- nvinfo : EIATTR_KPARAM_INFO
	.align		4
.L_1381:
        /*0038*/ 	.byte	0x04, 0x17
        /*003a*/ 	.short	(.L_1383 - .L_1382)
.L_1382:
        /*003c*/ 	.word	0x00000000
        /*0040*/ 	.short	0x0003
        /*0042*/ 	.short	0x0020
        /*0044*/ 	.byte	0x00, 0xf0, 0x05, 0x00


	//----- nvinfo : EIATTR_KPARAM_INFO
	.align		4
.L_1383:
        /*0048*/ 	.byte	0x04, 0x17
        /*004a*/ 	.short	(.L_1385 - .L_1384)
.L_1384:
        /*004c*/ 	.word	0x00000000
        /*0050*/ 	.short	0x0002
        /*0052*/ 	.short	0x0010
        /*0054*/ 	.byte	0x00, 0xf0, 0x41, 0x00


	//----- nvinfo : EIATTR_KPARAM_INFO
	.align		4
.L_1385:
        /*0058*/ 	.byte	0x04, 0x17
        /*005a*/ 	.short	(.L_1387 - .L_1386)
.L_1386:
        /*005c*/ 	.word	0x00000000
        /*0060*/ 	.short	0x0001
        /*0062*/ 	.short	0x0004
        /*0064*/ 	.byte	0x00, 0xf0, 0x21, 0x00


	//----- nvinfo : EIATTR_KPARAM_INFO
	.align		4
.L_1387:
        /*0068*/ 	.byte	0x04, 0x17
        /*006a*/ 	.short	(.L_1389 - .L_1388)
.L_1388:
        /*006c*/ 	.word	0x00000000
        /*0070*/ 	.short	0x0000
        /*0072*/ 	.short	0x0000
        /*0074*/ 	.byte	0x00, 0xf0, 0x11, 0x00


	//----- nvinfo : EIATTR_SPARSE_MMA_MASK
	.align		4
.L_1389:
        /*0078*/ 	.byte	0x03, 0x50
        /*007a*/ 	.short	0x0000


	//----- nvinfo : EIATTR_MAXREG_COUNT
	.align		4
        /*007c*/ 	.byte	0x03, 0x1b
        /*007e*/ 	.short	0x00ff


	//----- nvinfo : EIATTR_EXTERNS
	.align		4
        /*0080*/ 	.byte	0x04, 0x0f
        /*0082*/ 	.short	(.L_1391 - .L_1390)


	//   ....[0]....
	.align		4
.L_1390:
        /*0084*/ 	.word	index@(__assertfail)


	//----- nvinfo : EIATTR_MERCURY_ISA_VERSION
	.align		4
.L_1391:
        /*0088*/ 	.byte	0x03, 0x5f
        /*008a*/ 	.short	0x0101


	//----- nvinfo : EIATTR_SYSCALL_OFFSETS
	.align		4
        /*008c*/ 	.byte	0x04, 0x46
        /*008e*/ 	.short	(.L_1393 - .L_1392)


	//   ....[0]....
.L_1392:
        /*0090*/ 	.word	0x000010e0


	//   ....[1]....
        /*0094*/ 	.word	0x00002220


	//   ....[2]....
        /*0098*/ 	.word	0x00003370


	//   ....[3]....
        /*009c*/ 	.word	0x00004490


	//   ....[4]....
        /*00a0*/ 	.word	0x00005760


	//   ....[5]....
        /*00a4*/ 	.word	0x00006780


	//   ....[6]....
        /*00a8*/ 	.word	0x00007760


	//   ....[7]....
        /*00ac*/ 	.word	0x00008740


	//----- nvinfo : EIATTR_EXIT_INSTR_OFFSETS
	.align		4
.L_1393:
        /*00b0*/ 	.byte	0x04, 0x1c
        /*00b2*/ 	.short	(.L_1395 - .L_1394)


	//   ....[0]....
.L_1394:
        /*00b4*/ 	.word	0x00007820


	//   ....[1]....
        /*00b8*/ 	.word	0x00007970


	//   ....[2]....
        /*00bc*/ 	.word	0x000079b0


	//   ....[3]....
        /*00c0*/ 	.word	0x00007a50


	//   ....[4]....
        /*00c4*/ 	.word	0x00007a90


	//   ....[5]....
        /*00c8*/ 	.word	0x00007ad0


	//   ....[6]....
        /*00cc*/ 	.word	0x00007b60


	//   ....[7]....
        /*00d0*/ 	.word	0x00007ba0


	//   ....[8]....
        /*00d4*/ 	.word	0x00007c40


	//   ....[9]....
        /*00d8*/ 	.word	0x00007c90


	//   ....[10]....
        /*00dc*/ 	.word	0x00007ce0


	//   ....[11]....
        /*00e0*/ 	.word	0x00007db0


	//   ....[12]....
        /*00e4*/ 	.word	0x00007e10


	//   ....[13]....
        /*00e8*/ 	.word	0x00007fa0


	//   ....[14]....
        /*00ec*/ 	.word	0x00008100


	//   ....[15]....
        /*00f0*/ 	.word	0x00008120


	//   ....[16]....
        /*00f4*/ 	.word	0x000081e0


	//   ....[17]....
        /*00f8*/ 	.word	0x00008360


	//   ....[18]....
        /*00fc*/ 	.word	0x000084e0


	//   ....[19]....
        /*0100*/ 	.word	0x00008640


	//   ....[20]....
        /*0104*/ 	.word	0x00008750


	//   ....[21]....
        /*0108*/ 	.word	0x00008790


	//   ....[22]....
        /*010c*/ 	.word	0x000087d0


	//----- nvinfo : EIATTR_MAX_THREADS
	.align		4
.L_1395:
        /*0110*/ 	.byte	0x04, 0x05
        /*0112*/ 	.short	(.L_1397 - .L_1396)
.L_1396:
        /*0114*/ 	.word	0x00000080
        /*0118*/ 	.word	0x00000001
        /*011c*/ 	.word	0x00000001


	//----- nvinfo : EIATTR_CRS_STACK_SIZE
	.align		4
.L_1397:
        /*0120*/ 	.byte	0x04, 0x1e
        /*0122*/ 	.short	(.L_1399 - .L_1398)
.L_1398:
        /*0124*/ 	.word	0x00000000


	//----- nvinfo : EIATTR_CBANK_PARAM_SIZE
	.align		4
.L_1399:
        /*0128*/ 	.byte	0x03, 0x19
        /*012a*/ 	.short	0x0034


	//----- nvinfo : EIATTR_PARAM_CBANK
	.align		4
        /*012c*/ 	.byte	0x04, 0x0a
        /*012e*/ 	.short	(.L_1401 - .L_1400)
	.align		4
.L_1400:
        /*0130*/ 	.word	index@(.nv.constant0._ZN2at6native27unrolled_elementwise_kernelINS0_13AUnaryFunctorIN3c108BFloat16ES4_S4_NS0_15binary_internal10MulFunctorIfEEEESt5arrayIPcLm2EELi4E23TrivialOffsetCalculatorILi1EjESD_NS0_6memory12LoadWithCastILi1EEENSE_13StoreWithCastILi1EEEEEviT_T0_T2_T3_T4_T5_)
        /*0134*/ 	.short	0x0210
        /*0136*/ 	.short	0x0034


	//----- nvinfo : EIATTR_SW_WAR
	.align		4
.L_1401:
        /*0138*/ 	.byte	0x04, 0x36
        /*013a*/ 	.short	(.L_1403 - .L_1402)
.L_1402:
        /*013c*/ 	.word	0x00000008
.L_1403:


//--------------------- .nv.info._ZN2at6native18elementwise_kernelILi128ELi4EZNS0_22gpu_kernel_impl_nocastINS0_13AUnaryFunctorIN3c108BFloat16ES5_S5_NS0_15binary_internal10MulFunctorIfEEEEEEvRNS_18TensorIteratorBaseERKT_EUliE_EEviT1_ --------------------------
	.section	.nv.info._ZN2at6native18elementwise_kernelILi128ELi4EZNS0_22gpu_kernel_impl_nocastINS0_13AUnaryFunctorIN3c108BFloat16ES5_S5_NS0_15binary_internal10MulFunctorIfEEEEEEvRNS_18TensorIteratorBaseERKT_EUliE_EEviT1_,"",@"SHT_CUDA_INFO"
	.sectionflags	@""
	.align	4


	//----- nvinfo : EIATTR_CUDA_API_VERSION
	.align		4
        /*0000*/ 	.byte	0x04, 0x37
        /*0002*/ 	.short	(.L_1405 - .L_1404)
.L_1404:
        /*0004*/ 	.word	0x00000082


	//----- nvinfo : EIATTR_KPARAM_INFO
	.align		4
.L_1405:
        /*0008*/ 	.byte	0x04, 0x17
        /*000a*/ 	.short	(.L_1407 - .L_1406)
.L_1406:
        /*000c*/ 	.word	0x00000000
        /*0010*/ 	.short	0x0001
        /*0012*/ 	.short	0x0008
        /*0014*/ 	.byte	0x00, 0xf0, 0x61, 0x08


	//----- nvinfo : EIATTR_KPARAM_INFO
	.align		4
.L_1407:
        /*0018*/ 	.byte	0x04, 0x17
        /*001a*/ 	.short	(.L_1409 - .L_1408)
.L_1408:
        /*001c*/ 	.word	0x00000000
        /*0020*/ 	.short	0x0000
        /*0022*/ 	.short	0x0000
        /*0024*/ 	.byte	0x00, 0xf0, 0x11, 0x00


	//----- nvinfo : EIATTR_SPARSE_MMA_MASK
	.align		4
.L_1409:
        /*0028*/ 	.byte	0x03, 0x50
        /*002a*/ 	.short	0x0000


	//----- nvinfo : EIATTR_MAXREG_COUNT
	.align		4
        /*002c*/ 	.byte	0x03, 0x1b
        /*002e*/ 	.short	0x0080


	//----- nvinfo : EIATTR_MERCURY_ISA_VERSION
	.align		4
        /*0030*/ 	.byte	0x03, 0x5f
        /*0032*/ 	.short	0x0101


	//----- nvinfo : EIATTR_EXIT_INSTR_OFFSETS
	.align		4
        /*0034*/ 	.byte	0x04, 0x1c
        /*0036*/ 	.short	(.L_1411 - .L_1410)


	//   ....[0]....
.L_1410:
        /*0038*/ 	.word	0x00003c20


	//   ....[1]....
        /*003c*/ 	.word	0x00004fd0


	//----- nvinfo : EIATTR_MAX_THREADS
	.align		4
.L_1411:
        /*0040*/ 	.byte	0x04, 0x05
        /*0042*/ 	.short	(.L_1413 - .L_1412)
.L_1412:
        /*0044*/ 	.word	0x00000080
        /*0048*/ 	.word	0x00000001
        /*004c*/ 	.word	0x00000001


	//----- nvinfo : EIATTR_CRS_STACK_SIZE
	.align		4
.L_1413:
        /*0050*/ 	.byte	0x04, 0x1e
        /*0052*/ 	.short	(.L_1415 - .L_1414)
.L_1414:
        /*0054*/ 	.word	0x00000000


	//----- nvinfo : EIATTR_CBANK_PARAM_SIZE
	.align		4
.L_1415:
        /*0058*/ 	.byte	0x03, 0x19
        /*005a*/ 	.short	0x0220


	//----- nvinfo : EIATTR_PARAM_CBANK
	.align		4
        /*005c*/ 	.byte	0x04, 0x0a
        /*005e*/ 	.short	(.L_1417 - .L_1416)
	.align		4
.L_1416:
        /*0060*/ 	.word	index@(.nv.constant0._ZN2at6native18elementwise_kernelILi128ELi4EZNS0_22gpu_kernel_impl_nocastINS0_13AUnaryFunctorIN3c108BFloat16ES5_S5_NS0_15binary_internal10MulFunctorIfEEEEEEvRNS_18TensorIteratorBaseERKT_EUliE_EEviT1_)
        /*0064*/ 	.short	0x0210
        /*0066*/ 	.short	0x0220


	//----- nvinfo : EIATTR_SW_WAR
	.align		4
.L_1417:
        /*0068*/ 	.byte	0x04, 0x36
        /*006a*/ 	.short	(.L_1419 - .L_1418)
.L_1418:
        /*006c*/ 	.word	0x00000008
.L_1419:


//--------------------- .nv.info._ZN2at6native27unrolled_elementwise_kernelINS0_13AUnaryFunctorIN3c108BFloat16ES4_S4_NS0_15binary_internal10MulFunctorIfEEEESt5arrayIPcLm2EELi4E23TrivialOffsetCalculatorILi1EjESD_NS0_6memory15LoadWithoutCastENSE_16StoreWithoutCastEEEviT_T0_T2_T3_T4_T5_ --------------------------
	.section	.nv.info._ZN2at6native27unrolled_elementwise_kernelINS0_13AUnaryFunctorIN3c108BFloat16ES4_S4_NS0_15binary_internal10MulFunctorIfEEEESt5arrayIPcLm2EELi4E23TrivialOffsetCalculatorILi1EjESD_NS0_6memory15LoadWithoutCastENSE_16StoreWithoutCastEEEviT_T0_T2_T3_T4_T5_,"",@"SHT_CUDA_INFO"
	.sectionflags	@""
	.align	4


	//----- nvinfo : EIATTR_CUDA_API_VERSION
	.align		4
        /*0000*/ 	.byte	0x04, 0x37
        /*0002*/ 	.short	(.L_1421 - .L_1420)
.L_1420:
        /*0004*/ 	.word	0x00000082


	//----- nvinfo : EIATTR_KPARAM_INFO
	.align		4
.L_1421:
        /*0008*/ 	.byte	0x04, 0x17
        /*000a*/ 	.short	(.L_1423 - .L_1422)
.L_1422:
        /*000c*/ 	.word	0x00000000
        /*0010*/ 	.short	0x0006
        /*0012*/ 	.short	0x0023
        /*0014*/ 	.byte	0x00, 0xf0, 0x05, 0x00


	//----- nvinfo : EIATTR_KPARAM_INFO
	.align		4
.L_1423:
        /*0018*/ 	.byte	0x04, 0x17
        /*001a*/ 	.short	(.L_1425 - .L_1424)
.L_1424:
        /*001c*/ 	.word	0x00000000
        /*0020*/ 	.short	0x0005
        /*0022*/ 	.short	0x0022
        /*0024*/ 	.byte	0x00, 0xf0, 0x05, 0x00


	//----- nvinfo : EIATTR_KPARAM_INFO
	.align		4
.L_1425:
        /*0028*/ 	.byte	0x04, 0x17
        /*002a*/ 	.short	(.L_1427 - .L_1426)
.L_1426:
        /*002c*/ 	.word	0x00000000
        /*0030*/ 	.short	0x0004
        /*0032*/ 	.short	0x0021
        /*0034*/ 	.byte	0x00, 0xf0, 0x05, 0x00


	//----- nvinfo : EIATTR_KPARAM_INFO
	.align		4
.L_1427:
        /*0038*/ 	.byte	0x04, 0x17
        /*003a*/ 	.short	(.L_1429 - .L_1428)
.L_1428:
        /*003c*/ 	.word	0x00000000
        /*0040*/ 	.short	0x0003
        /*0042*/ 	.short	0x0020
        /*0044*/ 	.byte	0x00, 0xf0, 0x05, 0x00


	//----- nvinfo : EIATTR_KPARAM_INFO
	.align		4
.L_1429:
        /*0048*/ 	.byte	0x04, 0x17
        /*004a*/ 	.short	(.L_1431 - .L_1430)
.L_1430:
        /*004c*/ 	.word	0x00000000
        /*0050*/ 	.short	0x0002
        /*0052*/ 	.short	0x0010
        /*0054*/ 	.byte	0x00, 0xf0, 0x41, 0x00


	//----- nvinfo : EIATTR_KPARAM_INFO
	.align		4
.L_1431:
        /*0058*/ 	.byte	0x04, 0x17
        /*005a*/ 	.short	(.L_1433 - .L_1432)
.L_1432:
        /*005c*/ 	.word	0x00000000
        /*0060*/ 	.short	0x0001
        /*0062*/ 	.short	0x0004
        /*0064*/ 	.byte	0x00, 0xf0, 0x21, 0x00


	//----- nvinfo : EIATTR_KPARAM_INFO
	.align		4
.L_1433:
        /*0068*/ 	.byte	0x04, 0x17
        /*006a*/ 	.short	(.L_1435 - .L_1434)
.L_1434:
        /*006c*/ 	.word	0x00000000
        /*0070*/ 	.short	0x0000
        /*0072*/ 	.short	0x0000
        /*0074*/ 	.byte	0x00, 0xf0, 0x11, 0x00


	//----- nvinfo : EIATTR_SPARSE_MMA_MASK
	.align		4
.L_1435:
        /*0078*/ 	.byte	0x03, 0x50
        /*007a*/ 	.short	0x0000


	//----- nvinfo : EIATTR_MAXREG_COUNT
	.align		4
        /*007c*/ 	.byte	0x03, 0x1b
        /*007e*/ 	.short	0x00ff


	//----- nvinfo : EIATTR_MERCURY_ISA_VERSION
	.align		4
        /*0080*/ 	.byte	0x03, 0x5f
        /*0082*/ 	.short	0x0101


	//----- nvinfo : EIATTR_EXIT_INSTR_OFFSETS
	.align		4
        /*0084*/ 	.byte	0x04, 0x1c
        /*0086*/ 	.short	(.L_1437 - .L_1436)


	//   ....[0]....
.L_1436:
        /*0088*/ 	.word	0x000004a0


	//   ....[1]....
        /*008c*/ 	.word	0x00000520


	//----- nvinfo : EIATTR_MAX_THREADS
	.align		4
.L_1437:
        /*0090*/ 	.byte	0x04, 0x05
        /*0092*/ 	.short	(.L_1439 - .L_1438)
.L_1438:
        /*0094*/ 	.word	0x00000080
        /*0098*/ 	.word	0x00000001
        /*009c*/ 	.word	0x00000001


	//----- nvinfo : EIATTR_CRS_STACK_SIZE
	.align		4
.L_1439:
        /*00a0*/ 	.byte	0x04, 0x1e
        /*00a2*/ 	.short	(.L_1441 - .L_1440)
.L_1440:
        /*00a4*/ 	.word	0x00000000


	//----- nvinfo : EIATTR_CBANK_PARAM_SIZE
	.align		4
.L_1441:
        /*00a8*/ 	.byte	0x03, 0x19
        /*00aa*/ 	.short	0x0024


	//----- nvinfo : EIATTR_PARAM_CBANK
	.align		4
        /*00ac*/ 	.byte	0x04, 0x0a
        /*00ae*/ 	.short	(.L_1443 - .L_1442)
	.align		4
.L_1442:
        /*00b0*/ 	.word	index@(.nv.constant0._ZN2at6native27unrolled_elementwise_kernelINS0_13AUnaryFunctorIN3c108BFloat16ES4_S4_NS0_15binary_internal10MulFunctorIfEEEESt5arrayIPcLm2EELi4E23TrivialOffsetCalculatorILi1EjESD_NS0_6memory15LoadWithoutCastENSE_16StoreWithoutCastEEEviT_T0_T2_T3_T4_T5_)
        /*00b4*/ 	.short	0x0210
        /*00b6*/ 	.short	0x0024


	//----- nvinfo : EIATTR_SW_WAR
	.align		4
.L_1443:
        /*00b8*/ 	.byte	0x04, 0x36
        /*00ba*/ 	.short	(.L_1445 - .L_1444)
.L_1444:
        /*00bc*/ 	.word	0x00000008
.L_1445:


//--------------------- .nv.info._ZN2at6native29vectorized_elementwise_kernelILi2ENS0_13AUnaryFunctorIN3c108BFloat16ES4_S4_NS0_15binary_internal10MulFunctorIfEEEESt5arrayIPcLm2EEEEviT0_T1_ --------------------------
	.section	.nv.info._ZN2at6native29vectorized_elementwise_kernelILi2ENS0_13AUnaryFunctorIN3c108BFloat16ES4_S4_NS0_15binary_internal10MulFunctorIfEEEESt5arrayIPcLm2EEEEviT0_T1_,"",@"SHT_CUDA_INFO"
	.sectionflags	@""
	.align	4


	//----- nvinfo : EIATTR_CUDA_API_VERSION
	.align		4
        /*0000*/ 	.byte	0x04, 0x37
        /*0002*/ 	.short	(.L_1447 - .L_1446)
.L_1446:
        /*0004*/ 	.word	0x00000082


	//----- nvinfo : EIATTR_KPARAM_INFO
	.align		4
.L_1447:
        /*0008*/ 	.byte	0x04, 0x17
        /*000a*/ 	.short	(.L_1449 - .L_1448)
.L_1448:
        /*000c*/ 	.word	0x00000000
        /*0010*/ 	.short	0x0002
        /*0012*/ 	.short	0x0010
        /*0014*/ 	.byte	0x00, 0xf0, 0x41, 0x00


	//----- nvinfo : EIATTR_KPARAM_INFO
	.align		4
.L_1449:
        /*0018*/ 	.byte	0x04, 0x17
        /*001a*/ 	.short	(.L_1451 - .L_1450)
.L_1450:
        /*001c*/ 	.word	0x00000000
        /*0020*/ 	.short	0x0001
        /*0022*/ 	.short	0x0004
        /*0024*/ 	.byte	0x00, 0xf0, 0x21, 0x00


	//----- nvinfo : EIATTR_KPARAM_INFO
	.align		4
.L_1451:
        /*0028*/ 	.byte	0x04, 0x17
        /*002a*/ 	.short	(.L_1453 - .L_1452)
.L_1452:
        /*002c*/ 	.word	0x00000000
        /*0030*/ 	.short	0x0000
        /*0032*/ 	.short	0x0000
        /*0034*/ 	.byte	0x00, 0xf0, 0x11, 0x00


	//----- nvinfo : EIATTR_SPARSE_MMA_MASK
	.align		4
.L_1453:
        /*0038*/ 	.byte	0x03, 0x50
        /*003a*/ 	.short	0x0000


	//----- nvinfo : EIATTR_MAXREG_COUNT
	.align		4
        /*003c*/ 	.byte	0x03, 0x1b
        /*003e*/ 	.short	0x00ff


	//----- nvinfo : EIATTR_MERCURY_ISA_VERSION
	.align		4
        /*0040*/ 	.byte	0x03, 0x5f
        /*0042*/ 	.short	0x0101


	//----- nvinfo : EIATTR_EXIT_INSTR_OFFSETS
	.align		4
        /*0044*/ 	.byte	0x04, 0x1c
        /*0046*/ 	.short	(.L_1455 - .L_1454)


	//   ....[0]....
.L_1454:
        /*0048*/ 	.word	0x00000300


	//   ....[1]....
        /*004c*/ 	.word	0x00000ce0


	//   ....[2]....
        /*0050*/ 	.word	0x00000d30


	//----- nvinfo : EIATTR_MAX_THREADS
	.align		4
.L_1455:
        /*0054*/ 	.byte	0x04, 0x05
        /*0056*/ 	.short	(.L_1457 - .L_1456)
.L_1456:
        /*0058*/ 	.word	0x00000080
        /*005c*/ 	.word	0x00000001
        /*0060*/ 	.word	0x00000001


	//----- nvinfo : EIATTR_CRS_STACK_SIZE
	.align		4
.L_1457:
        /*0064*/ 	.byte	0x04, 0x1e
        /*0066*/ 	.short	(.L_1459 - .L_1458)
.L_1458:
        /*0068*/ 	.word	0x00000000


	//----- nvinfo : EIATTR_CBANK_PARAM_SIZE
	.align		4
.L_1459:
        /*006c*/ 	.byte	0x03, 0x19
        /*006e*/ 	.short	0x0020


	//----- nvinfo : EIATTR_PARAM_CBANK
	.align		4
        /*0070*/ 	.byte	0x04, 0x0a
        /*0072*/ 	.short	(.L_1461 - .L_1460)
	.align		4
.L_1460:
        /*0074*/ 	.word	index@(.nv.constant0._ZN2at6native29vectorized_elementwise_kernelILi2ENS0_13AUnaryFunctorIN3c108BFloat16ES4_S4_NS0_15binary_internal10MulFunctorIfEEEESt5arrayIPcLm2EEEEviT0_T1_)
        /*0078*/ 	.short	0x0210
        /*007a*/ 	.short	0x0020


	//----- nvinfo : EIATTR_SW_WAR
	.align		4
.L_1461:
        /*007c*/ 	.byte	0x04, 0x36
        /*007e*/ 	.short	(.L_1463 - .L_1462)
.L_1462:
        /*0080*/ 	.word	0x00000008
.L_1463:


//--------------------- .nv.info._ZN2at6native29vectorized_elementwise_kernelILi4ENS0_13AUnaryFunctorIN3c108BFloat16ES4_S4_NS0_15binary_internal10MulFunctorIfEEEESt5arrayIPcLm2EEEEviT0_T1_ --------------------------
	.section	.nv.info._ZN2at6native29vectorized_elementwise_kernelILi4ENS0_13AUnaryFunctorIN3c108BFloat16ES4_S4_NS0_15binary_internal10MulFunctorIfEEEESt5arrayIPcLm2EEEEviT0_T1_,"",@"SHT_CUDA_INFO"
	.sectionflags	@""
	.align	4


	//----- nvinfo : EIATTR_CUDA_API_VERSION
	.align		4
        /*0000*/ 	.byte	0x04, 0x37
        /*0002*/ 	.short	(.L_1465 - .L_1464)
.L_1464:
        /*0004*/ 	.word	0x00000082


	//----- nvinfo : EIATTR_KPARAM_INFO
	.align		4
.L_1465:
        /*0008*/ 	.byte	0x04, 0x17
        /*000a*/ 	.short	(.L_1467 - .L_1466)
.L_1466:
        /*000c*/ 	.word	0x00000000
        /*0010*/ 	.short	0x0002
        /*0012*/ 	.short	0x0010
        /*0014*/ 	.byte	0x00, 0xf0, 0x41, 0x00


	//----- nvinfo : EIATTR_KPARAM_INFO
	.align		4
.L_1467:
        /*0018*/ 	.byte	0x04, 0x17
        /*001a*/ 	.short	(.L_1469 - .L_1468)
.L_1468:
        /*001c*/ 	.word	0x00000000
        /*0020*/ 	.short	0x0001
        /*0022*/ 	.short	0x0004
        /*0024*/ 	.byte	0x00, 0xf0, 0x21, 0x00


	//----- nvinfo : EIATTR_KPARAM_INFO
	.align		4
.L_1469:
        /*0028*/ 	.byte	0x04, 0x17
        /*002a*/ 	.short	(.L_1471 - .L_1470)
.L_1470:
        /*002c*/ 	.word	0x00000000
        /*0030*/ 	.short	0x0000
        /*0032*/ 	.short	0x0000
        /*0034*/ 	.byte	0x00, 0xf0, 0x11, 0x00


	//----- nvinfo : EIATTR_SPARSE_MMA_MASK
	.align		4
.L_1471:
        /*0038*/ 	.byte	0x03, 0x50
        /*003a*/ 	.short	0x0000


	//----- nvinfo : EIATTR_MAXREG_COUNT
	.align		4
        /*003c*/ 	.byte	0x03, 0x1b
        /*003e*/ 	.short	0x00ff


	//----- nvinfo : EIATTR_MERCURY_ISA_VERSION
	.align		4
        /*0040*/ 	.byte	0x03, 0x5f
        /*0042*/ 	.short	0x0101


	//----- nvinfo : EIATTR_EXIT_INSTR_OFFSETS
	.align		4
        /*0044*/ 	.byte	0x04, 0x1c
        /*0046*/ 	.short	(.L_1473 - .L_1472)


	//   ....[0]....
.L_1472:
        /*0048*/ 	.word	0x000002c0


	//   ....[1]....
        /*004c*/ 	.word	0x00000ca0


	//   ....[2]....
        /*0050*/ 	.word	0x00000cf0


	//----- nvinfo : EIATTR_MAX_THREADS
	.align		4
.L_1473:
        /*0054*/ 	.byte	0x04, 0x05
        /*0056*/ 	.short	(.L_1475 - .L_1474)
.L_1474:
        /*0058*/ 	.word	0x00000080
        /*005c*/ 	.word	0x00000001
        /*0060*/ 	.word	0x00000001


	//----- nvinfo : EIATTR_CRS_STACK_SIZE
	.align		4
.L_1475:
        /*0064*/ 	.byte	0x04, 0x1e
        /*0066*/ 	.short	(.L_1477 - .L_1476)
.L_1476:
        /*0068*/ 	.word	0x00000000


	//----- nvinfo : EIATTR_CBANK_PARAM_SIZE
	.align		4
.L_1477:
        /*006c*/ 	.byte	0x03, 0x19
        /*006e*/ 	.short	0x0020


	//----- nvinfo : EIATTR_PARAM_CBANK
	.align		4
        /*0070*/ 	.byte	0x04, 0x0a
        /*0072*/ 	.short	(.L_1479 - .L_1478)
	.align		4
.L_1478:
        /*0074*/ 	.word	index@(.nv.constant0._ZN2at6native29vectorized_elementwise_kernelILi4ENS0_13AUnaryFunctorIN3c108BFloat16ES4_S4_NS0_15binary_internal10MulFunctorIfEEEESt5arrayIPcLm2EEEEviT0_T1_)
        /*0078*/ 	.short	0x0210
        /*007a*/ 	.short	0x0020


	//----- nvinfo : EIATTR_SW_WAR
	.align		4
.L_1479:
        /*007c*/ 	.byte	0x04, 0x36
        /*007e*/ 	.short	(.L_1481 - .L_1480)
.L_1480:
        /*0080*/ 	.word	0x00000008
.L_1481:


//--------------------- .nv.info._ZN2at6native29vectorized_elementwise_kernelILi8ENS0_13AUnaryFunctorIN3c108BFloat16ES4_S4_NS0_15binary_internal10MulFunctorIfEEEESt5arrayIPcLm2EEEEviT0_T1_ --------------------------
	.section	.nv.info._ZN2at6native29vectorized_elementwise_kernelILi8ENS0_13AUnaryFunctorIN3c108BFloat16ES4_S4_NS0_15binary_internal10MulFunctorIfEEEESt5arrayIPcLm2EEEEviT0_T1_,"",@"SHT_CUDA_INFO"
	.sectionflags	@""
	.align	4


	//----- nvinfo : EIATTR_CUDA_API_VERSION
	.align		4
        /*0000*/ 	.byte	0x04, 0x37
        /*0002*/ 	.short	(.L_1483 - .L_1482)
.L_1482:
        /*0004*/ 	.word	0x00000082


	//----- nvinfo : EIATTR_KPARAM_INFO
	.align		4
.L_1483:
        /*0008*/ 	.byte	0x04, 0x17
        /*000a*/ 	.short	(.L_1485 - .L_1484)
.L_1484:
        /*000c*/ 	.word	0x00000000
        /*0010*/ 	.short	0x0002
        /*0012*/ 	.short	0x0010
        /*0014*/ 	.byte	0x00, 0xf0, 0x41, 0x00


	//----- nvinfo : EIATTR_KPARAM_INFO
	.align		4
.L_1485:
        /*0018*/ 	.byte	0x04, 0x17
        /*001a*/ 	.short	(.L_1487 - .L_1486)
.L_1486:
        /*001c*/ 	.word	0x00000000
        /*0020*/ 	.short	0x0001
        /*0022*/ 	.short	0x0004
        /*0024*/ 	.byte	0x00, 0xf0, 0x21, 0x00


	//----- nvinfo : EIATTR_KPARAM_INFO
	.align		4
.L_1487:
        /*0028*/ 	.byte	0x04, 0x17
        /*002a*/ 	.short	(.L_1489 - .L_1488)
.L_1488:
        /*002c*/ 	.word	0x00000000
        /*0030*/ 	.short	0x0000
        /*0032*/ 	.short	0x0000
        /*0034*/ 	.byte	0x00, 0xf0, 0x11, 0x00


	//----- nvinfo : EIATTR_SPARSE_MMA_MASK
	.align		4
.L_1489:
        /*0038*/ 	.byte	0x03, 0x50
        /*003a*/ 	.short	0x0000


	//----- nvinfo : EIATTR_MAXREG_COUNT
	.align		4
        /*003c*/ 	.byte	0x03, 0x1b
        /*003e*/ 	.short	0x00ff


	//----- nvinfo : EIATTR_MERCURY_ISA_VERSION
	.align		4
        /*0040*/ 	.byte	0x03, 0x5f
        /*0042*/ 	.short	0x0101


	//----- nvinfo : EIATTR_EXIT_INSTR_OFFSETS
	.align		4
        /*0044*/ 	.byte	0x04, 0x1c
        /*0046*/ 	.short	(.L_1491 - .L_1490)


	//   ....[0]....
.L_1490:
        /*0048*/ 	.word	0x000002a0


	//   ....[1]....
        /*004c*/ 	.word	0x00000c80


	//   ....[2]....
        /*0050*/ 	.word	0x00000cd0


	//----- nvinfo : EIATTR_MAX_THREADS
	.align		4
.L_1491:
        /*0054*/ 	.byte	0x04, 0x05
        /*0056*/ 	.short	(.L_1493 - .L_1492)
.L_1492:
        /*0058*/ 	.word	0x00000080
        /*005c*/ 	.word	0x00000001
        /*0060*/ 	.word	0x00000001


	//----- nvinfo : EIATTR_CRS_STACK_SIZE
	.align		4
.L_1493:
        /*0064*/ 	.byte	0x04, 0x1e
        /*0066*/ 	.short	(.L_1495 - .L_1494)
.L_1494:
        /*0068*/ 	.word	0x00000000


	//----- nvinfo : EIATTR_CBANK_PARAM_SIZE
	.align		4
.L_1495:
        /*006c*/ 	.byte	0x03, 0x19
        /*006e*/ 	.short	0x0020


	//----- nvinfo : EIATTR_PARAM_CBANK
	.align		4
        /*0070*/ 	.byte	0x04, 0x0a
        /*0072*/ 	.short	(.L_1497 - .L_1496)
	.align		4
.L_1496:
        /*0074*/ 	.word	index@(.nv.constant0._ZN2at6native29vectorized_elementwise_kernelILi8ENS0_13AUnaryFunctorIN3c108BFloat16ES4_S4_NS0_15binary_internal10MulFunctorIfEEEESt5arrayIPcLm2EEEEviT0_T1_)
        /*0078*/ 	.short	0x0210
        /*007a*/ 	.short	0x0020


	//----- nvinfo : EIATTR_SW_WAR
	.align		4
.L_1497:
        /*007c*/ 	.byte	0x04, 0x36
        /*007e*/ 	.short	(.L_1499 - .L_1498)
.L_1498:
        /*0080*/ 	.word	0x00000008
.L_1499:


//--------------------- .nv.info._ZN2at6native18elementwise_kernelILi128ELi4EZNS0_15gpu_kernel_implINS0_13BinaryFunctorIN3c108BFloat16ES5_S5_NS0_15binary_internal10MulFunctorIfEEEEEEvRNS_18TensorIteratorBaseERKT_EUliE_EEviT1_ --------------------------
	.section	.nv.info._ZN2at6native18elementwise_kernelILi128ELi4EZNS0_15gpu_kernel_implINS0_13BinaryFunctorIN3c108BFloat16ES5_S5_NS0_15binary_internal10MulFunctorIfEEEEEEvRNS_18TensorIteratorBaseERKT_EUliE_EEviT1_,"",@"SHT_CUDA_INFO"
	.sectionflags	@""
	.align	4


	//----- nvinfo : EIATTR_CUDA_API_VERSION
	.align		4
        /*0000*/ 	.byte	0x04, 0x37
        /*0002*/ 	.short	(.L_1501 - .L_1500)
.L_1500:
        /*0004*/ 	.word	0x00000082


	//----- nvinfo : EIATTR_KPARAM_INFO
	.align		4
.L_1501:
        /*0008*/ 	.byte	0x04, 0x17
        /*000a*/ 	.short	(.L_1503 - .L_1502)
.L_1502:
        /*000c*/ 	.word	0x00000000
        /*0010*/ 	.short	0x0001
        /*0012*/ 	.short	0x0008
        /*0014*/ 	.byte	0x00, 0xf0, 0x21, 0x0a


	//----- nvinfo : EIATTR_KPARAM_INFO
	.align		4
.L_1503:
        /*0018*/ 	.byte	0x04, 0x17
        /*001a*/ 	.short	(.L_1505 - .L_1504)
.L_1504:
        /*001c*/ 	.word	0x00000000
        /*0020*/ 	.short	0x0000
        /*0022*/ 	.short	0x0000
        /*0024*/ 	.byte	0x00, 0xf0, 0x11, 0x00


	//----- nvinfo : EIATTR_SPARSE_MMA_MASK
	.align		4
.L_1505:
        /*0028*/ 	.byte	0x03, 0x50
        /*002a*/ 	.short	0x0000


	//----- nvinfo : EIATTR_MAXREG_COUNT
	.align		4
        /*002c*/ 	.byte	0x03, 0x1b
        /*002e*/ 	.short	0x0080


	//----- nvinfo : EIATTR_EXTERNS
	.align		4
        /*0030*/ 	.byte	0x04, 0x0f
        /*0032*/ 	.short	(.L_1507 - .L_1506)


	//   ....[0]....
	.align		4
.L_1506:
        /*0034*/ 	.word	index@(__assertfail)


	//----- nvinfo : EIATTR_MERCURY_ISA_VERSION
	.align		4
.L_1507:
        /*0038*/ 	.byte	0x03, 0x5f
        /*003a*/ 	.short	0x0101


	//----- nvinfo : EIATTR_SYSCALL_OFFSETS
	.align		4
        /*003c*/ 	.byte	0x04, 0x46
        /*003e*/ 	.short	(.L_1509 - .L_1508)


	//   ....[0]....
.L_1508:
        /*0040*/ 	.word	0x000026f0


	//   ....[1]....
        /*0044*/ 	.word	0x000036c0


	//   ....[2]....
        /*0048*/ 	.word	0x00004660


	//   ....[3]....
        /*004c*/ 	.word	0x00006da0


	//   ....[4]....
        /*0050*/ 	.word	0x00007d70


	//   ....[5]....
        /*0054*/ 	.word	0x00008d10


	//   ....[6]....
        /*0058*/ 	.word	0x0000b440


	//   ....[7]....
        /*005c*/ 	.word	0x0000c410


	//   ....[8]....
        /*0060*/ 	.word	0x0000d3b0


	//   ....[9]....
        /*0064*/ 	.word	0x0000fad0


	//   ....[10]....
        /*0068*/ 	.word	0x00010aa0


	//   ....[11]....
        /*006c*/ 	.word	0x00011a40


	//----- nvinfo : EIATTR_EXIT_INSTR_OFFSETS
	.align		4
.L_1509:
        /*0070*/ 	.byte	0x04, 0x1c
        /*0072*/ 	.short	(.L_1511 - .L_1510)


	//   ....[0]....
.L_1510:
        /*0074*/ 	.word	0x0000d480


	//   ....[1]....
        /*0078*/ 	.word	0x00010c70


	//   ....[2]....
        /*007c*/ 	.word	0x00010cb0


	//   ....[3]....
        /*0080*/ 	.word	0x00010d50


	//   ....[4]....
        /*0084*/ 	.word	0x00010d90


	//   ....[5]....
        /*0088*/ 	.word	0x00010dd0


	//   ....[6]....
        /*008c*/ 	.word	0x00010e60


	//   ....[7]....
        /*0090*/ 	.word	0x00010ea0


	//   ....[8]....
        /*0094*/ 	.word	0x00010f40


	//   ....[9]....
        /*0098*/ 	.word	0x00010f90


	//   ....[10]....
        /*009c*/ 	.word	0x00010fe0


	//   ....[11]....
        /*00a0*/ 	.word	0x000110b0


	//   ....[12]....
        /*00a4*/ 	.word	0x00011110


	//   ....[13]....
        /*00a8*/ 	.word	0x000112a0


	//   ....[14]....
        /*00ac*/ 	.word	0x00011400


	//   ....[15]....
        /*00b0*/ 	.word	0x00011420


	//   ....[16]....
        /*00b4*/ 	.word	0x000114e0


	//   ....[17]....
        /*00b8*/ 	.word	0x00011660


	//   ....[18]....
        /*00bc*/ 	.word	0x000117e0


	//   ....[19]....
        /*00c0*/ 	.word	0x00011940


	//   ....[20]....
        /*00c4*/ 	.word	0x00011a50


	//   ....[21]....
        /*00c8*/ 	.word	0x00011a90


	//   ....[22]....
        /*00cc*/ 	.word	0x00011ad0


	//----- nvinfo : EIATTR_MAX_THREADS
	.align		4
.L_1511:
        /*00d0*/ 	.byte	0x04, 0x05
        /*00d2*/ 	.short	(.L_1513 - .L_1512)
.L_1512:
        /*00d4*/ 	.word	0x00000080
        /*00d8*/ 	.word	0x00000001
        /*00dc*/ 	.word	0x00000001


	//----- nvinfo : EIATTR_CRS_STACK_SIZE
	.align		4
.L_1513:
        /*00e0*/ 	.byte	0x04, 0x1e
        /*00e2*/ 	.short	(.L_1515 - .L_1514)
.L_1514:
        /*00e4*/ 	.word	0x00000000


	//----- nvinfo : EIATTR_CBANK_PARAM_SIZE
	.align		4
.L_1515:
        /*00e8*/ 	.byte	0x03, 0x19
        /*00ea*/ 	.short	0x0290


	//----- nvinfo : EIATTR_PARAM_CBANK
	.align		4
        /*00ec*/ 	.byte	0x04, 0x0a
        /*00ee*/ 	.short	(.L_1517 - .L_1516)
	.align		4
.L_1516:
        /*00f0*/ 	.word	index@(.nv.constant0._ZN2at6native18elementwise_kernelILi128ELi4EZNS0_15gpu_kernel_implINS0_13BinaryFunctorIN3c108BFloat16ES5_S5_NS0_15binary_internal10MulFunctorIfEEEEEEvRNS_18TensorIteratorBaseERKT_EUliE_EEviT1_)
        /*00f4*/ 	.short	0x0210
        /*00f6*/ 	.short	0x0290


	//----- nvinfo : EIATTR_SW_WAR
	.align		4
.L_1517:
        /*00f8*/ 	.byte	0x04, 0x36
        /*00fa*/ 	.short	(.L_1519 - .L_1518)
.L_1518:
        /*00fc*/ 	.word	0x00000008
.L_1519:


//--------------------- .nv.info._ZN2at6native27unrolled_elementwise_kernelINS0_13BinaryFunctorIN3c108BFloat16ES4_S4_NS0_15binary_internal10MulFunctorIfEEEESt5arrayIPcLm3EELi4E23TrivialOffsetCalculatorILi2EjESC_ILi1EjENS0_6memory12LoadWithCastILi2EEENSF_13StoreWithCastILi1EEEEEviT_T0_T2_T3_T4_T5_ --------------------------
	.section	.nv.info._ZN2at6native27unrolled_elementwise_kernelINS0_13BinaryFunctorIN3c108BFloat16ES4_S4_NS0_15binary_internal10MulFunctorIfEEEESt5arrayIPcLm3EELi4E23TrivialOffsetCalculatorILi2EjESC_ILi1EjENS0_6memory12LoadWithCastILi2EEENSF_13StoreWithCastILi1EEEEEviT_T0_T2_T3_T4_T5_,"",@"SHT_CUDA_INFO"
	.sectionflags	@""
	.align	4


	//----- nvinfo : EIATTR_CUDA_API_VERSION
	.align		4
        /*0000*/ 	.byte	0x04, 0x37
        /*0002*/ 	.short	(.L_1521 - .L_1520)
.L_1520:
        /*0004*/ 	.word	0x00000082


	//----- nvinfo : EIATTR_KPARAM_INFO
	.align		4
.L_1521:
        /*0008*/ 	.byte	0x04, 0x17
        /*000a*/ 	.short	(.L_1523 - .L_1522)
.L_1522:
        /*000c*/ 	.word	0x00000000
        /*0010*/ 	.short	0x0006
        /*0012*/ 	.short	0x0030
        /*0014*/ 	.byte	0x00, 0xf0, 0x21, 0x00


	//----- nvinfo : EIATTR_KPARAM_INFO
	.align		4
.L_1523:
        /*0018*/ 	.byte	0x04, 0x17
        /*001a*/ 	.short	(.L_1525 - .L_1524)
.L_1524:
        /*001c*/ 	.word	0x00000000
        /*0020*/ 	.short	0x0005
        /*0022*/ 	.short	0x0024
        /*0024*/ 	.byte	0x00, 0xf0, 0x31, 0x00


	//----- nvinfo : EIATTR_KPARAM_INFO
	.align		4
.L_1525:
        /*0028*/ 	.byte	0x04, 0x17
        /*002a*/ 	.short	(.L_1527 - .L_1526)
.L_1526:
        /*002c*/ 	.word	0x00000000
        /*0030*/ 	.short	0x0004
        /*0032*/ 	.short	0x0021
        /*0034*/ 	.byte	0x00, 0xf0, 0x05, 0x00


	//----- nvinfo : EIATTR_KPARAM_INFO
	.align		4
.L_1527:
        /*0038*/ 	.byte	0x04, 0x17
        /*003a*/ 	.short	(.L_1529 - .L_1528)
.L_1528:
        /*003c*/ 	.word	0x00000000
        /*0040*/ 	.short	0x0003
        /*0042*/ 	.short	0x0020
        /*0044*/ 	.byte	0x00, 0xf0, 0x05, 0x00


	//----- nvinfo : EIATTR_KPARAM_INFO
	.align		4
.L_1529:
        /*0048*/ 	.byte	0x04, 0x17
        /*004a*/ 	.short	(.L_1531 - .L_1530)
.L_1530:
        /*004c*/ 	.word	0x00000000
        /*0050*/ 	.short	0x0002
        /*0052*/ 	.short	0x0008
        /*0054*/ 	.byte	0x00, 0xf0, 0x61, 0x00


	//----- nvinfo : EIATTR_KPARAM_INFO
	.align		4
.L_1531:
        /*0058*/ 	.byte	0x04, 0x17
        /*005a*/ 	.short	(.L_1533 - .L_1532)
.L_1532:
        /*005c*/ 	.word	0x00000000
        /*0060*/ 	.short	0x0001
        /*0062*/ 	.short	0x0004
        /*0064*/ 	.byte	0x00, 0xf0, 0x05, 0x00


	//----- nvinfo : EIATTR_KPARAM_INFO
	.align		4
.L_1533:
        /*0068*/ 	.byte	0x04, 0x17
        /*006a*/ 	.short	(.L_1535 - .L_1534)
.L_1534:
        /*006c*/ 	.word	0x00000000
        /*0070*/ 	.short	0x0000
        /*0072*/ 	.short	0x0000
        /*0074*/ 	.byte	0x00, 0xf0, 0x11, 0x00


	//----- nvinfo : EIATTR_SPARSE_MMA_MASK
	.align		4
.L_1535:
        /*0078*/ 	.byte	0x03, 0x50
        /*007a*/ 	.short	0x0000


	//----- nvinfo : EIATTR_MAXREG_COUNT
	.align		4
        /*007c*/ 	.byte	0x03, 0x1b
        /*007e*/ 	.short	0x00ff


	//----- nvinfo : EIATTR_EXTERNS
	.align		4
        /*0080*/ 	.byte	0x04, 0x0f
        /*0082*/ 	.short	(.L_1537 - .L_1536)


	//   ....[0]....
	.align		4
.L_1536:
        /*0084*/ 	.word	index@(__assertfail)


	//----- nvinfo : EIATTR_MERCURY_ISA_VERSION
	.align		4
.L_1537:
        /*0088*/ 	.byte	0x03, 0x5f
        /*008a*/ 	.short	0x0101


	//----- nvinfo : EIATTR_SYSCALL_OFFSETS
	.align		4
        /*008c*/ 	.byte	0x04, 0x46
        /*008e*/ 	.short	(.L_1539 - .L_1538)


	//   ....[0]....
.L_1538:
        /*0090*/ 	.word	0x000010f0


	//   ....[1]....
        /*0094*/ 	.word	0x000021b0


	//   ....[2]....
        /*0098*/ 	.word	0x000032f0


	//   ....[3]....
        /*009c*/ 	.word	0x000043b0


	//   ....[4]....
        /*00a0*/ 	.word	0x00005500


	//   ....[5]....
        /*00a4*/ 	.word	0x000065d0


	//   ....[6]....
        /*00a8*/ 	.word	0x00007700


	//   ....[7]....
        /*00ac*/ 	.word	0x000086e0


	//   ....[8]....
        /*00b0*/ 	.word	0x00009980


	//   ....[9]....
        /*00b4*/ 	.word	0x0000a9a0


	//   ....[10]....
        /*00b8*/ 	.word	0x0000b980


	//   ....[11]....
        /*00bc*/ 	.word	0x0000c960


	//----- nvinfo : EIATTR_EXIT_INSTR_OFFSETS
	.align		4
.L_1539:
        /*00c0*/ 	.byte	0x04, 0x1c
        /*00c2*/ 	.short	(.L_1541 - .L_1540)


	//   ....[0]....
.L_1540:
        /*00c4*/ 	.word	0x0000ba40


	//   ....[1]....
        /*00c8*/ 	.word	0x0000bb90


	//   ....[2]....
        /*00cc*/ 	.word	0x0000bbd0


	//   ....[3]....
        /*00d0*/ 	.word	0x0000bc70


	//   ....[4]....
        /*00d4*/ 	.word	0x0000bcb0


	//   ....[5]....
        /*00d8*/ 	.word	0x0000bcf0


	//   ....[6]....
        /*00dc*/ 	.word	0x0000bd80


	//   ....[7]....
        /*00e0*/ 	.word	0x0000bdc0


	//   ....[8]....
        /*00e4*/ 	.word	0x0000be60


	//   ....[9]....
        /*00e8*/ 	.word	0x0000beb0


	//   ....[10]....
        /*00ec*/ 	.word	0x0000bf00


	//   ....[11]....
        /*00f0*/ 	.word	0x0000bfd0


	//   ....[12]....
        /*00f4*/ 	.word	0x0000c030


	//   ....[13]....
        /*00f8*/ 	.word	0x0000c1c0


	//   ....[14]....
        /*00fc*/ 	.word	0x0000c320


	//   ....[15]....
        /*0100*/ 	.word	0x0000c340


	//   ....[16]....
        /*0104*/ 	.word	0x0000c400


	//   ....[17]....
        /*0108*/ 	.word	0x0000c580


	//   ....[18]....
        /*010c*/ 	.word	0x0000c700


	//   ....[19]....
        /*0110*/ 	.word	0x0000c860


	//   ....[20]....
        /*0114*/ 	.word	0x0000c970


	//   ....[21]....
        /*0118*/ 	.word	0x0000c9b0


	//   ....[22]....
        /*011c*/ 	.word	0x0000c9f0


	//----- nvinfo : EIATTR_MAX_THREADS
	.align		4
.L_1541:
        /*0120*/ 	.byte	0x04, 0x05
        /*0122*/ 	.short	(.L_1543 - .L_1542)
.L_1542:
        /*0124*/ 	.word	0x00000080
        /*0128*/ 	.word	0x00000001
        /*012c*/ 	.word	0x00000001


	//----- nvinfo : EIATTR_CRS_STACK_SIZE
	.align		4
.L_1543:
        /*0130*/ 	.byte	0x04, 0x1e
        /*0132*/ 	.short	(.L_1545 - .L_1544)
.L_1544:
        /*0134*/ 	.word	0x00000000


	//----- nvinfo : EIATTR_CBANK_PARAM_SIZE
	.align		4
.L_1545:
        /*0138*/ 	.byte	0x03, 0x19
        /*013a*/ 	.short	0x0038


	//----- nvinfo : EIATTR_PARAM_CBANK
	.align		4
        /*013c*/ 	.byte	0x04, 0x0a
        /*013e*/ 	.short	(.L_1547 - .L_1546)
	.align		4
.L_1546:
        /*0140*/ 	.word	index@(.nv.constant0._ZN2at6native27unrolled_elementwise_kernelINS0_13BinaryFunctorIN3c108BFloat16ES4_S4_NS0_15binary_internal10MulFunctorIfEEEESt5arrayIPcLm3EELi4E23TrivialOffsetCalculatorILi2EjESC_ILi1EjENS0_6memory12LoadWithCastILi2EEENSF_13StoreWithCastILi1EEEEEviT_T0_T2_T3_T4_T5_)
        /*0144*/ 	.short	0x0210
        /*0146*/ 	.short	0x0038


	//----- nvinfo : EIATTR_SW_WAR
	.align		4
.L_1547:
        /*0148*/ 	.byte	0x04, 0x36
        /*014a*/ 	.short	(.L_1549 - .L_1548)
.L_1548:
        /*014c*/ 	.word	0x00000008
.L_1549:


//--------------------- .nv.info._ZN2at6native18elementwise_kernelILi128ELi4EZNS0_22gpu_kernel_impl_nocastINS0_13BinaryFunctorIN3c108BFloat16ES5_S5_NS0_15binary_internal10MulFunctorIfEEEEEEvRNS_18TensorIteratorBaseERKT_EUliE_EEviT1_ --------------------------
	.section	.nv.info._ZN2at6native18elementwise_kernelILi128ELi4EZNS0_22gpu_kernel_impl_nocastINS0_13BinaryFunctorIN3c108BFloat16ES5_S5_NS0_15binary_internal10MulFunctorIfEEEEEEvRNS_18TensorIteratorBaseERKT_EUliE_EEviT1_,"",@"SHT_CUDA_INFO"
	.sectionflags	@""
	.align	4


	//----- nvinfo : EIATTR_CUDA_API_VERSION
	.align		4
        /*0000*/ 	.byte	0x04, 0x37
        /*0002*/ 	.short	(.L_1551 - .L_1550)
.L_1550:
        /*0004*/ 	.word	0x00000082


	//----- nvinfo : EIATTR_KPARAM_INFO
	.align		4
.L_1551:
        /*0008*/ 	.byte	0x04, 0x17
        /*000a*/ 	.short	(.L_1553 - .L_1552)
.L_1552:
        /*000c*/ 	.word	0x00000000
        /*0010*/ 	.short	0x0001
        /*0012*/ 	.short	0x0008
        /*0014*/ 	.byte	0x00, 0xf0, 0x21, 0x0a


	//----- nvinfo : EIATTR_KPARAM_INFO
	.align		4
.L_1553:
        /*0018*/ 	.byte	0x04, 0x17
        /*001a*/ 	.short	(.L_1555 - .L_1554)
.L_1554:
        /*001c*/ 	.word	0x00000000
        /*0020*/ 	.short	0x0000
        /*0022*/ 	.short	0x0000
        /*0024*/ 	.byte	0x00, 0xf0, 0x11, 0x00


	//----- nvinfo : EIATTR_SPARSE_MMA_MASK
	.align		4
.L_1555:
        /*0028*/ 	.byte	0x03, 0x50
        /*002a*/ 	.short	0x0000


	//----- nvinfo : EIATTR_MAXREG_COUNT
	.align		4
        /*002c*/ 	.byte	0x03, 0x1b
        /*002e*/ 	.short	0x0080


	//----- nvinfo : EIATTR_MERCURY_ISA_VERSION
	.align		4
        /*0030*/ 	.byte	0x03, 0x5f
        /*0032*/ 	.short	0x0101


	//----- nvinfo : EIATTR_EXIT_INSTR_OFFSETS
	.align		4
        /*0034*/ 	.byte	0x04, 0x1c
        /*0036*/ 	.short	(.L_1557 - .L_1556)


	//   ....[0]....
.L_1556:
        /*0038*/ 	.word	0x00004680


	//   ....[1]....
        /*003c*/ 	.word	0x00005da0


	//----- nvinfo : EIATTR_MAX_THREADS
	.align		4
.L_1557:
        /*0040*/ 	.byte	0x04, 0x05
        /*0042*/ 	.short	(.L_1559 - .L_1558)
.L_1558:
        /*0044*/ 	.word	0x00000080
        /*0048*/ 	.word	0x00000001
        /*004c*/ 	.word	0x00000001


	//----- nvinfo : EIATTR_CRS_STACK_SIZE
	.align		4
.L_1559:
        /*0050*/ 	.byte	0x04, 0x1e
        /*0052*/ 	.short	(.L_1561 - .L_1560)
.L_1560:
        /*0054*/ 	.word	0x00000000


	//----- nvinfo : EIATTR_CBANK_PARAM_SIZE
	.align		4
.L_1561:
        /*0058*/ 	.byte	0x03, 0x19
        /*005a*/ 	.short	0x0290


	//----- nvinfo : EIATTR_PARAM_CBANK
	.align		4
        /*005c*/ 	.byte	0x04, 0x0a
        /*005e*/ 	.short	(.L_1563 - .L_1562)
	.align		4
.L_1562:
        /*0060*/ 	.word	index@(.nv.constant0._ZN2at6native18elementwise_kernelILi128ELi4EZNS0_22gpu_kernel_impl_nocastINS0_13BinaryFunctorIN3c108BFloat16ES5_S5_NS0_15binary_internal10MulFunctorIfEEEEEEvRNS_18TensorIteratorBaseERKT_EUliE_EEviT1_)
        /*0064*/ 	.short	0x0210
        /*0066*/ 	.short	0x0290


	//----- nvinfo : EIATTR_SW_WAR
	.align		4
.L_1563:
        /*0068*/ 	.byte	0x04, 0x36
        /*006a*/ 	.short	(.L_1565 - .L_1564)
.L_1564:
        /*006c*/ 	.word	0x00000008
.L_1565:


//--------------------- .nv.info._ZN2at6native27unrolled_elementwise_kernelINS0_13BinaryFunctorIN3c108BFloat16ES4_S4_NS0_15binary_internal10MulFunctorIfEEEESt5arrayIPcLm3EELi4E23TrivialOffsetCalculatorILi2EjESC_ILi1EjENS0_6memory15LoadWithoutCastENSF_16StoreWithoutCastEEEviT_T0_T2_T3_T4_T5_ --------------------------
	.section	.nv.info._ZN2at6native27unrolled_elementwise_kernelINS0_13BinaryFunctorIN3c108BFloat16ES4_S4_NS0_15binary_internal10MulFunctorIfEEEESt5arrayIPcLm3EELi4E23TrivialOffsetCalculatorILi2EjESC_ILi1EjENS0_6memory15LoadWithoutCastENSF_16StoreWithoutCastEEEviT_T0_T2_T3_T4_T5_,"",@"SHT_CUDA_INFO"
	.sectionflags	@""
	.align	4


	//----- nvinfo : EIATTR_CUDA_API_VERSION
	.align		4
        /*0000*/ 	.byte	0x04, 0x37
        /*0002*/ 	.short	(.L_1567 - .L_1566)
.L_1566:
        /*0004*/ 	.word	0x00000082


	//----- nvinfo : EIATTR_KPARAM_INFO
	.align		4
.L_1567:
        /*0008*/ 	.byte	0x04, 0x17
        /*000a*/ 	.short	(.L_1569 - .L_1568)
.L_1568:
        /*000c*/ 	.word	0x00000000
        /*0010*/ 	.short	0x0006
        /*0012*/ 	.short	0x0023
        /*0014*/ 	.byte	0x00, 0xf0, 0x05, 0x00


	//----- nvinfo : EIATTR_KPARAM_INFO
	.align		4
.L_1569:
        /*0018*/ 	.byte	0x04, 0x17
        /*001a*/ 	.short	(.L_1571 - .L_1570)
.L_1570:
        /*001c*/ 	.word	0x00000000
        /*0020*/ 	.short	0x0005
        /*0022*/ 	.short	0x0022
        /*0024*/ 	.byte	0x00, 0xf0, 0x05, 0x00


	//----- nvinfo : EIATTR_KPARAM_INFO
	.align		4
.L_1571:
        /*0028*/ 	.byte	0x04, 0x17
        /*002a*/ 	.short	(.L_1573 - .L_1572)
.L_1572:
        /*002c*/ 	.word	0x00000000
        /*0030*/ 	.short	0x0004
        /*0032*/ 	.short	0x0021
        /*0034*/ 	.byte	0x00, 0xf0, 0x05, 0x00


	//----- nvinfo : EIATTR_KPARAM_INFO
	.align		4
.L_1573:
        /*0038*/ 	.byte	0x04, 0x17
        /*003a*/ 	.short	(.L_1575 - .L_1574)
.L_1574:
        /*003c*/ 	.word	0x00000000
        /*0040*/ 	.short	0x0003
        /*0042*/ 	.short	0x0020
        /*0044*/ 	.byte	0x00, 0xf0, 0x05, 0x00


	//----- nvinfo : EIATTR_KPARAM_INFO
	.align		4
.L_1575:
        /*0048*/ 	.byte	0x04, 0x17
        /*004a*/ 	.short	(.L_1577 - .L_1576)
.L_1576:
        /*004c*/ 	.word	0x00000000
        /*0050*/ 	.short	0x0002
        /*0052*/ 	.short	0x0008
        /*0054*/ 	.byte	0x00, 0xf0, 0x61, 0x00


	//----- nvinfo : EIATTR_KPARAM_INFO
	.align		4
.L_1577:
        /*0058*/ 	.byte	0x04, 0x17
        /*005a*/ 	.short	(.L_1579 - .L_1578)
.L_1578:
        /*005c*/ 	.word	0x00000000
        /*0060*/ 	.short	0x0001
        /*0062*/ 	.short	0x0004
        /*0064*/ 	.byte	0x00, 0xf0, 0x05, 0x00


	//----- nvinfo : EIATTR_KPARAM_INFO
	.align		4
.L_1579:
        /*0068*/ 	.byte	0x04, 0x17
        /*006a*/ 	.short	(.L_1581 - .L_1580)
.L_1580:
        /*006c*/ 	.word	0x00000000
        /*0070*/ 	.short	0x0000
        /*0072*/ 	.short	0x0000
        /*0074*/ 	.byte	0x00, 0xf0, 0x11, 0x00


	//----- nvinfo : EIATTR_SPARSE_MMA_MASK
	.align		4
.L_1581:
        /*0078*/ 	.byte	0x03, 0x50
        /*007a*/ 	.short	0x0000


	//----- nvinfo : EIATTR_MAXREG_COUNT
	.align		4
        /*007c*/ 	.byte	0x03, 0x1b
        /*007e*/ 	.short	0x00ff


	//----- nvinfo : EIATTR_MERCURY_ISA_VERSION
	.align		4
        /*0080*/ 	.byte	0x03, 0x5f
        /*0082*/ 	.short	0x0101


	//----- nvinfo : EIATTR_EXIT_INSTR_OFFSETS
	.align		4
        /*0084*/ 	.byte	0x04, 0x1c
        /*0086*/ 	.short	(.L_1583 - .L_1582)


	//   ....[0]....
.L_1582:
        /*0088*/ 	.word	0x00000590


	//   ....[1]....
        /*008c*/ 	.word	0x00000620


	//----- nvinfo : EIATTR_MAX_THREADS
	.align		4
.L_1583:
        /*0090*/ 	.byte	0x04, 0x05
        /*0092*/ 	.short	(.L_1585 - .L_1584)
.L_1584:
        /*0094*/ 	.word	0x00000080
        /*0098*/ 	.word	0x00000001
        /*009c*/ 	.word	0x00000001


	//----- nvinfo : EIATTR_CRS_STACK_SIZE
	.align		4
.L_1585:
        /*00a0*/ 	.byte	0x04, 0x1e
        /*00a2*/ 	.short	(.L_1587 - .L_1586)
.L_1586:
        /*00a4*/ 	.word	0x00000000


	//----- nvinfo : EIATTR_CBANK_PARAM_SIZE
	.align		4
.L_1587:
        /*00a8*/ 	.byte	0x03, 0x19
        /*00aa*/ 	.short	0x0024


	//----- nvinfo : EIATTR_PARAM_CBANK
	.align		4
        /*00ac*/ 	.byte	0x04, 0x0a
        /*00ae*/ 	.short	(.L_1589 - .L_1588)
	.align		4
.L_1588:
        /*00b0*/ 	.word	index@(.nv.constant0._ZN2at6native27unrolled_elementwise_kernelINS0_13BinaryFunctorIN3c108BFloat16ES4_S4_NS0_15binary_internal10MulFunctorIfEEEESt5arrayIPcLm3EELi4E23TrivialOffsetCalculatorILi2EjESC_ILi1EjENS0_6memory15LoadWithoutCastENSF_16StoreWithoutCastEEEviT_T0_T2_T3_T4_T5_)
        /*00b4*/ 	.short	0x0210
        /*00b6*/ 	.short	0x0024


	//----- nvinfo : EIATTR_SW_WAR
	.align		4
.L_1589:
        /*00b8*/ 	.byte	0x04, 0x36
        /*00ba*/ 	.short	(.L_1591 - .L_1590)
.L_1590:
        /*00bc*/ 	.word	0x00000008
.L_1591:


//--------------------- .nv.info._ZN2at6native29vectorized_elementwise_kernelILi2ENS0_13BinaryFunctorIN3c108BFloat16ES4_S4_NS0_15binary_internal10MulFunctorIfEEEESt5arrayIPcLm3EEEEviT0_T1_ --------------------------
	.section	.nv.info._ZN2at6native29vectorized_elementwise_kernelILi2ENS0_13BinaryFunctorIN3c108BFloat16ES4_S4_NS0_15binary_internal10MulFunctorIfEEEESt5arrayIPcLm3EEEEviT0_T1_,"",@"SHT_CUDA_INFO"
	.sectionflags	@""
	.align	4


	//----- nvinfo : EIATTR_CUDA_API_VERSION
	.align		4
        /*0000*/ 	.byte	0x04, 0x37
        /*0002*/ 	.short	(.L_1593 - .L_1592)
.L_1592:
        /*0004*/ 	.word	0x00000082


	//----- nvinfo : EIATTR_KPARAM_INFO
	.align		4
.L_1593:
        /*0008*/ 	.byte	0x04, 0x17
        /*000a*/ 	.short	(.L_1595 - .L_1594)
.L_1594:
        /*000c*/ 	.word	0x00000000
        /*0010*/ 	.short	0x0002
        /*0012*/ 	.short	0x0008
        /*0014*/ 	.byte	0x00, 0xf0, 0x61, 0x00


	//----- nvinfo : EIATTR_KPARAM_INFO
	.align		4
.L_1595:
        /*0018*/ 	.byte	0x04, 0x17
        /*001a*/ 	.short	(.L_1597 - .L_1596)
.L_1596:
        /*001c*/ 	.word	0x00000000
        /*0020*/ 	.short	0x0001
        /*0022*/ 	.short	0x0004
        /*0024*/ 	.byte	0x00, 0xf0, 0x05, 0x00


	//----- nvinfo : EIATTR_KPARAM_INFO
	.align		4
.L_1597:
        /*0028*/ 	.byte	0x04, 0x17
        /*002a*/ 	.short	(.L_1599 - .L_1598)
.L_1598:
        /*002c*/ 	.word	0x00000000
        /*0030*/ 	.short	0x0000
        /*0032*/ 	.short	0x0000
        /*0034*/ 	.byte	0x00, 0xf0, 0x11, 0x00


	//----- nvinfo : EIATTR_SPARSE_MMA_MASK
	.align		4
.L_1599:
        /*0038*/ 	.byte	0x03, 0x50
        /*003a*/ 	.short	0x0000


	//----- nvinfo : EIATTR_MAXREG_COUNT
	.align		4
        /*003c*/ 	.byte	0x03, 0x1b
        /*003e*/ 	.short	0x00ff


	//----- nvinfo : EIATTR_MERCURY_ISA_VERSION
	.align		4
        /*0040*/ 	.byte	0x03, 0x5f
        /*0042*/ 	.short	0x0101


	//----- nvinfo : EIATTR_EXIT_INSTR_OFFSETS
	.align		4
        /*0044*/ 	.byte	0x04, 0x1c
        /*0046*/ 	.short	(.L_1601 - .L_1600)


	//   ....[0]....
.L_1600:
        /*0048*/ 	.word	0x00000420


	//   ....[1]....
        /*004c*/ 	.word	0x00000ff0


	//   ....[2]....
        /*0050*/ 	.word	0x00001040


	//----- nvinfo : EIATTR_MAX_THREADS
	.align		4
.L_1601:
        /*0054*/ 	.byte	0x04, 0x05
        /*0056*/ 	.short	(.L_1603 - .L_1602)
.L_1602:
        /*0058*/ 	.word	0x00000080
        /*005c*/ 	.word	0x00000001
        /*0060*/ 	.word	0x00000001


	//----- nvinfo : EIATTR_CRS_STACK_SIZE
	.align		4
.L_1603:
        /*0064*/ 	.byte	0x04, 0x1e
        /*0066*/ 	.short	(.L_1605 - .L_1604)
.L_1604:
        /*0068*/ 	.word	0x00000000


	//----- nvinfo : EIATTR_CBANK_PARAM_SIZE
	.align		4
.L_1605:
        /*006c*/ 	.byte	0x03, 0x19
        /*006e*/ 	.short	0x0020


	//----- nvinfo : EIATTR_PARAM_CBANK
	.align		4
        /*0070*/ 	.byte	0x04, 0x0a
        /*0072*/ 	.short	(.L_1607 - .L_1606)
	.align		4
.L_1606:
        /*0074*/ 	.word	index@(.nv.constant0._ZN2at6native29vectorized_elementwise_kernelILi2ENS0_13BinaryFunctorIN3c108BFloat16ES4_S4_NS0_15binary_internal10MulFunctorIfEEEESt5arrayIPcLm3EEEEviT0_T1_)
        /*0078*/ 	.short	0x0210
        /*007a*/ 	.short	0x0020


	//----- nvinfo : EIATTR_SW_WAR
	.align		4
.L_1607:
        /*007c*/ 	.byte	0x04, 0x36
        /*007e*/ 	.short	(.L_1609 - .L_1608)
.L_1608:
        /*0080*/ 	.word	0x00000008
.L_1609:


//--------------------- .nv.info._ZN2at6native29vectorized_elementwise_kernelILi4ENS0_13BinaryFunctorIN3c108BFloat16ES4_S4_NS0_15binary_internal10MulFunctorIfEEEESt5arrayIPcLm3EEEEviT0_T1_ --------------------------
	.section	.nv.info._ZN2at6native29vectorized_elementwise_kernelILi4ENS0_13BinaryFunctorIN3c108BFloat16ES4_S4_NS0_15binary_internal10MulFunctorIfEEEESt5arrayIPcLm3EEEEviT0_T1_,"",@"SHT_CUDA_INFO"
	.sectionflags	@""
	.align	4


	//----- nvinfo : EIATTR_CUDA_API_VERSION
	.align		4
        /*0000*/ 	.byte	0x04, 0x37
        /*0002*/ 	.short	(.L_1611 - .L_1610)
.L_1610:
        /*0004*/ 	.word	0x00000082


	//----- nvinfo : EIATTR_KPARAM_INFO
	.align		4
.L_1611:
        /*0008*/ 	.byte	0x04, 0x17
        /*000a*/ 	.short	(.L_1613 - .L_1612)
.L_1612:
        /*000c*/ 	.word	0x00000000
        /*0010*/ 	.short	0x0002
        /*0012*/ 	.short	0x0008
        /*0014*/ 	.byte	0x00, 0xf0, 0x61, 0x00


	//----- nvinfo : EIATTR_KPARAM_INFO
	.align		4
.L_1613:
        /*0018*/ 	.byte	0x04, 0x17
        /*001a*/ 	.short	(.L_1615 - .L_1614)
.L_1614:
        /*001c*/ 	.word	0x00000000
        /*0020*/ 	.short	0x0001
        /*0022*/ 	.short	0x0004
        /*0024*/ 	.byte	0x00, 0xf0, 0x05, 0x00


	//----- nvinfo : EIATTR_KPARAM_INFO
	.align		4
.L_1615:
        /*0028*/ 	.byte	0x04, 0x17
        /*002a*/ 	.short	(.L_1617 - .L_1616)
.L_1616:
        /*002c*/ 	.word	0x00000000
        /*0030*/ 	.short	0x0000
        /*0032*/ 	.short	0x0000
        /*0034*/ 	.byte	0x00, 0xf0, 0x11, 0x00


	//----- nvinfo : EIATTR_SPARSE_MMA_MASK
	.align		4
.L_1617:
        /*0038*/ 	.byte	0x03, 0x50
        /*003a*/ 	.short	0x0000


	//----- nvinfo : EIATTR_MAXREG_COUNT
	.align		4
        /*003c*/ 	.byte	0x03, 0x1b
        /*003e*/ 	.short	0x00ff


	//----- nvinfo : EIATTR_MERCURY_ISA_VERSION
	.align		4
        /*0040*/ 	.byte	0x03, 0x5f
        /*0042*/ 	.short	0x0101


	//----- nvinfo : EIATTR_EXIT_INSTR_OFFSETS
	.align		4
        /*0044*/ 	.byte	0x04, 0x1c
        /*0046*/ 	.short	(.L_1619 - .L_1618)


	//   ....[0]....
.L_1618:
        /*0048*/ 	.word	0x000003c0


	//   ....[1]....
        /*004c*/ 	.word	0x00000f90


	//   ....[2]....
        /*0050*/ 	.word	0x00000fe0


	//----- nvinfo : EIATTR_MAX_THREADS
	.align		4
.L_1619:
        /*0054*/ 	.byte	0x04, 0x05
        /*0056*/ 	.short	(.L_1621 - .L_1620)
.L_1620:
        /*0058*/ 	.word	0x00000080
        /*005c*/ 	.word	0x00000001
        /*0060*/ 	.word	0x00000001


	//----- nvinfo : EIATTR_CRS_STACK_SIZE
	.align		4
.L_1621:
        /*0064*/ 	.byte	0x04, 0x1e
        /*0066*/ 	.short	(.L_1623 - .L_1622)
.L_1622:
        /*0068*/ 	.word	0x00000000


	//----- nvinfo : EIATTR_CBANK_PARAM_SIZE
	.align		4
.L_1623:
        /*006c*/ 	.byte	0x03, 0x19
        /*006e*/ 	.short	0x0020


	//----- nvinfo : EIATTR_PARAM_CBANK
	.align		4
        /*0070*/ 	.byte	0x04, 0x0a
        /*0072*/ 	.short	(.L_1625 - .L_1624)
	.align		4
.L_1624:
        /*0074*/ 	.word	index@(.nv.constant0._ZN2at6native29vectorized_elementwise_kernelILi4ENS0_13BinaryFunctorIN3c108BFloat16ES4_S4_NS0_15binary_internal10MulFunctorIfEEEESt5arrayIPcLm3EEEEviT0_T1_)
        /*0078*/ 	.short	0x0210
        /*007a*/ 	.short	0x0020


	//----- nvinfo : EIATTR_SW_WAR
	.align		4
.L_1625:
        /*007c*/ 	.byte	0x04, 0x36
        /*007e*/ 	.short	(.L_1627 - .L_1626)
.L_1626:
        /*0080*/ 	.word	0x00000008
.L_1627:


//--------------------- .nv.info._ZN2at6native29vectorized_elementwise_kernelILi8ENS0_13BinaryFunctorIN3c108BFloat16ES4_S4_NS0_15binary_internal10MulFunctorIfEEEESt5arrayIPcLm3EEEEviT0_T1_ --------------------------
	.section	.nv.info._ZN2at6native29vectorized_elementwise_kernelILi8ENS0_13BinaryFunctorIN3c108BFloat16ES4_S4_NS0_15binary_internal10MulFunctorIfEEEESt5arrayIPcLm3EEEEviT0_T1_,"",@"SHT_CUDA_INFO"
	.sectionflags	@""
	.align	4


	//----- nvinfo : EIATTR_CUDA_API_VERSION
	.align		4
        /*0000*/ 	.byte	0x04, 0x37
        /*0002*/ 	.short	(.L_1629 - .L_1628)
.L_1628:
        /*0004*/ 	.word	0x00000082


	//----- nvinfo : EIATTR_KPARAM_INFO
	.align		4
.L_1629:
        /*0008*/ 	.byte	0x04, 0x17
        /*000a*/ 	.short	(.L_1631 - .L_1630)
.L_1630:
        /*000c*/ 	.word	0x00000000
        /*0010*/ 	.short	0x0002
        /*0012*/ 	.short	0x0008
        /*0014*/ 	.byte	0x00, 0xf0, 0x61, 0x00


	//----- nvinfo : EIATTR_KPARAM_INFO
	.align		4
.L_1631:
        /*0018*/ 	.byte	0x04, 0x17
        /*001a*/ 	.short	(.L_1633 - .L_1632)
.L_1632:
        /*001c*/ 	.word	0x00000000
        /*0020*/ 	.short	0x0001
        /*0022*/ 	.short	0x0004
        /*0024*/ 	.byte	0x00, 0xf0, 0x05, 0x00


	//----- nvinfo : EIATTR_KPARAM_INFO
	.align		4
.L_1633:
        /*0028*/ 	.byte	0x04, 0x17
        /*002a*/ 	.short	(.L_1635 - .L_1634)
.L_1634:
        /*002c*/ 	.word	0x00000000
        /*0030*/ 	.short	0x0000
        /*0032*/ 	.short	0x0000
        /*0034*/ 	.byte	0x00, 0xf0, 0x11, 0x00


	//----- nvinfo : EIATTR_SPARSE_MMA_MASK
	.align		4
.L_1635:
        /*0038*/ 	.byte	0x03, 0x50
        /*003a*/ 	.short	0x0000


	//----- nvinfo : EIATTR_MAXREG_COUNT
	.align		4
        /*003c*/ 	.byte	0x03, 0x1b
        /*003e*/ 	.short	0x00ff


	//----- nvinfo : EIATTR_MERCURY_ISA_VERSION
	.align		4
        /*0040*/ 	.byte	0x03, 0x5f
        /*0042*/ 	.short	0x0101


	//----- nvinfo : EIATTR_EXIT_INSTR_OFFSETS
	.align		4
        /*0044*/ 	.byte	0x04, 0x1c
        /*0046*/ 	.short	(.L_1637 - .L_1636)


	//   ....[0]....
.L_1636:
        /*0048*/ 	.word	0x00000390


	//   ....[1]....
        /*004c*/ 	.word	0x00000f60


	//   ....[2]....
        /*0050*/ 	.word	0x00000fb0


	//----- nvinfo : EIATTR_MAX_THREADS
	.align		4
.L_1637:
        /*0054*/ 	.byte	0x04, 0x05
        /*0056*/ 	.short	(.L_1639 - .L_1638)
.L_1638:
        /*0058*/ 	.word	0x00000080
        /*005c*/ 	.word	0x00000001
        /*0060*/ 	.word	0x00000001


	//----- nvinfo : EIATTR_CRS_STACK_SIZE
	.align		4
.L_1639:
        /*0064*/ 	.byte	0x04, 0x1e
        /*0066*/ 	.short	(.L_1641 - .L_1640)
.L_1640:
        /*0068*/ 	.word	0x00000000


	//----- nvinfo : EIATTR_CBANK_PARAM_SIZE
	.align		4
.L_1641:
        /*006c*/ 	.byte	0x03, 0x19
        /*006e*/ 	.short	0x0020


	//----- nvinfo : EIATTR_PARAM_CBANK
	.align		4
        /*0070*/ 	.byte	0x04, 0x0a
        /*0072*/ 	.short	(.L_1643 - .L_1642)
	.align		4
.L_1642:
        /*0074*/ 	.word	index@(.nv.constant0._ZN2at6native29vectorized_elementwise_kernelILi8ENS0_13BinaryFunctorIN3c108BFloat16ES4_S4_NS0_15binary_internal10MulFunctorIfEEEESt5arrayIPcLm3EEEEviT0_T1_)
        /*0078*/ 	.short	0x0210
        /*007a*/ 	.short	0x0020


	//----- nvinfo : EIATTR_SW_WAR
	.align		4
.L_1643:
        /*007c*/ 	.byte	0x04, 0x36
        /*007e*/ 	.short	(.L_1645 - .L_1644)
.L_1644:
        /*0080*/ 	.word	0x00000008
.L_1645:


//--------------------- .nv.info._ZN2at6native18elementwise_kernelILi128ELi4EZNS0_15gpu_kernel_implINS0_13AUnaryFunctorIN3c104HalfES5_S5_NS0_15binary_internal10MulFunctorIfEEEEEEvRNS_18TensorIteratorBaseERKT_EUliE_EEviT1_ --------------------------
	.section	.nv.info._ZN2at6native18elementwise_kernelILi128ELi4EZNS0_15gpu_kernel_implINS0_13AUnaryFunctorIN3c104HalfES5_S5_NS0_15binary_internal10MulFunctorIfEEEEEEvRNS_18TensorIteratorBaseERKT_EUliE_EEviT1_,"",@"SHT_CUDA_INFO"
	.sectionflags	@""
	.align	4


	//----- nvinfo : EIATTR_CUDA_API_VERSION
	.align		4
        /*0000*/ 	.byte	0x04, 0x37
        /*0002*/ 	.short	(.L_1647 - .L_1646)
.L_1646:
        /*0004*/ 	.word	0x00000082


	//----- nvinfo : EIATTR_KPARAM_INFO
	.align		4
.L_1647:
        /*0008*/ 	.byte	0x04, 0x17
        /*000a*/ 	.short	(.L_1649 - .L_1648)
.L_1648:
        /*000c*/ 	.word	0x00000000
        /*0010*/ 	.short	0x0001
        /*0012*/ 	.short	0x0008
        /*0014*/ 	.byte	0x00, 0xf0, 0x81, 0x08


	//----- nvinfo : EIATTR_KPARAM_INFO
	.align		4
.L_1649:
        /*0018*/ 	.byte	0x04, 0x17
        /*001a*/ 	.short	(.L_1651 - .L_1650)
.L_1650:
        /*001c*/ 	.word	0x00000000
        /*0020*/ 	.short	0x0000
        /*0022*/ 	.short	0x0000
        /*0024*/ 	.byte	0x00, 0xf0, 0x11, 0x00


	//----- nvinfo : EIATTR_SPARSE_MMA_MASK
	.align		4
.L_1651:
        /*0028*/ 	.byte	0x03, 0x50
        /*002a*/ 	.short	0x0000


	//----- nvinfo : EIATTR_MAXREG_COUNT
	.align		4
        /*002c*/ 	.byte	0x03, 0x1b
        /*002e*/ 	.short	0x0080


	//----- nvinfo : EIATTR_EXTERNS
	.align		4
        /*0030*/ 	.byte	0x04, 0x0f
        /*0032*/ 	.short	(.L_1653 - .L_1652)


	//   ....[0]....
	.align		4
.L_1652:
        /*0034*/ 	.word	index@(__assertfail)


	//----- nvinfo : EIATTR_MERCURY_ISA_VERSION
	.align		4
.L_1653:
        /*0038*/ 	.byte	0x03, 0x5f
        /*003a*/ 	.short	0x0101


	//----- nvinfo : EIATTR_SYSCALL_OFFSETS
	.align		4
        /*003c*/ 	.byte	0x04, 0x46
        /*003e*/ 	.short	(.L_1655 - .L_1654)


	//   ....[0]....
.L_1654:
        /*0040*/ 	.word	0x000022c0


	//   ....[1]....
        /*0044*/ 	.word	0x00003260


	//   ....[2]....
        /*0048*/ 	.word	0x00005570


	//   ....[3]....
        /*004c*/ 	.word	0x00006510


	//   ....[4]....
        /*0050*/ 	.word	0x00008810


	//   ....[5]....
        /*0054*/ 	.word	0x000097b0


	//   ....[6]....
        /*0058*/ 	.word	0x0000baa0


	//   ....[7]....
        /*005c*/ 	.word	0x0000ca40


	//----- nvinfo : EIATTR_EXIT_INSTR_OFFSETS
	.align		4
.L_1655:
        /*0060*/ 	.byte	0x04, 0x1c
        /*0062*/ 	.short	(.L_1657 - .L_1656)


	//   ....[0]....
.L_1656:
        /*0064*/ 	.word	0x00009880


	//   ....[1]....
        /*0068*/ 	.word	0x0000bc70


	//   ....[2]....
        /*006c*/ 	.word	0x0000bcb0


	//   ....[3]....
        /*0070*/ 	.word	0x0000bd50


	//   ....[4]....
        /*0074*/ 	.word	0x0000bd90


	//   ....[5]....
        /*0078*/ 	.word	0x0000bdd0


	//   ....[6]....
        /*007c*/ 	.word	0x0000be60


	//   ....[7]....
        /*0080*/ 	.word	0x0000be80


	//   ....[8]....
        /*0084*/ 	.word	0x0000bf20


	//   ....[9]....
        /*0088*/ 	.word	0x0000bf70


	//   ....[10]....
        /*008c*/ 	.word	0x0000bfc0


	//   ....[11]....
        /*0090*/ 	.word	0x0000c090


	//   ....[12]....
        /*0094*/ 	.word	0x0000c0f0


	//   ....[13]....
        /*0098*/ 	.word	0x0000c280


	//   ....[14]....
        /*009c*/ 	.word	0x0000c3e0


	//   ....[15]....
        /*00a0*/ 	.word	0x0000c420


	//   ....[16]....
        /*00a4*/ 	.word	0x0000c4e0


	//   ....[17]....
        /*00a8*/ 	.word	0x0000c660


	//   ....[18]....
        /*00ac*/ 	.word	0x0000c7e0


	//   ....[19]....
        /*00b0*/ 	.word	0x0000c940


	//   ....[20]....
        /*00b4*/ 	.word	0x0000ca50


	//   ....[21]....
        /*00b8*/ 	.word	0x0000ca90


	//   ....[22]....
        /*00bc*/ 	.word	0x0000cad0


	//----- nvinfo : EIATTR_MAX_THREADS
	.align		4
.L_1657:
        /*00c0*/ 	.byte	0x04, 0x05
        /*00c2*/ 	.short	(.L_1659 - .L_1658)
.L_1658:
        /*00c4*/ 	.word	0x00000080
        /*00c8*/ 	.word	0x00000001
        /*00cc*/ 	.word	0x00000001


	//----- nvinfo : EIATTR_CRS_STACK_SIZE
	.align		4
.L_1659:
        /*00d0*/ 	.byte	0x04, 0x1e
        /*00d2*/ 	.short	(.L_1661 - .L_1660)
.L_1660:
        /*00d4*/ 	.word	0x00000000


	//----- nvinfo : EIATTR_CBANK_PARAM_SIZE
	.align		4
.L_1661:
        /*00d8*/ 	.byte	0x03, 0x19
        /*00da*/ 	.short	0x0228


	//----- nvinfo : EIATTR_PARAM_CBANK
	.align		4
        /*00dc*/ 	.byte	0x04, 0x0a
        /*00de*/ 	.short	(.L_1663 - .L_1662)
	.align		4
.L_1662:
        /*00e0*/ 	.word	index@(.nv.constant0._ZN2at6native18elementwise_kernelILi128ELi4EZNS0_15gpu_kernel_implINS0_13AUnaryFunctorIN3c104HalfES5_S5_NS0_15binary_internal10MulFunctorIfEEEEEEvRNS_18TensorIteratorBaseERKT_EUliE_EEviT1_)
        /*00e4*/ 	.short	0x0210
        /*00e6*/ 	.short	0x0228


	//----- nvinfo : EIATTR_SW_WAR
	.align		4
.L_1663:
        /*00e8*/ 	.byte	0x04, 0x36
        /*00ea*/ 	.short	(.L_1665 - .L_1664)
.L_1664:
        /*00ec*/ 	.word	0x00000008
.L_1665:


//--------------------- .nv.info._ZN2at6native27unrolled_elementwise_kernelINS0_13AUnaryFunctorIN3c104HalfES4_S4_NS0_15binary_internal10MulFunctorIfEEEESt5arrayIPcLm2EELi4E23TrivialOffsetCalculatorILi1EjESD_NS0_6memory12LoadWithCastILi1EEENSE_13StoreWithCastILi1EEEEEviT_T0_T2_T3_T4_T5_ --------------------------
	.section	.nv.info._ZN2at6native27unrolled_elementwise_kernelINS0_13AUnaryFunctorIN3c104HalfES4_S4_NS0_15binary_internal10MulFunctorIfEEEESt5arrayIPcLm2EELi4E23TrivialOffsetCalculatorILi1EjESD_NS0_6memory12LoadWithCastILi1EEENSE_13StoreWithCastILi1EEEEEviT_T0_T2_T3_T4_T5_,"",@"SHT_CUDA_INFO"
	.sectionflags	@""
	.align	4


	//----- nvinfo : EIATTR_CUDA_API_VERSION
	.align		4
        /*0000*/ 	.byte	0x04, 0x37
        /*0002*/ 	.short	(.L_1667 - .L_1666)
.L_1666:
        /*0004*/ 	.word	0x00000082


	//----- nvinfo : EIATTR_KPARAM_INFO
	.align		4
.L_1667:
        /*0008*/ 	.byte	0x04, 0x17
        /*000a*/ 	.short	(.L_1669 - .L_1668)
.L_1668:
        /*000c*/ 	.word	0x00000000
        /*0010*/ 	.short	0x0006
        /*0012*/ 	.short	0x002c
        /*0014*/ 	.byte	0x00, 0xf0, 0x21, 0x00


	//----- nvinfo : EIATTR_KPARAM_INFO
	.align		4
.L_1669:
        /*0018*/ 	.byte	0x04, 0x17
        /*001a*/ 	.short	(.L_1671 - .L_1670)
.L_1670:
        /*001c*/ 	.word	0x00000000
        /*0020*/ 	.short	0x0005
        /*0022*/ 	.short	0x0024
        /*0024*/ 	.byte	0x00, 0xf0, 0x21, 0x00


	//----- nvinfo : EIATTR_KPARAM_INFO
	.align		4
.L_1671:
        /*0028*/ 	.byte	0x04, 0x17
        /*002a*/ 	.short	(.L_1673 - .L_1672)
.L_1672:
        /*002c*/ 	.word	0x00000000
        /*0030*/ 	.short	0x0004
        /*0032*/ 	.short	0x0021
        /*0034*/ 	.byte	0x00, 0xf0, 0x05, 0x00


	//----- nvinfo : EIATTR_KPARAM_INFO
	.align		4
.L_1673:
        /*0038*/ 	.byte	0x04, 0x17
        /*003a*/ 	.short	(.L_1675 - .L_1674)
.L_1674:
        /*003c*/ 	.word	0x00000000
        /*0040*/ 	.short	0x0003
        /*0042*/ 	.short	0x0020
        /*0044*/ 	.byte	0x00, 0xf0, 0x05, 0x00


	//----- nvinfo : EIATTR_KPARAM_INFO
	.align		4
.L_1675:
        /*0048*/ 	.byte	0x04, 0x17
        /*004a*/ 	.short	(.L_1677 - .L_1676)
.L_1676:
        /*004c*/ 	.word	0x00000000
        /*0050*/ 	.short	0x0002
        /*0052*/ 	.short	0x0010
        /*0054*/ 	.byte	0x00, 0xf0, 0x41, 0x00


	//----- nvinfo : EIATTR_KPARAM_INFO
	.align		4
.L_1677:
        /*0058*/ 	.byte	0x04, 0x17
        /*005a*/ 	.short	(.L_1679 - .L_1678)
.L_1678:
        /*005c*/ 	.word	0x00000000
        /*0060*/ 	.short	0x0001
        /*0062*/ 	.short	0x0004
        /*0064*/ 	.byte	0x00, 0xf0, 0x21, 0x00


	//----- nvinfo : EIATTR_KPARAM_INFO
	.align		4
.L_1679:
        /*0068*/ 	.byte	0x04, 0x17
        /*006a*/ 	.short	(.L_1681 - .L_1680)
.L_1680:
        /*006c*/ 	.word	0x00000000
        /*0070*/ 	.short	0x0000
        /*0072*/ 	.short	0x0000
        /*0074*/ 	.byte	0x00, 0xf0, 0x11, 0x00


	//----- nvinfo : EIATTR_SPARSE_MMA_MASK
	.align		4
.L_1681:
        /*0078*/ 	.byte	0x03, 0x50
        /*007a*/ 	.short	0x0000


	//----- nvinfo : EIATTR_MAXREG_COUNT
	.align		4
        /*007c*/ 	.byte	0x03, 0x1b
        /*007e*/ 	.short	0x00ff


	//----- nvinfo : EIATTR_EXTERNS
	.align		4
        /*0080*/ 	.byte	0x04, 0x0f
        /*0082*/ 	.short	(.L_1683 - .L_1682)


	//   ....[0]....
	.align		4
.L_1682:
        /*0084*/ 	.word	index@(__assertfail)


	//----- nvinfo : EIATTR_MERCURY_ISA_VERSION
	.align		4
.L_1683:
        /*0088*/ 	.byte	0x03, 0x5f
        /*008a*/ 	.short	0x0101


	//----- nvinfo : EIATTR_SYSCALL_OFFSETS
	.align		4
        /*008c*/ 	.byte	0x04, 0x46
        /*008e*/ 	.short	(.L_1685 - .L_1684)


	//   ....[0]....
.L_1684:
        /*0090*/ 	.word	0x000010b0


	//   ....[1]....
        /*0094*/ 	.word	0x000021c0


	//   ....[2]....
        /*0098*/ 	.word	0x000032e0


	//   ....[3]....
        /*009c*/ 	.word	0x000043d0


	//   ....[4]....
        /*00a0*/ 	.word	0x000056a0


	//   ....[5]....
        /*00a4*/ 	.word	0x000066c0


	//   ....[6]....
        /*00a8*/ 	.word	0x000076a0


	//   ....[7]....
        /*00ac*/ 	.word	0x00008680


	//----- nvinfo : EIATTR_EXIT_INSTR_OFFSETS
	.align		4
.L_1685:
        /*00b0*/ 	.byte	0x04, 0x1c
        /*00b2*/ 	.short	(.L_1687 - .L_1686)


	//   ....[0]....
.L_1686:
        /*00b4*/ 	.word	0x00007760


	//   ....[1]....
        /*00b8*/ 	.word	0x000078b0


	//   ....[2]....
        /*00bc*/ 	.word	0x000078f0


	//   ....[3]....
        /*00c0*/ 	.word	0x00007990


	//   ....[4]....
        /*00c4*/ 	.word	0x000079d0


	//   ....[5]....
        /*00c8*/ 	.word	0x00007a10


	//   ....[6]....
        /*00cc*/ 	.word	0x00007aa0


	//   ....[7]....
        /*00d0*/ 	.word	0x00007ac0


	//   ....[8]....
        /*00d4*/ 	.word	0x00007b60


	//   ....[9]....
        /*00d8*/ 	.word	0x00007bb0


	//   ....[10]....
        /*00dc*/ 	.word	0x00007c00


	//   ....[11]....
        /*00e0*/ 	.word	0x00007cd0


	//   ....[12]....
        /*00e4*/ 	.word	0x00007d30


	//   ....[13]....
        /*00e8*/ 	.word	0x00007ec0


	//   ....[14]....
        /*00ec*/ 	.word	0x00008020


	//   ....[15]....
        /*00f0*/ 	.word	0x00008060


	//   ....[16]....
        /*00f4*/ 	.word	0x00008120


	//   ....[17]....
        /*00f8*/ 	.word	0x000082a0


	//   ....[18]....
        /*00fc*/ 	.word	0x00008420


	//   ....[19]....
        /*0100*/ 	.word	0x00008580


	//   ....[20]....
        /*0104*/ 	.word	0x00008690


	//   ....[21]....
        /*0108*/ 	.word	0x000086d0


	//   ....[22]....
        /*010c*/ 	.word	0x00008710


	//----- nvinfo : EIATTR_MAX_THREADS
	.align		4
.L_1687:
        /*0110*/ 	.byte	0x04, 0x05
        /*0112*/ 	.short	(.L_1689 - .L_1688)
.L_1688:
        /*0114*/ 	.word	0x00000080
        /*0118*/ 	.word	0x00000001
        /*011c*/ 	.word	0x00000001


	//----- nvinfo : EIATTR_CRS_STACK_SIZE
	.align		4
.L_1689:
        /*0120*/ 	.byte	0x04, 0x1e
        /*0122*/ 	.short	(.L_1691 - .L_1690)
.L_1690:
        /*0124*/ 	.word	0x00000000


	//----- nvinfo : EIATTR_CBANK_PARAM_SIZE
	.align		4
.L_1691:
        /*0128*/ 	.byte	0x03, 0x19
        /*012a*/ 	.short	0x0034


	//----- nvinfo : EIATTR_PARAM_CBANK
	.align		4
        /*012c*/ 	.byte	0x04, 0x0a
        /*012e*/ 	.short	(.L_1693 - .L_1692)
	.align		4
.L_1692:
        /*0130*/ 	.word	index@(.nv.constant0._ZN2at6native27unrolled_elementwise_kernelINS0_13AUnaryFunctorIN3c104HalfES4_S4_NS0_15binary_internal10MulFunctorIfEEEESt5arrayIPcLm2EELi4E23TrivialOffsetCalculatorILi1EjESD_NS0_6memory12LoadWithCastILi1EEENSE_13StoreWithCastILi1EEEEEviT_T0_T2_T3_T4_T5_)
        /*0134*/ 	.short	0x0210
        /*0136*/ 	.short	0x0034


	//----- nvinfo : EIATTR_SW_WAR
	.align		4
.L_1693:
        /*0138*/ 	.byte	0x04, 0x36
        /*013a*/ 	.short	(.L_1695 - .L_1694)
.L_1694:
        /*013c*/ 	.word	0x00000008
.L_1695:


//--------------------- .nv.info._ZN2at6native18elementwise_kernelILi128ELi4EZNS0_22gpu_kernel_impl_nocastINS0_13AUnaryFunctorIN3c104HalfES5_S5_NS0_15binary_internal10MulFunctorIfEEEEEEvRNS_18TensorIteratorBaseERKT_EUliE_EEviT1_ --------------------------
	.section	.nv.info._ZN2at6native18elementwise_kernelILi128ELi4EZNS0_22gpu_kernel_impl_nocastINS0_13AUnaryFunctorIN3c104HalfES5_S5_NS0_15binary_internal10MulFunctorIfEEEEEEvRNS_18TensorIteratorBaseERKT_EUliE_EEviT1_,"",@"SHT_CUDA_INFO"
	.sectionflags	@""
	.align	4


	//----- nvinfo : EIATTR_CUDA_API_VERSION
	.align		4
        /*0000*/ 	.byte	0x04, 0x37
        /*0002*/ 	.short	(.L_1697 - .L_1696)
.L_1696:
        /*0004*/ 	.word	0x00000082


	//----- nvinfo : EIATTR_KPARAM_INFO
	.align		4
.L_1697:
        /*0008*/ 	.byte	0x04, 0x17
        /*000a*/ 	.short	(.L_1699 - .L_1698)
.L_1698:
        /*000c*/ 	.word	0x00000000
        /*0010*/ 	.short	0x0001
        /*0012*/ 	.short	0x0008
        /*0014*/ 	.byte	0x00, 0xf0, 0x61, 0x08


	//----- nvinfo : EIATTR_KPARAM_INFO
	.align		4
.L_1699:
        /*0018*/ 	.byte	0x04, 0x17
        /*001a*/ 	.short	(.L_1701 - .L_1700)
.L_1700:
        /*001c*/ 	.word	0x00000000
        /*0020*/ 	.short	0x0000
        /*0022*/ 	.short	0x0000
        /*0024*/ 	.byte	0x00, 0xf0, 0x11, 0x00


	//----- nvinfo : EIATTR_SPARSE_MMA_MASK
	.align		4
.L_1701:
        /*0028*/ 	.byte	0x03, 0x50
        /*002a*/ 	.short	0x0000


	//----- nvinfo : EIATTR_MAXREG_COUNT
	.align		4
        /*002c*/ 	.byte	0x03, 0x1b
        /*002e*/ 	.short	0x0080


	//----- nvinfo : EIATTR_MERCURY_ISA_VERSION
	.align		4
        /*0030*/ 	.byte	0x03, 0x5f
        /*0032*/ 	.short	0x0101


	//----- nvinfo : EIATTR_EXIT_INSTR_OFFSETS
	.align		4
        /*0034*/ 	.byte	0x04, 0x1c
        /*0036*/ 	.short	(.L_1703 - .L_1702)


	//   ....[0]....
.L_1702:
        /*0038*/ 	.word	0x00003c20


	//   ....[1]....
        /*003c*/ 	.word	0x00004fd0


	//----- nvinfo : EIATTR_MAX_THREADS
	.align		4
.L_1703:
        /*0040*/ 	.byte	0x04, 0x05
        /*0042*/ 	.short	(.L_1705 - .L_1704)
.L_1704:
        /*0044*/ 	.word	0x00000080
        /*0048*/ 	.word	0x00000001
        /*004c*/ 	.word	0x00000001


	//----- nvinfo : EIATTR_CRS_STACK_SIZE
	.align		4
.L_1705:
        /*0050*/ 	.byte	0x04, 0x1e
        /*0052*/ 	.short	(.L_1707 - .L_1706)
.L_1706:
        /*0054*/ 	.word	0x00000000


	//----- nvinfo : EIATTR_CBANK_PARAM_SIZE
	.align		4
.L_1707:
        /*0058*/ 	.byte	0x03, 0x19
        /*005a*/ 	.short	0x0220


	//----- nvinfo : EIATTR_PARAM_CBANK
	.align		4
        /*005c*/ 	.byte	0x04, 0x0a
        /*005e*/ 	.short	(.L_1709 - .L_1708)
	.align		4
.L_1708:
        /*0060*/ 	.word	index@(.nv.constant0._ZN2at6native18elementwise_kernelILi128ELi4EZNS0_22gpu_kernel_impl_nocastINS0_13AUnaryFunctorIN3c104HalfES5_S5_NS0_15binary_internal10MulFunctorIfEEEEEEvRNS_18TensorIteratorBaseERKT_EUliE_EEviT1_)
        /*0064*/ 	.short	0x0210
        /*0066*/ 	.short	0x0220


	//----- nvinfo : EIATTR_SW_WAR
	.align		4
.L_1709:
        /*0068*/ 	.byte	0x04, 0x36
        /*006a*/ 	.short	(.L_1711 - .L_1710)
.L_1710:
        /*006c*/ 	.word	0x00000008
.L_1711:


//--------------------- .nv.info._ZN2at6native27unrolled_elementwise_kernelINS0_13AUnaryFunctorIN3c104HalfES4_S4_NS0_15binary_internal10MulFunctorIfEEEESt5arrayIPcLm2EELi4E23TrivialOffsetCalculatorILi1EjESD_NS0_6memory15LoadWithoutCastENSE_16StoreWithoutCastEEEviT_T0_T2_T3_T4_T5_ --------------------------
	.section	.nv.info._ZN2at6native27unrolled_elementwise_kernelINS0_13AUnaryFunctorIN3c104HalfES4_S4_NS0_15binary_internal10MulFunctorIfEEEESt5arrayIPcLm2EELi4E23TrivialOffsetCalculatorILi1EjESD_NS0_6memory15LoadWithoutCastENSE_16StoreWithoutCastEEEviT_T0_T2_T3_T4_T5_,"",@"SHT_CUDA_INFO"
	.sectionflags	@""
	.align	4


	//----- nvinfo : EIATTR_CUDA_API_VERSION
	.align		4
        /*0000*/ 	.byte	0x04, 0x37
        /*0002*/ 	.short	(.L_1713 - .L_1712)
.L_1712:
        /*0004*/ 	.word	0x00000082


	//----- nvinfo : EIATTR_KPARAM_INFO
	.align		4
.L_1713:
        /*0008*/ 	.byte	0x04, 0x17
        /*000a*/ 	.short	(.L_1715 - .L_1714)
.L_1714:
        /*000c*/ 	.word	0x00000000
        /*0010*/ 	.short	0x0006
        /*0012*/ 	.short	0x0023
        /*0014*/ 	.byte	0x00, 0xf0, 0x05, 0x00


	//----- nvinfo : EIATTR_KPARAM_INFO
	.align		4
.L_1715:
        /*0018*/ 	.byte	0x04, 0x17
        /*001a*/ 	.short	(.L_1717 - .L_1716)
.L_1716:
        /*001c*/ 	.word	0x00000000
        /*0020*/ 	.short	0x0005
        /*0022*/ 	.short	0x0022
        /*0024*/ 	.byte	0x00, 0xf0, 0x05, 0x00


	//----- nvinfo : EIATTR_KPARAM_INFO
	.align		4
.L_1717:
        /*0028*/ 	.byte	0x04, 0x17
        /*002a*/ 	.short	(.L_1719 - .L_1718)
.L_1718:
        /*002c*/ 	.word	0x00000000
        /*0030*/ 	.short	0x0004
        /*0032*/ 	.short	0x0021
        /*0034*/ 	.byte	0x00, 0xf0, 0x05, 0x00


	//----- nvinfo : EIATTR_KPARAM_INFO
	.align		4
.L_1719:
        /*0038*/ 	.byte	0x04, 0x17
        /*003a*/ 	.short	(.L_1721 - .L_1720)
.L_1720:
        /*003c*/ 	.word	0x00000000
        /*0040*/ 	.short	0x0003
        /*0042*/ 	.short	0x0020
        /*0044*/ 	.byte	0x00, 0xf0, 0x05, 0x00


	//----- nvinfo : EIATTR_KPARAM_INFO
	.align		4
.L_1721:
        /*0048*/ 	.byte	0x04, 0x17
        /*004a*/ 	.short	(.L_1723 - .L_1722)
.L_1722:
        /*004c*/ 	.word	0x00000000
        /*0050*/ 	.short	0x0002
        /*0052*/ 	.short	0x0010
        /*0054*/ 	.byte	0x00, 0xf0, 0x41, 0x00


	//----- nvinfo : EIATTR_KPARAM_INFO
	.align		4
.L_1723:
        /*0058*/ 	.byte	0x04, 0x17
        /*005a*/ 	.short	(.L_1725 - .L_1724)
.L_1724:
        /*005c*/ 	.word	0x00000000
        /*0060*/ 	.short	0x0001
        /*0062*/ 	.short	0x0004
        /*0064*/ 	.byte	0x00, 0xf0, 0x21, 0x00


	//----- nvinfo : EIATTR_KPARAM_INFO
	.align		4
.L_1725:
        /*0068*/ 	.byte	0x04, 0x17
        /*006a*/ 	.short	(.L_1727 - .L_1726)
.L_1726:
        /*006c*/ 	.word	0x00000000
        /*0070*/ 	.short	0x0000
        /*0072*/ 	.short	0x0000
        /*0074*/ 	.byte	0x00, 0xf0, 0x11, 0x00


	//----- nvinfo : EIATTR_SPARSE_MMA_MASK
	.align		4
.L_1727:
        /*0078*/ 	.byte	0x03, 0x50
        /*007a*/ 	.short	0x0000


	//----- nvinfo : EIATTR_MAXREG_COUNT
	.align		4
        /*007c*/ 	.byte	0x03, 0x1b
        /*007e*/ 	.short	0x00ff


	//----- nvinfo : EIATTR_MERCURY_ISA_VERSION
	.align		4
        /*0080*/ 	.byte	0x03, 0x5f
        /*0082*/ 	.short	0x0101


	//----- nvinfo : EIATTR_EXIT_INSTR_OFFSETS
	.align		4
        /*0084*/ 	.byte	0x04, 0x1c
        /*0086*/ 	.short	(.L_1729 - .L_1728)


	//   ....[0]....
.L_1728:
        /*0088*/ 	.word	0x000004a0


	//   ....[1]....
        /*008c*/ 	.word	0x00000520


	//----- nvinfo : EIATTR_MAX_THREADS
	.align		4
.L_1729:
        /*0090*/ 	.byte	0x04, 0x05
        /*0092*/ 	.short	(.L_1731 - .L_1730)
.L_1730:
        /*0094*/ 	.word	0x00000080
        /*0098*/ 	.word	0x00000001
        /*009c*/ 	.word	0x00000001


	//----- nvinfo : EIATTR_CRS_STACK_SIZE
	.align		4
.L_1731:
        /*00a0*/ 	.byte	0x04, 0x1e
        /*00a2*/ 	.short	(.L_1733 - .L_1732)
.L_1732:
        /*00a4*/ 	.word	0x00000000


	//----- nvinfo : EIATTR_CBANK_PARAM_SIZE
	.align		4
.L_1733:
        /*00a8*/ 	.byte	0x03, 0x19
        /*00aa*/ 	.short	0x0024


	//----- nvinfo : EIATTR_PARAM_CBANK
	.align		4
        /*00ac*/ 	.byte	0x04, 0x0a
        /*00ae*/ 	.short	(.L_1735 - .L_1734)
	.align		4
.L_1734:
        /*00b0*/ 	.word	index@(.nv.constant0._ZN2at6native27unrolled_elementwise_kernelINS0_13AUnaryFunctorIN3c104HalfES4_S4_NS0_15binary_internal10MulFunctorIfEEEESt5arrayIPcLm2EELi4E23TrivialOffsetCalculatorILi1EjESD_NS0_6memory15LoadWithoutCastENSE_16StoreWithoutCastEEEviT_T0_T2_T3_T4_T5_)
        /*00b4*/ 	.short	0x0210
        /*00b6*/ 	.short	0x0024


	//----- nvinfo : EIATTR_SW_WAR
	.align		4
.L_1735:
        /*00b8*/ 	.byte	0x04, 0x36
        /*00ba*/ 	.short	(.L_1737 - .L_1736)
.L_1736:
        /*00bc*/ 	.word	0x00000008
.L_1737:


//--------------------- .nv.info._ZN2at6native29vectorized_elementwise_kernelILi2ENS0_13AUnaryFunctorIN3c104HalfES4_S4_NS0_15binary_internal10MulFunctorIfEEEESt5arrayIPcLm2EEEEviT0_T1_ --------------------------
	.section	.nv.info._ZN2at6native29vectorized_elementwise_kernelILi2ENS0_13AUnaryFunctorIN3c104HalfES4_S4_NS0_15binary_internal10MulFunctorIfEEEESt5arrayIPcLm2EEEEviT0_T1_,"",@"SHT_CUDA_INFO"
	.sectionflags	@""
	.align	4


	//----- nvinfo : EIATTR_CUDA_API_VERSION
	.align		4
        /*0000*/ 	.byte	0x04, 0x37
        /*0002*/ 	.short	(.L_1739 - .L_1738)
.L_1738:
        /*0004*/ 	.word	0x00000082


	//----- nvinfo : EIATTR_KPARAM_INFO
	.align		4
.L_1739:
        /*0008*/ 	.byte	0x04, 0x17
        /*000a*/ 	.short	(.L_1741 - .L_1740)
.L_1740:
        /*000c*/ 	.word	0x00000000
        /*0010*/ 	.short	0x0002
        /*0012*/ 	.short	0x0010
        /*0014*/ 	.byte	0x00, 0xf0, 0x41, 0x00


	//----- nvinfo : EIATTR_KPARAM_INFO
	.align		4
.L_1741:
        /*0018*/ 	.byte	0x04, 0x17
        /*001a*/ 	.short	(.L_1743 - .L_1742)
.L_1742:
        /*001c*/ 	.word	0x00000000
        /*0020*/ 	.short	0x0001
        /*0022*/ 	.short	0x0004
        /*0024*/ 	.byte	0x00, 0xf0, 0x21, 0x00


	//----- nvinfo : EIATTR_KPARAM_INFO
	.align		4
.L_1743:
        /*0028*/ 	.byte	0x04, 0x17
        /*002a*/ 	.short	(.L_1745 - .L_1744)
.L_1744:
        /*002c*/ 	.word	0x00000000
        /*0030*/ 	.short	0x0000
        /*0032*/ 	.short	0x0000
        /*0034*/ 	.byte	0x00, 0xf0, 0x11, 0x00


	//----- nvinfo : EIATTR_SPARSE_MMA_MASK
	.align		4
.L_1745:
        /*0038*/ 	.byte	0x03, 0x50
        /*003a*/ 	.short	0x0000


	//----- nvinfo : EIATTR_MAXREG_COUNT
	.align		4
        /*003c*/ 	.byte	0x03, 0x1b
        /*003e*/ 	.short	0x00ff


	//----- nvinfo : EIATTR_MERCURY_ISA_VERSION
	.align		4
        /*0040*/ 	.byte	0x03, 0x5f
        /*0042*/ 	.short	0x0101


	//----- nvinfo : EIATTR_EXIT_INSTR_OFFSETS
	.align		4
        /*0044*/ 	.byte	0x04, 0x1c
        /*0046*/ 	.short	(.L_1747 - .L_1746)


	//   ....[0]....
.L_1746:
        /*0048*/ 	.word	0x000002c0


	//   ....[1]....
        /*004c*/ 	.word	0x00000ca0


	//   ....[2]....
        /*0050*/ 	.word	0x00000cf0


	//----- nvinfo : EIATTR_MAX_THREADS
	.align		4
.L_1747:
        /*0054*/ 	.byte	0x04, 0x05
        /*0056*/ 	.short	(.L_1749 - .L_1748)
.L_1748:
        /*0058*/ 	.word	0x00000080
        /*005c*/ 	.word	0x00000001
        /*0060*/ 	.word	0x00000001


	//----- nvinfo : EIATTR_CRS_STACK_SIZE
	.align		4
.L_1749:
        /*0064*/ 	.byte	0x04, 0x1e
        /*0066*/ 	.short	(.L_1751 - .L_1750)
.L_1750:
        /*0068*/ 	.word	0x00000000


	//----- nvinfo : EIATTR_CBANK_PARAM_SIZE
	.align		4
.L_1751:
        /*006c*/ 	.byte	0x03, 0x19
        /*006e*/ 	.short	0x0020


	//----- nvinfo : EIATTR_PARAM_CBANK
	.align		4
        /*0070*/ 	.byte	0x04, 0x0a
        /*0072*/ 	.short	(.L_1753 - .L_1752)
	.align		4
.L_1752:
        /*0074*/ 	.word	index@(.nv.constant0._ZN2at6native29vectorized_elementwise_kernelILi2ENS0_13AUnaryFunctorIN3c104HalfES4_S4_NS0_15binary_internal10MulFunctorIfEEEESt5arrayIPcLm2EEEEviT0_T1_)
        /*0078*/ 	.short	0x0210
        /*007a*/ 	.short	0x0020


	//----- nvinfo : EIATTR_SW_WAR
	.align		4
.L_1753:
        /*007c*/ 	.byte	0x04, 0x36
        /*007e*/ 	.short	(.L_1755 - .L_1754)
.L_1754:
        /*0080*/ 	.word	0x00000008
.L_1755:


//--------------------- .nv.info._ZN2at6native29vectorized_elementwise_kernelILi4ENS0_13AUnaryFunctorIN3c104HalfES4_S4_NS0_15binary_internal10MulFunctorIfEEEESt5arrayIPcLm2EEEEviT0_T1_ --------------------------
	.section	.nv.info._ZN2at6native29vectorized_elementwise_kernelILi4ENS0_13AUnaryFunctorIN3c104HalfES4_S4_NS0_15binary_internal10MulFunctorIfEEEESt5arrayIPcLm2EEEEviT0_T1_,"",@"SHT_CUDA_INFO"
	.sectionflags	@""
	.align	4


	//----- nvinfo : EIATTR_CUDA_API_VERSION
	.align		4
        /*0000*/ 	.byte	0x04, 0x37
        /*0002*/ 	.short	(.L_1757 - .L_1756)
.L_1756:
        /*0004*/ 	.word	0x00000082


	//----- nvinfo : EIATTR_KPARAM_INFO
	.align		4
.L_1757:
        /*0008*/ 	.byte	0x04, 0x17
        /*000a*/ 	.short	(.L_1759 - .L_1758)
.L_1758:
        /*000c*/ 	.word	0x00000000
        /*0010*/ 	.short	0x0002
        /*0012*/ 	.short	0x0010
        /*0014*/ 	.byte	0x00, 0xf0, 0x41, 0x00


	//----- nvinfo : EIATTR_KPARAM_INFO
	.align		4
.L_1759:
        /*0018*/ 	.byte	0x04, 0x17
        /*001a*/ 	.short	(.L_1761 - .L_1760)
.L_1760:
        /*001c*/ 	.word	0x00000000
        /*0020*/ 	.short	0x0001
        /*0022*/ 	.short	0x0004
        /*0024*/ 	.byte	0x00, 0xf0, 0x21, 0x00


	//----- nvinfo : EIATTR_KPARAM_INFO
	.align		4
.L_1761:
        /*0028*/ 	.byte	0x04, 0x17
        /*002a*/ 	.short	(.L_1763 - .L_1762)
.L_1762:
        /*002c*/ 	.word	0x00000000
        /*0030*/ 	.short	0x0000
        /*0032*/ 	.short	0x0000
        /*0034*/ 	.byte	0x00, 0xf0, 0x11, 0x00


	//----- nvinfo : EIATTR_SPARSE_MMA_MASK
	.align		4
.L_1763:
        /*0038*/ 	.byte	0x03, 0x50
        /*003a*/ 	.short	0x0000


	//----- nvinfo : EIATTR_MAXREG_COUNT
	.align		4
        /*003c*/ 	.byte	0x03, 0x1b
        /*003e*/ 	.short	0x00ff


	//----- nvinfo : EIATTR_MERCURY_ISA_VERSION
	.align		4
        /*0040*/ 	.byte	0x03, 0x5f
        /*0042*/ 	.short	0x0101


	//----- nvinfo : EIATTR_EXIT_INSTR_OFFSETS
	.align		4
        /*0044*/ 	.byte	0x04, 0x1c
        /*0046*/ 	.short	(.L_1765 - .L_1764)


	//   ....[0]....
.L_1764:
        /*0048*/ 	.word	0x00000280


	//   ....[1]....
        /*004c*/ 	.word	0x00000c60


	//   ....[2]....
        /*0050*/ 	.word	0x00000cb0


	//----- nvinfo : EIATTR_MAX_THREADS
	.align		4
.L_1765:
        /*0054*/ 	.byte	0x04, 0x05
        /*0056*/ 	.short	(.L_1767 - .L_1766)
.L_1766:
        /*0058*/ 	.word	0x00000080
        /*005c*/ 	.word	0x00000001
        /*0060*/ 	.word	0x00000001


	//----- nvinfo : EIATTR_CRS_STACK_SIZE
	.align		4
.L_1767:
        /*0064*/ 	.byte	0x04, 0x1e
        /*0066*/ 	.short	(.L_1769 - .L_1768)
.L_1768:
        /*0068*/ 	.word	0x00000000


	//----- nvinfo : EIATTR_CBANK_PARAM_SIZE
	.align		4
.L_1769:
        /*006c*/ 	.byte	0x03, 0x19
        /*006e*/ 	.short	0x0020


	//----- nvinfo : EIATTR_PARAM_CBANK
	.align		4
        /*0070*/ 	.byte	0x04, 0x0a
        /*0072*/ 	.short	(.L_1771 - .L_1770)
	.align		4
.L_1770:
        /*0074*/ 	.word	index@(.nv.constant0._ZN2at6native29vectorized_elementwise_kernelILi4ENS0_13AUnaryFunctorIN3c104HalfES4_S4_NS0_15binary_internal10MulFunctorIfEEEESt5arrayIPcLm2EEEEviT0_T1_)
        /*0078*/ 	.short	0x0210
        /*007a*/ 	.short	0x0020


	//----- nvinfo : EIATTR_SW_WAR
	.align		4
.L_1771:
        /*007c*/ 	.byte	0x04, 0x36
        /*007e*/ 	.short	(.L_1773 - .L_1772)
.L_1772:
        /*0080*/ 	.word	0x00000008
.L_1773:


//--------------------- .nv.info._ZN2at6native29vectorized_elementwise_kernelILi8ENS0_13AUnaryFunctorIN3c104HalfES4_S4_NS0_15binary_internal10MulFunctorIfEEEESt5arrayIPcLm2EEEEviT0_T1_ --------------------------
	.section	.nv.info._ZN2at6native29vectorized_elementwise_kernelILi8ENS0_13AUnaryFunctorIN3c104HalfES4_S4_NS0_15binary_internal10MulFunctorIfEEEESt5arrayIPcLm2EEEEviT0_T1_,"",@"SHT_CUDA_INFO"
	.sectionflags	@""
	.align	4


	//----- nvinfo : EIATTR_CUDA_API_VERSION
	.align		4
        /*0000*/ 	.byte	0x04, 0x37
        /*0002*/ 	.short	(.L_1775 - .L_1774)
.L_1774:
        /*0004*/ 	.word	0x00000082


	//----- nvinfo : EIATTR_KPARAM_INFO
	.align		4
.L_1775:
        /*0008*/ 	.byte	0x04, 0x17
        /*000a*/ 	.short	(.L_1777 - .L_1776)
.L_1776:
        /*000c*/ 	.word	0x00000000
        /*0010*/ 	.short	0x0002
        /*0012*/ 	.short	0x0010
        /*0014*/ 	.byte	0x00, 0xf0, 0x41, 0x00


	//----- nvinfo : EIATTR_KPARAM_INFO
	.align		4
.L_1777:
        /*0018*/ 	.byte	0x04, 0x17
        /*001a*/ 	.short	(.L_1779 - .L_1778)
.L_1778:
        /*001c*/ 	.word	0x00000000
        /*0020*/ 	.short	0x0001
        /*0022*/ 	.short	0x0004
        /*0024*/ 	.byte	0x00, 0xf0, 0x21, 0x00


	//----- nvinfo : EIATTR_KPARAM_INFO
	.align		4
.L_1779:
        /*0028*/ 	.byte	0x04, 0x17
        /*002a*/ 	.short	(.L_1781 - .L_1780)
.L_1780:
        /*002c*/ 	.word	0x00000000
        /*0030*/ 	.short	0x0000
        /*0032*/ 	.short	0x0000
        /*0034*/ 	.byte	0x00, 0xf0, 0x11, 0x00


	//----- nvinfo : EIATTR_SPARSE_MMA_MASK
	.align		4
.L_1781:
        /*0038*/ 	.byte	0x03, 0x50
        /*003a*/ 	.short	0x0000


	//----- nvinfo : EIATTR_MAXREG_COUNT
	.align		4
        /*003c*/ 	.byte	0x03, 0x1b
        /*003e*/ 	.short	0x00ff


	//----- nvinfo : EIATTR_MERCURY_ISA_VERSION
	.align		4
        /*0040*/ 	.byte	0x03, 0x5f
        /*0042*/ 	.short	0x0101


	//----- nvinfo : EIATTR_EXIT_INSTR_OFFSETS
	.align		4
        /*0044*/ 	.byte	0x04, 0x1c
        /*0046*/ 	.short	(.L_1783 - .L_1782)


	//   ....[0]....
.L_1782:
        /*0048*/ 	.word	0x00000260


	//   ....[1]....
        /*004c*/ 	.word	0x00000c40


	//   ....[2]....
        /*0050*/ 	.word	0x00000c90


	//----- nvinfo : EIATTR_MAX_THREADS
	.align		4
.L_1783:
        /*0054*/ 	.byte	0x04, 0x05
        /*0056*/ 	.short	(.L_1785 - .L_1784)
.L_1784:
        /*0058*/ 	.word	0x00000080
        /*005c*/ 	.word	0x00000001
        /*0060*/ 	.word	0x00000001


	//----- nvinfo : EIATTR_CRS_STACK_SIZE
	.align		4
.L_1785:
        /*0064*/ 	.byte	0x04, 0x1e
        /*0066*/ 	.short	(.L_1787 - .L_1786)
.L_1786:
        /*0068*/ 	.word	0x00000000


	//----- nvinfo : EIATTR_CBANK_PARAM_SIZE
	.align		4
.L_1787:
        /*006c*/ 	.byte	0x03, 0x19
        /*006e*/ 	.short	0x0020


	//----- nvinfo : EIATTR_PARAM_CBANK
	.align		4
        /*0070*/ 	.byte	0x04, 0x0a
        /*0072*/ 	.short	(.L_1789 - .L_1788)
	.align		4
.L_1788:
        /*0074*/ 	.word	index@(.nv.constant0._ZN2at6native29vectorized_elementwise_kernelILi8ENS0_13AUnaryFunctorIN3c104HalfES4_S4_NS0_15binary_internal10MulFunctorIfEEEESt5arrayIPcLm2EEEEviT0_T1_)
        /*0078*/ 	.short	0x0210
        /*007a*/ 	.short	0x0020


	//----- nvinfo : EIATTR_SW_WAR
	.align		4
.L_1789:
        /*007c*/ 	.byte	0x04, 0x36
        /*007e*/ 	.short	(.L_1791 - .L_1790)
.L_1790:
        /*0080*/ 	.word	0x00000008
.L_1791:


//--------------------- .nv.info._ZN2at6native18elementwise_kernelILi128ELi4EZNS0_15gpu_kernel_implINS0_13BinaryFunctorIN3c104HalfES5_S5_NS0_15binary_internal10MulFunctorIfEEEEEEvRNS_18TensorIteratorBaseERKT_EUliE_EEviT1_ --------------------------
	.section	.nv.info._ZN2at6native18elementwise_kernelILi128ELi4EZNS0_15gpu_kernel_implINS0_13BinaryFunctorIN3c104HalfES5_S5_NS0_15binary_internal10MulFunctorIfEEEEEEvRNS_18TensorIteratorBaseERKT_EUliE_EEviT1_,"",@"SHT_CUDA_INFO"
	.sectionflags	@""
	.align	4


	//----- nvinfo : EIATTR_CUDA_API_VERSION
	.align		4
        /*0000*/ 	.byte	0x04, 0x37
        /*0002*/ 	.short	(.L_1793 - .L_1792)
.L_1792:
        /*0004*/ 	.word	0x00000082


	//----- nvinfo : EIATTR_KPARAM_INFO
	.align		4
.L_1793:
        /*0008*/ 	.byte	0x04, 0x17
        /*000a*/ 	.short	(.L_1795 - .L_1794)
.L_1794:
        /*000c*/ 	.word	0x00000000
        /*0010*/ 	.short	0x0001
        /*0012*/ 	.short	0x0008
        /*0014*/ 	.byte	0x00, 0xf0, 0x21, 0x0a


	//----- nvinfo : EIATTR_KPARAM_INFO
	.align		4
.L_1795:
        /*0018*/ 	.byte	0x04, 0x17
        /*001a*/ 	.short	(.L_1797 - .L_1796)
.L_1796:
        /*001c*/ 	.word	0x00000000
        /*0020*/ 	.short	0x0000
        /*0022*/ 	.short	0x0000
        /*0024*/ 	.byte	0x00, 0xf0, 0x11, 0x00


	//----- nvinfo : EIATTR_SPARSE_MMA_MASK
	.align		4
.L_1797:
        /*0028*/ 	.byte	0x03, 0x50
        /*002a*/ 	.short	0x0000


	//----- nvinfo : EIATTR_MAXREG_COUNT
	.align		4
        /*002c*/ 	.byte	0x03, 0x1b
        /*002e*/ 	.short	0x0080


	//----- nvinfo : EIATTR_EXTERNS
	.align		4
        /*0030*/ 	.byte	0x04, 0x0f
        /*0032*/ 	.short	(.L_1799 - .L_1798)


	//   ....[0]....
	.align		4
.L_1798:
        /*0034*/ 	.word	index@(__assertfail)


	//----- nvinfo : EIATTR_MERCURY_ISA_VERSION
	.align		4
.L_1799:
        /*0038*/ 	.byte	0x03, 0x5f
        /*003a*/ 	.short	0x0101


	//----- nvinfo : EIATTR_SYSCALL_OFFSETS
	.align		4
        /*003c*/ 	.byte	0x04, 0x46
        /*003e*/ 	.short	(.L_1801 - .L_1800)


	//   ....[0]....
.L_1800:
        /*0040*/ 	.word	0x000026c0


	//   ....[1]....
        /*0044*/ 	.word	0x00003670


	//   ....[2]....
        /*0048*/ 	.word	0x00004610


	//   ....[3]....
        /*004c*/ 	.word	0x00006d20


	//   ....[4]....
        /*0050*/ 	.word	0x00007cd0


	//   ....[5]....
        /*0054*/ 	.word	0x00008c80


	//   ....[6]....
        /*0058*/ 	.word	0x0000b380


	//   ....[7]....
        /*005c*/ 	.word	0x0000c330


	//   ....[8]....
        /*0060*/ 	.word	0x0000d2e0


	//   ....[9]....
        /*0064*/ 	.word	0x0000f9d0


	//   ....[10]....
        /*0068*/ 	.word	0x00010980


	//   ....[11]....
        /*006c*/ 	.word	0x00011920


	//----- nvinfo : EIATTR_EXIT_INSTR_OFFSETS
	.align		4
.L_1801:
        /*0070*/ 	.byte	0x04, 0x1c
        /*0072*/ 	.short	(.L_1803 - .L_1802)


	//   ....[0]....
.L_1802:
        /*0074*/ 	.word	0x0000d3b0


	//   ....[1]....
        /*0078*/ 	.word	0x00010b50


	//   ....[2]....
        /*007c*/ 	.word	0x00010b90


	//   ....[3]....
        /*0080*/ 	.word	0x00010c30


	//   ....[4]....
        /*0084*/ 	.word	0x00010c70


	//   ....[5]....
        /*0088*/ 	.word	0x00010cb0


	//   ....[6]....
        /*008c*/ 	.word	0x00010d40


	//   ....[7]....
        /*0090*/ 	.word	0x00010d60


	//   ....[8]....
        /*0094*/ 	.word	0x00010e00


	//   ....[9]....
        /*0098*/ 	.word	0x00010e50


	//   ....[10]....
        /*009c*/ 	.word	0x00010ea0


	//   ....[11]....
        /*00a0*/ 	.word	0x00010f70


	//   ....[12]....
        /*00a4*/ 	.word	0x00010fd0


	//   ....[13]....
        /*00a8*/ 	.word	0x00011160


	//   ....[14]....
        /*00ac*/ 	.word	0x000112c0


	//   ....[15]....
        /*00b0*/ 	.word	0x00011300


	//   ....[16]....
        /*00b4*/ 	.word	0x000113c0


	//   ....[17]....
        /*00b8*/ 	.word	0x00011540


	//   ....[18]....
        /*00bc*/ 	.word	0x000116c0


	//   ....[19]....
        /*00c0*/ 	.word	0x00011820


	//   ....[20]....
        /*00c4*/ 	.word	0x00011930


	//   ....[21]....
        /*00c8*/ 	.word	0x00011970


	//   ....[22]....
        /*00cc*/ 	.word	0x000119b0


	//----- nvinfo : EIATTR_MAX_THREADS
	.align		4
.L_1803:
        /*00d0*/ 	.byte	0x04, 0x05
        /*00d2*/ 	.short	(.L_1805 - .L_1804)
.L_1804:
        /*00d4*/ 	.word	0x00000080
        /*00d8*/ 	.word	0x00000001
        /*00dc*/ 	.word	0x00000001


	//----- nvinfo : EIATTR_CRS_STACK_SIZE
	.align		4
.L_1805:
        /*00e0*/ 	.byte	0x04, 0x1e
        /*00e2*/ 	.short	(.L_1807 - .L_1806)
.L_1806:
        /*00e4*/ 	.word	0x00000000


	//----- nvinfo : EIATTR_CBANK_PARAM_SIZE
	.align		4
.L_1807:
        /*00e8*/ 	.byte	0x03, 0x19
        /*00ea*/ 	.short	0x0290


	//----- nvinfo : EIATTR_PARAM_CBANK
	.align		4
        /*00ec*/ 	.byte	0x04, 0x0a
        /*00ee*/ 	.short	(.L_1809 - .L_1808)
	.align		4
.L_1808:
        /*00f0*/ 	.word	index@(.nv.constant0._ZN2at6native18elementwise_kernelILi128ELi4EZNS0_15gpu_kernel_implINS0_13BinaryFunctorIN3c104HalfES5_S5_NS0_15binary_internal10MulFunctorIfEEEEEEvRNS_18TensorIteratorBaseERKT_EUliE_EEviT1_)
        /*00f4*/ 	.short	0x0210
        /*00f6*/ 	.short	0x0290


	//----- nvinfo : EIATTR_SW_WAR
	.align		4
.L_1809:
        /*00f8*/ 	.byte	0x04, 0x36
        /*00fa*/ 	.short	(.L_1811 - .L_1810)
.L_1810:
        /*00fc*/ 	.word	0x00000008
.L_1811:


//--------------------- .nv.info._ZN2at6native27unrolled_elementwise_kernelINS0_13BinaryFunctorIN3c104HalfES4_S4_NS0_15binary_internal10MulFunctorIfEEEESt5arrayIPcLm3EELi4E23TrivialOffsetCalculatorILi2EjESC_ILi1EjENS0_6memory12LoadWithCastILi2EEENSF_13StoreWithCastILi1EEEEEviT_T0_T2_T3_T4_T5_ --------------------------
	.section	.nv.info._ZN2at6native27unrolled_elementwise_kernelINS0_13BinaryFunctorIN3c104HalfES4_S4_NS0_15binary_internal10MulFunctorIfEEEESt5arrayIPcLm3EELi4E23TrivialOffsetCalculatorILi2EjESC_ILi1EjENS0_6memory12LoadWithCastILi2EEENSF_13StoreWithCastILi1EEEEEviT_T0_T2_T3_T4_T5_,"",@"SHT_CUDA_INFO"
	.sectionflags	@""
	.align	4


	//----- nvinfo : EIATTR_CUDA_API_VERSION
	.align		4
        /*0000*/ 	.byte	0x04, 0x37
        /*0002*/ 	.short	(.L_1813 - .L_1812)
.L_1812:
        /*0004*/ 	.word	0x00000082


	//----- nvinfo : EIATTR_KPARAM_INFO
	.align		4
.L_1813:
        /*0008*/ 	.byte	0x04, 0x17
        /*000a*/ 	.short	(.L_1815 - .L_1814)
.L_1814:
        /*000c*/ 	.word	0x00000000
        /*0010*/ 	.short	0x0006
        /*0012*/ 	.short	0x0030
        /*0014*/ 	.byte	0x00, 0xf0, 0x21, 0x00


	//----- nvinfo : EIATTR_KPARAM_INFO
	.align		4
.L_1815:
        /*0018*/ 	.byte	0x04, 0x17
        /*001a*/ 	.short	(.L_1817 - .L_1816)
.L_1816:
        /*001c*/ 	.word	0x00000000
        /*0020*/ 	.short	0x0005
        /*0022*/ 	.short	0x0024
        /*0024*/ 	.byte	0x00, 0xf0, 0x31, 0x00


	//----- nvinfo : EIATTR_KPARAM_INFO
	.align		4
.L_1817:
        /*0028*/ 	.byte	0x04, 0x17
        /*002a*/ 	.short	(.L_1819 - .L_1818)
.L_1818:
        /*002c*/ 	.word	0x00000000
        /*0030*/ 	.short	0x0004
        /*0032*/ 	.short	0x0021
        /*0034*/ 	.byte	0x00, 0xf0, 0x05, 0x00


	//----- nvinfo : EIATTR_KPARAM_INFO
	.align		4
.L_1819:
        /*0038*/ 	.byte	0x04, 0x17
        /*003a*/ 	.short	(.L_1821 - .L_1820)
.L_1820:
        /*003c*/ 	.word	0x00000000
        /*0040*/ 	.short	0x0003
        /*0042*/ 	.short	0x0020
        /*0044*/ 	.byte	0x00, 0xf0, 0x05, 0x00


	//----- nvinfo : EIATTR_KPARAM_INFO
	.align		4
.L_1821:
        /*0048*/ 	.byte	0x04, 0x17
        /*004a*/ 	.short	(.L_1823 - .L_1822)
.L_1822:
        /*004c*/ 	.word	0x00000000
        /*0050*/ 	.short	0x0002
        /*0052*/ 	.short	0x0008
        /*0054*/ 	.byte	0x00, 0xf0, 0x61, 0x00


	//----- nvinfo : EIATTR_KPARAM_INFO
	.align		4
.L_1823:
        /*0058*/ 	.byte	0x04, 0x17
        /*005a*/ 	.short	(.L_1825 - .L_1824)
.L_1824:
        /*005c*/ 	.word	0x00000000
        /*0060*/ 	.short	0x0001
        /*0062*/ 	.short	0x0004
        /*0064*/ 	.byte	0x00, 0xf0, 0x05, 0x00


	//----- nvinfo : EIATTR_KPARAM_INFO
	.align		4
.L_1825:
        /*0068*/ 	.byte	0x04, 0x17
        /*006a*/ 	.short	(.L_1827 - .L_1826)
.L_1826:
        /*006c*/ 	.word	0x00000000
        /*0070*/ 	.short	0x0000
        /*0072*/ 	.short	0x0000
        /*0074*/ 	.byte	0x00, 0xf0, 0x11, 0x00


	//----- nvinfo : EIATTR_SPARSE_MMA_MASK
	.align		4
.L_1827:
        /*0078*/ 	.byte	0x03, 0x50
        /*007a*/ 	.short	0x0000


	//----- nvinfo : EIATTR_MAXREG_COUNT
	.align		4
        /*007c*/ 	.byte	0x03, 0x1b
        /*007e*/ 	.short	0x00ff


	//----- nvinfo : EIATTR_EXTERNS
	.align		4
        /*0080*/ 	.byte	0x04, 0x0f
        /*0082*/ 	.short	(.L_1829 - .L_1828)


	//   ....[0]....
	.align		4
.L_1828:
        /*0084*/ 	.word	index@(__assertfail)


	//----- nvinfo : EIATTR_MERCURY_ISA_VERSION
	.align		4
.L_1829:
        /*0088*/ 	.byte	0x03, 0x5f
        /*008a*/ 	.short	0x0101


	//----- nvinfo : EIATTR_SYSCALL_OFFSETS
	.align		4
        /*008c*/ 	.byte	0x04, 0x46
        /*008e*/ 	.short	(.L_1831 - .L_1830)


	//   ....[0]....
.L_1830:
        /*0090*/ 	.word	0x000010c0


	//   ....[1]....
        /*0094*/ 	.word	0x00002150


	//   ....[2]....
        /*0098*/ 	.word	0x00003260


	//   ....[3]....
        /*009c*/ 	.word	0x000042f0


	//   ....[4]....
        /*00a0*/ 	.word	0x00005410


	//   ....[5]....
        /*00a4*/ 	.word	0x000064b0


	//   ....[6]....
        /*00a8*/ 	.word	0x000075b0


	//   ....[7]....
        /*00ac*/ 	.word	0x00008570


	//   ....[8]....
        /*00b0*/ 	.word	0x00009810


	//   ....[9]....
        /*00b4*/ 	.word	0x0000a830


	//   ....[10]....
        /*00b8*/ 	.word	0x0000b810


	//   ....[11]....
        /*00bc*/ 	.word	0x0000c7f0


	//----- nvinfo : EIATTR_EXIT_INSTR_OFFSETS
	.align		4
.L_1831:
        /*00c0*/ 	.byte	0x04, 0x1c
        /*00c2*/ 	.short	(.L_1833 - .L_1832)


	//   ....[0]....
.L_1832:
        /*00c4*/ 	.word	0x0000b8d0


	//   ....[1]....
        /*00c8*/ 	.word	0x0000ba20


	//   ....[2]....
        /*00cc*/ 	.word	0x0000ba60


	//   ....[3]....
        /*00d0*/ 	.word	0x0000bb00


	//   ....[4]....
        /*00d4*/ 	.word	0x0000bb40


	//   ....[5]....
        /*00d8*/ 	.word	0x0000bb80


	//   ....[6]....
        /*00dc*/ 	.word	0x0000bc10


	//   ....[7]....
        /*00e0*/ 	.word	0x0000bc30


	//   ....[8]....
        /*00e4*/ 	.word	0x0000bcd0


	//   ....[9]....
        /*00e8*/ 	.word	0x0000bd20


	//   ....[10]....
        /*00ec*/ 	.word	0x0000bd70


	//   ....[11]....
        /*00f0*/ 	.word	0x0000be40


	//   ....[12]....
        /*00f4*/ 	.word	0x0000bea0


	//   ....[13]....
        /*00f8*/ 	.word	0x0000c030


	//   ....[14]....
        /*00fc*/ 	.word	0x0000c190


	//   ....[15]....
        /*0100*/ 	.word	0x0000c1d0


	//   ....[16]....
        /*0104*/ 	.word	0x0000c290


	//   ....[17]....
        /*0108*/ 	.word	0x0000c410


	//   ....[18]....
        /*010c*/ 	.word	0x0000c590


	//   ....[19]....
        /*0110*/ 	.word	0x0000c6f0


	//   ....[20]....
        /*0114*/ 	.word	0x0000c800


	//   ....[21]....
        /*0118*/ 	.word	0x0000c840


	//   ....[22]....
        /*011c*/ 	.word	0x0000c880


	//----- nvinfo : EIATTR_MAX_THREADS
	.align		4
.L_1833:
        /*0120*/ 	.byte	0x04, 0x05
        /*0122*/ 	.short	(.L_1835 - .L_1834)
.L_1834:
        /*0124*/ 	.word	0x00000080
        /*0128*/ 	.word	0x00000001
        /*012c*/ 	.word	0x00000001


	//----- nvinfo : EIATTR_CRS_STACK_SIZE
	.align		4
.L_1835:
        /*0130*/ 	.byte	0x04, 0x1e
        /*0132*/ 	.short	(.L_1837 - .L_1836)
.L_1836:
        /*0134*/ 	.word	0x00000000


	//----- nvinfo : EIATTR_CBANK_PARAM_SIZE
	.align		4
.L_1837:
        /*0138*/ 	.byte	0x03, 0x19
        /*013a*/ 	.short	0x0038


	//----- nvinfo : EIATTR_PARAM_CBANK
	.align		4
        /*013c*/ 	.byte	0x04, 0x0a
        /*013e*/ 	.short	(.L_1839 - .L_1838)
	.align		4
.L_1838:
        /*0140*/ 	.word	index@(.nv.constant0._ZN2at6native27unrolled_elementwise_kernelINS0_13BinaryFunctorIN3c104HalfES4_S4_NS0_15binary_internal10MulFunctorIfEEEESt5arrayIPcLm3EELi4E23TrivialOffsetCalculatorILi2EjESC_ILi1EjENS0_6memory12LoadWithCastILi2EEENSF_13StoreWithCastILi1EEEEEviT_T0_T2_T3_T4_T5_)
        /*0144*/ 	.short	0x0210
        /*0146*/ 	.short	0x0038


	//----- nvinfo : EIATTR_SW_WAR
	.align		4
.L_1839:
        /*0148*/ 	.byte	0x04, 0x36
        /*014a*/ 	.short	(.L_1841 - .L_1840)
.L_1840:
        /*014c*/ 	.word	0x00000008
.L_1841:


//--------------------- .nv.info._ZN2at6native18elementwise_kernelILi128ELi4EZNS0_22gpu_kernel_impl_nocastINS0_13BinaryFunctorIN3c104HalfES5_S5_NS0_15binary_internal10MulFunctorIfEEEEEEvRNS_18TensorIteratorBaseERKT_EUliE_EEviT1_ --------------------------
	.section	.nv.info._ZN2at6native18elementwise_kernelILi128ELi4EZNS0_22gpu_kernel_impl_nocastINS0_13BinaryFunctorIN3c104HalfES5_S5_NS0_15binary_internal10MulFunctorIfEEEEEEvRNS_18TensorIteratorBaseERKT_EUliE_EEviT1_,"",@"SHT_CUDA_INFO"
	.sectionflags	@""
	.align	4


	//----- nvinfo : EIATTR_CUDA_API_VERSION
	.align		4
        /*0000*/ 	.byte	0x04, 0x37
        /*0002*/ 	.short	(.L_1843 - .L_1842)
.L_1842:
        /*0004*/ 	.word	0x00000082


	//----- nvinfo : EIATTR_KPARAM_INFO
	.align		4
.L_1843:
        /*0008*/ 	.byte	0x04, 0x17
        /*000a*/ 	.short	(.L_1845 - .L_1844)
.L_1844:
        /*000c*/ 	.word	0x00000000
        /*0010*/ 	.short	0x0001
        /*0012*/ 	.short	0x0008
        /*0014*/ 	.byte	0x00, 0xf0, 0x21, 0x0a


	//----- nvinfo : EIATTR_KPARAM_INFO
	.align		4
.L_1845:
        /*0018*/ 	.byte	0x04, 0x17
        /*001a*/ 	.short	(.L_1847 - .L_1846)
.L_1846:
        /*001c*/ 	.word	0x00000000
        /*0020*/ 	.short	0x0000
        /*0022*/ 	.short	0x0000
        /*0024*/ 	.byte	0x00, 0xf0, 0x11, 0x00


	//----- nvinfo : EIATTR_SPARSE_MMA_MASK
	.align		4
.L_1847:
        /*0028*/ 	.byte	0x03, 0x50
        /*002a*/ 	.short	0x0000


	//----- nvinfo : EIATTR_MAXREG_COUNT
	.align		4
        /*002c*/ 	.byte	0x03, 0x1b
        /*002e*/ 	.short	0x0080


	//----- nvinfo : EIATTR_MERCURY_ISA_VERSION
	.align		4
        /*0030*/ 	.byte	0x03, 0x5f
        /*0032*/ 	.short	0x0101


	//----- nvinfo : EIATTR_EXIT_INSTR_OFFSETS
	.align		4
        /*0034*/ 	.byte	0x04, 0x1c
        /*0036*/ 	.short	(.L_1849 - .L_1848)


	//   ....[0]....
.L_1848:
        /*0038*/ 	.word	0x00004680


	//   ....[1]....
        /*003c*/ 	.word	0x00005da0


	//----- nvinfo : EIATTR_MAX_THREADS
	.align		4
.L_1849:
        /*0040*/ 	.byte	0x04, 0x05
        /*0042*/ 	.short	(.L_1851 - .L_1850)
.L_1850:
        /*0044*/ 	.word	0x00000080
        /*0048*/ 	.word	0x00000001
        /*004c*/ 	.word	0x00000001


	//----- nvinfo : EIATTR_CRS_STACK_SIZE
	.align		4
.L_1851:
        /*0050*/ 	.byte	0x04, 0x1e
        /*0052*/ 	.short	(.L_1853 - .L_1852)
.L_1852:
        /*0054*/ 	.word	0x00000000


	//----- nvinfo : EIATTR_CBANK_PARAM_SIZE
	.align		4
.L_1853:
        /*0058*/ 	.byte	0x03, 0x19
        /*005a*/ 	.short	0x0290


	//----- nvinfo : EIATTR_PARAM_CBANK
	.align		4
        /*005c*/ 	.byte	0x04, 0x0a
        /*005e*/ 	.short	(.L_1855 - .L_1854)
	.align		4
.L_1854:
        /*0060*/ 	.word	index@(.nv.constant0._ZN2at6native18elementwise_kernelILi128ELi4EZNS0_22gpu_kernel_impl_nocastINS0_13BinaryFunctorIN3c104HalfES5_S5_NS0_15binary_internal10MulFunctorIfEEEEEEvRNS_18TensorIteratorBaseERKT_EUliE_EEviT1_)
        /*0064*/ 	.short	0x0210
        /*0066*/ 	.short	0x0290


	//----- nvinfo : EIATTR_SW_WAR
	.align		4
.L_1855:
        /*0068*/ 	.byte	0x04, 0x36
        /*006a*/ 	.short	(.L_1857 - .L_1856)
.L_1856:
        /*006c*/ 	.word	0x00000008
.L_1857:


//--------------------- .nv.info._ZN2at6native27unrolled_elementwise_kernelINS0_13BinaryFunctorIN3c104HalfES4_S4_NS0_15binary_internal10MulFunctorIfEEEESt5arrayIPcLm3EELi4E23TrivialOffsetCalculatorILi2EjESC_ILi1EjENS0_6memory15LoadWithoutCastENSF_16StoreWithoutCastEEEviT_T0_T2_T3_T4_T5_ --------------------------
	.section	.nv.info._ZN2at6native27unrolled_elementwise_kernelINS0_13BinaryFunctorIN3c104HalfES4_S4_NS0_15binary_internal10MulFunctorIfEEEESt5arrayIPcLm3EELi4E23TrivialOffsetCalculatorILi2EjESC_ILi1EjENS0_6memory15LoadWithoutCastENSF_16StoreWithoutCastEEEviT_T0_T2_T3_T4_T5_,"",@"SHT_CUDA_INFO"
	.sectionflags	@""
	.align	4


	//----- nvinfo : EIATTR_CUDA_API_VERSION
	.align		4
        /*0000*/ 	.byte	0x04, 0x37
        /*0002*/ 	.short	(.L_1859 - .L_1858)
.L_1858:
        /*0004*/ 	.word	0x00000082


	//----- nvinfo : EIATTR_KPARAM_INFO
	.align		4
.L_1859:
        /*0008*/ 	.byte	0x04, 0x17
        /*000a*/ 	.short	(.L_1861 - .L_1860)
.L_1860:
        /*000c*/ 	.word	0x00000000
        /*0010*/ 	.short	0x0006
        /*0012*/ 	.short	0x0023
        /*0014*/ 	.byte	0x00, 0xf0, 0x05, 0x00


	//----- nvinfo : EIATTR_KPARAM_INFO
	.align		4
.L_1861:
        /*0018*/ 	.byte	0x04, 0x17
        /*001a*/ 	.short	(.L_1863 - .L_1862)
.L_1862:
        /*001c*/ 	.word	0x00000000
        /*0020*/ 	.short	0x0005
        /*0022*/ 	.short	0x0022
        /*0024*/ 	.byte	0x00, 0xf0, 0x05, 0x00


	//----- nvinfo : EIATTR_KPARAM_INFO
	.align		4
.L_1863:
        /*0028*/ 	.byte	0x04, 0x17
        /*002a*/ 	.short	(.L_1865 - .L_1864)
.L_1864:
        /*002c*/ 	.word	0x00000000
        /*0030*/ 	.short	0x0004
        /*0032*/ 	.short	0x0021
        /*0034*/ 	.byte	0x00, 0xf0, 0x05, 0x00


	//----- nvinfo : EIATTR_KPARAM_INFO
	.align		4
.L_1865:
        /*0038*/ 	.byte	0x04, 0x17
        /*003a*/ 	.short	(.L_1867 - .L_1866)
.L_1866:
        /*003c*/ 	.word	0x00000000
        /*0040*/ 	.short	0x0003
        /*0042*/ 	.short	0x0020
        /*0044*/ 	.byte	0x00, 0xf0, 0x05, 0x00


	//----- nvinfo : EIATTR_KPARAM_INFO
	.align		4
.L_1867:
        /*0048*/ 	.byte	0x04, 0x17
        /*004a*/ 	.short	(.L_1869 - .L_1868)
.L_1868:
        /*004c*/ 	.word	0x00000000
        /*0050*/ 	.short	0x0002
        /*0052*/ 	.short	0x0008
        /*0054*/ 	.byte	0x00, 0xf0, 0x61, 0x00


	//----- nvinfo : EIATTR_KPARAM_INFO
	.align		4
.L_1869:
        /*0058*/ 	.byte	0x04, 0x17
        /*005a*/ 	.short	(.L_1871 - .L_1870)
.L_1870:
        /*005c*/ 	.word	0x00000000
        /*0060*/ 	.short	0x0001
        /*0062*/ 	.short	0x0004
        /*0064*/ 	.byte	0x00, 0xf0, 0x05, 0x00


	//----- nvinfo : EIATTR_KPARAM_INFO
	.align		4
.L_1871:
        /*0068*/ 	.byte	0x04, 0x17
        /*006a*/ 	.short	(.L_1873 - .L_1872)
.L_1872:
        /*006c*/ 	.word	0x00000000
        /*0070*/ 	.short	0x0000
        /*0072*/ 	.short	0x0000
        /*0074*/ 	.byte	0x00, 0xf0, 0x11, 0x00


	//----- nvinfo : EIATTR_SPARSE_MMA_MASK
	.align		4
.L_1873:
        /*0078*/ 	.byte	0x03, 0x50
        /*007a*/ 	.short	0x0000


	//----- nvinfo : EIATTR_MAXREG_COUNT
	.align		4
        /*007c*/ 	.byte	0x03, 0x1b
        /*007e*/ 	.short	0x00ff


	//----- nvinfo : EIATTR_MERCURY_ISA_VERSION
	.align		4
        /*0080*/ 	.byte	0x03, 0x5f
        /*0082*/ 	.short	0x0101


	//----- nvinfo : EIATTR_EXIT_INSTR_OFFSETS
	.align		4
        /*0084*/ 	.byte	0x04, 0x1c
        /*0086*/ 	.short	(.L_1875 - .L_1874)


	//   ....[0]....
.L_1874:
        /*0088*/ 	.word	0x00000590


	//   ....[1]....
        /*008c*/ 	.word	0x00000620


	//----- nvinfo : EIATTR_MAX_THREADS
	.align		4
.L_1875:
        /*0090*/ 	.byte	0x04, 0x05
        /*0092*/ 	.short	(.L_1877 - .L_1876)
.L_1876:
        /*0094*/ 	.word	0x00000080
        /*0098*/ 	.word	0x00000001
        /*009c*/ 	.word	0x00000001


	//----- nvinfo : EIATTR_CRS_STACK_SIZE
	.align		4
.L_1877:
        /*00a0*/ 	.byte	0x04, 0x1e
        /*00a2*/ 	.short	(.L_1879 - .L_1878)
.L_1878:
        /*00a4*/ 	.word	0x00000000


	//----- nvinfo : EIATTR_CBANK_PARAM_SIZE
	.align		4
.L_1879:
        /*00a8*/ 	.byte	0x03, 0x19
        /*00aa*/ 	.short	0x0024


	//----- nvinfo : EIATTR_PARAM_CBANK
	.align		4
        /*00ac*/ 	.byte	0x04, 0x0a
        /*00ae*/ 	.short	(.L_1881 - .L_1880)
	.align		4
.L_1880:
        /*00b0*/ 	.word	index@(.nv.constant0._ZN2at6native27unrolled_elementwise_kernelINS0_13BinaryFunctorIN3c104HalfES4_S4_NS0_15binary_internal10MulFunctorIfEEEESt5arrayIPcLm3EELi4E23TrivialOffsetCalculatorILi2EjESC_ILi1EjENS0_6memory15LoadWithoutCastENSF_16StoreWithoutCastEEEviT_T0_T2_T3_T4_T5_)
        /*00b4*/ 	.short	0x0210
        /*00b6*/ 	.short	0x0024


	//----- nvinfo : EIATTR_SW_WAR
	.align		4
.L_1881:
        /*00b8*/ 	.byte	0x04, 0x36
        /*00ba*/ 	.short	(.L_1883 - .L_1882)
.L_1882:
        /*00bc*/ 	.word	0x00000008
.L_1883:


//--------------------- .nv.info._ZN2at6native29vectorized_elementwise_kernelILi2ENS0_13BinaryFunctorIN3c104HalfES4_S4_NS0_15binary_internal10MulFunctorIfEEEESt5arrayIPcLm3EEEEviT0_T1_ --------------------------
	.section	.nv.info._ZN2at6native29vectorized_elementwise_kernelILi2ENS0_13BinaryFunctorIN3c104HalfES4_S4_NS0_15binary_internal10MulFunctorIfEEEESt5arrayIPcLm3EEEEviT0_T1_,"",@"SHT_CUDA_INFO"
	.sectionflags	@""
	.align	4


	//----- nvinfo : EIATTR_CUDA_API_VERSION
	.align		4
        /*0000*/ 	.byte	0x04, 0x37
        /*0002*/ 	.short	(.L_1885 - .L_1884)
.L_1884:
        /*0004*/ 	.word	0x00000082


	//----- nvinfo : EIATTR_KPARAM_INFO
	.align		4
.L_1885:
        /*0008*/ 	.byte	0x04, 0x17
        /*000a*/ 	.short	(.L_1887 - .L_1886)
.L_1886:
        /*000c*/ 	.word	0x00000000
        /*0010*/ 	.short	0x0002
        /*0012*/ 	.short	0x0008
        /*0014*/ 	.byte	0x00, 0xf0, 0x61, 0x00


	//----- nvinfo : EIATTR_KPARAM_INFO
	.align		4
.L_1887:
        /*0018*/ 	.byte	0x04, 0x17
        /*001a*/ 	.short	(.L_1889 - .L_1888)
.L_1888:
        /*001c*/ 	.word	0x00000000
        /*0020*/ 	.short	0x0001
        /*0022*/ 	.short	0x0004
        /*0024*/ 	.byte	0x00, 0xf0, 0x05, 0x00


	//----- nvinfo : EIATTR_KPARAM_INFO
	.align		4
.L_1889:
        /*0028*/ 	.byte	0x04, 0x17
        /*002a*/ 	.short	(.L_1891 - .L_1890)
.L_1890:
        /*002c*/ 	.word	0x00000000
        /*0030*/ 	.short	0x0000
        /*0032*/ 	.short	0x0000
        /*0034*/ 	.byte	0x00, 0xf0, 0x11, 0x00


	//----- nvinfo : EIATTR_SPARSE_MMA_MASK
	.align		4
.L_1891:
        /*0038*/ 	.byte	0x03, 0x50
        /*003a*/ 	.short	0x0000


	//----- nvinfo : EIATTR_MAXREG_COUNT
	.align		4
        /*003c*/ 	.byte	0x03, 0x1b
        /*003e*/ 	.short	0x00ff


	//----- nvinfo : EIATTR_MERCURY_ISA_VERSION
	.align		4
        /*0040*/ 	.byte	0x03, 0x5f
        /*0042*/ 	.short	0x0101


	//----- nvinfo : EIATTR_EXIT_INSTR_OFFSETS
	.align		4
        /*0044*/ 	.byte	0x04, 0x1c
        /*0046*/ 	.short	(.L_1893 - .L_1892)


	//   ....[0]....
.L_1892:
        /*0048*/ 	.word	0x000003a0


	//   ....[1]....
        /*004c*/ 	.word	0x00000f70


	//   ....[2]....
        /*0050*/ 	.word	0x00000fc0


	//----- nvinfo : EIATTR_MAX_THREADS
	.align		4
.L_1893:
        /*0054*/ 	.byte	0x04, 0x05
        /*0056*/ 	.short	(.L_1895 - .L_1894)
.L_1894:
        /*0058*/ 	.word	0x00000080
        /*005c*/ 	.word	0x00000001
        /*0060*/ 	.word	0x00000001


	//----- nvinfo : EIATTR_CRS_STACK_SIZE
	.align		4
.L_1895:
        /*0064*/ 	.byte	0x04, 0x1e
        /*0066*/ 	.short	(.L_1897 - .L_1896)
.L_1896:
        /*0068*/ 	.word	0x00000000


	//----- nvinfo : EIATTR_CBANK_PARAM_SIZE
	.align		4
.L_1897:
        /*006c*/ 	.byte	0x03, 0x19
        /*006e*/ 	.short	0x0020


	//----- nvinfo : EIATTR_PARAM_CBANK
	.align		4
        /*0070*/ 	.byte	0x04, 0x0a
        /*0072*/ 	.short	(.L_1899 - .L_1898)
	.align		4
.L_1898:
        /*0074*/ 	.word	index@(.nv.constant0._ZN2at6native29vectorized_elementwise_kernelILi2ENS0_13BinaryFunctorIN3c104HalfES4_S4_NS0_15binary_internal10MulFunctorIfEEEESt5arrayIPcLm3EEEEviT0_T1_)
        /*0078*/ 	.short	0x0210
        /*007a*/ 	.short	0x0020


	//----- nvinfo : EIATTR_SW_WAR
	.align		4
.L_1899:
        /*007c*/ 	.byte	0x04, 0x36
        /*007e*/ 	.short	(.L_1901 - .L_1900)
.L_1900:
        /*0080*/ 	.word	0x00000008
.L_1901:


//--------------------- .nv.info._ZN2at6native29vectorized_elementwise_kernelILi4ENS0_13BinaryFunctorIN3c104HalfES4_S4_NS0_15binary_internal10MulFunctorIfEEEESt5arrayIPcLm3EEEEviT0_T1_ --------------------------
	.section	.nv.info._ZN2at6native29vectorized_elementwise_kernelILi4ENS0_13BinaryFunctorIN3c104HalfES4_S4_NS0_15binary_internal10MulFunctorIfEEEESt5arrayIPcLm3EEEEviT0_T1_,"",@"SHT_CUDA_INFO"
	.sectionflags	@""
	.align	4


	//----- nvinfo : EIATTR_CUDA_API_VERSION
	.align		4
        /*0000*/ 	.byte	0x04, 0x37
        /*0002*/ 	.short	(.L_1903 - .L_1902)
.L_1902:
        /*0004*/ 	.word	0x00000082


	//----- nvinfo : EIATTR_KPARAM_INFO
	.align		4
.L_1903:
        /*0008*/ 	.byte	0x04, 0x17
        /*000a*/ 	.short	(.L_1905 - .L_1904)
.L_1904:
        /*000c*/ 	.word	0x00000000
        /*0010*/ 	.short	0x0002
        /*0012*/ 	.short	0x0008
        /*0014*/ 	.byte	0x00, 0xf0, 0x61, 0x00


	//----- nvinfo : EIATTR_KPARAM_INFO
	.align		4
.L_1905:
        /*0018*/ 	.byte	0x04, 0x17
        /*001a*/ 	.short	(.L_1907 - .L_1906)
.L_1906:
        /*001c*/ 	.word	0x00000000
        /*0020*/ 	.short	0x0001
        /*0022*/ 	.short	0x0004
        /*0024*/ 	.byte	0x00, 0xf0, 0x05, 0x00


	//----- nvinfo : EIATTR_KPARAM_INFO
	.align		4
.L_1907:
        /*0028*/ 	.byte	0x04, 0x17
        /*002a*/ 	.short	(.L_1909 - .L_1908)
.L_1908:
        /*002c*/ 	.word	0x00000000
        /*0030*/ 	.short	0x0000
        /*0032*/ 	.short	0x0000
        /*0034*/ 	.byte	0x00, 0xf0, 0x11, 0x00


	//----- nvinfo : EIATTR_SPARSE_MMA_MASK
	.align		4
.L_1909:
        /*0038*/ 	.byte	0x03, 0x50
        /*003a*/ 	.short	0x0000


	//----- nvinfo : EIATTR_MAXREG_COUNT
	.align		4
        /*003c*/ 	.byte	0x03, 0x1b
        /*003e*/ 	.short	0x00ff


	//----- nvinfo : EIATTR_MERCURY_ISA_VERSION
	.align		4
        /*0040*/ 	.byte	0x03, 0x5f
        /*0042*/ 	.short	0x0101


	//----- nvinfo : EIATTR_EXIT_INSTR_OFFSETS
	.align		4
        /*0044*/ 	.byte	0x04, 0x1c
        /*0046*/ 	.short	(.L_1911 - .L_1910)


	//   ....[0]....
.L_1910:
        /*0048*/ 	.word	0x00000340


	//   ....[1]....
        /*004c*/ 	.word	0x00000f10


	//   ....[2]....
        /*0050*/ 	.word	0x00000f60


	//----- nvinfo : EIATTR_MAX_THREADS
	.align		4
.L_1911:
        /*0054*/ 	.byte	0x04, 0x05
        /*0056*/ 	.short	(.L_1913 - .L_1912)
.L_1912:
        /*0058*/ 	.word	0x00000080
        /*005c*/ 	.word	0x00000001
        /*0060*/ 	.word	0x00000001


	//----- nvinfo : EIATTR_CRS_STACK_SIZE
	.align		4
.L_1913:
        /*0064*/ 	.byte	0x04, 0x1e
        /*0066*/ 	.short	(.L_1915 - .L_1914)
.L_1914:
        /*0068*/ 	.word	0x00000000


	//----- nvinfo : EIATTR_CBANK_PARAM_SIZE
	.align		4
.L_1915:
        /*006c*/ 	.byte	0x03, 0x19
        /*006e*/ 	.short	0x0020


	//----- nvinfo : EIATTR_PARAM_CBANK
	.align		4
        /*0070*/ 	.byte	0x04, 0x0a
        /*0072*/ 	.short	(.L_1917 - .L_1916)
	.align		4
.L_1916:
        /*0074*/ 	.word	index@(.nv.constant0._ZN2at6native29vectorized_elementwise_kernelILi4ENS0_13BinaryFunctorIN3c104HalfES4_S4_NS0_15binary_internal10MulFunctorIfEEEESt5arrayIPcLm3EEEEviT0_T1_)
        /*0078*/ 	.short	0x0210
        /*007a*/ 	.short	0x0020


	//----- nvinfo : EIATTR_SW_WAR
	.align		4
.L_1917:
        /*007c*/ 	.byte	0x04, 0x36
        /*007e*/ 	.short	(.L_1919 - .L_1918)
.L_1918:
        /*0080*/ 	.word	0x00000008
.L_1919:


//--------------------- .nv.info._ZN2at6native29vectorized_elementwise_kernelILi8ENS0_13BinaryFunctorIN3c104HalfES4_S4_NS0_15binary_internal10MulFunctorIfEEEESt5arrayIPcLm3EEEEviT0_T1_ --------------------------
	.section	.nv.info._ZN2at6native29vectorized_elementwise_kernelILi8ENS0_13BinaryFunctorIN3c104HalfES4_S4_NS0_15binary_internal10MulFunctorIfEEEESt5arrayIPcLm3EEEEviT0_T1_,"",@"SHT_CUDA_INFO"
	.sectionflags	@""
	.align	4


	//----- nvinfo : EIATTR_CUDA_API_VERSION
	.align		4
        /*0000*/ 	.byte	0x04, 0x37
        /*0002*/ 	.short	(.L_1921 - .L_1920)
.L_1920:
        /*0004*/ 	.word	0x00000082


	//----- nvinfo : EIATTR_KPARAM_INFO
	.align		4
.L_1921:
        /*0008*/ 	.byte	0x04, 0x17
        /*000a*/ 	.short	(.L_1923 - .L_1922)
.L_1922:
        /*000c*/ 	.word	0x00000000
        /*0010*/ 	.short	0x0002
        /*0012*/ 	.short	0x0008
        /*0014*/ 	.byte	0x00, 0xf0, 0x61, 0x00


	//----- nvinfo : EIATTR_KPARAM_INFO
	.align		4
.L_1923:
        /*0018*/ 	.byte	0x04, 0x17
        /*001a*/ 	.short	(.L_1925 - .L_1924)
.L_1924:
        /*001c*/ 	.word	0x00000000
        /*0020*/ 	.short	0x0001
        /*0022*/ 	.short	0x0004
        /*0024*/ 	.byte	0x00, 0xf0, 0x05, 0x00


	//----- nvinfo : EIATTR_KPARAM_INFO
	.align		4
.L_1925:
        /*0028*/ 	.byte	0x04, 0x17
        /*002a*/ 	.short	(.L_1927 - .L_1926)
.L_1926:
        /*002c*/ 	.word	0x00000000
        /*0030*/ 	.short	0x0000
        /*0032*/ 	.short	0x0000
        /*0034*/ 	.byte	0x00, 0xf0, 0x11, 0x00


	//----- nvinfo : EIATTR_SPARSE_MMA_MASK
	.align		4
.L_1927:
        /*0038*/ 	.byte	0x03, 0x50
        /*003a*/ 	.short	0x0000


	//----- nvinfo : EIATTR_MAXREG_COUNT
	.align		4
        /*003c*/ 	.byte	0x03, 0x1b
        /*003e*/ 	.short	0x00ff


	//----- nvinfo : EIATTR_MERCURY_ISA_VERSION
	.align		4
        /*0040*/ 	.byte	0x03, 0x5f
        /*0042*/ 	.short	0x0101


	//----- nvinfo : EIATTR_EXIT_INSTR_OFFSETS
	.align		4
        /*0044*/ 	.byte	0x04, 0x1c
        /*0046*/ 	.short	(.L_1929 - .L_1928)


	//   ....[0]....
.L_1928:
        /*0048*/ 	.word	0x00000310


	//   ....[1]....
        /*004c*/ 	.word	0x00000ee0


	//   ....[2]....
        /*0050*/ 	.word	0x00000f30


	//----- nvinfo : EIATTR_MAX_THREADS
	.align		4
.L_1929:
        /*0054*/ 	.byte	0x04, 0x05
        /*0056*/ 	.short	(.L_1931 - .L_1930)
.L_1930:
        /*0058*/ 	.word	0x00000080
        /*005c*/ 	.word	0x00000001
        /*0060*/ 	.word	0x00000001


	//----- nvinfo : EIATTR_CRS_STACK_SIZE
	.align		4
.L_1931:
        /*0064*/ 	.byte	0x04, 0x1e
        /*0066*/ 	.short	(.L_1933 - .L_1932)
.L_1932:
        /*0068*/ 	.word	0x00000000


	//----- nvinfo : EIATTR_CBANK_PARAM_SIZE
	.align		4
.L_1933:
        /*006c*/ 	.byte	0x03, 0x19
        /*006e*/ 	.short	0x0020


	//----- nvinfo : EIATTR_PARAM_CBANK
	.align		4
        /*0070*/ 	.byte	0x04, 0x0a
        /*0072*/ 	.short	(.L_1935 - .L_1934)
	.align		4
.L_1934:
        /*0074*/ 	.word	index@(.nv.constant0._ZN2at6native29vectorized_elementwise_kernelILi8ENS0_13BinaryFunctorIN3c104HalfES4_S4_NS0_15binary_internal10MulFunctorIfEEEESt5arrayIPcLm3EEEEviT0_T1_)
        /*0078*/ 	.short	0x0210
        /*007a*/ 	.short	0x0020


	//----- nvinfo : EIATTR_SW_WAR
	.align		4
.L_1935:
        /*007c*/ 	.byte	0x04, 0x36
        /*007e*/ 	.short	(.L_1937 - .L_1936)
.L_1936:
        /*0080*/ 	.word	0x00000008
.L_1937:


//--------------------- .nv.info._ZN2at6native18elementwise_kernelILi128ELi4EZNS0_15gpu_kernel_implINS0_13AUnaryFunctorIN3c107complexIfEES6_S6_NS0_15binary_internal10MulFunctorIS6_EEEEEEvRNS_18TensorIteratorBaseERKT_EUliE_EEviT1_ --------------------------
	.section	.nv.info._ZN2at6native18elementwise_kernelILi128ELi4EZNS0_15gpu_kernel_implINS0_13AUnaryFunctorIN3c107complexIfEES6_S6_NS0_15binary_internal10MulFunctorIS6_EEEEEEvRNS_18TensorIteratorBaseERKT_EUliE_EEviT1_,"",@"SHT_CUDA_INFO"
	.sectionflags	@""
	.align	4


	//----- nvinfo : EIATTR_CUDA_API_VERSION
	.align		4
        /*0000*/ 	.byte	0x04, 0x37
        /*0002*/ 	.short	(.L_1939 - .L_1938)
.L_1938:
        /*0004*/ 	.word	0x00000082


	//----- nvinfo : EIATTR_KPARAM_INFO
	.align		4
.L_1939:
        /*0008*/ 	.byte	0x04, 0x17
        /*000a*/ 	.short	(.L_1941 - .L_1940)
.L_1940:
        /*000c*/ 	.word	0x00000000
        /*0010*/ 	.short	0x0001
        /*0012*/ 	.short	0x0008
        /*0014*/ 	.byte	0x00, 0xf0, 0xa1, 0x08


	//----- nvinfo : EIATTR_KPARAM_INFO
	.align		4
.L_1941:
        /*0018*/ 	.byte	0x04, 0x17
        /*001a*/ 	.short	(.L_1943 - .L_1942)
.L_1942:
        /*001c*/ 	.word	0x00000000
        /*0020*/ 	.short	0x0000
        /*0022*/ 	.short	0x0000
        /*0024*/ 	.byte	0x00, 0xf0, 0x11, 0x00


	//----- nvinfo : EIATTR_SPARSE_MMA_MASK
	.align		4
.L_1943:
        /*0028*/ 	.byte	0x03, 0x50
        /*002a*/ 	.short	0x0000


	//----- nvinfo : EIATTR_MAXREG_COUNT
	.align		4
        /*002c*/ 	.byte	0x03, 0x1b
        /*002e*/ 	.short	0x0080


	//----- nvinfo : EIATTR_EXTERNS
	.align		4
        /*0030*/ 	.byte	0x04, 0x0f
        /*0032*/ 	.short	(.L_1945 - .L_1944)


	//   ....[0]....
	.align		4
.L_1944:
        /*0034*/ 	.word	index@(__assertfail)


	//----- nvinfo : EIATTR_MERCURY_ISA_VERSION
	.align		4
.L_1945:
        /*0038*/ 	.byte	0x03, 0x5f
        /*003a*/ 	.short	0x0101


	//----- nvinfo : EIATTR_SYSCALL_OFFSETS
	.align		4
        /*003c*/ 	.byte	0x04, 0x46
        /*003e*/ 	.short	(.L_1947 - .L_1946)


	//   ....[0]....
.L_1946:
        /*0040*/ 	.word	0x000022a0


	//   ....[1]....
        /*0044*/ 	.word	0x00003170


	//   ....[2]....
        /*0048*/ 	.word	0x00005440


	//   ....[3]....
        /*004c*/ 	.word	0x00006310


	//   ....[4]....
        /*0050*/ 	.word	0x000085d0


	//   ....[5]....
        /*0054*/ 	.word	0x000094a0


	//   ....[6]....
        /*0058*/ 	.word	0x0000b750


	//   ....[7]....
        /*005c*/ 	.word	0x0000c620


	//----- nvinfo : EIATTR_EXIT_INSTR_OFFSETS
	.align		4
.L_1947:
        /*0060*/ 	.byte	0x04, 0x1c
        /*0062*/ 	.short	(.L_1949 - .L_1948)


	//   ....[0]....
.L_1948:
        /*0064*/ 	.word	0x00009550


	//   ....[1]....
        /*0068*/ 	.word	0x0000b930


	//   ....[2]....
        /*006c*/ 	.word	0x0000b970


	//   ....[3]....
        /*0070*/ 	.word	0x0000ba00


	//   ....[4]....
        /*0074*/ 	.word	0x0000ba30


	//   ....[5]....
        /*0078*/ 	.word	0x0000ba60


	//   ....[6]....
        /*007c*/ 	.word	0x0000bae0


	//   ....[7]....
        /*0080*/ 	.word	0x0000bb10


	//   ....[8]....
        /*0084*/ 	.word	0x0000bb90


	//   ....[9]....
        /*0088*/ 	.word	0x0000bbc0


	//   ....[10]....
        /*008c*/ 	.word	0x0000bc00


	//   ....[11]....
        /*0090*/ 	.word	0x0000bce0


	//   ....[12]....
        /*0094*/ 	.word	0x0000bd40


	//   ....[13]....
        /*0098*/ 	.word	0x0000bec0


	//   ....[14]....
        /*009c*/ 	.word	0x0000c010


	//   ....[15]....
        /*00a0*/ 	.word	0x0000c040


	//   ....[16]....
        /*00a4*/ 	.word	0x0000c0f0


	//   ....[17]....
        /*00a8*/ 	.word	0x0000c260


	//   ....[18]....
        /*00ac*/ 	.word	0x0000c3d0


	//   ....[19]....
        /*00b0*/ 	.word	0x0000c520


	//   ....[20]....
        /*00b4*/ 	.word	0x0000c630


	//   ....[21]....
        /*00b8*/ 	.word	0x0000c660


	//   ....[22]....
        /*00bc*/ 	.word	0x0000c690


	//----- nvinfo : EIATTR_MAX_THREADS
	.align		4
.L_1949:
        /*00c0*/ 	.byte	0x04, 0x05
        /*00c2*/ 	.short	(.L_1951 - .L_1950)
.L_1950:
        /*00c4*/ 	.word	0x00000080
        /*00c8*/ 	.word	0x00000001
        /*00cc*/ 	.word	0x00000001


	//----- nvinfo : EIATTR_CRS_STACK_SIZE
	.align		4
.L_1951:
        /*00d0*/ 	.byte	0x04, 0x1e
        /*00d2*/ 	.short	(.L_1953 - .L_1952)
.L_1952:
        /*00d4*/ 	.word	0x00000000


	//----- nvinfo : EIATTR_CBANK_PARAM_SIZE
	.align		4
.L_1953:
        /*00d8*/ 	.byte	0x03, 0x19
        /*00da*/ 	.short	0x0230


	//----- nvinfo : EIATTR_PARAM_CBANK
	.align		4
        /*00dc*/ 	.byte	0x04, 0x0a
        /*00de*/ 	.short	(.L_1955 - .L_1954)
	.align		4
.L_1954:
        /*00e0*/ 	.word	index@(.nv.constant0._ZN2at6native18elementwise_kernelILi128ELi4EZNS0_15gpu_kernel_implINS0_13AUnaryFunctorIN3c107complexIfEES6_S6_NS0_15binary_internal10MulFunctorIS6_EEEEEEvRNS_18TensorIteratorBaseERKT_EUliE_EEviT1_)
        /*00e4*/ 	.short	0x0210
        /*00e6*/ 	.short	0x0230


	//----- nvinfo : EIATTR_SW_WAR
	.align		4
.L_1955:
        /*00e8*/ 	.byte	0x04, 0x36
        /*00ea*/ 	.short	(.L_1957 - .L_1956)
.L_1956:
        /*00ec*/ 	.word	0x00000008
.L_1957:


//--------------------- .nv.info._ZN2at6native27unrolled_elementwise_kernelINS0_13AUnaryFunctorIN3c107complexIfEES5_S5_NS0_15binary_internal10MulFunctorIS5_EEEESt5arrayIPcLm2EELi4E23TrivialOffsetCalculatorILi1EjESE_NS0_6memory12LoadWithCastILi1EEENSF_13StoreWithCastILi1EEEEEviT_T0_T2_T3_T4_T5_ --------------------------
	.section	.nv.info._ZN2at6native27unrolled_elementwise_kernelINS0_13AUnaryFunctorIN3c107complexIfEES5_S5_NS0_15binary_internal10MulFunctorIS5_EEEESt5arrayIPcLm2EELi4E23TrivialOffsetCalculatorILi1EjESE_NS0_6memory12LoadWithCastILi1EEENSF_13StoreWithCastILi1EEEEEviT_T0_T2_T3_T4_T5_,"",@"SHT_CUDA_INFO"
	.sectionflags	@""
	.align	4


	//----- nvinfo : EIATTR_CUDA_API_VERSION
	.align		4
        /*0000*/ 	.byte	0x04, 0x37
        /*0002*/ 	.short	(.L_1959 - .L_1958)
.L_1958:
        /*0004*/ 	.word	0x00000082


	//----- nvinfo : EIATTR_KPARAM_INFO
	.align		4
.L_1959:
        /*0008*/ 	.byte	0x04, 0x17
        /*000a*/ 	.short	(.L_1961 - .L_1960)
.L_1960:
        /*000c*/ 	.word	0x00000000
        /*0010*/ 	.short	0x0006
        /*0012*/ 	.short	0x0034
        /*0014*/ 	.byte	0x00, 0xf0, 0x21, 0x00


	//----- nvinfo : EIATTR_KPARAM_INFO
	.align		4
.L_1961:
        /*0018*/ 	.byte	0x04, 0x17
        /*001a*/ 	.short	(.L_1963 - .L_1962)
.L_1962:
        /*001c*/ 	.word	0x00000000
        /*0020*/ 	.short	0x0005
        /*0022*/ 	.short	0x002c
        /*0024*/ 	.byte	0x00, 0xf0, 0x21, 0x00


	//----- nvinfo : EIATTR_KPARAM_INFO
	.align		4
.L_1963:
        /*0028*/ 	.byte	0x04, 0x17
        /*002a*/ 	.short	(.L_1965 - .L_1964)
.L_1964:
        /*002c*/ 	.word	0x00000000
        /*0030*/ 	.short	0x0004
        /*0032*/ 	.short	0x0029
        /*0034*/ 	.byte	0x00, 0xf0, 0x05, 0x00


	//----- nvinfo : EIATTR_KPARAM_INFO
	.align		4
.L_1965:
        /*0038*/ 	.byte	0x04, 0x17
        /*003a*/ 	.short	(.L_1967 - .L_1966)
.L_1966:
        /*003c*/ 	.word	0x00000000
        /*0040*/ 	.short	0x0003
        /*0042*/ 	.short	0x0028
        /*0044*/ 	.byte	0x00, 0xf0, 0x05, 0x00


	//----- nvinfo : EIATTR_KPARAM_INFO
	.align		4
.L_1967:
        /*0048*/ 	.byte	0x04, 0x17
        /*004a*/ 	.short	(.L_1969 - .L_1968)
.L_1968:
        /*004c*/ 	.word	0x00000000
        /*0050*/ 	.short	0x0002
        /*0052*/ 	.short	0x0018
        /*0054*/ 	.byte	0x00, 0xf0, 0x41, 0x00


	//----- nvinfo : EIATTR_KPARAM_INFO
	.align		4
.L_1969:
        /*0058*/ 	.byte	0x04, 0x17
        /*005a*/ 	.short	(.L_1971 - .L_1970)
.L_1970:
        /*005c*/ 	.word	0x00000000
        /*0060*/ 	.short	0x0001
        /*0062*/ 	.short	0x0008
        /*0064*/ 	.byte	0x00, 0xf0, 0x41, 0x00


	//----- nvinfo : EIATTR_KPARAM_INFO
	.align		4
.L_1971:
        /*0068*/ 	.byte	0x04, 0x17
        /*006a*/ 	.short	(.L_1973 - .L_1972)
.L_1972:
        /*006c*/ 	.word	0x00000000
        /*0070*/ 	.short	0x0000
        /*0072*/ 	.short	0x0000
        /*0074*/ 	.byte	0x00, 0xf0, 0x11, 0x00


	//----- nvinfo : EIATTR_SPARSE_MMA_MASK
	.align		4
.L_1973:
        /*0078*/ 	.byte	0x03, 0x50
        /*007a*/ 	.short	0x0000


	//----- nvinfo : EIATTR_MAXREG_COUNT
	.align		4
        /*007c*/ 	.byte	0x03, 0x1b
        /*007e*/ 	.short	0x00ff


	//----- nvinfo : EIATTR_EXTERNS
	.align		4
        /*0080*/ 	.byte	0x04, 0x0f
        /*0082*/ 	.short	(.L_1975 - .L_1974)


	//   ....[0]....
	.align		4
.L_1974:
        /*0084*/ 	.word	index@(__assertfail)


	//----- nvinfo : EIATTR_MERCURY_ISA_VERSION
	.align		4
.L_1975:
        /*0088*/ 	.byte	0x03, 0x5f
        /*008a*/ 	.short	0x0101


	//----- nvinfo : EIATTR_SYSCALL_OFFSETS
	.align		4
        /*008c*/ 	.byte	0x04, 0x46
        /*008e*/ 	.short	(.L_1977 - .L_1976)


	//   ....[0]....
.L_1976:
        /*0090*/ 	.word	0x00000fc0


	//   ....[1]....
        /*0094*/ 	.word	0x00001fe0


	//   ....[2]....
        /*0098*/ 	.word	0x00003000


	//   ....[3]....
        /*009c*/ 	.word	0x00003ff0


	//   ....[4]....
        /*00a0*/ 	.word	0x00005250


	//   ....[5]....
        /*00a4*/ 	.word	0x00006190


	//   ....[6]....
        /*00a8*/ 	.word	0x00007060


	//   ....[7]....
        /*00ac*/ 	.word	0x00007f50


	//----- nvinfo : EIATTR_EXIT_INSTR_OFFSETS
	.align		4
.L_1977:
        /*00b0*/ 	.byte	0x04, 0x1c
        /*00b2*/ 	.short	(.L_1979 - .L_1978)


	//   ....[0]....
.L_1978:
        /*00b4*/ 	.word	0x00007100


	//   ....[1]....
        /*00b8*/ 	.word	0x00007260


	//   ....[2]....
        /*00bc*/ 	.word	0x000072a0


	//   ....[3]....
        /*00c0*/ 	.word	0x00007330


	//   ....[4]....
        /*00c4*/ 	.word	0x00007360


	//   ....[5]....
        /*00c8*/ 	.word	0x00007390


	//   ....[6]....
        /*00cc*/ 	.word	0x00007410


	//   ....[7]....
        /*00d0*/ 	.word	0x00007440


	//   ....[8]....
        /*00d4*/ 	.word	0x000074c0


	//   ....[9]....
        /*00d8*/ 	.word	0x000074f0


	//   ....[10]....
        /*00dc*/ 	.word	0x00007530


	//   ....[11]....
        /*00e0*/ 	.word	0x00007610


	//   ....[12]....
        /*00e4*/ 	.word	0x00007670


	//   ....[13]....
        /*00e8*/ 	.word	0x000077f0


	//   ....[14]....
        /*00ec*/ 	.word	0x00007940


	//   ....[15]....
        /*00f0*/ 	.word	0x00007970


	//   ....[16]....
        /*00f4*/ 	.word	0x00007a20


	//   ....[17]....
        /*00f8*/ 	.word	0x00007b90


	//   ....[18]....
        /*00fc*/ 	.word	0x00007d00


	//   ....[19]....
        /*0100*/ 	.word	0x00007e50


	//   ....[20]....
        /*0104*/ 	.word	0x00007f60


	//   ....[21]....
        /*0108*/ 	.word	0x00007f90


	//   ....[22]....
        /*010c*/ 	.word	0x00007fc0


	//----- nvinfo : EIATTR_MAX_THREADS
	.align		4
.L_1979:
        /*0110*/ 	.byte	0x04, 0x05
        /*0112*/ 	.short	(.L_1981 - .L_1980)
.L_1980:
        /*0114*/ 	.word	0x00000080
        /*0118*/ 	.word	0x00000001
        /*011c*/ 	.word	0x00000001


	//----- nvinfo : EIATTR_CRS_STACK_SIZE
	.align		4
.L_1981:
        /*0120*/ 	.byte	0x04, 0x1e
        /*0122*/ 	.short	(.L_1983 - .L_1982)
.L_1982:
        /*0124*/ 	.word	0x00000000


	//----- nvinfo : EIATTR_CBANK_PARAM_SIZE
	.align		4
.L_1983:
        /*0128*/ 	.byte	0x03, 0x19
        /*012a*/ 	.short	0x003c


	//----- nvinfo : EIATTR_PARAM_CBANK
	.align		4
        /*012c*/ 	.byte	0x04, 0x0a
        /*012e*/ 	.short	(.L_1985 - .L_1984)
	.align		4
.L_1984:
        /*0130*/ 	.word	index@(.nv.constant0._ZN2at6native27unrolled_elementwise_kernelINS0_13AUnaryFunctorIN3c107complexIfEES5_S5_NS0_15binary_internal10MulFunctorIS5_EEEESt5arrayIPcLm2EELi4E23TrivialOffsetCalculatorILi1EjESE_NS0_6memory12LoadWithCastILi1EEENSF_13StoreWithCastILi1EEEEEviT_T0_T2_T3_T4_T5_)
        /*0134*/ 	.short	0x0210
        /*0136*/ 	.short	0x003c


	//----- nvinfo : EIATTR_SW_WAR
	.align		4
.L_1985:
        /*0138*/ 	.byte	0x04, 0x36
        /*013a*/ 	.short	(.L_1987 - .L_1986)
.L_1986:
        /*013c*/ 	.word	0x00000008
.L_1987:


//--------------------- .nv.info._ZN2at6native18elementwise_kernelILi128ELi2EZNS0_22gpu_kernel_impl_nocastINS0_13AUnaryFunctorIN3c107complexIfEES6_S6_NS0_15binary_internal10MulFunctorIS6_EEEEEEvRNS_18TensorIteratorBaseERKT_EUliE_EEviT1_ --------------------------
	.section	.nv.info._ZN2at6native18elementwise_kernelILi128ELi2EZNS0_22gpu_kernel_impl_nocastINS0_13AUnaryFunctorIN3c107complexIfEES6_S6_NS0_15binary_internal10MulFunctorIS6_EEEEEEvRNS_18TensorIteratorBaseERKT_EUliE_EEviT1_,"",@"SHT_CUDA_INFO"
	.sectionflags	@""
	.align	4


	//----- nvinfo : EIATTR_CUDA_API_VERSION
	.align		4
        /*0000*/ 	.byte	0x04, 0x37
        /*0002*/ 	.short	(.L_1989 - .L_1988)
.L_1988:
        /*0004*/ 	.word	0x00000082


	//----- nvinfo : EIATTR_KPARAM_INFO
	.align		4
.L_1989:
        /*0008*/ 	.byte	0x04, 0x17
        /*000a*/ 	.short	(.L_1991 - .L_1990)
.L_1990:
        /*000c*/ 	.word	0x00000000
        /*0010*/ 	.short	0x0001
        /*0012*/ 	.short	0x0008
        /*0014*/ 	.byte	0x00, 0xf0, 0x81, 0x08


	//----- nvinfo : EIATTR_KPARAM_INFO
	.align		4
.L_1991:
        /*0018*/ 	.byte	0x04, 0x17
        /*001a*/ 	.short	(.L_1993 - .L_1992)
.L_1992:
        /*001c*/ 	.word	0x00000000
        /*0020*/ 	.short	0x0000
        /*0022*/ 	.short	0x0000
        /*0024*/ 	.byte	0x00, 0xf0, 0x11, 0x00


	//----- nvinfo : EIATTR_SPARSE_MMA_MASK
	.align		4
.L_1993:
        /*0028*/ 	.byte	0x03, 0x50
        /*002a*/ 	.short	0x0000


	//----- nvinfo : EIATTR_MAXREG_COUNT
	.align		4
        /*002c*/ 	.byte	0x03, 0x1b
        /*002e*/ 	.short	0x0080


	//----- nvinfo : EIATTR_MERCURY_ISA_VERSION
	.align		4
        /*0030*/ 	.byte	0x03, 0x5f
        /*0032*/ 	.short	0x0101


	//----- nvinfo : EIATTR_EXIT_INSTR_OFFSETS
	.align		4
        /*0034*/ 	.byte	0x04, 0x1c
        /*0036*/ 	.short	(.L_1995 - .L_1994)


	//   ....[0]....
.L_1994:
        /*0038*/ 	.word	0x00001470


	//   ....[1]....
        /*003c*/ 	.word	0x00002830


	//----- nvinfo : EIATTR_MAX_THREADS
	.align		4
.L_1995:
        /*0040*/ 	.byte	0x04, 0x05
        /*0042*/ 	.short	(.L_1997 - .L_1996)
.L_1996:
        /*0044*/ 	.word	0x00000080
        /*0048*/ 	.word	0x00000001
        /*004c*/ 	.word	0x00000001


	//----- nvinfo : EIATTR_CRS_STACK_SIZE
	.align		4
.L_1997:
        /*0050*/ 	.byte	0x04, 0x1e
        /*0052*/ 	.short	(.L_1999 - .L_1998)
.L_1998:
        /*0054*/ 	.word	0x00000000


	//----- nvinfo : EIATTR_CBANK_PARAM_SIZE
	.align		4
.L_1999:
        /*0058*/ 	.byte	0x03, 0x19
        /*005a*/ 	.short	0x0228


	//----- nvinfo : EIATTR_PARAM_CBANK
	.align		4
        /*005c*/ 	.byte	0x04, 0x0a
        /*005e*/ 	.short	(.L_2001 - .L_2000)
	.align		4
.L_2000:
        /*0060*/ 	.word	index@(.nv.constant0._ZN2at6native18elementwise_kernelILi128ELi2EZNS0_22gpu_kernel_impl_nocastINS0_13AUnaryFunctorIN3c107complexIfEES6_S6_NS0_15binary_internal10MulFunctorIS6_EEEEEEvRNS_18TensorIteratorBaseERKT_EUliE_EEviT1_)
        /*0064*/ 	.short	0x0210
        /*0066*/ 	.short	0x0228


	//----- nvinfo : EIATTR_SW_WAR
	.align		4
.L_2001:
        /*0068*/ 	.byte	0x04, 0x36
        /*006a*/ 	.short	(.L_2003 - .L_2002)
.L_2002:
        /*006c*/ 	.word	0x00000008
.L_2003:


//--------------------- .nv.info._ZN2at6native27unrolled_elementwise_kernelINS0_13AUnaryFunctorIN3c107complexIfEES5_S5_NS0_15binary_internal10MulFunctorIS5_EEEESt5arrayIPcLm2EELi4E23TrivialOffsetCalculatorILi1EjESE_NS0_6memory15LoadWithoutCastENSF_16StoreWithoutCastEEEviT_T0_T2_T3_T4_T5_ --------------------------
	.section	.nv.info._ZN2at6native27unrolled_elementwise_kernelINS0_13AUnaryFunctorIN3c107complexIfEES5_S5_NS0_15binary_internal10MulFunctorIS5_EEEESt5arrayIPcLm2EELi4E23TrivialOffsetCalculatorILi1EjESE_NS0_6memory15LoadWithoutCastENSF_16StoreWithoutCastEEEviT_T0_T2_T3_T4_T5_,"",@"SHT_CUDA_INFO"
	.sectionflags	@""
	.align	4


	//----- nvinfo : EIATTR_CUDA_API_VERSION
	.align		4
        /*0000*/ 	.byte	0x04, 0x37
        /*0002*/ 	.short	(.L_2005 - .L_2004)
.L_2004:
        /*0004*/ 	.word	0x00000082


	//----- nvinfo : EIATTR_KPARAM_INFO
	.align		4
.L_2005:
        /*0008*/ 	.byte	0x04, 0x17
        /*000a*/ 	.short	(.L_2007 - .L_2006)
.L_2006:
        /*000c*/ 	.word	0x00000000
        /*0010*/ 	.short	0x0006
        /*0012*/ 	.short	0x002b
        /*0014*/ 	.byte	0x00, 0xf0, 0x05, 0x00


	//----- nvinfo : EIATTR_KPARAM_INFO
	.align		4
.L_2007:
        /*0018*/ 	.byte	0x04, 0x17
        /*001a*/ 	.short	(.L_2009 - .L_2008)
.L_2008:
        /*001c*/ 	.word	0x00000000
        /*0020*/ 	.short	0x0005
        /*0022*/ 	.short	0x002a
        /*0024*/ 	.byte	0x00, 0xf0, 0x05, 0x00


	//----- nvinfo : EIATTR_KPARAM_INFO
	.align		4
.L_2009:
        /*0028*/ 	.byte	0x04, 0x17
        /*002a*/ 	.short	(.L_2011 - .L_2010)
.L_2010:
        /*002c*/ 	.word	0x00000000
        /*0030*/ 	.short	0x0004
        /*0032*/ 	.short	0x0029
        /*0034*/ 	.byte	0x00, 0xf0, 0x05, 0x00


	//----- nvinfo : EIATTR_KPARAM_INFO
	.align		4
.L_2011:
        /*0038*/ 	.byte	0x04, 0x17
        /*003a*/ 	.short	(.L_2013 - .L_2012)
.L_2012:
        /*003c*/ 	.word	0x00000000
        /*0040*/ 	.short	0x0003
        /*0042*/ 	.short	0x0028
        /*0044*/ 	.byte	0x00, 0xf0, 0x05, 0x00


	//----- nvinfo : EIATTR_KPARAM_INFO
	.align		4
.L_2013:
        /*0048*/ 	.byte	0x04, 0x17
        /*004a*/ 	.short	(.L_2015 - .L_2014)
.L_2014:
        /*004c*/ 	.word	0x00000000
        /*0050*/ 	.short	0x0002
        /*0052*/ 	.short	0x0018
        /*0054*/ 	.byte	0x00, 0xf0, 0x41, 0x00


	//----- nvinfo : EIATTR_KPARAM_INFO
	.align		4
.L_2015:
        /*0058*/ 	.byte	0x04, 0x17
        /*005a*/ 	.short	(.L_2017 - .L_2016)
.L_2016:
        /*005c*/ 	.word	0x00000000
        /*0060*/ 	.short	0x0001
        /*0062*/ 	.short	0x0008
        /*0064*/ 	.byte	0x00, 0xf0, 0x41, 0x00


	//----- nvinfo : EIATTR_KPARAM_INFO
	.align		4
.L_2017:
        /*0068*/ 	.byte	0x04, 0x17
        /*006a*/ 	.short	(.L_2019 - .L_2018)
.L_2018:
        /*006c*/ 	.word	0x00000000
        /*0070*/ 	.short	0x0000
        /*0072*/ 	.short	0x0000
        /*0074*/ 	.byte	0x00, 0xf0, 0x11, 0x00


	//----- nvinfo : EIATTR_SPARSE_MMA_MASK
	.align		4
.L_2019:
        /*0078*/ 	.byte	0x03, 0x50
        /*007a*/ 	.short	0x0000


	//----- nvinfo : EIATTR_MAXREG_COUNT
	.align		4
        /*007c*/ 	.byte	0x03, 0x1b
        /*007e*/ 	.short	0x00ff


	//----- nvinfo : EIATTR_MERCURY_ISA_VERSION
	.align		4
        /*0080*/ 	.byte	0x03, 0x5f
        /*0082*/ 	.short	0x0101


	//----- nvinfo : EIATTR_EXIT_INSTR_OFFSETS
	.align		4
        /*0084*/ 	.byte	0x04, 0x1c
        /*0086*/ 	.short	(.L_2021 - .L_2020)


	//   ....[0]....
.L_2020:
        /*0088*/ 	.word	0x00000510


	//   ....[1]....
        /*008c*/ 	.word	0x000005b0


	//----- nvinfo : EIATTR_MAX_THREADS
	.align		4
.L_2021:
        /*0090*/ 	.byte	0x04, 0x05
        /*0092*/ 	.short	(.L_2023 - .L_2022)
.L_2022:
        /*0094*/ 	.word	0x00000080
        /*0098*/ 	.word	0x00000001
        /*009c*/ 	.word	0x00000001


	//----- nvinfo : EIATTR_CRS_STACK_SIZE
	.align		4
.L_2023:
        /*00a0*/ 	.byte	0x04, 0x1e
        /*00a2*/ 	.short	(.L_2025 - .L_2024)
.L_2024:
        /*00a4*/ 	.word	0x00000000


	//----- nvinfo : EIATTR_CBANK_PARAM_SIZE
	.align		4
.L_2025:
        /*00a8*/ 	.byte	0x03, 0x19
        /*00aa*/ 	.short	0x002c


	//----- nvinfo : EIATTR_PARAM_CBANK
	.align		4
        /*00ac*/ 	.byte	0x04, 0x0a
        /*00ae*/ 	.short	(.L_2027 - .L_2026)
	.align		4
.L_2026:
        /*00b0*/ 	.word	index@(.nv.constant0._ZN2at6native27unrolled_elementwise_kernelINS0_13AUnaryFunctorIN3c107complexIfEES5_S5_NS0_15binary_internal10MulFunctorIS5_EEEESt5arrayIPcLm2EELi4E23TrivialOffsetCalculatorILi1EjESE_NS0_6memory15LoadWithoutCastENSF_16StoreWithoutCastEEEviT_T0_T2_T3_T4_T5_)
        /*00b4*/ 	.short	0x0210
        /*00b6*/ 	.short	0x002c


	//----- nvinfo : EIATTR_SW_WAR
	.align		4
.L_2027:
        /*00b8*/ 	.byte	0x04, 0x36
        /*00ba*/ 	.short	(.L_2029 - .L_2028)
.L_2028:
        /*00bc*/ 	.word	0x00000008
.L_2029:


//--------------------- .nv.info._ZN2at6native29vectorized_elementwise_kernelILi2ENS0_13AUnaryFunctorIN3c107complexIfEES5_S5_NS0_15binary_internal10MulFunctorIS5_EEEESt5arrayIPcLm2EEEEviT0_T1_ --------------------------
	.section	.nv.info._ZN2at6native29vectorized_elementwise_kernelILi2ENS0_13AUnaryFunctorIN3c107complexIfEES5_S5_NS0_15binary_internal10MulFunctorIS5_EEEESt5arrayIPcLm2EEEEviT0_T1_,"",@"SHT_CUDA_INFO"
	.sectionflags	@""
	.align	4


	//----- nvinfo : EIATTR_CUDA_API_VERSION
	.align		4
        /*0000*/ 	.byte	0x04, 0x37
        /*0002*/ 	.short	(.L_2031 - .L_2030)
.L_2030:
        /*0004*/ 	.word	0x00000082


	//----- nvinfo : EIATTR_KPARAM_INFO
	.align		4
.L_2031:
        /*0008*/ 	.byte	0x04, 0x17
        /*000a*/ 	.short	(.L_2033 - .L_2032)
.L_2032:
        /*000c*/ 	.word	0x00000000
        /*0010*/ 	.short	0x0002
        /*0012*/ 	.short	0x0018
        /*0014*/ 	.byte	0x00, 0xf0, 0x41, 0x00


	//----- nvinfo : EIATTR_KPARAM_INFO
	.align		4
.L_2033:
        /*0018*/ 	.byte	0x04, 0x17
        /*001a*/ 	.short	(.L_2035 - .L_2034)
.L_2034:
        /*001c*/ 	.word	0x00000000
        /*0020*/ 	.short	0x0001
        /*0022*/ 	.short	0x0008
        /*0024*/ 	.byte	0x00, 0xf0, 0x41, 0x00


	//----- nvinfo : EIATTR_KPARAM_INFO
	.align		4
.L_2035:
        /*0028*/ 	.byte	0x04, 0x17
        /*002a*/ 	.short	(.L_2037 - .L_2036)
.L_2036:
        /*002c*/ 	.word	0x00000000
        /*0030*/ 	.short	0x0000
        /*0032*/ 	.short	0x0000
        /*0034*/ 	.byte	0x00, 0xf0, 0x11, 0x00


	//----- nvinfo : EIATTR_SPARSE_MMA_MASK
	.align		4
.L_2037:
        /*0038*/ 	.byte	0x03, 0x50
        /*003a*/ 	.short	0x0000


	//----- nvinfo : EIATTR_MAXREG_COUNT
	.align		4
        /*003c*/ 	.byte	0x03, 0x1b
        /*003e*/ 	.short	0x00ff


	//----- nvinfo : EIATTR_MERCURY_ISA_VERSION
	.align		4
        /*0040*/ 	.byte	0x03, 0x5f
        /*0042*/ 	.short	0x0101


	//----- nvinfo : EIATTR_EXIT_INSTR_OFFSETS
	.align		4
        /*0044*/ 	.byte	0x04, 0x1c
        /*0046*/ 	.short	(.L_2039 - .L_2038)


	//   ....[0]....
.L_2038:
        /*0048*/ 	.word	0x00000380


	//   ....[1]....
        /*004c*/ 	.word	0x00000ed0


	//   ....[2]....
        /*0050*/ 	.word	0x00000f20


	//----- nvinfo : EIATTR_MAX_THREADS
	.align		4
.L_2039:
        /*0054*/ 	.byte	0x04, 0x05
        /*0056*/ 	.short	(.L_2041 - .L_2040)
.L_2040:
        /*0058*/ 	.word	0x00000080
        /*005c*/ 	.word	0x00000001
        /*0060*/ 	.word	0x00000001


	//----- nvinfo : EIATTR_CRS_STACK_SIZE
	.align		4
.L_2041:
        /*0064*/ 	.byte	0x04, 0x1e
        /*0066*/ 	.short	(.L_2043 - .L_2042)
.L_2042:
        /*0068*/ 	.word	0x00000000


	//----- nvinfo : EIATTR_CBANK_PARAM_SIZE
	.align		4
.L_2043:
        /*006c*/ 	.byte	0x03, 0x19
        /*006e*/ 	.short	0x0028


	//----- nvinfo : EIATTR_PARAM_CBANK
	.align		4
        /*0070*/ 	.byte	0x04, 0x0a
        /*0072*/ 	.short	(.L_2045 - .L_2044)
	.align		4
.L_2044:
        /*0074*/ 	.word	index@(.nv.constant0._ZN2at6native29vectorized_elementwise_kernelILi2ENS0_13AUnaryFunctorIN3c107complexIfEES5_S5_NS0_15binary_internal10MulFunctorIS5_EEEESt5arrayIPcLm2EEEEviT0_T1_)
        /*0078*/ 	.short	0x0210
        /*007a*/ 	.short	0x0028


	//----- nvinfo : EIATTR_SW_WAR
	.align		4
.L_2045:
        /*007c*/ 	.byte	0x04, 0x36
        /*007e*/ 	.short	(.L_2047 - .L_2046)
.L_2046:
        /*0080*/ 	.word	0x00000008
.L_2047:


//--------------------- .nv.info._ZN2at6native29vectorized_elementwise_kernelILi4ENS0_13AUnaryFunctorIN3c107complexIfEES5_S5_NS0_15binary_internal10MulFunctorIS5_EEEESt5arrayIPcLm2EEEEviT0_T1_ --------------------------
	.section	.nv.info._ZN2at6native29vectorized_elementwise_kernelILi4ENS0_13AUnaryFunctorIN3c107complexIfEES5_S5_NS0_15binary_internal10MulFunctorIS5_EEEESt5arrayIPcLm2EEEEviT0_T1_,"",@"SHT_CUDA_INFO"
	.sectionflags	@""
	.align	4


	//----- nvinfo : EIATTR_CUDA_API_VERSION
	.align		4
        /*0000*/ 	.byte	0x04, 0x37
        /*0002*/ 	.short	(.L_2049 - .L_2048)
.L_2048:
        /*0004*/ 	.word	0x00000082


	//----- nvinfo : EIATTR_KPARAM_INFO
	.align		4
.L_2049:
        /*0008*/ 	.byte	0x04, 0x17
        /*000a*/ 	.short	(.L_2051 - .L_2050)
.L_2050:
        /*000c*/ 	.word	0x00000000
        /*0010*/ 	.short	0x0002
        /*0012*/ 	.short	0x0018
        /*0014*/ 	.byte	0x00, 0xf0, 0x41, 0x00


	//----- nvinfo : EIATTR_KPARAM_INFO
	.align		4
.L_2051:
        /*0018*/ 	.byte	0x04, 0x17
        /*001a*/ 	.short	(.L_2053 - .L_2052)
.L_2052:
        /*001c*/ 	.word	0x00000000
        /*0020*/ 	.short	0x0001
        /*0022*/ 	.short	0x0008
        /*0024*/ 	.byte	0x00, 0xf0, 0x41, 0x00


	//----- nvinfo : EIATTR_KPARAM_INFO
	.align		4
.L_2053:
        /*0028*/ 	.byte	0x04, 0x17
        /*002a*/ 	.short	(.L_2055 - .L_2054)
.L_2054:
        /*002c*/ 	.word	0x00000000
        /*0030*/ 	.short	0x0000
        /*0032*/ 	.short	0x0000
        /*0034*/ 	.byte	0x00, 0xf0, 0x11, 0x00


	//----- nvinfo : EIATTR_SPARSE_MMA_MASK
	.align		4
.L_2055:
        /*0038*/ 	.byte	0x03, 0x50
        /*003a*/ 	.short	0x0000


	//----- nvinfo : EIATTR_MAXREG_COUNT
	.align		4
        /*003c*/ 	.byte	0x03, 0x1b
        /*003e*/ 	.short	0x00ff


	//----- nvinfo : EIATTR_MERCURY_ISA_VERSION
	.align		4
        /*0040*/ 	.byte	0x03, 0x5f
        /*0042*/ 	.short	0x0101


	//----- nvinfo : EIATTR_EXIT_INSTR_OFFSETS
	.align		4
        /*0044*/ 	.byte	0x04, 0x1c
        /*0046*/ 	.short	(.L_2057 - .L_2056)


	//   ....[0]....
.L_2056:
        /*0048*/ 	.word	0x00000380


	//   ....[1]....
        /*004c*/ 	.word	0x00000ed0


	//   ....[2]....
        /*0050*/ 	.word	0x00000f20


	//----- nvinfo : EIATTR_MAX_THREADS
	.align		4
.L_2057:
        /*0054*/ 	.byte	0x04, 0x05
        /*0056*/ 	.short	(.L_2059 - .L_2058)
.L_2058:
        /*0058*/ 	.word	0x00000080
        /*005c*/ 	.word	0x00000001
        /*0060*/ 	.word	0x00000001


	//----- nvinfo : EIATTR_CRS_STACK_SIZE
	.align		4
.L_2059:
        /*0064*/ 	.byte	0x04, 0x1e
        /*0066*/ 	.short	(.L_2061 - .L_2060)
.L_2060:
        /*0068*/ 	.word	0x00000000


	//----- nvinfo : EIATTR_CBANK_PARAM_SIZE
	.align		4
.L_2061:
        /*006c*/ 	.byte	0x03, 0x19
        /*006e*/ 	.short	0x0028


	//----- nvinfo : EIATTR_PARAM_CBANK
	.align		4
        /*0070*/ 	.byte	0x04, 0x0a
        /*0072*/ 	.short	(.L_2063 - .L_2062)
	.align		4
.L_2062:
        /*0074*/ 	.word	index@(.nv.constant0._ZN2at6native29vectorized_elementwise_kernelILi4ENS0_13AUnaryFunctorIN3c107complexIfEES5_S5_NS0_15binary_internal10MulFunctorIS5_EEEESt5arrayIPcLm2EEEEviT0_T1_)
        /*0078*/ 	.short	0x0210
        /*007a*/ 	.short	0x0028


	//----- nvinfo : EIATTR_SW_WAR
	.align		4
.L_2063:
        /*007c*/ 	.byte	0x04, 0x36
        /*007e*/ 	.short	(.L_2065 - .L_2064)
.L_2064:
        /*0080*/ 	.word	0x00000008
.L_2065:


//--------------------- .nv.info._ZN2at6native29vectorized_elementwise_kernelILi8ENS0_13AUnaryFunctorIN3c107complexIfEES5_S5_NS0_15binary_internal10MulFunctorIS5_EEEESt5arrayIPcLm2EEEEviT0_T1_ --------------------------
	.section	.nv.info._ZN2at6native29vectorized_elementwise_kernelILi8ENS0_13AUnaryFunctorIN3c107complexIfEES5_S5_NS0_15binary_internal10MulFunctorIS5_EEEESt5arrayIPcLm2EEEEviT0_T1_,"",@"SHT_CUDA_INFO"
	.sectionflags	@""
	.align	4


	//----- nvinfo : EIATTR_CUDA_API_VERSION
	.align		4
        /*0000*/ 	.byte	0x04, 0x37
        /*0002*/ 	.short	(.L_2067 - .L_2066)
.L_2066:
        /*0004*/ 	.word	0x00000082


	//----- nvinfo : EIATTR_KPARAM_INFO
	.align		4
.L_2067:
        /*0008*/ 	.byte	0x04, 0x17
        /*000a*/ 	.short	(.L_2069 - .L_2068)
.L_2068:
        /*000c*/ 	.word	0x00000000
        /*0010*/ 	.short	0x0002
        /*0012*/ 	.short	0x0018
        /*0014*/ 	.byte	0x00, 0xf0, 0x41, 0x00


	//----- nvinfo : EIATTR_KPARAM_INFO
	.align		4
.L_2069:
        /*0018*/ 	.byte	0x04, 0x17
        /*001a*/ 	.short	(.L_2071 - .L_2070)
.L_2070:
        /*001c*/ 	.word	0x00000000
        /*0020*/ 	.short	0x0001
        /*0022*/ 	.short	0x0008
        /*0024*/ 	.byte	0x00, 0xf0, 0x41, 0x00


	//----- nvinfo : EIATTR_KPARAM_INFO
	.align		4
.L_2071:
        /*0028*/ 	.byte	0x04, 0x17
        /*002a*/ 	.short	(.L_2073 - .L_2072)
.L_2072:
        /*002c*/ 	.word	0x00000000
        /*0030*/ 	.short	0x0000
        /*0032*/ 	.short	0x0000
        /*0034*/ 	.byte	0x00, 0xf0, 0x11, 0x00


	//----- nvinfo : EIATTR_SPARSE_MMA_MASK
	.align		4
.L_2073:
        /*0038*/ 	.byte	0x03, 0x50
        /*003a*/ 	.short	0x0000


	//----- nvinfo : EIATTR_MAXREG_COUNT
	.align		4
        /*003c*/ 	.byte	0x03, 0x1b
        /*003e*/ 	.short	0x00ff


	//----- nvinfo : EIATTR_MERCURY_ISA_VERSION
	.align		4
        /*0040*/ 	.byte	0x03, 0x5f
        /*0042*/ 	.short	0x0101


	//----- nvinfo : EIATTR_EXIT_INSTR_OFFSETS
	.align		4
        /*0044*/ 	.byte	0x04, 0x1c
        /*0046*/ 	.short	(.L_2075 - .L_2074)


	//   ....[0]....
.L_2074:
        /*0048*/ 	.word	0x00000380


	//   ....[1]....
        /*004c*/ 	.word	0x00000ed0


	//   ....[2]....
        /*0050*/ 	.word	0x00000f20


	//----- nvinfo : EIATTR_MAX_THREADS
	.align		4
.L_2075:
        /*0054*/ 	.byte	0x04, 0x05
        /*0056*/ 	.short	(.L_2077 - .L_2076)
.L_2076:
        /*0058*/ 	.word	0x00000080
        /*005c*/ 	.word	0x00000001
        /*0060*/ 	.word	0x00000001


	//----- nvinfo : EIATTR_CRS_STACK_SIZE
	.align		4
.L_2077:
        /*0064*/ 	.byte	0x04, 0x1e
        /*0066*/ 	.short	(.L_2079 - .L_2078)
.L_2078:
        /*0068*/ 	.word	0x00000000


	//----- nvinfo : EIATTR_CBANK_PARAM_SIZE
	.align		4
.L_2079:
        /*006c*/ 	.byte	0x03, 0x19
        /*006e*/ 	.short	0x0028


	//----- nvinfo : EIATTR_PARAM_CBANK
	.align		4
        /*0070*/ 	.byte	0x04, 0x0a
        /*0072*/ 	.short	(.L_2081 - .L_2080)
	.align		4
.L_2080:
        /*0074*/ 	.word	index@(.nv.constant0._ZN2at6native29vectorized_elementwise_kernelILi8ENS0_13AUnaryFunctorIN3c107complexIfEES5_S5_NS0_15binary_internal10MulFunctorIS5_EEEESt5arrayIPcLm2EEEEviT0_T1_)
        /*0078*/ 	.short	0x0210
        /*007a*/ 	.short	0x0028


	//----- nvinfo : EIATTR_SW_WAR
	.align		4
.L_2081:
        /*007c*/ 	.byte	0x04, 0x36
        /*007e*/ 	.short	(.L_2083 - .L_2082)
.L_2082:
        /*0080*/ 	.word	0x00000008
.L_2083:


//--------------------- .nv.info._ZN2at6native18elementwise_kernelILi128ELi4EZNS0_15gpu_kernel_implINS0_13BinaryFunctorIN3c107complexIfEES6_S6_NS0_15binary_internal10MulFunctorIS6_EEEEEEvRNS_18TensorIteratorBaseERKT_EUliE_EEviT1_ --------------------------
	.section	.nv.info._ZN2at6native18elementwise_kernelILi128ELi4EZNS0_15gpu_kernel_implINS0_13BinaryFunctorIN3c107complexIfEES6_S6_NS0_15binary_internal10MulFunctorIS6_EEEEEEvRNS_18TensorIteratorBaseERKT_EUliE_EEviT1_,"",@"SHT_CUDA_INFO"
	.sectionflags	@""
	.align	4


	//----- nvinfo : EIATTR_CUDA_API_VERSION
	.align		4
        /*0000*/ 	.byte	0x04, 0x37
        /*0002*/ 	.short	(.L_2085 - .L_2084)
.L_2084:
        /*0004*/ 	.word	0x00000082


	//----- nvinfo : EIATTR_KPARAM_INFO
	.align		4
.L_2085:
        /*0008*/ 	.byte	0x04, 0x17
        /*000a*/ 	.short	(.L_2087 - .L_2086)
.L_2086:
        /*000c*/ 	.word	0x00000000
        /*0010*/ 	.short	0x0001
        /*0012*/ 	.short	0x0008
        /*0014*/ 	.byte	0x00, 0xf0, 0x21, 0x0a


	//----- nvinfo : EIATTR_KPARAM_INFO
	.align		4
.L_2087:
        /*0018*/ 	.byte	0x04, 0x17
        /*001a*/ 	.short	(.L_2089 - .L_2088)
.L_2088:
        /*001c*/ 	.word	0x00000000
        /*0020*/ 	.short	0x0000
        /*0022*/ 	.short	0x0000
        /*0024*/ 	.byte	0x00, 0xf0, 0x11, 0x00


	//----- nvinfo : EIATTR_SPARSE_MMA_MASK
	.align		4
.L_2089:
        /*0028*/ 	.byte	0x03, 0x50
        /*002a*/ 	.short	0x0000


	//----- nvinfo : EIATTR_MAXREG_COUNT
	.align		4
        /*002c*/ 	.byte	0x03, 0x1b
        /*002e*/ 	.short	0x0080


	//----- nvinfo : EIATTR_EXTERNS
	.align		4
        /*0030*/ 	.byte	0x04, 0x0f
        /*0032*/ 	.short	(.L_2091 - .L_2090)


	//   ....[0]....
	.align		4
.L_2090:
        /*0034*/ 	.word	index@(__assertfail)


	//----- nvinfo : EIATTR_MERCURY_ISA_VERSION
	.align		4
.L_2091:
        /*0038*/ 	.byte	0x03, 0x5f
        /*003a*/ 	.short	0x0101


	//----- nvinfo : EIATTR_SYSCALL_OFFSETS
	.align		4
        /*003c*/ 	.byte	0x04, 0x46
        /*003e*/ 	.short	(.L_2093 - .L_2092)


	//   ....[0]....
.L_2092:
        /*0040*/ 	.word	0x000025d0


	//   ....[1]....
        /*0044*/ 	.word	0x00003550


	//   ....[2]....
        /*0048*/ 	.word	0x00004410


	//   ....[3]....
        /*004c*/ 	.word	0x00006a10


	//   ....[4]....
        /*0050*/ 	.word	0x00007990


	//   ....[5]....
        /*0054*/ 	.word	0x00008850


	//   ....[6]....
        /*0058*/ 	.word	0x0000ae40


	//   ....[7]....
        /*005c*/ 	.word	0x0000bdc0


	//   ....[8]....
        /*0060*/ 	.word	0x0000cc80


	//   ....[9]....
        /*0064*/ 	.word	0x0000f260


	//   ....[10]....
        /*0068*/ 	.word	0x000101e0


	//   ....[11]....
        /*006c*/ 	.word	0x000110a0


	//----- nvinfo : EIATTR_EXIT_INSTR_OFFSETS
	.align		4
.L_2093:
        /*0070*/ 	.byte	0x04, 0x1c
        /*0072*/ 	.short	(.L_2095 - .L_2094)


	//   ....[0]....
.L_2094:
        /*0074*/ 	.word	0x0000cd30


	//   ....[1]....
        /*0078*/ 	.word	0x000103b0


	//   ....[2]....
        /*007c*/ 	.word	0x000103f0


	//   ....[3]....
        /*0080*/ 	.word	0x00010480


	//   ....[4]....
        /*0084*/ 	.word	0x000104b0


	//   ....[5]....
        /*0088*/ 	.word	0x000104e0


	//   ....[6]....
        /*008c*/ 	.word	0x00010560


	//   ....[7]....
        /*0090*/ 	.word	0x00010590


	//   ....[8]....
        /*0094*/ 	.word	0x00010610


	//   ....[9]....
        /*0098*/ 	.word	0x00010640


	//   ....[10]....
        /*009c*/ 	.word	0x00010680


	//   ....[11]....
        /*00a0*/ 	.word	0x00010760


	//   ....[12]....
        /*00a4*/ 	.word	0x000107c0


	//   ....[13]....
        /*00a8*/ 	.word	0x00010940


	//   ....[14]....
        /*00ac*/ 	.word	0x00010a90


	//   ....[15]....
        /*00b0*/ 	.word	0x00010ac0


	//   ....[16]....
        /*00b4*/ 	.word	0x00010b70


	//   ....[17]....
        /*00b8*/ 	.word	0x00010ce0


	//   ....[18]....
        /*00bc*/ 	.word	0x00010e50


	//   ....[19]....
        /*00c0*/ 	.word	0x00010fa0


	//   ....[20]....
        /*00c4*/ 	.word	0x000110b0


	//   ....[21]....
        /*00c8*/ 	.word	0x000110e0


	//   ....[22]....
        /*00cc*/ 	.word	0x00011110


	//----- nvinfo : EIATTR_MAX_THREADS
	.align		4
.L_2095:
        /*00d0*/ 	.byte	0x04, 0x05
        /*00d2*/ 	.short	(.L_2097 - .L_2096)
.L_2096:
        /*00d4*/ 	.word	0x00000080
        /*00d8*/ 	.word	0x00000001
        /*00dc*/ 	.word	0x00000001


	//----- nvinfo : EIATTR_CRS_STACK_SIZE
	.align		4
.L_2097:
        /*00e0*/ 	.byte	0x04, 0x1e
        /*00e2*/ 	.short	(.L_2099 - .L_2098)
.L_2098:
        /*00e4*/ 	.word	0x00000000


	//----- nvinfo : EIATTR_CBANK_PARAM_SIZE
	.align		4
.L_2099:
        /*00e8*/ 	.byte	0x03, 0x19
        /*00ea*/ 	.short	0x0290


	//----- nvinfo : EIATTR_PARAM_CBANK
	.align		4
        /*00ec*/ 	.byte	0x04, 0x0a
        /*00ee*/ 	.short	(.L_2101 - .L_2100)
	.align		4
.L_2100:
        /*00f0*/ 	.word	index@(.nv.constant0._ZN2at6native18elementwise_kernelILi128ELi4EZNS0_15gpu_kernel_implINS0_13BinaryFunctorIN3c107complexIfEES6_S6_NS0_15binary_internal10MulFunctorIS6_EEEEEEvRNS_18TensorIteratorBaseERKT_EUliE_EEviT1_)
        /*00f4*/ 	.short	0x0210
        /*00f6*/ 	.short	0x0290


	//----- nvinfo : EIATTR_SW_WAR
	.align		4
.L_2101:
        /*00f8*/ 	.byte	0x04, 0x36
        /*00fa*/ 	.short	(.L_2103 - .L_2102)
.L_2102:
        /*00fc*/ 	.word	0x00000008
.L_2103:


//--------------------- .nv.info._ZN2at6native27unrolled_elementwise_kernelINS0_13BinaryFunctorIN3c107complexIfEES5_S5_NS0_15binary_internal10MulFunctorIS5_EEEESt5arrayIPcLm3EELi4E23TrivialOffsetCalculatorILi2EjESD_ILi1EjENS0_6memory12LoadWithCastILi2EEENSG_13StoreWithCastILi1EEEEEviT_T0_T2_T3_T4_T5_ --------------------------
	.section	.nv.info._ZN2at6native27unrolled_elementwise_kernelINS0_13BinaryFunctorIN3c107complexIfEES5_S5_NS0_15binary_internal10MulFunctorIS5_EEEESt5arrayIPcLm3EELi4E23TrivialOffsetCalculatorILi2EjESD_ILi1EjENS0_6memory12LoadWithCastILi2EEENSG_13StoreWithCastILi1EEEEEviT_T0_T2_T3_T4_T5_,"",@"SHT_CUDA_INFO"
	.sectionflags	@""
	.align	4


	//----- nvinfo : EIATTR_CUDA_API_VERSION
	.align		4
        /*0000*/ 	.byte	0x04, 0x37
        /*0002*/ 	.short	(.L_2105 - .L_2104)
.L_2104:
        /*0004*/ 	.word	0x00000082


	//----- nvinfo : EIATTR_KPARAM_INFO
	.align		4
.L_2105:
        /*0008*/ 	.byte	0x04, 0x17
        /*000a*/ 	.short	(.L_2107 - .L_2106)
.L_2106:
        /*000c*/ 	.word	0x00000000
        /*0010*/ 	.short	0x0006
        /*0012*/ 	.short	0x0030
        /*0014*/ 	.byte	0x00, 0xf0, 0x21, 0x00


	//----- nvinfo : EIATTR_KPARAM_INFO
	.align		4
.L_2107:
        /*0018*/ 	.byte	0x04, 0x17
        /*001a*/ 	.short	(.L_2109 - .L_2108)
.L_2108:
        /*001c*/ 	.word	0x00000000
        /*0020*/ 	.short	0x0005
        /*0022*/ 	.short	0x0024
        /*0024*/ 	.byte	0x00, 0xf0, 0x31, 0x00


	//----- nvinfo : EIATTR_KPARAM_INFO
	.align		4
.L_2109:
        /*0028*/ 	.byte	0x04, 0x17
        /*002a*/ 	.short	(.L_2111 - .L_2110)
.L_2110:
        /*002c*/ 	.word	0x00000000
        /*0030*/ 	.short	0x0004
        /*0032*/ 	.short	0x0021
        /*0034*/ 	.byte	0x00, 0xf0, 0x05, 0x00


	//----- nvinfo : EIATTR_KPARAM_INFO
	.align		4
.L_2111:
        /*0038*/ 	.byte	0x04, 0x17
        /*003a*/ 	.short	(.L_2113 - .L_2112)
.L_2112:
        /*003c*/ 	.word	0x00000000
        /*0040*/ 	.short	0x0003
        /*0042*/ 	.short	0x0020
        /*0044*/ 	.byte	0x00, 0xf0, 0x05, 0x00


	//----- nvinfo : EIATTR_KPARAM_INFO
	.align		4
.L_2113:
        /*0048*/ 	.byte	0x04, 0x17
        /*004a*/ 	.short	(.L_2115 - .L_2114)
.L_2114:
        /*004c*/ 	.word	0x00000000
        /*0050*/ 	.short	0x0002
        /*0052*/ 	.short	0x0008
        /*0054*/ 	.byte	0x00, 0xf0, 0x61, 0x00


	//----- nvinfo : EIATTR_KPARAM_INFO
	.align		4
.L_2115:
        /*0058*/ 	.byte	0x04, 0x17
        /*005a*/ 	.short	(.L_2117 - .L_2116)
.L_2116:
        /*005c*/ 	.word	0x00000000
        /*0060*/ 	.short	0x0001
        /*0062*/ 	.short	0x0004
        /*0064*/ 	.byte	0x00, 0xf0, 0x05, 0x00


	//----- nvinfo : EIATTR_KPARAM_INFO
	.align		4
.L_2117:
        /*0068*/ 	.byte	0x04, 0x17
        /*006a*/ 	.short	(.L_2119 - .L_2118)
.L_2118:
        /*006c*/ 	.word	0x00000000
        /*0070*/ 	.short	0x0000
        /*0072*/ 	.short	0x0000
        /*0074*/ 	.byte	0x00, 0xf0, 0x11, 0x00


	//----- nvinfo : EIATTR_SPARSE_MMA_MASK
	.align		4
.L_2119:
        /*0078*/ 	.byte	0x03, 0x50
        /*007a*/ 	.short	0x0000


	//----- nvinfo : EIATTR_MAXREG_COUNT
	.align		4
        /*007c*/ 	.byte	0x03, 0x1b
        /*007e*/ 	.short	0x00ff


	//----- nvinfo : EIATTR_EXTERNS
	.align		4
        /*0080*/ 	.byte	0x04, 0x0f
        /*0082*/ 	.short	(.L_2121 - .L_2120)


	//   ....[0]....
	.align		4
.L_2120:
        /*0084*/ 	.word	index@(__assertfail)


	//----- nvinfo : EIATTR_MERCURY_ISA_VERSION
	.align		4
.L_2121:
        /*0088*/ 	.byte	0x03, 0x5f
        /*008a*/ 	.short	0x0101


	//----- nvinfo : EIATTR_SYSCALL_OFFSETS
	.align		4
        /*008c*/ 	.byte	0x04, 0x46
        /*008e*/ 	.short	(.L_2123 - .L_2122)


	//   ....[0]....
.L_2122:
        /*0090*/ 	.word	0x00000fd0


	//   ....[1]....
        /*0094*/ 	.word	0x00001f60


	//   ....[2]....
        /*0098*/ 	.word	0x00002f70


	//   ....[3]....
        /*009c*/ 	.word	0x00003f00


	//   ....[4]....
        /*00a0*/ 	.word	0x00004f20


	//   ....[5]....
        /*00a4*/ 	.word	0x00005eb0


	//   ....[6]....
        /*00a8*/ 	.word	0x00006ec0


	//   ....[7]....
        /*00ac*/ 	.word	0x00007e40


	//   ....[8]....
        /*00b0*/ 	.word	0x00009030


	//   ....[9]....
        /*00b4*/ 	.word	0x00009f40


	//   ....[10]....
        /*00b8*/ 	.word	0x0000ae10


	//   ....[11]....
        /*00bc*/ 	.word	0x0000bce0


	//----- nvinfo : EIATTR_EXIT_INSTR_OFFSETS
	.align		4
.L_2123:
        /*00c0*/ 	.byte	0x04, 0x1c
        /*00c2*/ 	.short	(.L_2125 - .L_2124)


	//   ....[0]....
.L_2124:
        /*00c4*/ 	.word	0x0000aeb0


	//   ....[1]....
        /*00c8*/ 	.word	0x0000aff0


	//   ....[2]....
        /*00cc*/ 	.word	0x0000b030


	//   ....[3]....
        /*00d0*/ 	.word	0x0000b0c0


	//   ....[4]....
        /*00d4*/ 	.word	0x0000b0f0


	//   ....[5]....
        /*00d8*/ 	.word	0x0000b120


	//   ....[6]....
        /*00dc*/ 	.word	0x0000b1a0


	//   ....[7]....
        /*00e0*/ 	.word	0x0000b1d0


	//   ....[8]....
        /*00e4*/ 	.word	0x0000b250


	//   ....[9]....
        /*00e8*/ 	.word	0x0000b280


	//   ....[10]....
        /*00ec*/ 	.word	0x0000b2c0


	//   ....[11]....
        /*00f0*/ 	.word	0x0000b3a0


	//   ....[12]....
        /*00f4*/ 	.word	0x0000b400


	//   ....[13]....
        /*00f8*/ 	.word	0x0000b580


	//   ....[14]....
        /*00fc*/ 	.word	0x0000b6d0


	//   ....[15]....
        /*0100*/ 	.word	0x0000b700


	//   ....[16]....
        /*0104*/ 	.word	0x0000b7b0


	//   ....[17]....
        /*0108*/ 	.word	0x0000b920


	//   ....[18]....
        /*010c*/ 	.word	0x0000ba90


	//   ....[19]....
        /*0110*/ 	.word	0x0000bbe0


	//   ....[20]....
        /*0114*/ 	.word	0x0000bcf0


	//   ....[21]....
        /*0118*/ 	.word	0x0000bd20


	//   ....[22]....
        /*011c*/ 	.word	0x0000bd50


	//----- nvinfo : EIATTR_MAX_THREADS
	.align		4
.L_2125:
        /*0120*/ 	.byte	0x04, 0x05
        /*0122*/ 	.short	(.L_2127 - .L_2126)
.L_2126:
        /*0124*/ 	.word	0x00000080
        /*0128*/ 	.word	0x00000001
        /*012c*/ 	.word	0x00000001


	//----- nvinfo : EIATTR_CRS_STACK_SIZE
	.align		4
.L_2127:
        /*0130*/ 	.byte	0x04, 0x1e
        /*0132*/ 	.short	(.L_2129 - .L_2128)
.L_2128:
        /*0134*/ 	.word	0x00000000


	//----- nvinfo : EIATTR_CBANK_PARAM_SIZE
	.align		4
.L_2129:
        /*0138*/ 	.byte	0x03, 0x19
        /*013a*/ 	.short	0x0038


	//----- nvinfo : EIATTR_PARAM_CBANK
	.align		4
        /*013c*/ 	.byte	0x04, 0x0a
        /*013e*/ 	.short	(.L_2131 - .L_2130)
	.align		4
.L_2130:
        /*0140*/ 	.word	index@(.nv.constant0._ZN2at6native27unrolled_elementwise_kernelINS0_13BinaryFunctorIN3c107complexIfEES5_S5_NS0_15binary_internal10MulFunctorIS5_EEEESt5arrayIPcLm3EELi4E23TrivialOffsetCalculatorILi2EjESD_ILi1EjENS0_6memory12LoadWithCastILi2EEENSG_13StoreWithCastILi1EEEEEviT_T0_T2_T3_T4_T5_)
        /*0144*/ 	.short	0x0210
        /*0146*/ 	.short	0x0038


	//----- nvinfo : EIATTR_SW_WAR
	.align		4
.L_2131:
        /*0148*/ 	.byte	0x04, 0x36
        /*014a*/ 	.short	(.L_2133 - .L_2132)
.L_2132:
        /*014c*/ 	.word	0x00000008
.L_2133:


//--------------------- .nv.info._ZN2at6native18elementwise_kernelILi128ELi2EZNS0_22gpu_kernel_impl_nocastINS0_13BinaryFunctorIN3c107complexIfEES6_S6_NS0_15binary_internal10MulFunctorIS6_EEEEEEvRNS_18TensorIteratorBaseERKT_EUliE_EEviT1_ --------------------------
	.section	.nv.info._ZN2at6native18elementwise_kernelILi128ELi2EZNS0_22gpu_kernel_impl_nocastINS0_13BinaryFunctorIN3c107complexIfEES6_S6_NS0_15binary_internal10MulFunctorIS6_EEEEEEvRNS_18TensorIteratorBaseERKT_EUliE_EEviT1_,"",@"SHT_CUDA_INFO"
	.sectionflags	@""
	.align	4


	//----- nvinfo : EIATTR_CUDA_API_VERSION
	.align		4
        /*0000*/ 	.byte	0x04, 0x37
        /*0002*/ 	.short	(.L_2135 - .L_2134)
.L_2134:
        /*0004*/ 	.word	0x00000082


	//----- nvinfo : EIATTR_KPARAM_INFO
	.align		4
.L_2135:
        /*0008*/ 	.byte	0x04, 0x17
        /*000a*/ 	.short	(.L_2137 - .L_2136)
.L_2136:
        /*000c*/ 	.word	0x00000000
        /*0010*/ 	.short	0x0001
        /*0012*/ 	.short	0x0008
        /*0014*/ 	.byte	0x00, 0xf0, 0x21, 0x0a


	//----- nvinfo : EIATTR_KPARAM_INFO
	.align		4
.L_2137:
        /*0018*/ 	.byte	0x04, 0x17
        /*001a*/ 	.short	(.L_2139 - .L_2138)
.L_2138:
        /*001c*/ 	.word	0x00000000
        /*0020*/ 	.short	0x0000
        /*0022*/ 	.short	0x0000
        /*0024*/ 	.byte	0x00, 0xf0, 0x11, 0x00


	//----- nvinfo : EIATTR_SPARSE_MMA_MASK
	.align		4
.L_2139:
        /*0028*/ 	.byte	0x03, 0x50
        /*002a*/ 	.short	0x0000


	//----- nvinfo : EIATTR_MAXREG_COUNT
	.align		4
        /*002c*/ 	.byte	0x03, 0x1b
        /*002e*/ 	.short	0x0080


	//----- nvinfo : EIATTR_MERCURY_ISA_VERSION
	.align		4
        /*0030*/ 	.byte	0x03, 0x5f
        /*0032*/ 	.short	0x0101


	//----- nvinfo : EIATTR_EXIT_INSTR_OFFSETS
	.align		4
        /*0034*/ 	.byte	0x04, 0x1c
        /*0036*/ 	.short	(.L_2141 - .L_2140)


	//   ....[0]....
.L_2140:
        /*0038*/ 	.word	0x000017e0


	//   ....[1]....
        /*003c*/ 	.word	0x00002f00


	//----- nvinfo : EIATTR_MAX_THREADS
	.align		4
.L_2141:
        /*0040*/ 	.byte	0x04, 0x05
        /*0042*/ 	.short	(.L_2143 - .L_2142)
.L_2142:
        /*0044*/ 	.word	0x00000080
        /*0048*/ 	.word	0x00000001
        /*004c*/ 	.word	0x00000001


	//----- nvinfo : EIATTR_CRS_STACK_SIZE
	.align		4
.L_2143:
        /*0050*/ 	.byte	0x04, 0x1e
        /*0052*/ 	.short	(.L_2145 - .L_2144)
.L_2144:
        /*0054*/ 	.word	0x00000000


	//----- nvinfo : EIATTR_CBANK_PARAM_SIZE
	.align		4
.L_2145:
        /*0058*/ 	.byte	0x03, 0x19
        /*005a*/ 	.short	0x0290


	//----- nvinfo : EIATTR_PARAM_CBANK
	.align		4
        /*005c*/ 	.byte	0x04, 0x0a
        /*005e*/ 	.short	(.L_2147 - .L_2146)
	.align		4
.L_2146:
        /*0060*/ 	.word	index@(.nv.constant0._ZN2at6native18elementwise_kernelILi128ELi2EZNS0_22gpu_kernel_impl_nocastINS0_13BinaryFunctorIN3c107complexIfEES6_S6_NS0_15binary_internal10MulFunctorIS6_EEEEEEvRNS_18TensorIteratorBaseERKT_EUliE_EEviT1_)
        /*0064*/ 	.short	0x0210
        /*0066*/ 	.short	0x0290


	//----- nvinfo : EIATTR_SW_WAR
	.align		4
.L_2147:
        /*0068*/ 	.byte	0x04, 0x36
        /*006a*/ 	.short	(.L_2149 - .L_2148)
.L_2148:
        /*006c*/ 	.word	0x00000008
.L_2149:


//--------------------- .nv.info._ZN2at6native27unrolled_elementwise_kernelINS0_13BinaryFunctorIN3c107complexIfEES5_S5_NS0_15binary_internal10MulFunctorIS5_EEEESt5arrayIPcLm3EELi4E23TrivialOffsetCalculatorILi2EjESD_ILi1EjENS0_6memory15LoadWithoutCastENSG_16StoreWithoutCastEEEviT_T0_T2_T3_T4_T5_ --------------------------
	.section	.nv.info._ZN2at6native27unrolled_elementwise_kernelINS0_13BinaryFunctorIN3c107complexIfEES5_S5_NS0_15binary_internal10MulFunctorIS5_EEEESt5arrayIPcLm3EELi4E23TrivialOffsetCalculatorILi2EjESD_ILi1EjENS0_6memory15LoadWithoutCastENSG_16StoreWithoutCastEEEviT_T0_T2_T3_T4_T5_,"",@"SHT_CUDA_INFO"
	.sectionflags	@""
	.align	4


	//----- nvinfo : EIATTR_CUDA_API_VERSION
	.align		4
        /*0000*/ 	.byte	0x04, 0x37
        /*0002*/ 	.short	(.L_2151 - .L_2150)
.L_2150:
        /*0004*/ 	.word	0x00000082


	//----- nvinfo : EIATTR_KPARAM_INFO
	.align		4
.L_2151:
        /*0008*/ 	.byte	0x04, 0x17
        /*000a*/ 	.short	(.L_2153 - .L_2152)
.L_2152:
        /*000c*/ 	.word	0x00000000
        /*0010*/ 	.short	0x0006
        /*0012*/ 	.short	0x0023
        /*0014*/ 	.byte	0x00, 0xf0, 0x05, 0x00


	//----- nvinfo : EIATTR_KPARAM_INFO
	.align		4
.L_2153:
        /*0018*/ 	.byte	0x04, 0x17
        /*001a*/ 	.short	(.L_2155 - .L_2154)
.L_2154:
        /*001c*/ 	.word	0x00000000
        /*0020*/ 	.short	0x0005
        /*0022*/ 	.short	0x0022
        /*0024*/ 	.byte	0x00, 0xf0, 0x05, 0x00


	//----- nvinfo : EIATTR_KPARAM_INFO
	.align		4
.L_2155:
        /*0028*/ 	.byte	0x04, 0x17
        /*002a*/ 	.short	(.L_2157 - .L_2156)
.L_2156:
        /*002c*/ 	.word	0x00000000
        /*0030*/ 	.short	0x0004
        /*0032*/ 	.short	0x0021
        /*0034*/ 	.byte	0x00, 0xf0, 0x05, 0x00


	//----- nvinfo : EIATTR_KPARAM_INFO
	.align		4
.L_2157:
        /*0038*/ 	.byte	0x04, 0x17
        /*003a*/ 	.short	(.L_2159 - .L_2158)
.L_2158:
        /*003c*/ 	.word	0x00000000
        /*0040*/ 	.short	0x0003
        /*0042*/ 	.short	0x0020
        /*0044*/ 	.byte	0x00, 0xf0, 0x05, 0x00


	//----- nvinfo : EIATTR_KPARAM_INFO
	.align		4
.L_2159:
        /*0048*/ 	.byte	0x04, 0x17
        /*004a*/ 	.short	(.L_2161 - .L_2160)
.L_2160:
        /*004c*/ 	.word	0x00000000
        /*0050*/ 	.short	0x0002
        /*0052*/ 	.short	0x0008
        /*0054*/ 	.byte	0x00, 0xf0, 0x61, 0x00


	//----- nvinfo : EIATTR_KPARAM_INFO
	.align		4
.L_2161:
        /*0058*/ 	.byte	0x04, 0x17
        /*005a*/ 	.short	(.L_2163 - .L_2162)
.L_2162:
        /*005c*/ 	.word	0x00000000
        /*0060*/ 	.short	0x0001
        /*0062*/ 	.short	0x0004
        /*0064*/ 	.byte	0x00, 0xf0, 0x05, 0x00


	//----- nvinfo : EIATTR_KPARAM_INFO
	.align		4
.L_2163:
        /*0068*/ 	.byte	0x04, 0x17
        /*006a*/ 	.short	(.L_2165 - .L_2164)
.L_2164:
        /*006c*/ 	.word	0x00000000
        /*0070*/ 	.short	0x0000
        /*0072*/ 	.short	0x0000
        /*0074*/ 	.byte	0x00, 0xf0, 0x11, 0x00


	//----- nvinfo : EIATTR_SPARSE_MMA_MASK
	.align		4
.L_2165:
        /*0078*/ 	.byte	0x03, 0x50
        /*007a*/ 	.short	0x0000


	//----- nvinfo : EIATTR_MAXREG_COUNT
	.align		4
        /*007c*/ 	.byte	0x03, 0x1b
        /*007e*/ 	.short	0x00ff


	//----- nvinfo : EIATTR_MERCURY_ISA_VERSION
	.align		4
        /*0080*/ 	.byte	0x03, 0x5f
        /*0082*/ 	.short	0x0101


	//----- nvinfo : EIATTR_EXIT_INSTR_OFFSETS
	.align		4
        /*0084*/ 	.byte	0x04, 0x1c
        /*0086*/ 	.short	(.L_2167 - .L_2166)


	//   ....[0]....
.L_2166:
        /*0088*/ 	.word	0x000005c0


	//   ....[1]....
        /*008c*/ 	.word	0x00000670


	//----- nvinfo : EIATTR_MAX_THREADS
	.align		4
.L_2167:
        /*0090*/ 	.byte	0x04, 0x05
        /*0092*/ 	.short	(.L_2169 - .L_2168)
.L_2168:
        /*0094*/ 	.word	0x00000080
        /*0098*/ 	.word	0x00000001
        /*009c*/ 	.word	0x00000001


	//----- nvinfo : EIATTR_CRS_STACK_SIZE
	.align		4
.L_2169:
        /*00a0*/ 	.byte	0x04, 0x1e
        /*00a2*/ 	.short	(.L_2171 - .L_2170)
.L_2170:
        /*00a4*/ 	.word	0x00000000


	//----- nvinfo : EIATTR_CBANK_PARAM_SIZE
	.align		4
.L_2171:
        /*00a8*/ 	.byte	0x03, 0x19
        /*00aa*/ 	.short	0x0024


	//----- nvinfo : EIATTR_PARAM_CBANK
	.align		4
        /*00ac*/ 	.byte	0x04, 0x0a
        /*00ae*/ 	.short	(.L_2173 - .L_2172)
	.align		4
.L_2172:
        /*00b0*/ 	.word	index@(.nv.constant0._ZN2at6native27unrolled_elementwise_kernelINS0_13BinaryFunctorIN3c107complexIfEES5_S5_NS0_15binary_internal10MulFunctorIS5_EEEESt5arrayIPcLm3EELi4E23TrivialOffsetCalculatorILi2EjESD_ILi1EjENS0_6memory15LoadWithoutCastENSG_16StoreWithoutCastEEEviT_T0_T2_T3_T4_T5_)
        /*00b4*/ 	.short	0x0210
        /*00b6*/ 	.short	0x0024


	//----- nvinfo : EIATTR_SW_WAR
	.align		4
.L_2173:
        /*00b8*/ 	.byte	0x04, 0x36
        /*00ba*/ 	.short	(.L_2175 - .L_2174)
.L_2174:
        /*00bc*/ 	.word	0x00000008
.L_2175:


//--------------------- .nv.info._ZN2at6native29vectorized_elementwise_kernelILi2ENS0_13BinaryFunctorIN3c107complexIfEES5_S5_NS0_15binary_internal10MulFunctorIS5_EEEESt5arrayIPcLm3EEEEviT0_T1_ --------------------------
	.section	.nv.info._ZN2at6native29vectorized_elementwise_kernelILi2ENS0_13BinaryFunctorIN3c107complexIfEES5_S5_NS0_15binary_internal10MulFunctorIS5_EEEESt5arrayIPcLm3EEEEviT0_T1_,"",@"SHT_CUDA_INFO"
	.sectionflags	@""
	.align	4


	//----- nvinfo : EIATTR_CUDA_API_VERSION
	.align		4
        /*0000*/ 	.byte	0x04, 0x37
        /*0002*/ 	.short	(.L_2177 - .L_2176)
.L_2176:
        /*0004*/ 	.word	0x00000082


	//----- nvinfo : EIATTR_KPARAM_INFO
	.align		4
.L_2177:
        /*0008*/ 	.byte	0x04, 0x17
        /*000a*/ 	.short	(.L_2179 - .L_2178)
.L_2178:
        /*000c*/ 	.word	0x00000000
        /*0010*/ 	.short	0x0002
        /*0012*/ 	.short	0x0008
        /*0014*/ 	.byte	0x00, 0xf0, 0x61, 0x00


	//----- nvinfo : EIATTR_KPARAM_INFO
	.align		4
.L_2179:
        /*0018*/ 	.byte	0x04, 0x17
        /*001a*/ 	.short	(.L_2181 - .L_2180)
.L_2180:
        /*001c*/ 	.word	0x00000000
        /*0020*/ 	.short	0x0001
        /*0022*/ 	.short	0x0004
        /*0024*/ 	.byte	0x00, 0xf0, 0x05, 0x00


	//----- nvinfo : EIATTR_KPARAM_INFO
	.align		4
.L_2181:
        /*0028*/ 	.byte	0x04, 0x17
        /*002a*/ 	.short	(.L_2183 - .L_2182)
.L_2182:
        /*002c*/ 	.word	0x00000000
        /*0030*/ 	.short	0x0000
        /*0032*/ 	.short	0x0000
        /*0034*/ 	.byte	0x00, 0xf0, 0x11, 0x00


	//----- nvinfo : EIATTR_SPARSE_MMA_MASK
	.align		4
.L_2183:
        /*0038*/ 	.byte	0x03, 0x50
        /*003a*/ 	.short	0x0000


	//----- nvinfo : EIATTR_MAXREG_COUNT
	.align		4
        /*003c*/ 	.byte	0x03, 0x1b
        /*003e*/ 	.short	0x00ff


	//----- nvinfo : EIATTR_MERCURY_ISA_VERSION
	.align		4
        /*0040*/ 	.byte	0x03, 0x5f
        /*0042*/ 	.short	0x0101


	//----- nvinfo : EIATTR_EXIT_INSTR_OFFSETS
	.align		4
        /*0044*/ 	.byte	0x04, 0x1c
        /*0046*/ 	.short	(.L_2185 - .L_2184)


	//   ....[0]....
.L_2184:
        /*0048*/ 	.word	0x000003e0


	//   ....[1]....
        /*004c*/ 	.word	0x00001060


	//   ....[2]....
        /*0050*/ 	.word	0x000010b0


	//----- nvinfo : EIATTR_MAX_THREADS
	.align		4
.L_2185:
        /*0054*/ 	.byte	0x04, 0x05
        /*0056*/ 	.short	(.L_2187 - .L_2186)
.L_2186:
        /*0058*/ 	.word	0x00000080
        /*005c*/ 	.word	0x00000001
        /*0060*/ 	.word	0x00000001


	//----- nvinfo : EIATTR_CRS_STACK_SIZE
	.align		4
.L_2187:
        /*0064*/ 	.byte	0x04, 0x1e
        /*0066*/ 	.short	(.L_2189 - .L_2188)
.L_2188:
        /*0068*/ 	.word	0x00000000


	//----- nvinfo : EIATTR_CBANK_PARAM_SIZE
	.align		4
.L_2189:
        /*006c*/ 	.byte	0x03, 0x19
        /*006e*/ 	.short	0x0020


	//----- nvinfo : EIATTR_PARAM_CBANK
	.align		4
        /*0070*/ 	.byte	0x04, 0x0a
        /*0072*/ 	.short	(.L_2191 - .L_2190)
	.align		4
.L_2190:
        /*0074*/ 	.word	index@(.nv.constant0._ZN2at6native29vectorized_elementwise_kernelILi2ENS0_13BinaryFunctorIN3c107complexIfEES5_S5_NS0_15binary_internal10MulFunctorIS5_EEEESt5arrayIPcLm3EEEEviT0_T1_)
        /*0078*/ 	.short	0x0210
        /*007a*/ 	.short	0x0020


	//----- nvinfo : EIATTR_SW_WAR
	.align		4
.L_2191:
        /*007c*/ 	.byte	0x04, 0x36
        /*007e*/ 	.short	(.L_2193 - .L_2192)
.L_2192:
        /*0080*/ 	.word	0x00000008
.L_2193:


//--------------------- .nv.info._ZN2at6native29vectorized_elementwise_kernelILi4ENS0_13BinaryFunctorIN3c107complexIfEES5_S5_NS0_15binary_internal10MulFunctorIS5_EEEESt5arrayIPcLm3EEEEviT0_T1_ --------------------------
	.section	.nv.info._ZN2at6native29vectorized_elementwise_kernelILi4ENS0_13BinaryFunctorIN3c107complexIfEES5_S5_NS0_15binary_internal10MulFunctorIS5_EEEESt5arrayIPcLm3EEEEviT0_T1_,"",@"SHT_CUDA_INFO"
	.sectionflags	@""
	.align	4


	//----- nvinfo : EIATTR_CUDA_API_VERSION
	.align		4
        /*0000*/ 	.byte	0x04, 0x37
        /*0002*/ 	.short	(.L_2195 - .L_2194)
.L_2194:
        /*0004*/ 	.word	0x00000082


	//----- nvinfo : EIATTR_KPARAM_INFO
	.align		4
.L_2195:
        /*0008*/ 	.byte	0x04, 0x17
        /*000a*/ 	.short	(.L_2197 - .L_2196)
.L_2196:
        /*000c*/ 	.word	0x00000000
        /*0010*/ 	.short	0x0002
        /*0012*/ 	.short	0x0008
        /*0014*/ 	.byte	0x00, 0xf0, 0x61, 0x00


	//----- nvinfo : EIATTR_KPARAM_INFO
	.align		4
.L_2197:
        /*0018*/ 	.byte	0x04, 0x17
        /*001a*/ 	.short	(.L_2199 - .L_2198)
.L_2198:
        /*001c*/ 	.word	0x00000000
        /*0020*/ 	.short	0x0001
        /*0022*/ 	.short	0x0004
        /*0024*/ 	.byte	0x00, 0xf0, 0x05, 0x00


	//----- nvinfo : EIATTR_KPARAM_INFO
	.align		4
.L_2199:
        /*0028*/ 	.byte	0x04, 0x17
        /*002a*/ 	.short	(.L_2201 - .L_2200)
.L_2200:
        /*002c*/ 	.word	0x00000000
        /*0030*/ 	.short	0x0000
        /*0032*/ 	.short	0x0000
        /*0034*/ 	.byte	0x00, 0xf0, 0x11, 0x00


	//----- nvinfo : EIATTR_SPARSE_MMA_MASK
	.align		4
.L_2201:
        /*0038*/ 	.byte	0x03, 0x50
        /*003a*/ 	.short	0x0000


	//----- nvinfo : EIATTR_MAXREG_COUNT
	.align		4
        /*003c*/ 	.byte	0x03, 0x1b
        /*003e*/ 	.short	0x00ff


	//----- nvinfo : EIATTR_MERCURY_ISA_VERSION
	.align		4
        /*0040*/ 	.byte	0x03, 0x5f
        /*0042*/ 	.short	0x0101


	//----- nvinfo : EIATTR_EXIT_INSTR_OFFSETS
	.align		4
        /*0044*/ 	.byte	0x04, 0x1c
        /*0046*/ 	.short	(.L_2203 - .L_2202)


	//   ....[0]....
.L_2202:
        /*0048*/ 	.word	0x000003e0


	//   ....[1]....
        /*004c*/ 	.word	0x00001060


	//   ....[2]....
        /*0050*/ 	.word	0x000010b0


	//----- nvinfo : EIATTR_MAX_THREADS
	.align		4
.L_2203:
        /*0054*/ 	.byte	0x04, 0x05
        /*0056*/ 	.short	(.L_2205 - .L_2204)
.L_2204:
        /*0058*/ 	.word	0x00000080
        /*005c*/ 	.word	0x00000001
        /*0060*/ 	.word	0x00000001


	//----- nvinfo : EIATTR_CRS_STACK_SIZE
	.align		4
.L_2205:
        /*0064*/ 	.byte	0x04, 0x1e
        /*0066*/ 	.short	(.L_2207 - .L_2206)
.L_2206:
        /*0068*/ 	.word	0x00000000


	//----- nvinfo : EIATTR_CBANK_PARAM_SIZE
	.align		4
.L_2207:
        /*006c*/ 	.byte	0x03, 0x19
        /*006e*/ 	.short	0x0020


	//----- nvinfo : EIATTR_PARAM_CBANK
	.align		4
        /*0070*/ 	.byte	0x04, 0x0a
        /*0072*/ 	.short	(.L_2209 - .L_2208)
	.align		4
.L_2208:
        /*0074*/ 	.word	index@(.nv.constant0._ZN2at6native29vectorized_elementwise_kernelILi4ENS0_13BinaryFunctorIN3c107complexIfEES5_S5_NS0_15binary_internal10MulFunctorIS5_EEEESt5arrayIPcLm3EEEEviT0_T1_)
        /*0078*/ 	.short	0x0210
        /*007a*/ 	.short	0x0020


	//----- nvinfo : EIATTR_SW_WAR
	.align		4
.L_2209:
        /*007c*/ 	.byte	0x04, 0x36
        /*007e*/ 	.short	(.L_2211 - .L_2210)
.L_2210:
        /*0080*/ 	.word	0x00000008
.L_2211:


//--------------------- .nv.info._ZN2at6native29vectorized_elementwise_kernelILi8ENS0_13BinaryFunctorIN3c107complexIfEES5_S5_NS0_15binary_internal10MulFunctorIS5_EEEESt5arrayIPcLm3EEEEviT0_T1_ --------------------------
	.section	.nv.info._ZN2at6native29vectorized_elementwise_kernelILi8ENS0_13BinaryFunctorIN3c107complexIfEES5_S5_NS0_15binary_internal10MulFunctorIS5_EEEESt5arrayIPcLm3EEEEviT0_T1_,"",@"SHT_CUDA_INFO"
	.sectionflags	@""
	.align	4


	//----- nvinfo : EIATTR_CUDA_API_VERSION
	.align		4
        /*0000*/ 	.byte	0x04, 0x37
        /*0002*/ 	.short	(.L_2213 - .L_2212)
.L_2212:
        /*0004*/ 	.word	0x00000082


	//----- nvinfo : EIATTR_KPARAM_INFO
	.align		4
.L_2213:
        /*0008*/ 	.byte	0x04, 0x17
        /*000a*/ 	.short	(.L_2215 - .L_2214)
.L_2214:
        /*000c*/ 	.word	0x00000000
        /*0010*/ 	.short	0x0002
        /*0012*/ 	.short	0x0008
        /*0014*/ 	.byte	0x00, 0xf0, 0x61, 0x00


	//----- nvinfo : EIATTR_KPARAM_INFO
	.align		4
.L_2215:
        /*0018*/ 	.byte	0x04, 0x17
        /*001a*/ 	.short	(.L_2217 - .L_2216)
.L_2216:
        /*001c*/ 	.word	0x00000000
        /*0020*/ 	.short	0x0001
        /*0022*/ 	.short	0x0004
        /*0024*/ 	.byte	0x00, 0xf0, 0x05, 0x00


	//----- nvinfo : EIATTR_KPARAM_INFO
	.align		4
.L_2217:
        /*0028*/ 	.byte	0x04, 0x17
        /*002a*/ 	.short	(.L_2219 - .L_2218)
.L_2218:
        /*002c*/ 	.word	0x00000000
        /*0030*/ 	.short	0x0000
        /*0032*/ 	.short	0x0000
        /*0034*/ 	.byte	0x00, 0xf0, 0x11, 0x00


	//----- nvinfo : EIATTR_SPARSE_MMA_MASK
	.align		4
.L_2219:
        /*0038*/ 	.byte	0x03, 0x50
        /*003a*/ 	.short	0x0000


	//----- nvinfo : EIATTR_MAXREG_COUNT
	.align		4
        /*003c*/ 	.byte	0x03, 0x1b
        /*003e*/ 	.short	0x00ff


	//----- nvinfo : EIATTR_MERCURY_ISA_VERSION
	.align		4
        /*0040*/ 	.byte	0x03, 0x5f
        /*0042*/ 	.short	0x0101


	//----- nvinfo : EIATTR_EXIT_INSTR_OFFSETS
	.align		4
        /*0044*/ 	.byte	0x04, 0x1c
        /*0046*/ 	.short	(.L_2221 - .L_2220)


	//   ....[0]....
.L_2220:
        /*0048*/ 	.word	0x000003e0


	//   ....[1]....
        /*004c*/ 	.word	0x00001060


	//   ....[2]....
        /*0050*/ 	.word	0x000010b0


	//----- nvinfo : EIATTR_MAX_THREADS
	.align		4
.L_2221:
        /*0054*/ 	.byte	0x04, 0x05
        /*0056*/ 	.short	(.L_2223 - .L_2222)
.L_2222:
        /*0058*/ 	.word	0x00000080
        /*005c*/ 	.word	0x00000001
        /*0060*/ 	.word	0x00000001


	//----- nvinfo : EIATTR_CRS_STACK_SIZE
	.align		4
.L_2223:
        /*0064*/ 	.byte	0x04, 0x1e
        /*0066*/ 	.short	(.L_2225 - .L_2224)
.L_2224:
        /*0068*/ 	.word	0x00000000


	//----- nvinfo : EIATTR_CBANK_PARAM_SIZE
	.align		4
.L_2225:
        /*006c*/ 	.byte	0x03, 0x19
        /*006e*/ 	.short	0x0020


	//----- nvinfo : EIATTR_PARAM_CBANK
	.align		4
        /*0070*/ 	.byte	0x04, 0x0a
        /*0072*/ 	.short	(.L_2227 - .L_2226)
	.align		4
.L_2226:
        /*0074*/ 	.word	index@(.nv.constant0._ZN2at6native29vectorized_elementwise_kernelILi8ENS0_13BinaryFunctorIN3c107complexIfEES5_S5_NS0_15binary_internal10MulFunctorIS5_EEEESt5arrayIPcLm3EEEEviT0_T1_)
        /*0078*/ 	.short	0x0210
        /*007a*/ 	.short	0x0020


	//----- nvinfo : EIATTR_SW_WAR
	.align		4
.L_2227:
        /*007c*/ 	.byte	0x04, 0x36
        /*007e*/ 	.short	(.L_2229 - .L_2228)
.L_2228:
        /*0080*/ 	.word	0x00000008
.L_2229:


//--------------------- .nv.info._ZN2at6native18elementwise_kernelILi128ELi4EZNS0_15gpu_kernel_implINS0_13AUnaryFunctorIN3c107complexIdEES6_S6_NS0_15binary_internal10MulFunctorIS6_EEEEEEvRNS_18TensorIteratorBaseERKT_EUliE_EEviT1_ --------------------------
	.section	.nv.info._ZN2at6native18elementwise_kernelILi128ELi4EZNS0_15gpu_kernel_implINS0_13AUnaryFunctorIN3c107complexIdEES6_S6_NS0_15binary_internal10MulFunctorIS6_EEEEEEvRNS_18TensorIteratorBaseERKT_EUliE_EEviT1_,"",@"SHT_CUDA_INFO"
	.sectionflags	@""
	.align	4


	//----- nvinfo : EIATTR_CUDA_API_VERSION
	.align		4
        /*0000*/ 	.byte	0x04, 0x37
        /*0002*/ 	.short	(.L_2231 - .L_2230)
.L_2230:
        /*0004*/ 	.word	0x00000082


	//----- nvinfo : EIATTR_KPARAM_INFO
	.align		4
.L_2231:
        /*0008*/ 	.byte	0x04, 0x17
        /*000a*/ 	.short	(.L_2233 - .L_2232)
.L_2232:
        /*000c*/ 	.word	0x00000000
        /*0010*/ 	.short	0x0001
        /*0012*/ 	.short	0x0010
        /*0014*/ 	.byte	0x00, 0xf0, 0x01, 0x09


	//----- nvinfo : EIATTR_KPARAM_INFO
	.align		4
.L_2233:
        /*0018*/ 	.byte	0x04, 0x17
        /*001a*/ 	.short	(.L_2235 - .L_2234)
.L_2234:
        /*001c*/ 	.word	0x00000000
        /*0020*/ 	.short	0x0000
        /*0022*/ 	.short	0x0000
        /*0024*/ 	.byte	0x00, 0xf0, 0x11, 0x00


	//----- nvinfo : EIATTR_SPARSE_MMA_MASK
	.align		4
.L_2235:
        /*0028*/ 	.byte	0x03, 0x50
        /*002a*/ 	.short	0x0000


	//----- nvinfo : EIATTR_MAXREG_COUNT
	.align		4
        /*002c*/ 	.byte	0x03, 0x1b
        /*002e*/ 	.short	0x0080


	//----- nvinfo : EIATTR_EXTERNS
	.align		4
        /*0030*/ 	.byte	0x04, 0x0f
        /*0032*/ 	.short	(.L_2237 - .L_2236)


	//   ....[0]....
	.align		4
.L_2236:
        /*0034*/ 	.word	index@(__assertfail)


	//----- nvinfo : EIATTR_MERCURY_ISA_VERSION
	.align		4
.L_2237:
        /*0038*/ 	.byte	0x03, 0x5f
        /*003a*/ 	.short	0x0101


	//----- nvinfo : EIATTR_SYSCALL_OFFSETS
	.align		4
        /*003c*/ 	.byte	0x04, 0x46
        /*003e*/ 	.short	(.L_2239 - .L_2238)


	//   ....[0]....
.L_2238:
        /*0040*/ 	.word	0x000023b0


	//   ....[1]....
        /*0044*/ 	.word	0x000035a0


	//   ....[2]....
        /*0048*/ 	.word	0x00005980


	//   ....[3]....
        /*004c*/ 	.word	0x00006b70


	//   ....[4]....
        /*0050*/ 	.word	0x00008f40


	//   ....[5]....
        /*0054*/ 	.word	0x0000a130


	//   ....[6]....
        /*0058*/ 	.word	0x0000c4f0


	//   ....[7]....
        /*005c*/ 	.word	0x0000d6e0


	//----- nvinfo : EIATTR_EXIT_INSTR_OFFSETS
	.align		4
.L_2239:
        /*0060*/ 	.byte	0x04, 0x1c
        /*0062*/ 	.short	(.L_2241 - .L_2240)


	//   ....[0]....
.L_2240:
        /*0064*/ 	.word	0x0000a1e0


	//   ....[1]....
        /*0068*/ 	.word	0x0000c6e0


	//   ....[2]....
        /*006c*/ 	.word	0x0000c720


	//   ....[3]....
        /*0070*/ 	.word	0x0000c7b0


	//   ....[4]....
        /*0074*/ 	.word	0x0000c7e0


	//   ....[5]....
        /*0078*/ 	.word	0x0000c810


	//   ....[6]....
        /*007c*/ 	.word	0x0000c8e0


	//   ....[7]....
        /*0080*/ 	.word	0x0000c960


	//   ....[8]....
        /*0084*/ 	.word	0x0000ca60


	//   ....[9]....
        /*0088*/ 	.word	0x0000cb10


	//   ....[10]....
        /*008c*/ 	.word	0x0000cb30


	//   ....[11]....
        /*0090*/ 	.word	0x0000cc00


	//   ....[12]....
        /*0094*/ 	.word	0x0000cc20


	//   ....[13]....
        /*0098*/ 	.word	0x0000cdf0


	//   ....[14]....
        /*009c*/ 	.word	0x0000cf90


	//   ....[15]....
        /*00a0*/ 	.word	0x0000d010


	//   ....[16]....
        /*00a4*/ 	.word	0x0000d0c0


	//   ....[17]....
        /*00a8*/ 	.word	0x0000d280


	//   ....[18]....
        /*00ac*/ 	.word	0x0000d440


	//   ....[19]....
        /*00b0*/ 	.word	0x0000d5e0


	//   ....[20]....
        /*00b4*/ 	.word	0x0000d6f0


	//   ....[21]....
        /*00b8*/ 	.word	0x0000d720


	//   ....[22]....
        /*00bc*/ 	.word	0x0000d750


	//----- nvinfo : EIATTR_MAX_THREADS
	.align		4
.L_2241:
        /*00c0*/ 	.byte	0x04, 0x05
        /*00c2*/ 	.short	(.L_2243 - .L_2242)
.L_2242:
        /*00c4*/ 	.word	0x00000080
        /*00c8*/ 	.word	0x00000001
        /*00cc*/ 	.word	0x00000001


	//----- nvinfo : EIATTR_CRS_STACK_SIZE
	.align		4
.L_2243:
        /*00d0*/ 	.byte	0x04, 0x1e
        /*00d2*/ 	.short	(.L_2245 - .L_2244)
.L_2244:
        /*00d4*/ 	.word	0x00000000


	//----- nvinfo : EIATTR_CBANK_PARAM_SIZE
	.align		4
.L_2245:
        /*00d8*/ 	.byte	0x03, 0x19
        /*00da*/ 	.short	0x0250


	//----- nvinfo : EIATTR_PARAM_CBANK
	.align		4
        /*00dc*/ 	.byte	0x04, 0x0a
        /*00de*/ 	.short	(.L_2247 - .L_2246)
	.align		4
.L_2246:
        /*00e0*/ 	.word	index@(.nv.constant0._ZN2at6native18elementwise_kernelILi128ELi4EZNS0_15gpu_kernel_implINS0_13AUnaryFunctorIN3c107complexIdEES6_S6_NS0_15binary_internal10MulFunctorIS6_EEEEEEvRNS_18TensorIteratorBaseERKT_EUliE_EEviT1_)
        /*00e4*/ 	.short	0x0210
        /*00e6*/ 	.short	0x0250


	//----- nvinfo : EIATTR_SW_WAR
	.align		4
.L_2247:
        /*00e8*/ 	.byte	0x04, 0x36
        /*00ea*/ 	.short	(.L_2249 - .L_2248)
.L_2248:
        /*00ec*/ 	.word	0x00000008
.L_2249:


//--------------------- .nv.info._ZN2at6native27unrolled_elementwise_kernelINS0_13AUnaryFunctorIN3c107complexIdEES5_S5_NS0_15binary_internal10MulFunctorIS5_EEEESt5arrayIPcLm2EELi4E23TrivialOffsetCalculatorILi1EjESE_NS0_6memory12LoadWithCastILi1EEENSF_13StoreWithCastILi1EEEEEviT_T0_T2_T3_T4_T5_ --------------------------
	.section	.nv.info._ZN2at6native27unrolled_elementwise_kernelINS0_13AUnaryFunctorIN3c107complexIdEES5_S5_NS0_15binary_internal10MulFunctorIS5_EEEESt5arrayIPcLm2EELi4E23TrivialOffsetCalculatorILi1EjESE_NS0_6memory12LoadWithCastILi1EEENSF_13StoreWithCastILi1EEEEEviT_T0_T2_T3_T4_T5_,"",@"SHT_CUDA_INFO"
	.sectionflags	@""
	.align	4


	//----- nvinfo : EIATTR_CUDA_API_VERSION
	.align		4
        /*0000*/ 	.byte	0x04, 0x37
        /*0002*/ 	.short	(.L_2251 - .L_2250)
.L_2250:
        /*0004*/ 	.word	0x00000082


	//----- nvinfo : EIATTR_KPARAM_INFO
	.align		4
.L_2251:
        /*0008*/ 	.byte	0x04, 0x17
        /*000a*/ 	.short	(.L_2253 - .L_2252)
.L_2252:
        /*000c*/ 	.word	0x00000000
        /*0010*/ 	.short	0x0006
        /*0012*/ 	.short	0x004c
        /*0014*/ 	.byte	0x00, 0xf0, 0x21, 0x00


	//----- nvinfo : EIATTR_KPARAM_INFO
	.align		4
.L_2253:
        /*0018*/ 	.byte	0x04, 0x17
        /*001a*/ 	.short	(.L_2255 - .L_2254)
.L_2254:
        /*001c*/ 	.word	0x00000000
        /*0020*/ 	.short	0x0005
        /*0022*/ 	.short	0x0044
        /*0024*/ 	.byte	0x00, 0xf0, 0x21, 0x00


	//----- nvinfo : EIATTR_KPARAM_INFO
	.align		4
.L_2255:
        /*0028*/ 	.byte	0x04, 0x17
        /*002a*/ 	.short	(.L_2257 - .L_2256)
.L_2256:
        /*002c*/ 	.word	0x00000000
        /*0030*/ 	.short	0x0004
        /*0032*/ 	.short	0x0041
        /*0034*/ 	.byte	0x00, 0xf0, 0x05, 0x00


	//----- nvinfo : EIATTR_KPARAM_INFO
	.align		4
.L_2257:
        /*0038*/ 	.byte	0x04, 0x17
        /*003a*/ 	.short	(.L_2259 - .L_2258)
.L_2258:
        /*003c*/ 	.word	0x00000000
        /*0040*/ 	.short	0x0003
        /*0042*/ 	.short	0x0040
        /*0044*/ 	.byte	0x00, 0xf0, 0x05, 0x00


	//----- nvinfo : EIATTR_KPARAM_INFO
	.align		4
.L_2259:
        /*0048*/ 	.byte	0x04, 0x17
        /*004a*/ 	.short	(.L_2261 - .L_2260)
.L_2260:
        /*004c*/ 	.word	0x00000000
        /*0050*/ 	.short	0x0002
        /*0052*/ 	.short	0x0030
        /*0054*/ 	.byte	0x00, 0xf0, 0x41, 0x00


	//----- nvinfo : EIATTR_KPARAM_INFO
	.align		4
.L_2261:
        /*0058*/ 	.byte	0x04, 0x17
        /*005a*/ 	.short	(.L_2263 - .L_2262)
.L_2262:
        /*005c*/ 	.word	0x00000000
        /*0060*/ 	.short	0x0001
        /*0062*/ 	.short	0x0010
        /*0064*/ 	.byte	0x00, 0xf0, 0x81, 0x00


	//----- nvinfo : EIATTR_KPARAM_INFO
	.align		4
.L_2263:
        /*0068*/ 	.byte	0x04, 0x17
        /*006a*/ 	.short	(.L_2265 - .L_2264)
.L_2264:
        /*006c*/ 	.word	0x00000000
        /*0070*/ 	.short	0x0000
        /*0072*/ 	.short	0x0000
        /*0074*/ 	.byte	0x00, 0xf0, 0x11, 0x00


	//----- nvinfo : EIATTR_SPARSE_MMA_MASK
	.align		4
.L_2265:
        /*0078*/ 	.byte	0x03, 0x50
        /*007a*/ 	.short	0x0000


	//----- nvinfo : EIATTR_MAXREG_COUNT
	.align		4
        /*007c*/ 	.byte	0x03, 0x1b
        /*007e*/ 	.short	0x00ff


	//----- nvinfo : EIATTR_EXTERNS
	.align		4
        /*0080*/ 	.byte	0x04, 0x0f
        /*0082*/ 	.short	(.L_2267 - .L_2266)


	//   ....[0]....
	.align		4
.L_2266:
        /*0084*/ 	.word	index@(__assertfail)


	//----- nvinfo : EIATTR_MERCURY_ISA_VERSION
	.align		4
.L_2267:
        /*0088*/ 	.byte	0x03, 0x5f
        /*008a*/ 	.short	0x0101


	//----- nvinfo : EIATTR_SYSCALL_OFFSETS
	.align		4
        /*008c*/ 	.byte	0x04, 0x46
        /*008e*/ 	.short	(.L_2269 - .L_2268)


	//   ....[0]....
.L_2268:
        /*0090*/ 	.word	0x000010e0


	//   ....[1]....
        /*0094*/ 	.word	0x00002210


	//   ....[2]....
        /*0098*/ 	.word	0x00003350


	//   ....[3]....
        /*009c*/ 	.word	0x00004460


	//   ....[4]....
        /*00a0*/ 	.word	0x00005a10


	//   ....[5]....
        /*00a4*/ 	.word	0x00006c10


	//   ....[6]....
        /*00a8*/ 	.word	0x00007dd0


	//   ....[7]....
        /*00ac*/ 	.word	0x00008fb0


	//----- nvinfo : EIATTR_EXIT_INSTR_OFFSETS
	.align		4
.L_2269:
        /*00b0*/ 	.byte	0x04, 0x1c
        /*00b2*/ 	.short	(.L_2271 - .L_2270)


	//   ....[0]....
.L_2270:
        /*00b4*/ 	.word	0x00007e70


	//   ....[1]....
        /*00b8*/ 	.word	0x00007fb0


	//   ....[2]....
        /*00bc*/ 	.word	0x00007ff0


	//   ....[3]....
        /*00c0*/ 	.word	0x00008080


	//   ....[4]....
        /*00c4*/ 	.word	0x000080b0


	//   ....[5]....
        /*00c8*/ 	.word	0x000080e0


	//   ....[6]....
        /*00cc*/ 	.word	0x000081b0


	//   ....[7]....
        /*00d0*/ 	.word	0x00008230


	//   ....[8]....
        /*00d4*/ 	.word	0x00008330


	//   ....[9]....
        /*00d8*/ 	.word	0x000083e0


	//   ....[10]....
        /*00dc*/ 	.word	0x00008400


	//   ....[11]....
        /*00e0*/ 	.word	0x000084d0


	//   ....[12]....
        /*00e4*/ 	.word	0x000084f0


	//   ....[13]....
        /*00e8*/ 	.word	0x000086c0


	//   ....[14]....
        /*00ec*/ 	.word	0x00008860


	//   ....[15]....
        /*00f0*/ 	.word	0x000088e0


	//   ....[16]....
        /*00f4*/ 	.word	0x00008990


	//   ....[17]....
        /*00f8*/ 	.word	0x00008b50


	//   ....[18]....
        /*00fc*/ 	.word	0x00008d10


	//   ....[19]....
        /*0100*/ 	.word	0x00008eb0


	//   ....[20]....
        /*0104*/ 	.word	0x00008fc0


	//   ....[21]....
        /*0108*/ 	.word	0x00008ff0


	//   ....[22]....
        /*010c*/ 	.word	0x00009020


	//----- nvinfo : EIATTR_MAX_THREADS
	.align		4
.L_2271:
        /*0110*/ 	.byte	0x04, 0x05
        /*0112*/ 	.short	(.L_2273 - .L_2272)
.L_2272:
        /*0114*/ 	.word	0x00000080
        /*0118*/ 	.word	0x00000001
        /*011c*/ 	.word	0x00000001


	//----- nvinfo : EIATTR_CRS_STACK_SIZE
	.align		4
.L_2273:
        /*0120*/ 	.byte	0x04, 0x1e
        /*0122*/ 	.short	(.L_2275 - .L_2274)
.L_2274:
        /*0124*/ 	.word	0x00000000


	//----- nvinfo : EIATTR_CBANK_PARAM_SIZE
	.align		4
.L_2275:
        /*0128*/ 	.byte	0x03, 0x19
        /*012a*/ 	.short	0x0054


	//----- nvinfo : EIATTR_PARAM_CBANK
	.align		4
        /*012c*/ 	.byte	0x04, 0x0a
        /*012e*/ 	.short	(.L_2277 - .L_2276)
	.align		4
.L_2276:
        /*0130*/ 	.word	index@(.nv.constant0._ZN2at6native27unrolled_elementwise_kernelINS0_13AUnaryFunctorIN3c107complexIdEES5_S5_NS0_15binary_internal10MulFunctorIS5_EEEESt5arrayIPcLm2EELi4E23TrivialOffsetCalculatorILi1EjESE_NS0_6memory12LoadWithCastILi1EEENSF_13StoreWithCastILi1EEEEEviT_T0_T2_T3_T4_T5_)
        /*0134*/ 	.short	0x0210
        /*0136*/ 	.short	0x0054


	//----- nvinfo : EIATTR_SW_WAR
	.align		4
.L_2277:
        /*0138*/ 	.byte	0x04, 0x36
        /*013a*/ 	.short	(.L_2279 - .L_2278)
.L_2278:
        /*013c*/ 	.word	0x00000008
.L_2279:


//--------------------- .nv.info._ZN2at6native18elementwise_kernelILi128ELi2EZNS0_22gpu_kernel_impl_nocastINS0_13AUnaryFunctorIN3c107complexIdEES6_S6_NS0_15binary_internal10MulFunctorIS6_EEEEEEvRNS_18TensorIteratorBaseERKT_EUliE_EEviT1_ --------------------------
	.section	.nv.info._ZN2at6native18elementwise_kernelILi128ELi2EZNS0_22gpu_kernel_impl_nocastINS0_13AUnaryFunctorIN3c107complexIdEES6_S6_NS0_15binary_internal10MulFunctorIS6_EEEEEEvRNS_18TensorIteratorBaseERKT_EUliE_EEviT1_,"",@"SHT_CUDA_INFO"
	.sectionflags	@""
	.align	4


	//----- nvinfo : EIATTR_CUDA_API_VERSION
	.align		4
        /*0000*/ 	.byte	0x04, 0x37
        /*0002*/ 	.short	(.L_2281 - .L_2280)
.L_2280:
        /*0004*/ 	.word	0x00000082


	//----- nvinfo : EIATTR_KPARAM_INFO
	.align		4
.L_2281:
        /*0008*/ 	.byte	0x04, 0x17
        /*000a*/ 	.short	(.L_2283 - .L_2282)
.L_2282:
        /*000c*/ 	.word	0x00000000
        /*0010*/ 	.short	0x0001
        /*0012*/ 	.short	0x0010
        /*0014*/ 	.byte	0x00, 0xf0, 0x01, 0x09


	//----- nvinfo : EIATTR_KPARAM_INFO
	.align		4
.L_2283:
        /*0018*/ 	.byte	0x04, 0x17
        /*001a*/ 	.short	(.L_2285 - .L_2284)
.L_2284:
        /*001c*/ 	.word	0x00000000
        /*0020*/ 	.short	0x0000
        /*0022*/ 	.short	0x0000
        /*0024*/ 	.byte	0x00, 0xf0, 0x11, 0x00


	//----- nvinfo : EIATTR_SPARSE_MMA_MASK
	.align		4
.L_2285:
        /*0028*/ 	.byte	0x03, 0x50
        /*002a*/ 	.short	0x0000


	//----- nvinfo : EIATTR_MAXREG_COUNT
	.align		4
        /*002c*/ 	.byte	0x03, 0x1b
        /*002e*/ 	.short	0x0080


	//----- nvinfo : EIATTR_MERCURY_ISA_VERSION
	.align		4
        /*0030*/ 	.byte	0x03, 0x5f
        /*0032*/ 	.short	0x0101


	//----- nvinfo : EIATTR_EXIT_INSTR_OFFSETS
	.align		4
        /*0034*/ 	.byte	0x04, 0x1c
        /*0036*/ 	.short	(.L_2287 - .L_2286)


	//   ....[0]....
.L_2286:
        /*0038*/ 	.word	0x00001480


	//   ....[1]....
        /*003c*/ 	.word	0x00002850


	//----- nvinfo : EIATTR_MAX_THREADS
	.align		4
.L_2287:
        /*0040*/ 	.byte	0x04, 0x05
        /*0042*/ 	.short	(.L_2289 - .L_2288)
.L_2288:
        /*0044*/ 	.word	0x00000080
        /*0048*/ 	.word	0x00000001
        /*004c*/ 	.word	0x00000001


	//----- nvinfo : EIATTR_CRS_STACK_SIZE
	.align		4
.L_2289:
        /*0050*/ 	.byte	0x04, 0x1e
        /*0052*/ 	.short	(.L_2291 - .L_2290)
.L_2290:
        /*0054*/ 	.word	0x00000000


	//----- nvinfo : EIATTR_CBANK_PARAM_SIZE
	.align		4
.L_2291:
        /*0058*/ 	.byte	0x03, 0x19
        /*005a*/ 	.short	0x0250


	//----- nvinfo : EIATTR_PARAM_CBANK
	.align		4
        /*005c*/ 	.byte	0x04, 0x0a
        /*005e*/ 	.short	(.L_2293 - .L_2292)
	.align		4
.L_2292:
        /*0060*/ 	.word	index@(.nv.constant0._ZN2at6native18elementwise_kernelILi128ELi2EZNS0_22gpu_kernel_impl_nocastINS0_13AUnaryFunctorIN3c107complexIdEES6_S6_NS0_15binary_internal10MulFunctorIS6_EEEEEEvRNS_18TensorIteratorBaseERKT_EUliE_EEviT1_)
        /*0064*/ 	.short	0x0210
        /*0066*/ 	.short	0x0250


	//----- nvinfo : EIATTR_SW_WAR
	.align		4
.L_2293:
        /*0068*/ 	.byte	0x04, 0x36
        /*006a*/ 	.short	(.L_2295 - .L_2294)
.L_2294:
        /*006c*/ 	.word	0x00000008
.L_2295:


//--------------------- .nv.info._ZN2at6native27unrolled_elementwise_kernelINS0_13AUnaryFunctorIN3c107complexIdEES5_S5_NS0_15binary_internal10MulFunctorIS5_EEEESt5arrayIPcLm2EELi4E23TrivialOffsetCalculatorILi1EjESE_NS0_6memory15LoadWithoutCastENSF_16StoreWithoutCastEEEviT_T0_T2_T3_T4_T5_ --------------------------
	.section	.nv.info._ZN2at6native27unrolled_elementwise_kernelINS0_13AUnaryFunctorIN3c107complexIdEES5_S5_NS0_15binary_internal10MulFunctorIS5_EEEESt5arrayIPcLm2EELi4E23TrivialOffsetCalculatorILi1EjESE_NS0_6memory15LoadWithoutCastENSF_16StoreWithoutCastEEEviT_T0_T2_T3_T4_T5_,"",@"SHT_CUDA_INFO"
	.sectionflags	@""
	.align	4


	//----- nvinfo : EIATTR_CUDA_API_VERSION
	.align		4
        /*0000*/ 	.byte	0x04, 0x37
        /*0002*/ 	.short	(.L_2297 - .L_2296)
.L_2296:
        /*0004*/ 	.word	0x00000082


	//----- nvinfo : EIATTR_KPARAM_INFO
	.align		4
.L_2297:
        /*0008*/ 	.byte	0x04, 0x17
        /*000a*/ 	.short	(.L_2299 - .L_2298)
.L_2298:
        /*000c*/ 	.word	0x00000000
        /*0010*/ 	.short	0x0006
        /*0012*/ 	.short	0x0043
        /*0014*/ 	.byte	0x00, 0xf0, 0x05, 0x00


	//----- nvinfo : EIATTR_KPARAM_INFO
	.align		4
.L_2299:
        /*0018*/ 	.byte	0x04, 0x17
        /*001a*/ 	.short	(.L_2301 - .L_2300)
.L_2300:
        /*001c*/ 	.word	0x00000000
        /*0020*/ 	.short	0x0005
        /*0022*/ 	.short	0x0042
        /*0024*/ 	.byte	0x00, 0xf0, 0x05, 0x00


	//----- nvinfo : EIATTR_KPARAM_INFO
	.align		4
.L_2301:
        /*0028*/ 	.byte	0x04, 0x17
        /*002a*/ 	.short	(.L_2303 - .L_2302)
.L_2302:
        /*002c*/ 	.word	0x00000000
        /*0030*/ 	.short	0x0004
        /*0032*/ 	.short	0x0041
        /*0034*/ 	.byte	0x00, 0xf0, 0x05, 0x00


	//----- nvinfo : EIATTR_KPARAM_INFO
	.align		4
.L_2303:
        /*0038*/ 	.byte	0x04, 0x17
        /*003a*/ 	.short	(.L_2305 - .L_2304)
.L_2304:
        /*003c*/ 	.word	0x00000000
        /*0040*/ 	.short	0x0003
        /*0042*/ 	.short	0x0040
        /*0044*/ 	.byte	0x00, 0xf0, 0x05, 0x00


	//----- nvinfo : EIATTR_KPARAM_INFO
	.align		4
.L_2305:
        /*0048*/ 	.byte	0x04, 0x17
        /*004a*/ 	.short	(.L_2307 - .L_2306)
.L_2306:
        /*004c*/ 	.word	0x00000000
        /*0050*/ 	.short	0x0002
        /*0052*/ 	.short	0x0030
        /*0054*/ 	.byte	0x00, 0xf0, 0x41, 0x00


	//----- nvinfo : EIATTR_KPARAM_INFO
	.align		4
.L_2307:
        /*0058*/ 	.byte	0x04, 0x17
        /*005a*/ 	.short	(.L_2309 - .L_2308)
.L_2308:
        /*005c*/ 	.word	0x00000000
        /*0060*/ 	.short	0x0001
        /*0062*/ 	.short	0x0010
        /*0064*/ 	.byte	0x00, 0xf0, 0x81, 0x00


	//----- nvinfo : EIATTR_KPARAM_INFO
	.align		4
.L_2309:
        /*0068*/ 	.byte	0x04, 0x17
        /*006a*/ 	.short	(.L_2311 - .L_2310)
.L_2310:
        /*006c*/ 	.word	0x00000000
        /*0070*/ 	.short	0x0000
        /*0072*/ 	.short	0x0000
        /*0074*/ 	.byte	0x00, 0xf0, 0x11, 0x00


	//----- nvinfo : EIATTR_SPARSE_MMA_MASK
	.align		4
.L_2311:
        /*0078*/ 	.byte	0x03, 0x50
        /*007a*/ 	.short	0x0000


	//----- nvinfo : EIATTR_MAXREG_COUNT
	.align		4
        /*007c*/ 	.byte	0x03, 0x1b
        /*007e*/ 	.short	0x00ff


	//----- nvinfo : EIATTR_MERCURY_ISA_VERSION
	.align		4
        /*0080*/ 	.byte	0x03, 0x5f
        /*0082*/ 	.short	0x0101


	//----- nvinfo : EIATTR_EXIT_INSTR_OFFSETS
	.align		4
        /*0084*/ 	.byte	0x04, 0x1c
        /*0086*/ 	.short	(.L_2313 - .L_2312)


	//   ....[0]....
.L_2312:
        /*0088*/ 	.word	0x000005b0


	//   ....[1]....
        /*008c*/ 	.word	0x00000660


	//----- nvinfo : EIATTR_MAX_THREADS
	.align		4
.L_2313:
        /*0090*/ 	.byte	0x04, 0x05
        /*0092*/ 	.short	(.L_2315 - .L_2314)
.L_2314:
        /*0094*/ 	.word	0x00000080
        /*0098*/ 	.word	0x00000001
        /*009c*/ 	.word	0x00000001


	//----- nvinfo : EIATTR_CRS_STACK_SIZE
	.align		4
.L_2315:
        /*00a0*/ 	.byte	0x04, 0x1e
        /*00a2*/ 	.short	(.L_2317 - .L_2316)
.L_2316:
        /*00a4*/ 	.word	0x00000000


	//----- nvinfo : EIATTR_CBANK_PARAM_SIZE
	.align		4
.L_2317:
        /*00a8*/ 	.byte	0x03, 0x19
        /*00aa*/ 	.short	0x0044


	//----- nvinfo : EIATTR_PARAM_CBANK
	.align		4
        /*00ac*/ 	.byte	0x04, 0x0a
        /*00ae*/ 	.short	(.L_2319 - .L_2318)
	.align		4
.L_2318:
        /*00b0*/ 	.word	index@(.nv.constant0._ZN2at6native27unrolled_elementwise_kernelINS0_13AUnaryFunctorIN3c107complexIdEES5_S5_NS0_15binary_internal10MulFunctorIS5_EEEESt5arrayIPcLm2EELi4E23TrivialOffsetCalculatorILi1EjESE_NS0_6memory15LoadWithoutCastENSF_16StoreWithoutCastEEEviT_T0_T2_T3_T4_T5_)
        /*00b4*/ 	.short	0x0210
        /*00b6*/ 	.short	0x0044


	//----- nvinfo : EIATTR_SW_WAR
	.align		4
.L_2319:
        /*00b8*/ 	.byte	0x04, 0x36
        /*00ba*/ 	.short	(.L_2321 - .L_2320)
.L_2320:
        /*00bc*/ 	.word	0x00000008
.L_2321:


//--------------------- .nv.info._ZN2at6native29vectorized_elementwise_kernelILi2ENS0_13AUnaryFunctorIN3c107complexIdEES5_S5_NS0_15binary_internal10MulFunctorIS5_EEEESt5arrayIPcLm2EEEEviT0_T1_ --------------------------
	.section	.nv.info._ZN2at6native29vectorized_elementwise_kernelILi2ENS0_13AUnaryFunctorIN3c107complexIdEES5_S5_NS0_15binary_internal10MulFunctorIS5_EEEESt5arrayIPcLm2EEEEviT0_T1_,"",@"SHT_CUDA_INFO"
	.sectionflags	@""
	.align	4


	//----- nvinfo : EIATTR_CUDA_API_VERSION
	.align		4
        /*0000*/ 	.byte	0x04, 0x37
        /*0002*/ 	.short	(.L_2323 - .L_2322)
.L_2322:
        /*0004*/ 	.word	0x00000082


	//----- nvinfo : EIATTR_KPARAM_INFO
	.align		4
.L_2323:
        /*0008*/ 	.byte	0x04, 0x17
        /*000a*/ 	.short	(.L_2325 - .L_2324)
.L_2324:
        /*000c*/ 	.word	0x00000000
        /*0010*/ 	.short	0x0002
        /*0012*/ 	.short	0x0030
        /*0014*/ 	.byte	0x00, 0xf0, 0x41, 0x00


	//----- nvinfo : EIATTR_KPARAM_INFO
	.align		4
.L_2325:
        /*0018*/ 	.byte	0x04, 0x17
        /*001a*/ 	.short	(.L_2327 - .L_2326)
.L_2326:
        /*001c*/ 	.word	0x00000000
        /*0020*/ 	.short	0x0001
        /*0022*/ 	.short	0x0010
        /*0024*/ 	.byte	0x00, 0xf0, 0x81, 0x00


	//----- nvinfo : EIATTR_KPARAM_INFO
	.align		4
.L_2327:
        /*0028*/ 	.byte	0x04, 0x17
        /*002a*/ 	.short	(.L_2329 - .L_2328)
.L_2328:
        /*002c*/ 	.word	0x00000000
        /*0030*/ 	.short	0x0000
        /*0032*/ 	.short	0x0000
        /*0034*/ 	.byte	0x00, 0xf0, 0x11, 0x00


	//----- nvinfo : EIATTR_SPARSE_MMA_MASK
	.align		4
.L_2329:
        /*0038*/ 	.byte	0x03, 0x50
        /*003a*/ 	.short	0x0000


	//----- nvinfo : EIATTR_MAXREG_COUNT
	.align		4
        /*003c*/ 	.byte	0x03, 0x1b
        /*003e*/ 	.short	0x00ff


	//----- nvinfo : EIATTR_MERCURY_ISA_VERSION
	.align		4
        /*0040*/ 	.byte	0x03, 0x5f
        /*0042*/ 	.short	0x0101


	//----- nvinfo : EIATTR_EXIT_INSTR_OFFSETS
	.align		4
        /*0044*/ 	.byte	0x04, 0x1c
        /*0046*/ 	.short	(.L_2331 - .L_2330)


	//   ....[0]....
.L_2330:
        /*0048*/ 	.word	0x00000410


	//   ....[1]....
        /*004c*/ 	.word	0x00001060


	//   ....[2]....
        /*0050*/ 	.word	0x000010b0


	//----- nvinfo : EIATTR_MAX_THREADS
	.align		4
.L_2331:
        /*0054*/ 	.byte	0x04, 0x05
        /*0056*/ 	.short	(.L_2333 - .L_2332)
.L_2332:
        /*0058*/ 	.word	0x00000080
        /*005c*/ 	.word	0x00000001
        /*0060*/ 	.word	0x00000001


	//----- nvinfo : EIATTR_CRS_STACK_SIZE
	.align		4
.L_2333:
        /*0064*/ 	.byte	0x04, 0x1e
        /*0066*/ 	.short	(.L_2335 - .L_2334)
.L_2334:
        /*0068*/ 	.word	0x00000000


	//----- nvinfo : EIATTR_CBANK_PARAM_SIZE
	.align		4
.L_2335:
        /*006c*/ 	.byte	0x03, 0x19
        /*006e*/ 	.short	0x0040


	//----- nvinfo : EIATTR_PARAM_CBANK
	.align		4
        /*0070*/ 	.byte	0x04, 0x0a
        /*0072*/ 	.short	(.L_2337 - .L_2336)
	.align		4
.L_2336:
        /*0074*/ 	.word	index@(.nv.constant0._ZN2at6native29vectorized_elementwise_kernelILi2ENS0_13AUnaryFunctorIN3c107complexIdEES5_S5_NS0_15binary_internal10MulFunctorIS5_EEEESt5arrayIPcLm2EEEEviT0_T1_)
        /*0078*/ 	.short	0x0210
        /*007a*/ 	.short	0x0040


	//----- nvinfo : EIATTR_SW_WAR
	.align		4
.L_2337:
        /*007c*/ 	.byte	0x04, 0x36
        /*007e*/ 	.short	(.L_2339 - .L_2338)
.L_2338:
        /*0080*/ 	.word	0x00000008
.L_2339:


//--------------------- .nv.info._ZN2at6native29vectorized_elementwise_kernelILi4ENS0_13AUnaryFunctorIN3c107complexIdEES5_S5_NS0_15binary_internal10MulFunctorIS5_EEEESt5arrayIPcLm2EEEEviT0_T1_ --------------------------
	.section	.nv.info._ZN2at6native29vectorized_elementwise_kernelILi4ENS0_13AUnaryFunctorIN3c107complexIdEES5_S5_NS0_15binary_internal10MulFunctorIS5_EEEESt5arrayIPcLm2EEEEviT0_T1_,"",@"SHT_CUDA_INFO"
	.sectionflags	@""
	.align	4


	//----- nvinfo : EIATTR_CUDA_API_VERSION
	.align		4
        /*0000*/ 	.byte	0x04, 0x37
        /*0002*/ 	.short	(.L_2341 - .L_2340)
.L_2340:
        /*0004*/ 	.word	0x00000082


	//----- nvinfo : EIATTR_KPARAM_INFO
	.align		4
.L_2341:
        /*0008*/ 	.byte	0x04, 0x17
        /*000a*/ 	.short	(.L_2343 - .L_2342)
.L_2342:
        /*000c*/ 	.word	0x00000000
        /*0010*/ 	.short	0x0002
        /*0012*/ 	.short	0x0030
        /*0014*/ 	.byte	0x00, 0xf0, 0x41, 0x00


	//----- nvinfo : EIATTR_KPARAM_INFO
	.align		4
.L_2343:
        /*0018*/ 	.byte	0x04, 0x17
        /*001a*/ 	.short	(.L_2345 - .L_2344)
.L_2344:
        /*001c*/ 	.word	0x00000000
        /*0020*/ 	.short	0x0001
        /*0022*/ 	.short	0x0010
        /*0024*/ 	.byte	0x00, 0xf0, 0x81, 0x00


	//----- nvinfo : EIATTR_KPARAM_INFO
	.align		4
.L_2345:
        /*0028*/ 	.byte	0x04, 0x17
        /*002a*/ 	.short	(.L_2347 - .L_2346)
.L_2346:
        /*002c*/ 	.word	0x00000000
        /*0030*/ 	.short	0x0000
        /*0032*/ 	.short	0x0000
        /*0034*/ 	.byte	0x00, 0xf0, 0x11, 0x00


	//----- nvinfo : EIATTR_SPARSE_MMA_MASK
	.align		4
.L_2347:
        /*0038*/ 	.byte	0x03, 0x50
        /*003a*/ 	.short	0x0000


	//----- nvinfo : EIATTR_MAXREG_COUNT
	.align		4
        /*003c*/ 	.byte	0x03, 0x1b
        /*003e*/ 	.short	0x00ff


	//----- nvinfo : EIATTR_MERCURY_ISA_VERSION
	.align		4
        /*0040*/ 	.byte	0x03, 0x5f
        /*0042*/ 	.short	0x0101


	//----- nvinfo : EIATTR_EXIT_INSTR_OFFSETS
	.align		4
        /*0044*/ 	.byte	0x04, 0x1c
        /*0046*/ 	.short	(.L_2349 - .L_2348)


	//   ....[0]....
.L_2348:
        /*0048*/ 	.word	0x00000410


	//   ....[1]....
        /*004c*/ 	.word	0x00001060


	//   ....[2]....
        /*0050*/ 	.word	0x000010b0


	//----- nvinfo : EIATTR_MAX_THREADS
	.align		4
.L_2349:
        /*0054*/ 	.byte	0x04, 0x05
        /*0056*/ 	.short	(.L_2351 - .L_2350)
.L_2350:
        /*0058*/ 	.word	0x00000080
        /*005c*/ 	.word	0x00000001
        /*0060*/ 	.word	0x00000001


	//----- nvinfo : EIATTR_CRS_STACK_SIZE
	.align		4
.L_2351:
        /*0064*/ 	.byte	0x04, 0x1e
        /*0066*/ 	.short	(.L_2353 - .L_2352)
.L_2352:
        /*0068*/ 	.word	0x00000000


	//----- nvinfo : EIATTR_CBANK_PARAM_SIZE
	.align		4
.L_2353:
        /*006c*/ 	.byte	0x03, 0x19
        /*006e*/ 	.short	0x0040


	//----- nvinfo : EIATTR_PARAM_CBANK
	.align		4
        /*0070*/ 	.byte	0x04, 0x0a
        /*0072*/ 	.short	(.L_2355 - .L_2354)
	.align		4
.L_2354:
        /*0074*/ 	.word	index@(.nv.constant0._ZN2at6native29vectorized_elementwise_kernelILi4ENS0_13AUnaryFunctorIN3c107complexIdEES5_S5_NS0_15binary_internal10MulFunctorIS5_EEEESt5arrayIPcLm2EEEEviT0_T1_)
        /*0078*/ 	.short	0x0210
        /*007a*/ 	.short	0x0040


	//----- nvinfo : EIATTR_SW_WAR
	.align		4
.L_2355:
        /*007c*/ 	.byte	0x04, 0x36
        /*007e*/ 	.short	(.L_2357 - .L_2356)
.L_2356:
        /*0080*/ 	.word	0x00000008
.L_2357:


//--------------------- .nv.info._ZN2at6native29vectorized_elementwise_kernelILi8ENS0_13AUnaryFunctorIN3c107complexIdEES5_S5_NS0_15binary_internal10MulFunctorIS5_EEEESt5arrayIPcLm2EEEEviT0_T1_ --------------------------
	.section	.nv.info._ZN2at6native29vectorized_elementwise_kernelILi8ENS0_13AUnaryFunctorIN3c107complexIdEES5_S5_NS0_15binary_internal10MulFunctorIS5_EEEESt5arrayIPcLm2EEEEviT0_T1_,"",@"SHT_CUDA_INFO"
	.sectionflags	@""
	.align	4


	//----- nvinfo : EIATTR_CUDA_API_VERSION
	.align		4
        /*0000*/ 	.byte	0x04, 0x37
        /*0002*/ 	.short	(.L_2359 - .L_2358)
.L_2358:
        /*0004*/ 	.word	0x00000082


	//----- nvinfo : EIATTR_KPARAM_INFO
	.align		4
.L_2359:
        /*0008*/ 	.byte	0x04, 0x17
        /*000a*/ 	.short	(.L_2361 - .L_2360)
.L_2360:
        /*000c*/ 	.word	0x00000000
        /*0010*/ 	.short	0x0002
        /*0012*/ 	.short	0x0030
        /*0014*/ 	.byte	0x00, 0xf0, 0x41, 0x00


	//----- nvinfo : EIATTR_KPARAM_INFO
	.align		4
.L_2361:
        /*0018*/ 	.byte	0x04, 0x17
        /*001a*/ 	.short	(.L_2363 - .L_2362)
.L_2362:
        /*001c*/ 	.word	0x00000000
        /*0020*/ 	.short	0x0001
        /*0022*/ 	.short	0x0010
        /*0024*/ 	.byte	0x00, 0xf0, 0x81, 0x00


	//----- nvinfo : EIATTR_KPARAM_INFO
	.align		4
.L_2363:
        /*0028*/ 	.byte	0x04, 0x17
        /*002a*/ 	.short	(.L_2365 - .L_2364)
.L_2364:
        /*002c*/ 	.word	0x00000000
        /*0030*/ 	.short	0x0000
        /*0032*/ 	.short	0x0000
        /*0034*/ 	.byte	0x00, 0xf0, 0x11, 0x00


	//----- nvinfo : EIATTR_SPARSE_MMA_MASK
	.align		4
.L_2365:
        /*0038*/ 	.byte	0x03, 0x50
        /*003a*/ 	.short	0x0000


	//----- nvinfo : EIATTR_MAXREG_COUNT
	.align		4
        /*003c*/ 	.byte	0x03, 0x1b
        /*003e*/ 	.short	0x00ff


	//----- nvinfo : EIATTR_MERCURY_ISA_VERSION
	.align		4
        /*0040*/ 	.byte	0x03, 0x5f
        /*0042*/ 	.short	0x0101


	//----- nvinfo : EIATTR_EXIT_INSTR_OFFSETS
	.align		4
        /*0044*/ 	.byte	0x04, 0x1c
        /*0046*/ 	.short	(.L_2367 - .L_2366)


	//   ....[0]....
.L_2366:
        /*0048*/ 	.word	0x00000410


	//   ....[1]....
        /*004c*/ 	.word	0x00001060


	//   ....[2]....
        /*0050*/ 	.word	0x000010b0


	//----- nvinfo : EIATTR_MAX_THREADS
	.align		4
.L_2367:
        /*0054*/ 	.byte	0x04, 0x05
        /*0056*/ 	.short	(.L_2369 - .L_2368)
.L_2368:
        /*0058*/ 	.word	0x00000080
        /*005c*/ 	.word	0x00000001
        /*0060*/ 	.word	0x00000001


	//----- nvinfo : EIATTR_CRS_STACK_SIZE
	.align		4
.L_2369:
        /*0064*/ 	.byte	0x04, 0x1e
        /*0066*/ 	.short	(.L_2371 - .L_2370)
.L_2370:
        /*0068*/ 	.word	0x00000000


	//----- nvinfo : EIATTR_CBANK_PARAM_SIZE
	.align		4
.L_2371:
        /*006c*/ 	.byte	0x03, 0x19
        /*006e*/ 	.short	0x0040


	//----- nvinfo : EIATTR_PARAM_CBANK
	.align		4
        /*0070*/ 	.byte	0x04, 0x0a
        /*0072*/ 	.short	(.L_2373 - .L_2372)
	.align		4
.L_2372:
        /*0074*/ 	.word	index@(.nv.constant0._ZN2at6native29vectorized_elementwise_kernelILi8ENS0_13AUnaryFunctorIN3c107complexIdEES5_S5_NS0_15binary_internal10MulFunctorIS5_EEEESt5arrayIPcLm2EEEEviT0_T1_)
        /*0078*/ 	.short	0x0210
        /*007a*/ 	.short	0x0040


	//----- nvinfo : EIATTR_SW_WAR
	.align		4
.L_2373:
        /*007c*/ 	.byte	0x04, 0x36
        /*007e*/ 	.short	(.L_2375 - .L_2374)
.L_2374:
        /*0080*/ 	.word	0x00000008
.L_2375:


//--------------------- .nv.info._ZN2at6native18elementwise_kernelILi128ELi4EZNS0_15gpu_kernel_implINS0_13BinaryFunctorIN3c107complexIdEES6_S6_NS0_15binary_internal10MulFunctorIS6_EEEEEEvRNS_18TensorIteratorBaseERKT_EUliE_EEviT1_ --------------------------
	.section	.nv.info._ZN2at6native18elementwise_kernelILi128ELi4EZNS0_15gpu_kernel_implINS0_13BinaryFunctorIN3c107complexIdEES6_S6_NS0_15binary_internal10MulFunctorIS6_EEEEEEvRNS_18TensorIteratorBaseERKT_EUliE_EEviT1_,"",@"SHT_CUDA_INFO"
	.sectionflags	@""
	.align	4


	//----- nvinfo : EIATTR_CUDA_API_VERSION
	.align		4
        /*0000*/ 	.byte	0x04, 0x37
        /*0002*/ 	.short	(.L_2377 - .L_2376)
.L_2376:
        /*0004*/ 	.word	0x00000082


	//----- nvinfo : EIATTR_KPARAM_INFO
	.align		4
.L_2377:
        /*0008*/ 	.byte	0x04, 0x17
        /*000a*/ 	.short	(.L_2379 - .L_2378)
.L_2378:
        /*000c*/ 	.word	0x00000000
        /*0010*/ 	.short	0x0001
        /*0012*/ 	.short	0x0008
        /*0014*/ 	.byte	0x00, 0xf0, 0x21, 0x0a


	//----- nvinfo : EIATTR_KPARAM_INFO
	.align		4
.L_2379:
        /*0018*/ 	.byte	0x04, 0x17
        /*001a*/ 	.short	(.L_2381 - .L_2380)
.L_2380:
        /*001c*/ 	.word	0x00000000
        /*0020*/ 	.short	0x0000
        /*0022*/ 	.short	0x0000
        /*0024*/ 	.byte	0x00, 0xf0, 0x11, 0x00


	//----- nvinfo : EIATTR_SPARSE_MMA_MASK
	.align		4
.L_2381:
        /*0028*/ 	.byte	0x03, 0x50
        /*002a*/ 	.short	0x0000


	//----- nvinfo : EIATTR_MAXREG_COUNT
	.align		4
        /*002c*/ 	.byte	0x03, 0x1b
        /*002e*/ 	.short	0x0080


	//----- nvinfo : EIATTR_EXTERNS
	.align		4
        /*0030*/ 	.byte	0x04, 0x0f
        /*0032*/ 	.short	(.L_2383 - .L_2382)


	//   ....[0]....
	.align		4
.L_2382:
        /*0034*/ 	.word	index@(__assertfail)


	//----- nvinfo : EIATTR_MERCURY_ISA_VERSION
	.align		4
.L_2383:
        /*0038*/ 	.byte	0x03, 0x5f
        /*003a*/ 	.short	0x0101


	//----- nvinfo : EIATTR_SYSCALL_OFFSETS
	.align		4
        /*003c*/ 	.byte	0x04, 0x46
        /*003e*/ 	.short	(.L_2385 - .L_2384)


	//   ....[0]....
.L_2384:
        /*0040*/ 	.word	0x000026e0


	//   ....[1]....
        /*0044*/ 	.word	0x00003770


	//   ....[2]....
        /*0048*/ 	.word	0x00004940


	//   ....[3]....
        /*004c*/ 	.word	0x00007050


	//   ....[4]....
        /*0050*/ 	.word	0x000080e0


	//   ....[5]....
        /*0054*/ 	.word	0x000092b0


	//   ....[6]....
        /*0058*/ 	.word	0x0000b9b0


	//   ....[7]....
        /*005c*/ 	.word	0x0000ca40


	//   ....[8]....
        /*0060*/ 	.word	0x0000dc10


	//   ....[9]....
        /*0064*/ 	.word	0x00010300


	//   ....[10]....
        /*0068*/ 	.word	0x00011390


	//   ....[11]....
        /*006c*/ 	.word	0x00012560


	//----- nvinfo : EIATTR_EXIT_INSTR_OFFSETS
	.align		4
.L_2385:
        /*0070*/ 	.byte	0x04, 0x1c
        /*0072*/ 	.short	(.L_2387 - .L_2386)


	//   ....[0]....
.L_2386:
        /*0074*/ 	.word	0x0000dcc0


	//   ....[1]....
        /*0078*/ 	.word	0x00011560


	//   ....[2]....
        /*007c*/ 	.word	0x000115a0


	//   ....[3]....
        /*0080*/ 	.word	0x00011630


	//   ....[4]....
        /*0084*/ 	.word	0x00011660


	//   ....[5]....
        /*0088*/ 	.word	0x00011690


	//   ....[6]....
        /*008c*/ 	.word	0x00011760


	//   ....[7]....
        /*0090*/ 	.word	0x000117e0


	//   ....[8]....
        /*0094*/ 	.word	0x000118e0


	//   ....[9]....
        /*0098*/ 	.word	0x00011990


	//   ....[10]....
        /*009c*/ 	.word	0x000119b0


	//   ....[11]....
        /*00a0*/ 	.word	0x00011a80


	//   ....[12]....
        /*00a4*/ 	.word	0x00011aa0


	//   ....[13]....
        /*00a8*/ 	.word	0x00011c70


	//   ....[14]....
        /*00ac*/ 	.word	0x00011e10


	//   ....[15]....
        /*00b0*/ 	.word	0x00011e90


	//   ....[16]....
        /*00b4*/ 	.word	0x00011f40


	//   ....[17]....
        /*00b8*/ 	.word	0x00012100


	//   ....[18]....
        /*00bc*/ 	.word	0x000122c0


	//   ....[19]....
        /*00c0*/ 	.word	0x00012460


	//   ....[20]....
        /*00c4*/ 	.word	0x00012570


	//   ....[21]....
        /*00c8*/ 	.word	0x000125a0


	//   ....[22]....
        /*00cc*/ 	.word	0x000125d0


	//----- nvinfo : EIATTR_MAX_THREADS
	.align		4
.L_2387:
        /*00d0*/ 	.byte	0x04, 0x05
        /*00d2*/ 	.short	(.L_2389 - .L_2388)
.L_2388:
        /*00d4*/ 	.word	0x00000080
        /*00d8*/ 	.word	0x00000001
        /*00dc*/ 	.word	0x00000001


	//----- nvinfo : EIATTR_CRS_STACK_SIZE
	.align		4
.L_2389:
        /*00e0*/ 	.byte	0x04, 0x1e
        /*00e2*/ 	.short	(.L_2391 - .L_2390)
.L_2390:
        /*00e4*/ 	.word	0x00000000


	//----- nvinfo : EIATTR_CBANK_PARAM_SIZE
	.align		4
.L_2391:
        /*00e8*/ 	.byte	0x03, 0x19
        /*00ea*/ 	.short	0x0290


	//----- nvinfo : EIATTR_PARAM_CBANK
	.align		4
        /*00ec*/ 	.byte	0x04, 0x0a
        /*00ee*/ 	.short	(.L_2393 - .L_2392)
	.align		4
.L_2392:
        /*00f0*/ 	.word	index@(.nv.constant0._ZN2at6native18elementwise_kernelILi128ELi4EZNS0_15gpu_kernel_implINS0_13BinaryFunctorIN3c107complexIdEES6_S6_NS0_15binary_internal10MulFunctorIS6_EEEEEEvRNS_18TensorIteratorBaseERKT_EUliE_EEviT1_)
        /*00f4*/ 	.short	0x0210
        /*00f6*/ 	.short	0x0290


	//----- nvinfo : EIATTR_SW_WAR
	.align		4
.L_2393:
        /*00f8*/ 	.byte	0x04, 0x36
        /*00fa*/ 	.short	(.L_2395 - .L_2394)
.L_2394:
        /*00fc*/ 	.word	0x00000008
.L_2395:


//--------------------- .nv.info._ZN2at6native27unrolled_elementwise_kernelINS0_13BinaryFunctorIN3c107complexIdEES5_S5_NS0_15binary_internal10MulFunctorIS5_EEEESt5arrayIPcLm3EELi4E23TrivialOffsetCalculatorILi2EjESD_ILi1EjENS0_6memory12LoadWithCastILi2EEENSG_13StoreWithCastILi1EEEEEviT_T0_T2_T3_T4_T5_ --------------------------
	.section	.nv.info._ZN2at6native27unrolled_elementwise_kernelINS0_13BinaryFunctorIN3c107complexIdEES5_S5_NS0_15binary_internal10MulFunctorIS5_EEEESt5arrayIPcLm3EELi4E23TrivialOffsetCalculatorILi2EjESD_ILi1EjENS0_6memory12LoadWithCastILi2EEENSG_13StoreWithCastILi1EEEEEviT_T0_T2_T3_T4_T5_,"",@"SHT_CUDA_INFO"
	.sectionflags	@""
	.align	4


	//----- nvinfo : EIATTR_CUDA_API_VERSION
	.align		4
        /*0000*/ 	.byte	0x04, 0x37
        /*0002*/ 	.short	(.L_2397 - .L_2396)
.L_2396:
        /*0004*/ 	.word	0x00000082


	//----- nvinfo : EIATTR_KPARAM_INFO
	.align		4
.L_2397:
        /*0008*/ 	.byte	0x04, 0x17
        /*000a*/ 	.short	(.L_2399 - .L_2398)
.L_2398:
        /*000c*/ 	.word	0x00000000
        /*0010*/ 	.short	0x0006
        /*0012*/ 	.short	0x0030
        /*0014*/ 	.byte	0x00, 0xf0, 0x21, 0x00


	//----- nvinfo : EIATTR_KPARAM_INFO
	.align		4
.L_2399:
        /*0018*/ 	.byte	0x04, 0x17
        /*001a*/ 	.short	(.L_2401 - .L_2400)
.L_2400:
        /*001c*/ 	.word	0x00000000
        /*0020*/ 	.short	0x0005
        /*0022*/ 	.short	0x0024
        /*0024*/ 	.byte	0x00, 0xf0, 0x31, 0x00


	//----- nvinfo : EIATTR_KPARAM_INFO
	.align		4
.L_2401:
        /*0028*/ 	.byte	0x04, 0x17
        /*002a*/ 	.short	(.L_2403 - .L_2402)
.L_2402:
        /*002c*/ 	.word	0x00000000
        /*0030*/ 	.short	0x0004
        /*0032*/ 	.short	0x0021
        /*0034*/ 	.byte	0x00, 0xf0, 0x05, 0x00


	//----- nvinfo : EIATTR_KPARAM_INFO
	.align		4
.L_2403:
        /*0038*/ 	.byte	0x04, 0x17
        /*003a*/ 	.short	(.L_2405 - .L_2404)
.L_2404:
        /*003c*/ 	.word	0x00000000
        /*0040*/ 	.short	0x0003
        /*0042*/ 	.short	0x0020
        /*0044*/ 	.byte	0x00, 0xf0, 0x05, 0x00


	//----- nvinfo : EIATTR_KPARAM_INFO
	.align		4
.L_2405:
        /*0048*/ 	.byte	0x04, 0x17
        /*004a*/ 	.short	(.L_2407 - .L_2406)
.L_2406:
        /*004c*/ 	.word	0x00000000
        /*0050*/ 	.short	0x0002
        /*0052*/ 	.short	0x0008
        /*0054*/ 	.byte	0x00, 0xf0, 0x61, 0x00


	//----- nvinfo : EIATTR_KPARAM_INFO
	.align		4
.L_2407:
        /*0058*/ 	.byte	0x04, 0x17
        /*005a*/ 	.short	(.L_2409 - .L_2408)
.L_2408:
        /*005c*/ 	.word	0x00000000
        /*0060*/ 	.short	0x0001
        /*0062*/ 	.short	0x0004
        /*0064*/ 	.byte	0x00, 0xf0, 0x05, 0x00


	//----- nvinfo : EIATTR_KPARAM_INFO
	.align		4
.L_2409:
        /*0068*/ 	.byte	0x04, 0x17
        /*006a*/ 	.short	(.L_2411 - .L_2410)
.L_2410:
        /*006c*/ 	.word	0x00000000
        /*0070*/ 	.short	0x0000
        /*0072*/ 	.short	0x0000
        /*0074*/ 	.byte	0x00, 0xf0, 0x11, 0x00


	//----- nvinfo : EIATTR_SPARSE_MMA_MASK
	.align		4
.L_2411:
        /*0078*/ 	.byte	0x03, 0x50
        /*007a*/ 	.short	0x0000


	//----- nvinfo : EIATTR_MAXREG_COUNT
	.align		4
        /*007c*/ 	.byte	0x03, 0x1b
        /*007e*/ 	.short	0x00ff


	//----- nvinfo : EIATTR_EXTERNS
	.align		4
        /*0080*/ 	.byte	0x04, 0x0f
        /*0082*/ 	.short	(.L_2413 - .L_2412)


	//   ....[0]....
	.align		4
.L_2412:
        /*0084*/ 	.word	index@(__assertfail)


	//----- nvinfo : EIATTR_MERCURY_ISA_VERSION
	.align		4
.L_2413:
        /*0088*/ 	.byte	0x03, 0x5f
        /*008a*/ 	.short	0x0101


	//----- nvinfo : EIATTR_SYSCALL_OFFSETS
	.align		4
        /*008c*/ 	.byte	0x04, 0x46
        /*008e*/ 	.short	(.L_2415 - .L_2414)


	//   ....[0]....
.L_2414:
        /*0090*/ 	.word	0x00001100


	//   ....[1]....
        /*0094*/ 	.word	0x000021a0


	//   ....[2]....
        /*0098*/ 	.word	0x000032d0


	//   ....[3]....
        /*009c*/ 	.word	0x00004370


	//   ....[4]....
        /*00a0*/ 	.word	0x000054c0


	//   ....[5]....
        /*00a4*/ 	.word	0x00006560


	//   ....[6]....
        /*00a8*/ 	.word	0x00007690


	//   ....[7]....
        /*00ac*/ 	.word	0x00008740


	//   ....[8]....
        /*00b0*/ 	.word	0x00009c70


	//   ....[9]....
        /*00b4*/ 	.word	0x0000ae90


	//   ....[10]....
        /*00b8*/ 	.word	0x0000c070


	//   ....[11]....
        /*00bc*/ 	.word	0x0000d250


	//----- nvinfo : EIATTR_EXIT_INSTR_OFFSETS
	.align		4
.L_2415:
        /*00c0*/ 	.byte	0x04, 0x1c
        /*00c2*/ 	.short	(.L_2417 - .L_2416)


	//   ....[0]....
.L_2416:
        /*00c4*/ 	.word	0x0000c110


	//   ....[1]....
        /*00c8*/ 	.word	0x0000c250


	//   ....[2]....
        /*00cc*/ 	.word	0x0000c290


	//   ....[3]....
        /*00d0*/ 	.word	0x0000c320


	//   ....[4]....
        /*00d4*/ 	.word	0x0000c350


	//   ....[5]....
        /*00d8*/ 	.word	0x0000c380


	//   ....[6]....
        /*00dc*/ 	.word	0x0000c450


	//   ....[7]....
        /*00e0*/ 	.word	0x0000c4d0


	//   ....[8]....
        /*00e4*/ 	.word	0x0000c5d0


	//   ....[9]....
        /*00e8*/ 	.word	0x0000c680


	//   ....[10]....
        /*00ec*/ 	.word	0x0000c6a0


	//   ....[11]....
        /*00f0*/ 	.word	0x0000c770


	//   ....[12]....
        /*00f4*/ 	.word	0x0000c790


	//   ....[13]....
        /*00f8*/ 	.word	0x0000c960


	//   ....[14]....
        /*00fc*/ 	.word	0x0000cb00


	//   ....[15]....
        /*0100*/ 	.word	0x0000cb80


	//   ....[16]....
        /*0104*/ 	.word	0x0000cc30


	//   ....[17]....
        /*0108*/ 	.word	0x0000cdf0


	//   ....[18]....
        /*010c*/ 	.word	0x0000cfb0


	//   ....[19]....
        /*0110*/ 	.word	0x0000d150


	//   ....[20]....
        /*0114*/ 	.word	0x0000d260


	//   ....[21]....
        /*0118*/ 	.word	0x0000d290


	//   ....[22]....
        /*011c*/ 	.word	0x0000d2c0


	//----- nvinfo : EIATTR_MAX_THREADS
	.align		4
.L_2417:
        /*0120*/ 	.byte	0x04, 0x05
        /*0122*/ 	.short	(.L_2419 - .L_2418)
.L_2418:
        /*0124*/ 	.word	0x00000080
        /*0128*/ 	.word	0x00000001
        /*012c*/ 	.word	0x00000001


	//----- nvinfo : EIATTR_CRS_STACK_SIZE
	.align		4
.L_2419:
        /*0130*/ 	.byte	0x04, 0x1e
        /*0132*/ 	.short	(.L_2421 - .L_2420)
.L_2420:
        /*0134*/ 	.word	0x00000000


	//----- nvinfo : EIATTR_CBANK_PARAM_SIZE
	.align		4
.L_2421:
        /*0138*/ 	.byte	0x03, 0x19
        /*013a*/ 	.short	0x0038


	//----- nvinfo : EIATTR_PARAM_CBANK
	.align		4
        /*013c*/ 	.byte	0x04, 0x0a
        /*013e*/ 	.short	(.L_2423 - .L_2422)
	.align		4
.L_2422:
        /*0140*/ 	.word	index@(.nv.constant0._ZN2at6native27unrolled_elementwise_kernelINS0_13BinaryFunctorIN3c107complexIdEES5_S5_NS0_15binary_internal10MulFunctorIS5_EEEESt5arrayIPcLm3EELi4E23TrivialOffsetCalculatorILi2EjESD_ILi1EjENS0_6memory12LoadWithCastILi2EEENSG_13StoreWithCastILi1EEEEEviT_T0_T2_T3_T4_T5_)
        /*0144*/ 	.short	0x0210
        /*0146*/ 	.short	0x0038


	//----- nvinfo : EIATTR_SW_WAR
	.align		4
.L_2423:
        /*0148*/ 	.byte	0x04, 0x36
        /*014a*/ 	.short	(.L_2425 - .L_2424)
.L_2424:
        /*014c*/ 	.word	0x00000008
.L_2425:


//--------------------- .nv.info._ZN2at6native18elementwise_kernelILi128ELi2EZNS0_22gpu_kernel_impl_nocastINS0_13BinaryFunctorIN3c107complexIdEES6_S6_NS0_15binary_internal10MulFunctorIS6_EEEEEEvRNS_18TensorIteratorBaseERKT_EUliE_EEviT1_ --------------------------
	.section	.nv.info._ZN2at6native18elementwise_kernelILi128ELi2EZNS0_22gpu_kernel_impl_nocastINS0_13BinaryFunctorIN3c107complexIdEES6_S6_NS0_15binary_internal10MulFunctorIS6_EEEEEEvRNS_18TensorIteratorBaseERKT_EUliE_EEviT1_,"",@"SHT_CUDA_INFO"
	.sectionflags	@""
	.align	4


	//----- nvinfo : EIATTR_CUDA_API_VERSION
	.align		4
        /*0000*/ 	.byte	0x04, 0x37
        /*0002*/ 	.short	(.L_2427 - .L_2426)
.L_2426:
        /*0004*/ 	.word	0x00000082


	//----- nvinfo : EIATTR_KPARAM_INFO
	.align		4
.L_2427:
        /*0008*/ 	.byte	0x04, 0x17
        /*000a*/ 	.short	(.L_2429 - .L_2428)
.L_2428:
        /*000c*/ 	.word	0x00000000
        /*0010*/ 	.short	0x0001
        /*0012*/ 	.short	0x0008
        /*0014*/ 	.byte	0x00, 0xf0, 0x21, 0x0a


	//----- nvinfo : EIATTR_KPARAM_INFO
	.align		4
.L_2429:
        /*0018*/ 	.byte	0x04, 0x17
        /*001a*/ 	.short	(.L_2431 - .L_2430)
.L_2430:
        /*001c*/ 	.word	0x00000000
        /*0020*/ 	.short	0x0000
        /*0022*/ 	.short	0x0000
        /*0024*/ 	.byte	0x00, 0xf0, 0x11, 0x00


	//----- nvinfo : EIATTR_SPARSE_MMA_MASK
	.align		4
.L_2431:
        /*0028*/ 	.byte	0x03, 0x50
        /*002a*/ 	.short	0x0000


	//----- nvinfo : EIATTR_MAXREG_COUNT
	.align		4
        /*002c*/ 	.byte	0x03, 0x1b
        /*002e*/ 	.short	0x0080


	//----- nvinfo : EIATTR_MERCURY_ISA_VERSION
	.align		4
        /*0030*/ 	.byte	0x03, 0x5f
        /*0032*/ 	.short	0x0101


	//----- nvinfo : EIATTR_EXIT_INSTR_OFFSETS
	.align		4
        /*0034*/ 	.byte	0x04, 0x1c
        /*0036*/ 	.short	(.L_2433 - .L_2432)


	//   ....[0]....
.L_2432:
        /*0038*/ 	.word	0x000017e0


	//   ....[1]....
        /*003c*/ 	.word	0x00002f00


	//----- nvinfo : EIATTR_MAX_THREADS
	.align		4
.L_2433:
        /*0040*/ 	.byte	0x04, 0x05
        /*0042*/ 	.short	(.L_2435 - .L_2434)
.L_2434:
        /*0044*/ 	.word	0x00000080
        /*0048*/ 	.word	0x00000001
        /*004c*/ 	.word	0x00000001


	//----- nvinfo : EIATTR_CRS_STACK_SIZE
	.align		4
.L_2435:
        /*0050*/ 	.byte	0x04, 0x1e
        /*0052*/ 	.short	(.L_2437 - .L_2436)
.L_2436:
        /*0054*/ 	.word	0x00000000


	//----- nvinfo : EIATTR_CBANK_PARAM_SIZE
	.align		4
.L_2437:
        /*0058*/ 	.byte	0x03, 0x19
        /*005a*/ 	.short	0x0290


	//----- nvinfo : EIATTR_PARAM_CBANK
	.align		4
        /*005c*/ 	.byte	0x04, 0x0a
        /*005e*/ 	.short	(.L_2439 - .L_2438)
	.align		4
.L_2438:
        /*0060*/ 	.word	index@(.nv.constant0._ZN2at6native18elementwise_kernelILi128ELi2EZNS0_22gpu_kernel_impl_nocastINS0_13BinaryFunctorIN3c107complexIdEES6_S6_NS0_15binary_internal10MulFunctorIS6_EEEEEEvRNS_18TensorIteratorBaseERKT_EUliE_EEviT1_)
        /*0064*/ 	.short	0x0210
        /*0066*/ 	.short	0x0290


	//----- nvinfo : EIATTR_SW_WAR
	.align		4
.L_2439:
        /*0068*/ 	.byte	0x04, 0x36
        /*006a*/ 	.short	(.L_2441 - .L_2440)
.L_2440:
        /*006c*/ 	.word	0x00000008
.L_2441:


//--------------------- .nv.info._ZN2at6native27unrolled_elementwise_kernelINS0_13BinaryFunctorIN3c107complexIdEES5_S5_NS0_15binary_internal10MulFunctorIS5_EEEESt5arrayIPcLm3EELi4E23TrivialOffsetCalculatorILi2EjESD_ILi1EjENS0_6memory15LoadWithoutCastENSG_16StoreWithoutCastEEEviT_T0_T2_T3_T4_T5_ --------------------------
	.section	.nv.info._ZN2at6native27unrolled_elementwise_kernelINS0_13BinaryFunctorIN3c107complexIdEES5_S5_NS0_15binary_internal10MulFunctorIS5_EEEESt5arrayIPcLm3EELi4E23TrivialOffsetCalculatorILi2EjESD_ILi1EjENS0_6memory15LoadWithoutCastENSG_16StoreWithoutCastEEEviT_T0_T2_T3_T4_T5_,"",@"SHT_CUDA_INFO"
	.sectionflags	@""
	.align	4


	//----- nvinfo : EIATTR_CUDA_API_VERSION
	.align		4
        /*0000*/ 	.byte	0x04, 0x37
        /*0002*/ 	.short	(.L_2443 - .L_2442)
.L_2442:
        /*0004*/ 	.word	0x00000082


	//----- nvinfo : EIATTR_KPARAM_INFO
	.align		4
.L_2443:
        /*0008*/ 	.byte	0x04, 0x17
        /*000a*/ 	.short	(.L_2445 - .L_2444)
.L_2444:
        /*000c*/ 	.word	0x00000000
        /*0010*/ 	.short	0x0006
        /*0012*/ 	.short	0x0023
        /*0014*/ 	.byte	0x00, 0xf0, 0x05, 0x00


	//----- nvinfo : EIATTR_KPARAM_INFO
	.align		4
.L_2445:
        /*0018*/ 	.byte	0x04, 0x17
        /*001a*/ 	.short	(.L_2447 - .L_2446)
.L_2446:
        /*001c*/ 	.word	0x00000000
        /*0020*/ 	.short	0x0005
        /*0022*/ 	.short	0x0022
        /*0024*/ 	.byte	0x00, 0xf0, 0x05, 0x00


	//----- nvinfo : EIATTR_KPARAM_INFO
	.align		4
.L_2447:
        /*0028*/ 	.byte	0x04, 0x17
        /*002a*/ 	.short	(.L_2449 - .L_2448)
.L_2448:
        /*002c*/ 	.word	0x00000000
        /*0030*/ 	.short	0x0004
        /*0032*/ 	.short	0x0021
        /*0034*/ 	.byte	0x00, 0xf0, 0x05, 0x00


	//----- nvinfo : EIATTR_KPARAM_INFO
	.align		4
.L_2449:
        /*0038*/ 	.byte	0x04, 0x17
        /*003a*/ 	.short	(.L_2451 - .L_2450)
.L_2450:
        /*003c*/ 	.word	0x00000000
        /*0040*/ 	.short	0x0003
        /*0042*/ 	.short	0x0020
        /*0044*/ 	.byte	0x00, 0xf0, 0x05, 0x00


	//----- nvinfo : EIATTR_KPARAM_INFO
	.align		4
.L_2451:
        /*0048*/ 	.byte	0x04, 0x17
        /*004a*/ 	.short	(.L_2453 - .L_2452)
.L_2452:
        /*004c*/ 	.word	0x00000000
        /*0050*/ 	.short	0x0002
        /*0052*/ 	.short	0x0008
        /*0054*/ 	.byte	0x00, 0xf0, 0x61, 0x00


	//----- nvinfo : EIATTR_KPARAM_INFO
	.align		4
.L_2453:
        /*0058*/ 	.byte	0x04, 0x17
        /*005a*/ 	.short	(.L_2455 - .L_2454)
.L_2454:
        /*005c*/ 	.word	0x00000000
        /*0060*/ 	.short	0x0001
        /*0062*/ 	.short	0x0004
        /*0064*/ 	.byte	0x00, 0xf0, 0x05, 0x00


	//----- nvinfo : EIATTR_KPARAM_INFO
	.align		4
.L_2455:
        /*0068*/ 	.byte	0x04, 0x17
        /*006a*/ 	.short	(.L_2457 - .L_2456)
.L_2456:
        /*006c*/ 	.word	0x00000000
        /*0070*/ 	.short	0x0000
        /*0072*/ 	.short	0x0000
        /*0074*/ 	.byte	0x00, 0xf0, 0x11, 0x00


	//----- nvinfo : EIATTR_SPARSE_MMA_MASK
	.align		4
.L_2457:
        /*0078*/ 	.byte	0x03, 0x50
        /*007a*/ 	.short	0x0000


	//----- nvinfo : EIATTR_MAXREG_COUNT
	.align		4
        /*007c*/ 	.byte	0x03, 0x1b
        /*007e*/ 	.short	0x00ff


	//----- nvinfo : EIATTR_MERCURY_ISA_VERSION
	.align		4
        /*0080*/ 	.byte	0x03, 0x5f
        /*0082*/ 	.short	0x0101


	//----- nvinfo : EIATTR_EXIT_INSTR_OFFSETS
	.align		4
        /*0084*/ 	.byte	0x04, 0x1c
        /*0086*/ 	.short	(.L_2459 - .L_2458)


	//   ....[0]....
.L_2458:
        /*0088*/ 	.word	0x00000660


	//   ....[1]....
        /*008c*/ 	.word	0x00000710


	//----- nvinfo : EIATTR_MAX_THREADS
	.align		4
.L_2459:
        /*0090*/ 	.byte	0x04, 0x05
        /*0092*/ 	.short	(.L_2461 - .L_2460)
.L_2460:
        /*0094*/ 	.word	0x00000080
        /*0098*/ 	.word	0x00000001
        /*009c*/ 	.word	0x00000001


	//----- nvinfo : EIATTR_CRS_STACK_SIZE
	.align		4
.L_2461:
        /*00a0*/ 	.byte	0x04, 0x1e
        /*00a2*/ 	.short	(.L_2463 - .L_2462)
.L_2462:
        /*00a4*/ 	.word	0x00000000


	//----- nvinfo : EIATTR_CBANK_PARAM_SIZE
	.align		4
.L_2463:
        /*00a8*/ 	.byte	0x03, 0x19
        /*00aa*/ 	.short	0x0024


	//----- nvinfo : EIATTR_PARAM_CBANK
	.align		4
        /*00ac*/ 	.byte	0x04, 0x0a
        /*00ae*/ 	.short	(.L_2465 - .L_2464)
	.align		4
.L_2464:
        /*00b0*/ 	.word	index@(.nv.constant0._ZN2at6native27unrolled_elementwise_kernelINS0_13BinaryFunctorIN3c107complexIdEES5_S5_NS0_15binary_internal10MulFunctorIS5_EEEESt5arrayIPcLm3EELi4E23TrivialOffsetCalculatorILi2EjESD_ILi1EjENS0_6memory15LoadWithoutCastENSG_16StoreWithoutCastEEEviT_T0_T2_T3_T4_T5_)
        /*00b4*/ 	.short	0x0210
        /*00b6*/ 	.short	0x0024


	//----- nvinfo : EIATTR_SW_WAR
	.align		4
.L_2465:
        /*00b8*/ 	.byte	0x04, 0x36
        /*00ba*/ 	.short	(.L_2467 - .L_2466)
.L_2466:
        /*00bc*/ 	.word	0x00000008
.L_2467:


//--------------------- .nv.info._ZN2at6native29vectorized_elementwise_kernelILi2ENS0_13BinaryFunctorIN3c107complexIdEES5_S5_NS0_15binary_internal10MulFunctorIS5_EEEESt5arrayIPcLm3EEEEviT0_T1_ --------------------------
	.section	.nv.info._ZN2at6native29vectorized_elementwise_kernelILi2ENS0_13BinaryFunctorIN3c107complexIdEES5_S5_NS0_15binary_internal10MulFunctorIS5_EEEESt5arrayIPcLm3EEEEviT0_T1_,"",@"SHT_CUDA_INFO"
	.sectionflags	@""
	.align	4


	//----- nvinfo : EIATTR_CUDA_API_VERSION
	.align		4
        /*0000*/ 	.byte	0x04, 0x37
        /*0002*/ 	.short	(.L_2469 - .L_2468)
.L_2468:
        /*0004*/ 	.word	0x00000082


	//----- nvinfo : EIATTR_KPARAM_INFO
	.align		4
.L_2469:
        /*0008*/ 	.byte	0x04, 0x17
        /*000a*/ 	.short	(.L_2471 - .L_2470)
.L_2470:
        /*000c*/ 	.word	0x00000000
        /*0010*/ 	.short	0x0002
        /*0012*/ 	.short	0x0008
        /*0014*/ 	.byte	0x00, 0xf0, 0x61, 0x00


	//----- nvinfo : EIATTR_KPARAM_INFO
	.align		4
.L_2471:
        /*0018*/ 	.byte	0x04, 0x17
        /*001a*/ 	.short	(.L_2473 - .L_2472)
.L_2472:
        /*001c*/ 	.word	0x00000000
        /*0020*/ 	.short	0x0001
        /*0022*/ 	.short	0x0004
        /*0024*/ 	.byte	0x00, 0xf0, 0x05, 0x00


	//----- nvinfo : EIATTR_KPARAM_INFO
	.align		4
.L_2473:
        /*0028*/ 	.byte	0x04, 0x17
        /*002a*/ 	.short	(.L_2475 - .L_2474)
.L_2474:
        /*002c*/ 	.word	0x00000000
        /*0030*/ 	.short	0x0000
        /*0032*/ 	.short	0x0000
        /*0034*/ 	.byte	0x00, 0xf0, 0x11, 0x00


	//----- nvinfo : EIATTR_SPARSE_MMA_MASK
	.align		4
.L_2475:
        /*0038*/ 	.byte	0x03, 0x50
        /*003a*/ 	.short	0x0000


	//----- nvinfo : EIATTR_MAXREG_COUNT
	.align		4
        /*003c*/ 	.byte	0x03, 0x1b
        /*003e*/ 	.short	0x00ff


	//----- nvinfo : EIATTR_MERCURY_ISA_VERSION
	.align		4
        /*0040*/ 	.byte	0x03, 0x5f
        /*0042*/ 	.short	0x0101


	//----- nvinfo : EIATTR_EXIT_INSTR_OFFSETS
	.align		4
        /*0044*/ 	.byte	0x04, 0x1c
        /*0046*/ 	.short	(.L_2477 - .L_2476)


	//   ....[0]....
.L_2476:
        /*0048*/ 	.word	0x000004a0


	//   ....[1]....
        /*004c*/ 	.word	0x00001270


	//   ....[2]....
        /*0050*/ 	.word	0x000012c0


	//----- nvinfo : EIATTR_MAX_THREADS
	.align		4
.L_2477:
        /*0054*/ 	.byte	0x04, 0x05
        /*0056*/ 	.short	(.L_2479 - .L_2478)
.L_2478:
        /*0058*/ 	.word	0x00000080
        /*005c*/ 	.word	0x00000001
        /*0060*/ 	.word	0x00000001


	//----- nvinfo : EIATTR_CRS_STACK_SIZE
	.align		4
.L_2479:
        /*0064*/ 	.byte	0x04, 0x1e
        /*0066*/ 	.short	(.L_2481 - .L_2480)
.L_2480:
        /*0068*/ 	.word	0x00000000


	//----- nvinfo : EIATTR_CBANK_PARAM_SIZE
	.align		4
.L_2481:
        /*006c*/ 	.byte	0x03, 0x19
        /*006e*/ 	.short	0x0020


	//----- nvinfo : EIATTR_PARAM_CBANK
	.align		4
        /*0070*/ 	.byte	0x04, 0x0a
        /*0072*/ 	.short	(.L_2483 - .L_2482)
	.align		4
.L_2482:
        /*0074*/ 	.word	index@(.nv.constant0._ZN2at6native29vectorized_elementwise_kernelILi2ENS0_13BinaryFunctorIN3c107complexIdEES5_S5_NS0_15binary_internal10MulFunctorIS5_EEEESt5arrayIPcLm3EEEEviT0_T1_)
        /*0078*/ 	.short	0x0210
        /*007a*/ 	.short	0x0020


	//----- nvinfo : EIATTR_SW_WAR
	.align		4
.L_2483:
        /*007c*/ 	.byte	0x04, 0x36
        /*007e*/ 	.short	(.L_2485 - .L_2484)
.L_2484:
        /*0080*/ 	.word	0x00000008
.L_2485:


//--------------------- .nv.info._ZN2at6native29vectorized_elementwise_kernelILi4ENS0_13BinaryFunctorIN3c107complexIdEES5_S5_NS0_15binary_internal10MulFunctorIS5_EEEESt5arrayIPcLm3EEEEviT0_T1_ --------------------------
	.section	.nv.info._ZN2at6native29vectorized_elementwise_kernelILi4ENS0_13BinaryFunctorIN3c107complexIdEES5_S5_NS0_15binary_internal10MulFunctorIS5_EEEESt5arrayIPcLm3EEEEviT0_T1_,"",@"SHT_CUDA_INFO"
	.sectionflags	@""
	.align	4


	//----- nvinfo : EIATTR_CUDA_API_VERSION
	.align		4
        /*0000*/ 	.byte	0x04, 0x37
        /*0002*/ 	.short	(.L_2487 - .L_2486)
.L_2486:
        /*0004*/ 	.word	0x00000082


	//----- nvinfo : EIATTR_KPARAM_INFO
	.align		4
.L_2487:
        /*0008*/ 	.byte	0x04, 0x17
        /*000a*/ 	.short	(.L_2489 - .L_2488)
.L_2488:
        /*000c*/ 	.word	0x00000000
        /*0010*/ 	.short	0x0002
        /*0012*/ 	.short	0x0008
        /*0014*/ 	.byte	0x00, 0xf0, 0x61, 0x00


	//----- nvinfo : EIATTR_KPARAM_INFO
	.align		4
.L_2489:
        /*0018*/ 	.byte	0x04, 0x17
        /*001a*/ 	.short	(.L_2491 - .L_2490)
.L_2490:
        /*001c*/ 	.word	0x00000000
        /*0020*/ 	.short	0x0001
        /*0022*/ 	.short	0x0004
        /*0024*/ 	.byte	0x00, 0xf0, 0x05, 0x00


	//----- nvinfo : EIATTR_KPARAM_INFO
	.align		4
.L_2491:
        /*0028*/ 	.byte	0x04, 0x17
        /*002a*/ 	.short	(.L_2493 - .L_2492)
.L_2492:
        /*002c*/ 	.word	0x00000000
        /*0030*/ 	.short	0x0000
        /*0032*/ 	.short	0x0000
        /*0034*/ 	.byte	0x00, 0xf0, 0x11, 0x00


	//----- nvinfo : EIATTR_SPARSE_MMA_MASK
	.align		4
.L_2493:
        /*0038*/ 	.byte	0x03, 0x50
        /*003a*/ 	.short	0x0000


	//----- nvinfo : EIATTR_MAXREG_COUNT
	.align		4
        /*003c*/ 	.byte	0x03, 0x1b
        /*003e*/ 	.short	0x00ff


	//----- nvinfo : EIATTR_MERCURY_ISA_VERSION
	.align		4
        /*0040*/ 	.byte	0x03, 0x5f
        /*0042*/ 	.short	0x0101


	//----- nvinfo : EIATTR_EXIT_INSTR_OFFSETS
	.align		4
        /*0044*/ 	.byte	0x04, 0x1c
        /*0046*/ 	.short	(.L_2495 - .L_2494)


	//   ....[0]....
.L_2494:
        /*0048*/ 	.word	0x000004a0


	//   ....[1]....
        /*004c*/ 	.word	0x00001270


	//   ....[2]....
        /*0050*/ 	.word	0x000012c0


	//----- nvinfo : EIATTR_MAX_THREADS
	.align		4
.L_2495:
        /*0054*/ 	.byte	0x04, 0x05
        /*0056*/ 	.short	(.L_2497 - .L_2496)
.L_2496:
        /*0058*/ 	.word	0x00000080
        /*005c*/ 	.word	0x00000001
        /*0060*/ 	.word	0x00000001


	//----- nvinfo : EIATTR_CRS_STACK_SIZE
	.align		4
.L_2497:
        /*0064*/ 	.byte	0x04, 0x1e
        /*0066*/ 	.short	(.L_2499 - .L_2498)
.L_2498:
        /*0068*/ 	.word	0x00000000


	//----- nvinfo : EIATTR_CBANK_PARAM_SIZE
	.align		4
.L_2499:
        /*006c*/ 	.byte	0x03, 0x19
        /*006e*/ 	.short	0x0020


	//----- nvinfo : EIATTR_PARAM_CBANK
	.align		4
        /*0070*/ 	.byte	0x04, 0x0a
        /*0072*/ 	.short	(.L_2501 - .L_2500)
	.align		4
.L_2500:
        /*0074*/ 	.word	index@(.nv.constant0._ZN2at6native29vectorized_elementwise_kernelILi4ENS0_13BinaryFunctorIN3c107complexIdEES5_S5_NS0_15binary_internal10MulFunctorIS5_EEEESt5arrayIPcLm3EEEEviT0_T1_)
        /*0078*/ 	.short	0x0210
        /*007a*/ 	.short	0x0020


	//----- nvinfo : EIATTR_SW_WAR
	.align		4
.L_2501:
        /*007c*/ 	.byte	0x04, 0x36
        /*007e*/ 	.short	(.L_2503 - .L_2502)
.L_2502:
        /*0080*/ 	.word	0x00000008
.L_2503:


//--------------------- .nv.info._ZN2at6native29vectorized_elementwise_kernelILi8ENS0_13BinaryFunctorIN3c107complexIdEES5_S5_NS0_15binary_internal10MulFunctorIS5_EEEESt5arrayIPcLm3EEEEviT0_T1_ --------------------------
	.section	.nv.info._ZN2at6native29vectorized_elementwise_kernelILi8ENS0_13BinaryFunctorIN3c107complexIdEES5_S5_NS0_15binary_internal10MulFunctorIS5_EEEESt5arrayIPcLm3EEEEviT0_T1_,"",@"SHT_CUDA_INFO"
	.sectionflags	@""
	.align	4


	//----- nvinfo : EIATTR_CUDA_API_VERSION
	.align		4
        /*0000*/ 	.byte	0x04, 0x37
        /*0002*/ 	.short	(.L_2505 - .L_2504)
.L_2504:
        /*0004*/ 	.word	0x00000082


	//----- nvinfo : EIATTR_KPARAM_INFO
	.align		4
.L_2505:
        /*0008*/ 	.byte	0x04, 0x17
        /*000a*/ 	.short	(.L_2507 - .L_2506)
.L_2506:
        /*000c*/ 	.word	0x00000000
        /*0010*/ 	.short	0x0002
        /*0012*/ 	.short	0x0008
        /*0014*/ 	.byte	0x00, 0xf0, 0x61, 0x00


	//----- nvinfo : EIATTR_KPARAM_INFO
	.align		4
.L_2507:
        /*0018*/ 	.byte	0x04, 0x17
        /*001a*/ 	.short	(.L_2509 - .L_2508)
.L_2508:
        /*001c*/ 	.word	0x00000000
        /*0020*/ 	.short	0x0001
        /*0022*/ 	.short	0x0004
        /*0024*/ 	.byte	0x00, 0xf0, 0x05, 0x00


	//----- nvinfo : EIATTR_KPARAM_INFO
	.align		4
.L_2509:
        /*0028*/ 	.byte	0x04, 0x17
        /*002a*/ 	.short	(.L_2511 - .L_2510)
.L_2510:
        /*002c*/ 	.word	0x00000000
        /*0030*/ 	.short	0x0000
        /*0032*/ 	.short	0x0000
        /*0034*/ 	.byte	0x00, 0xf0, 0x11, 0x00


	//----- nvinfo : EIATTR_SPARSE_MMA_MASK
	.align		4
.L_2511:
        /*0038*/ 	.byte	0x03, 0x50
        /*003a*/ 	.short	0x0000


	//----- nvinfo : EIATTR_MAXREG_COUNT
	.align		4
        /*003c*/ 	.byte	0x03, 0x1b
        /*003e*/ 	.short	0x00ff


	//----- nvinfo : EIATTR_MERCURY_ISA_VERSION
	.align		4
        /*0040*/ 	.byte	0x03, 0x5f
        /*0042*/ 	.short	0x0101


	//----- nvinfo : EIATTR_EXIT_INSTR_OFFSETS
	.align		4
        /*0044*/ 	.byte	0x04, 0x1c
        /*0046*/ 	.short	(.L_2513 - .L_2512)


	//   ....[0]....
.L_2512:
        /*0048*/ 	.word	0x000004a0


	//   ....[1]....
        /*004c*/ 	.word	0x00001270


	//   ....[2]....
        /*0050*/ 	.word	0x000012c0


	//----- nvinfo : EIATTR_MAX_THREADS
	.align		4
.L_2513:
        /*0054*/ 	.byte	0x04, 0x05
        /*0056*/ 	.short	(.L_2515 - .L_2514)
.L_2514:
        /*0058*/ 	.word	0x00000080
        /*005c*/ 	.word	0x00000001
        /*0060*/ 	.word	0x00000001


	//----- nvinfo : EIATTR_CRS_STACK_SIZE
	.align		4
.L_2515:
        /*0064*/ 	.byte	0x04, 0x1e
        /*0066*/ 	.short	(.L_2517 - .L_2516)
.L_2516:
        /*0068*/ 	.word	0x00000000


	//----- nvinfo : EIATTR_CBANK_PARAM_SIZE
	.align		4
.L_2517:
        /*006c*/ 	.byte	0x03, 0x19
        /*006e*/ 	.short	0x0020


	//----- nvinfo : EIATTR_PARAM_CBANK
	.align		4
        /*0070*/ 	.byte	0x04, 0x0a
        /*0072*/ 	.short	(.L_2519 - .L_2518)
	.align		4
.L_2518:
        /*0074*/ 	.word	index@(.nv.constant0._ZN2at6native29vectorized_elementwise_kernelILi8ENS0_13BinaryFunctorIN3c107complexIdEES5_S5_NS0_15binary_internal10MulFunctorIS5_EEEESt5arrayIPcLm3EEEEviT0_T1_)
        /*0078*/ 	.short	0x0210
        /*007a*/ 	.short	0x0020


	//----- nvinfo : EIATTR_SW_WAR
	.align		4
.L_2519:
        /*007c*/ 	.byte	0x04, 0x36
        /*007e*/ 	.short	(.L_2521 - .L_2520)
.L_2520:
        /*0080*/ 	.word	0x00000008
.L_2521:


//--------------------- .nv.info._ZN2at6native18elementwise_kernelILi128ELi4EZNS0_15gpu_kernel_implINS0_13AUnaryFunctorIfffNS0_15binary_internal10MulFunctorIfEEEEEEvRNS_18TensorIteratorBaseERKT_EUliE_EEviT1_ --------------------------
	.section	.nv.info._ZN2at6native18elementwise_kernelILi128ELi4EZNS0_15gpu_kernel_implINS0_13AUnaryFunctorIfffNS0_15binary_internal10MulFunctorIfEEEEEEvRNS_18TensorIteratorBaseERKT_EUliE_EEviT1_,"",@"SHT_CUDA_INFO"
	.sectionflags	@""
	.align	4


	//----- nvinfo : EIATTR_CUDA_API_VERSION
	.align		4
        /*0000*/ 	.byte	0x04, 0x37
        /*0002*/ 	.short	(.L_2523 - .L_2522)
.L_2522:
        /*0004*/ 	.word	0x00000082


	//----- nvinfo : EIATTR_KPARAM_INFO
	.align		4
.L_2523:
        /*0008*/ 	.byte	0x04, 0x17
        /*000a*/ 	.short	(.L_2525 - .L_2524)
.L_2524:
        /*000c*/ 	.word	0x00000000
        /*0010*/ 	.short	0x0001
        /*0012*/ 	.short	0x0008
        /*0014*/ 	.byte	0x00, 0xf0, 0x81, 0x08


	//----- nvinfo : EIATTR_KPARAM_INFO
	.align		4
.L_2525:
        /*0018*/ 	.byte	0x04, 0x17
        /*001a*/ 	.short	(.L_2527 - .L_2526)
.L_2526:
        /*001c*/ 	.word	0x00000000
        /*0020*/ 	.short	0x0000
        /*0022*/ 	.short	0x0000
        /*0024*/ 	.byte	0x00, 0xf0, 0x11, 0x00


	//----- nvinfo : EIATTR_SPARSE_MMA_MASK
	.align		4
.L_2527:
        /*0028*/ 	.byte	0x03, 0x50
        /*002a*/ 	.short	0x0000


	//----- nvinfo : EIATTR_MAXREG_COUNT
	.align		4
        /*002c*/ 	.byte	0x03, 0x1b
        /*002e*/ 	.short	0x0080


	//----- nvinfo : EIATTR_EXTERNS
	.align		4
        /*0030*/ 	.byte	0x04, 0x0f
        /*0032*/ 	.short	(.L_2529 - .L_2528)


	//   ....[0]....
	.align		4
.L_2528:
        /*0034*/ 	.word	index@(__assertfail)


	//----- nvinfo : EIATTR_MERCURY_ISA_VERSION
	.align		4
.L_2529:
        /*0038*/ 	.byte	0x03, 0x5f
        /*003a*/ 	.short	0x0101


	//----- nvinfo : EIATTR_SYSCALL_OFFSETS
	.align		4
        /*003c*/ 	.byte	0x04, 0x46
        /*003e*/ 	.short	(.L_2531 - .L_2530)


	//   ....[0]....
.L_2530:
        /*0040*/ 	.word	0x00002160


	//   ....[1]....
        /*0044*/ 	.word	0x00002fd0


	//   ....[2]....
        /*0048*/ 	.word	0x00005160


	//   ....[3]....
        /*004c*/ 	.word	0x00005fd0


	//   ....[4]....
        /*0050*/ 	.word	0x00008150


	//   ....[5]....
        /*0054*/ 	.word	0x00008fc0


	//   ....[6]....
        /*0058*/ 	.word	0x0000b130


	//   ....[7]....
        /*005c*/ 	.word	0x0000bfa0


	//----- nvinfo : EIATTR_EXIT_INSTR_OFFSETS
	.align		4
.L_2531:
        /*0060*/ 	.byte	0x04, 0x1c
        /*0062*/ 	.short	(.L_2533 - .L_2532)


	//   ....[0]....
.L_2532:
        /*0064*/ 	.word	0x00009070


	//   ....[1]....
        /*0068*/ 	.word	0x0000b2c0


	//   ....[2]....
        /*006c*/ 	.word	0x0000b300


	//   ....[3]....
        /*0070*/ 	.word	0x0000b390


	//   ....[4]....
        /*0074*/ 	.word	0x0000b3c0


	//   ....[5]....
        /*0078*/ 	.word	0x0000b3f0


	//   ....[6]....
        /*007c*/ 	.word	0x0000b470


	//   ....[7]....
        /*0080*/ 	.word	0x0000b4a0


	//   ....[8]....
        /*0084*/ 	.word	0x0000b530


	//   ....[9]....
        /*0088*/ 	.word	0x0000b570


	//   ....[10]....
        /*008c*/ 	.word	0x0000b5b0


	//   ....[11]....
        /*0090*/ 	.word	0x0000b670


	//   ....[12]....
        /*0094*/ 	.word	0x0000b6c0


	//   ....[13]....
        /*0098*/ 	.word	0x0000b840


	//   ....[14]....
        /*009c*/ 	.word	0x0000b990


	//   ....[15]....
        /*00a0*/ 	.word	0x0000b9c0


	//   ....[16]....
        /*00a4*/ 	.word	0x0000ba70


	//   ....[17]....
        /*00a8*/ 	.word	0x0000bbe0


	//   ....[18]....
        /*00ac*/ 	.word	0x0000bd50


	//   ....[19]....
        /*00b0*/ 	.word	0x0000bea0


	//   ....[20]....
        /*00b4*/ 	.word	0x0000bfb0


	//   ....[21]....
        /*00b8*/ 	.word	0x0000bfe0


	//   ....[22]....
        /*00bc*/ 	.word	0x0000c010


	//----- nvinfo : EIATTR_MAX_THREADS
	.align		4
.L_2533:
        /*00c0*/ 	.byte	0x04, 0x05
        /*00c2*/ 	.short	(.L_2535 - .L_2534)
.L_2534:
        /*00c4*/ 	.word	0x00000080
        /*00c8*/ 	.word	0x00000001
        /*00cc*/ 	.word	0x00000001


	//----- nvinfo : EIATTR_CRS_STACK_SIZE
	.align		4
.L_2535:
        /*00d0*/ 	.byte	0x04, 0x1e
        /*00d2*/ 	.short	(.L_2537 - .L_2536)
.L_2536:
        /*00d4*/ 	.word	0x00000000


	//----- nvinfo : EIATTR_CBANK_PARAM_SIZE
	.align		4
.L_2537:
        /*00d8*/ 	.byte	0x03, 0x19
        /*00da*/ 	.short	0x0228


	//----- nvinfo : EIATTR_PARAM_CBANK
	.align		4
        /*00dc*/ 	.byte	0x04, 0x0a
        /*00de*/ 	.short	(.L_2539 - .L_2538)
	.align		4
.L_2538:
        /*00e0*/ 	.word	index@(.nv.constant0._ZN2at6native18elementwise_kernelILi128ELi4EZNS0_15gpu_kernel_implINS0_13AUnaryFunctorIfffNS0_15binary_internal10MulFunctorIfEEEEEEvRNS_18TensorIteratorBaseERKT_EUliE_EEviT1_)
        /*00e4*/ 	.short	0x0210
        /*00e6*/ 	.short	0x0228


	//----- nvinfo : EIATTR_SW_WAR
	.align		4
.L_2539:
        /*00e8*/ 	.byte	0x04, 0x36
        /*00ea*/ 	.short	(.L_2541 - .L_2540)
.L_2540:
        /*00ec*/ 	.word	0x00000008
.L_2541:


//--------------------- .nv.info._ZN2at6native27unrolled_elementwise_kernelINS0_13AUnaryFunctorIfffNS0_15binary_internal10MulFunctorIfEEEESt5arrayIPcLm2EELi4E23TrivialOffsetCalculatorILi1EjESB_NS0_6memory12LoadWithCastILi1EEENSC_13StoreWithCastILi1EEEEEviT_T0_T2_T3_T4_T5_ --------------------------
	.section	.nv.info._ZN2at6native27unrolled_elementwise_kernelINS0_13AUnaryFunctorIfffNS0_15binary_internal10MulFunctorIfEEEESt5arrayIPcLm2EELi4E23TrivialOffsetCalculatorILi1EjESB_NS0_6memory12LoadWithCastILi1EEENSC_13StoreWithCastILi1EEEEEviT_T0_T2_T3_T4_T5_,"",@"SHT_CUDA_INFO"
	.sectionflags	@""
	.align	4


	//----- nvinfo : EIATTR_CUDA_API_VERSION
	.align		4
        /*0000*/ 	.byte	0x04, 0x37
        /*0002*/ 	.short	(.L_2543 - .L_2542)
.L_2542:
        /*0004*/ 	.word	0x00000082


	//----- nvinfo : EIATTR_KPARAM_INFO
	.align		4
.L_2543:
        /*0008*/ 	.byte	0x04, 0x17
        /*000a*/ 	.short	(.L_2545 - .L_2544)
.L_2544:
        /*000c*/ 	.word	0x00000000
        /*0010*/ 	.short	0x0006
        /*0012*/ 	.short	0x002c
        /*0014*/ 	.byte	0x00, 0xf0, 0x21, 0x00


	//----- nvinfo : EIATTR_KPARAM_INFO
	.align		4
.L_2545:
        /*0018*/ 	.byte	0x04, 0x17
        /*001a*/ 	.short	(.L_2547 - .L_2546)
.L_2546:
        /*001c*/ 	.word	0x00000000
        /*0020*/ 	.short	0x0005
        /*0022*/ 	.short	0x0024
        /*0024*/ 	.byte	0x00, 0xf0, 0x21, 0x00


	//----- nvinfo : EIATTR_KPARAM_INFO
	.align		4
.L_2547:
        /*0028*/ 	.byte	0x04, 0x17
        /*002a*/ 	.short	(.L_2549 - .L_2548)
.L_2548:
        /*002c*/ 	.word	0x00000000
        /*0030*/ 	.short	0x0004
        /*0032*/ 	.short	0x0021
        /*0034*/ 	.byte	0x00, 0xf0, 0x05, 0x00


	//----- nvinfo : EIATTR_KPARAM_INFO
	.align		4
.L_2549:
        /*0038*/ 	.byte	0x04, 0x17
        /*003a*/ 	.short	(.L_2551 - .L_2550)
.L_2550:
        /*003c*/ 	.word	0x00000000
        /*0040*/ 	.short	0x0003
        /*0042*/ 	.short	0x0020
        /*0044*/ 	.byte	0x00, 0xf0, 0x05, 0x00


	//----- nvinfo : EIATTR_KPARAM_INFO
	.align		4
.L_2551:
        /*0048*/ 	.byte	0x04, 0x17
        /*004a*/ 	.short	(.L_2553 - .L_2552)
.L_2552:
        /*004c*/ 	.word	0x00000000
        /*0050*/ 	.short	0x0002
        /*0052*/ 	.short	0x0010
        /*0054*/ 	.byte	0x00, 0xf0, 0x41, 0x00


	//----- nvinfo : EIATTR_KPARAM_INFO
	.align		4
.L_2553:
        /*0058*/ 	.byte	0x04, 0x17
        /*005a*/ 	.short	(.L_2555 - .L_2554)
.L_2554:
        /*005c*/ 	.word	0x00000000
        /*0060*/ 	.short	0x0001
        /*0062*/ 	.short	0x0004
        /*0064*/ 	.byte	0x00, 0xf0, 0x21, 0x00


	//----- nvinfo : EIATTR_KPARAM_INFO
	.align		4
.L_2555:
        /*0068*/ 	.byte	0x04, 0x17
        /*006a*/ 	.short	(.L_2557 - .L_2556)
.L_2556:
        /*006c*/ 	.word	0x00000000
        /*0070*/ 	.short	0x0000
        /*0072*/ 	.short	0x0000
        /*0074*/ 	.byte	0x00, 0xf0, 0x11, 0x00


	//----- nvinfo : EIATTR_SPARSE_MMA_MASK
	.align		4
.L_2557:
        /*0078*/ 	.byte	0x03, 0x50
        /*007a*/ 	.short	0x0000


	//----- nvinfo : EIATTR_MAXREG_COUNT
	.align		4
        /*007c*/ 	.byte	0x03, 0x1b
        /*007e*/ 	.short	0x00ff


	//----- nvinfo : EIATTR_EXTERNS
	.align		4
        /*0080*/ 	.byte	0x04, 0x0f
        /*0082*/ 	.short	(.L_2559 - .L_2558)


	//   ....[0]....
	.align		4
.L_2558:
        /*0084*/ 	.word	index@(__assertfail)


	//----- nvinfo : EIATTR_MERCURY_ISA_VERSION
	.align		4
.L_2559:
        /*0088*/ 	.byte	0x03, 0x5f
        /*008a*/ 	.short	0x0101


	//----- nvinfo : EIATTR_SYSCALL_OFFSETS
	.align		4
        /*008c*/ 	.byte	0x04, 0x46
        /*008e*/ 	.short	(.L_2561 - .L_2560)


	//   ....[0]....
.L_2560:
        /*0090*/ 	.word	0x00000e70


	//   ....[1]....
        /*0094*/ 	.word	0x00001d20


	//   ....[2]....
        /*0098*/ 	.word	0x00002be0


	//   ....[3]....
        /*009c*/ 	.word	0x00003a40


	//   ....[4]....
        /*00a0*/ 	.word	0x00004990


	//   ....[5]....
        /*00a4*/ 	.word	0x00005860


	//   ....[6]....
        /*00a8*/ 	.word	0x00006720


	//   ....[7]....
        /*00ac*/ 	.word	0x000075e0


	//----- nvinfo : EIATTR_EXIT_INSTR_OFFSETS
	.align		4
.L_2561:
        /*00b0*/ 	.byte	0x04, 0x1c
        /*00b2*/ 	.short	(.L_2563 - .L_2562)


	//   ....[0]....
.L_2562:
        /*00b4*/ 	.word	0x000067c0


	//   ....[1]....
        /*00b8*/ 	.word	0x00006900


	//   ....[2]....
        /*00bc*/ 	.word	0x00006940


	//   ....[3]....
        /*00c0*/ 	.word	0x000069d0


	//   ....[4]....
        /*00c4*/ 	.word	0x00006a00


	//   ....[5]....
        /*00c8*/ 	.word	0x00006a30


	//   ....[6]....
        /*00cc*/ 	.word	0x00006ab0


	//   ....[7]....
        /*00d0*/ 	.word	0x00006ae0


	//   ....[8]....
        /*00d4*/ 	.word	0x00006b70


	//   ....[9]....
        /*00d8*/ 	.word	0x00006bb0


	//   ....[10]....
        /*00dc*/ 	.word	0x00006bf0


	//   ....[11]....
        /*00e0*/ 	.word	0x00006cb0


	//   ....[12]....
        /*00e4*/ 	.word	0x00006d00


	//   ....[13]....
        /*00e8*/ 	.word	0x00006e80


	//   ....[14]....
        /*00ec*/ 	.word	0x00006fd0


	//   ....[15]....
        /*00f0*/ 	.word	0x00007000


	//   ....[16]....
        /*00f4*/ 	.word	0x000070b0


	//   ....[17]....
        /*00f8*/ 	.word	0x00007220


	//   ....[18]....
        /*00fc*/ 	.word	0x00007390


	//   ....[19]....
        /*0100*/ 	.word	0x000074e0


	//   ....[20]....
        /*0104*/ 	.word	0x000075f0


	//   ....[21]....
        /*0108*/ 	.word	0x00007620


	//   ....[22]....
        /*010c*/ 	.word	0x00007650


	//----- nvinfo : EIATTR_MAX_THREADS
	.align		4
.L_2563:
        /*0110*/ 	.byte	0x04, 0x05
        /*0112*/ 	.short	(.L_2565 - .L_2564)
.L_2564:
        /*0114*/ 	.word	0x00000080
        /*0118*/ 	.word	0x00000001
        /*011c*/ 	.word	0x00000001


	//----- nvinfo : EIATTR_CRS_STACK_SIZE
	.align		4
.L_2565:
        /*0120*/ 	.byte	0x04, 0x1e
        /*0122*/ 	.short	(.L_2567 - .L_2566)
.L_2566:
        /*0124*/ 	.word	0x00000000


	//----- nvinfo : EIATTR_CBANK_PARAM_SIZE
	.align		4
.L_2567:
        /*0128*/ 	.byte	0x03, 0x19
        /*012a*/ 	.short	0x0034


	//----- nvinfo : EIATTR_PARAM_CBANK
	.align		4
        /*012c*/ 	.byte	0x04, 0x0a
        /*012e*/ 	.short	(.L_2569 - .L_2568)
	.align		4
.L_2568:
        /*0130*/ 	.word	index@(.nv.constant0._ZN2at6native27unrolled_elementwise_kernelINS0_13AUnaryFunctorIfffNS0_15binary_internal10MulFunctorIfEEEESt5arrayIPcLm2EELi4E23TrivialOffsetCalculatorILi1EjESB_NS0_6memory12LoadWithCastILi1EEENSC_13StoreWithCastILi1EEEEEviT_T0_T2_T3_T4_T5_)
        /*0134*/ 	.short	0x0210
        /*0136*/ 	.short	0x0034


	//----- nvinfo : EIATTR_SW_WAR
	.align		4
.L_2569:
        /*0138*/ 	.byte	0x04, 0x36
        /*013a*/ 	.short	(.L_2571 - .L_2570)
.L_2570:
        /*013c*/ 	.word	0x00000008
.L_2571:


//--------------------- .nv.info._ZN2at6native18elementwise_kernelILi128ELi2EZNS0_22gpu_kernel_impl_nocastINS0_13AUnaryFunctorIfffNS0_15binary_internal10MulFunctorIfEEEEEEvRNS_18TensorIteratorBaseERKT_EUliE_EEviT1_ --------------------------
	.section	.nv.info._ZN2at6native18elementwise_kernelILi128ELi2EZNS0_22gpu_kernel_impl_nocastINS0_13AUnaryFunctorIfffNS0_15binary_internal10MulFunctorIfEEEEEEvRNS_18TensorIteratorBaseERKT_EUliE_EEviT1_,"",@"SHT_CUDA_INFO"
	.sectionflags	@""
	.align	4


	//----- nvinfo : EIATTR_CUDA_API_VERSION
	.align		4
        /*0000*/ 	.byte	0x04, 0x37
        /*0002*/ 	.short	(.L_2573 - .L_2572)
.L_2572:
        /*0004*/ 	.word	0x00000082


	//----- nvinfo : EIATTR_KPARAM_INFO
	.align		4
.L_2573:
        /*0008*/ 	.byte	0x04, 0x17
        /*000a*/ 	.short	(.L_2575 - .L_2574)
.L_2574:
        /*000c*/ 	.word	0x00000000
        /*0010*/ 	.short	0x0001
        /*0012*/ 	.short	0x0008
        /*0014*/ 	.byte	0x00, 0xf0, 0x61, 0x08


	//----- nvinfo : EIATTR_KPARAM_INFO
	.align		4
.L_2575:
        /*0018*/ 	.byte	0x04, 0x17
        /*001a*/ 	.short	(.L_2577 - .L_2576)
.L_2576:
        /*001c*/ 	.word	0x00000000
        /*0020*/ 	.short	0x0000
        /*0022*/ 	.short	0x0000
        /*0024*/ 	.byte	0x00, 0xf0, 0x11, 0x00


	//----- nvinfo : EIATTR_SPARSE_MMA_MASK
	.align		4
.L_2577:
        /*0028*/ 	.byte	0x03, 0x50
        /*002a*/ 	.short	0x0000


	//----- nvinfo : EIATTR_MAXREG_COUNT
	.align		4
        /*002c*/ 	.byte	0x03, 0x1b
        /*002e*/ 	.short	0x0080


	//----- nvinfo : EIATTR_MERCURY_ISA_VERSION
	.align		4
        /*0030*/ 	.byte	0x03, 0x5f
        /*0032*/ 	.short	0x0101


	//----- nvinfo : EIATTR_EXIT_INSTR_OFFSETS
	.align		4
        /*0034*/ 	.byte	0x04, 0x1c
        /*0036*/ 	.short	(.L_2579 - .L_2578)


	//   ....[0]....
.L_2578:
        /*0038*/ 	.word	0x00001450


	//   ....[1]....
        /*003c*/ 	.word	0x000027f0


	//----- nvinfo : EIATTR_MAX_THREADS
	.align		4
.L_2579:
        /*0040*/ 	.byte	0x04, 0x05
        /*0042*/ 	.short	(.L_2581 - .L_2580)
.L_2580:
        /*0044*/ 	.word	0x00000080
        /*0048*/ 	.word	0x00000001
        /*004c*/ 	.word	0x00000001


	//----- nvinfo : EIATTR_CRS_STACK_SIZE
	.align		4
.L_2581:
        /*0050*/ 	.byte	0x04, 0x1e
        /*0052*/ 	.short	(.L_2583 - .L_2582)
.L_2582:
        /*0054*/ 	.word	0x00000000


	//----- nvinfo : EIATTR_CBANK_PARAM_SIZE
	.align		4
.L_2583:
        /*0058*/ 	.byte	0x03, 0x19
        /*005a*/ 	.short	0x0220


	//----- nvinfo : EIATTR_PARAM_CBANK
	.align		4
        /*005c*/ 	.byte	0x04, 0x0a
        /*005e*/ 	.short	(.L_2585 - .L_2584)
	.align		4
.L_2584:
        /*0060*/ 	.word	index@(.nv.constant0._ZN2at6native18elementwise_kernelILi128ELi2EZNS0_22gpu_kernel_impl_nocastINS0_13AUnaryFunctorIfffNS0_15binary_internal10MulFunctorIfEEEEEEvRNS_18TensorIteratorBaseERKT_EUliE_EEviT1_)
        /*0064*/ 	.short	0x0210
        /*0066*/ 	.short	0x0220


	//----- nvinfo : EIATTR_SW_WAR
	.align		4
.L_2585:
        /*0068*/ 	.byte	0x04, 0x36
        /*006a*/ 	.short	(.L_2587 - .L_2586)
.L_2586:
        /*006c*/ 	.word	0x00000008
.L_2587:


//--------------------- .nv.info._ZN2at6native27unrolled_elementwise_kernelINS0_13AUnaryFunctorIfffNS0_15binary_internal10MulFunctorIfEEEESt5arrayIPcLm2EELi4E23TrivialOffsetCalculatorILi1EjESB_NS0_6memory15LoadWithoutCastENSC_16StoreWithoutCastEEEviT_T0_T2_T3_T4_T5_ --------------------------
	.section	.nv.info._ZN2at6native27unrolled_elementwise_kernelINS0_13AUnaryFunctorIfffNS0_15binary_internal10MulFunctorIfEEEESt5arrayIPcLm2EELi4E23TrivialOffsetCalculatorILi1EjESB_NS0_6memory15LoadWithoutCastENSC_16StoreWithoutCastEEEviT_T0_T2_T3_T4_T5_,"",@"SHT_CUDA_INFO"
	.sectionflags	@""
	.align	4


	//----- nvinfo : EIATTR_CUDA_API_VERSION
	.align		4
        /*0000*/ 	.byte	0x04, 0x37
        /*0002*/ 	.short	(.L_2589 - .L_2588)
.L_2588:
        /*0004*/ 	.word	0x00000082


	//----- nvinfo : EIATTR_KPARAM_INFO
	.align		4
.L_2589:
        /*0008*/ 	.byte	0x04, 0x17
        /*000a*/ 	.short	(.L_2591 - .L_2590)
.L_2590:
        /*000c*/ 	.word	0x00000000
        /*0010*/ 	.short	0x0006
        /*0012*/ 	.short	0x0023
        /*0014*/ 	.byte	0x00, 0xf0, 0x05, 0x00


	//----- nvinfo : EIATTR_KPARAM_INFO
	.align		4
.L_2591:
        /*0018*/ 	.byte	0x04, 0x17
        /*001a*/ 	.short	(.L_2593 - .L_2592)
.L_2592:
        /*001c*/ 	.word	0x00000000
        /*0020*/ 	.short	0x0005
        /*0022*/ 	.short	0x0022
        /*0024*/ 	.byte	0x00, 0xf0, 0x05, 0x00


	//----- nvinfo : EIATTR_KPARAM_INFO
	.align		4
.L_2593:
        /*0028*/ 	.byte	0x04, 0x17
        /*002a*/ 	.short	(.L_2595 - .L_2594)
.L_2594:
        /*002c*/ 	.word	0x00000000
        /*0030*/ 	.short	0x0004
        /*0032*/ 	.short	0x0021
        /*0034*/ 	.byte	0x00, 0xf0, 0x05, 0x00


	//----- nvinfo : EIATTR_KPARAM_INFO
	.align		4
.L_2595:
        /*0038*/ 	.byte	0x04, 0x17
        /*003a*/ 	.short	(.L_2597 - .L_2596)
.L_2596:
        /*003c*/ 	.word	0x00000000
        /*0040*/ 	.short	0x0003
        /*0042*/ 	.short	0x0020
        /*0044*/ 	.byte	0x00, 0xf0, 0x05, 0x00


	//----- nvinfo : EIATTR_KPARAM_INFO
	.align		4
.L_2597:
        /*0048*/ 	.byte	0x04, 0x17
        /*004a*/ 	.short	(.L_2599 - .L_2598)
.L_2598:
        /*004c*/ 	.word	0x00000000
        /*0050*/ 	.short	0x0002
        /*0052*/ 	.short	0x0010
        /*0054*/ 	.byte	0x00, 0xf0, 0x41, 0x00


	//----- nvinfo : EIATTR_KPARAM_INFO
	.align		4
.L_2599:
        /*0058*/ 	.byte	0x04, 0x17
        /*005a*/ 	.short	(.L_2601 - .L_2600)
.L_2600:
        /*005c*/ 	.word	0x00000000
        /*0060*/ 	.short	0x0001
        /*0062*/ 	.short	0x0004
        /*0064*/ 	.byte	0x00, 0xf0, 0x21, 0x00


	//----- nvinfo : EIATTR_KPARAM_INFO
	.align		4
.L_2601:
        /*0068*/ 	.byte	0x04, 0x17
        /*006a*/ 	.short	(.L_2603 - .L_2602)
.L_2602:
        /*006c*/ 	.word	0x00000000
        /*0070*/ 	.short	0x0000
        /*0072*/ 	.short	0x0000
        /*0074*/ 	.byte	0x00, 0xf0, 0x11, 0x00


	//----- nvinfo : EIATTR_SPARSE_MMA_MASK
	.align		4
.L_2603:
        /*0078*/ 	.byte	0x03, 0x50
        /*007a*/ 	.short	0x0000


	//----- nvinfo : EIATTR_MAXREG_COUNT
	.align		4
        /*007c*/ 	.byte	0x03, 0x1b
        /*007e*/ 	.short	0x00ff


	//----- nvinfo : EIATTR_MERCURY_ISA_VERSION
	.align		4
        /*0080*/ 	.byte	0x03, 0x5f
        /*0082*/ 	.short	0x0101


	//----- nvinfo : EIATTR_EXIT_INSTR_OFFSETS
	.align		4
        /*0084*/ 	.byte	0x04, 0x1c
        /*0086*/ 	.short	(.L_2605 - .L_2604)


	//   ....[0]....
.L_2604:
        /*0088*/ 	.word	0x000003b0


	//   ....[1]....
        /*008c*/ 	.word	0x00000400


	//----- nvinfo : EIATTR_MAX_THREADS
	.align		4
.L_2605:
        /*0090*/ 	.byte	0x04, 0x05
        /*0092*/ 	.short	(.L_2607 - .L_2606)
.L_2606:
        /*0094*/ 	.word	0x00000080
        /*0098*/ 	.word	0x00000001
        /*009c*/ 	.word	0x00000001


	//----- nvinfo : EIATTR_CRS_STACK_SIZE
	.align		4
.L_2607:
        /*00a0*/ 	.byte	0x04, 0x1e
        /*00a2*/ 	.short	(.L_2609 - .L_2608)
.L_2608:
        /*00a4*/ 	.word	0x00000000


	//----- nvinfo : EIATTR_CBANK_PARAM_SIZE
	.align		4
.L_2609:
        /*00a8*/ 	.byte	0x03, 0x19
        /*00aa*/ 	.short	0x0024


	//----- nvinfo : EIATTR_PARAM_CBANK
	.align		4
        /*00ac*/ 	.byte	0x04, 0x0a
        /*00ae*/ 	.short	(.L_2611 - .L_2610)
	.align		4
.L_2610:
        /*00b0*/ 	.word	index@(.nv.constant0._ZN2at6native27unrolled_elementwise_kernelINS0_13AUnaryFunctorIfffNS0_15binary_internal10MulFunctorIfEEEESt5arrayIPcLm2EELi4E23TrivialOffsetCalculatorILi1EjESB_NS0_6memory15LoadWithoutCastENSC_16StoreWithoutCastEEEviT_T0_T2_T3_T4_T5_)
        /*00b4*/ 	.short	0x0210
        /*00b6*/ 	.short	0x0024


	//----- nvinfo : EIATTR_SW_WAR
	.align		4
.L_2611:
        /*00b8*/ 	.byte	0x04, 0x36
        /*00ba*/ 	.short	(.L_2613 - .L_2612)
.L_2612:
        /*00bc*/ 	.word	0x00000008
.L_2613:


//--------------------- .nv.info._ZN2at6native29vectorized_elementwise_kernelILi2ENS0_13AUnaryFunctorIfffNS0_15binary_internal10MulFunctorIfEEEESt5arrayIPcLm2EEEEviT0_T1_ --------------------------
	.section	.nv.info._ZN2at6native29vectorized_elementwise_kernelILi2ENS0_13AUnaryFunctorIfffNS0_15binary_internal10MulFunctorIfEEEESt5arrayIPcLm2EEEEviT0_T1_,"",@"SHT_CUDA_INFO"
	.sectionflags	@""
	.align	4


	//----- nvinfo : EIATTR_CUDA_API_VERSION
	.align		4
        /*0000*/ 	.byte	0x04, 0x37
        /*0002*/ 	.short	(.L_2615 - .L_2614)
.L_2614:
        /*0004*/ 	.word	0x00000082


	//----- nvinfo : EIATTR_KPARAM_INFO
	.align		4
.L_2615:
        /*0008*/ 	.byte	0x04, 0x17
        /*000a*/ 	.short	(.L_2617 - .L_2616)
.L_2616:
        /*000c*/ 	.word	0x00000000
        /*0010*/ 	.short	0x0002
        /*0012*/ 	.short	0x0010
        /*0014*/ 	.byte	0x00, 0xf0, 0x41, 0x00


	//----- nvinfo : EIATTR_KPARAM_INFO
	.align		4
.L_2617:
        /*0018*/ 	.byte	0x04, 0x17
        /*001a*/ 	.short	(.L_2619 - .L_2618)
.L_2618:
        /*001c*/ 	.word	0x00000000
        /*0020*/ 	.short	0x0001
        /*0022*/ 	.short	0x0004
        /*0024*/ 	.byte	0x00, 0xf0, 0x21, 0x00


	//----- nvinfo : EIATTR_KPARAM_INFO
	.align		4
.L_2619:
        /*0028*/ 	.byte	0x04, 0x17
        /*002a*/ 	.short	(.L_2621 - .L_2620)
.L_2620:
        /*002c*/ 	.word	0x00000000
        /*0030*/ 	.short	0x0000
        /*0032*/ 	.short	0x0000
        /*0034*/ 	.byte	0x00, 0xf0, 0x11, 0x00


	//----- nvinfo : EIATTR_SPARSE_MMA_MASK
	.align		4
.L_2621:
        /*0038*/ 	.byte	0x03, 0x50
        /*003a*/ 	.short	0x0000


	//----- nvinfo : EIATTR_MAXREG_COUNT
	.align		4
        /*003c*/ 	.byte	0x03, 0x1b
        /*003e*/ 	.short	0x00ff


	//----- nvinfo : EIATTR_MERCURY_ISA_VERSION
	.align		4
        /*0040*/ 	.byte	0x03, 0x5f
        /*0042*/ 	.short	0x0101


	//----- nvinfo : EIATTR_EXIT_INSTR_OFFSETS
	.align		4
        /*0044*/ 	.byte	0x04, 0x1c
        /*0046*/ 	.short	(.L_2623 - .L_2622)


	//   ....[0]....
.L_2622:
        /*0048*/ 	.word	0x00000200


	//   ....[1]....
        /*004c*/ 	.word	0x00000980


	//   ....[2]....
        /*0050*/ 	.word	0x000009d0


	//----- nvinfo : EIATTR_MAX_THREADS
	.align		4
.L_2623:
        /*0054*/ 	.byte	0x04, 0x05
        /*0056*/ 	.short	(.L_2625 - .L_2624)
.L_2624:
        /*0058*/ 	.word	0x00000080
        /*005c*/ 	.word	0x00000001
        /*0060*/ 	.word	0x00000001


	//----- nvinfo : EIATTR_CRS_STACK_SIZE
	.align		4
.L_2625:
        /*0064*/ 	.byte	0x04, 0x1e
        /*0066*/ 	.short	(.L_2627 - .L_2626)
.L_2626:
        /*0068*/ 	.word	0x00000000


	//----- nvinfo : EIATTR_CBANK_PARAM_SIZE
	.align		4
.L_2627:
        /*006c*/ 	.byte	0x03, 0x19
        /*006e*/ 	.short	0x0020


	//----- nvinfo : EIATTR_PARAM_CBANK
	.align		4
        /*0070*/ 	.byte	0x04, 0x0a
        /*0072*/ 	.short	(.L_2629 - .L_2628)
	.align		4
.L_2628:
        /*0074*/ 	.word	index@(.nv.constant0._ZN2at6native29vectorized_elementwise_kernelILi2ENS0_13AUnaryFunctorIfffNS0_15binary_internal10MulFunctorIfEEEESt5arrayIPcLm2EEEEviT0_T1_)
        /*0078*/ 	.short	0x0210
        /*007a*/ 	.short	0x0020


	//----- nvinfo : EIATTR_SW_WAR
	.align		4
.L_2629:
        /*007c*/ 	.byte	0x04, 0x36
        /*007e*/ 	.short	(.L_2631 - .L_2630)
.L_2630:
        /*0080*/ 	.word	0x00000008
.L_2631:


//--------------------- .nv.info._ZN2at6native29vectorized_elementwise_kernelILi4ENS0_13AUnaryFunctorIfffNS0_15binary_internal10MulFunctorIfEEEESt5arrayIPcLm2EEEEviT0_T1_ --------------------------
	.section	.nv.info._ZN2at6native29vectorized_elementwise_kernelILi4ENS0_13AUnaryFunctorIfffNS0_15binary_internal10MulFunctorIfEEEESt5arrayIPcLm2EEEEviT0_T1_,"",@"SHT_CUDA_INFO"
	.sectionflags	@""
	.align	4


	//----- nvinfo : EIATTR_CUDA_API_VERSION
	.align		4
        /*0000*/ 	.byte	0x04, 0x37
        /*0002*/ 	.short	(.L_2633 - .L_2632)
.L_2632:
        /*0004*/ 	.word	0x00000082


	//----- nvinfo : EIATTR_KPARAM_INFO
	.align		4
.L_2633:
        /*0008*/ 	.byte	0x04, 0x17
        /*000a*/ 	.short	(.L_2635 - .L_2634)
.L_2634:
        /*000c*/ 	.word	0x00000000
        /*0010*/ 	.short	0x0002
        /*0012*/ 	.short	0x0010
        /*0014*/ 	.byte	0x00, 0xf0, 0x41, 0x00


	//----- nvinfo : EIATTR_KPARAM_INFO
	.align		4
.L_2635:
        /*0018*/ 	.byte	0x04, 0x17
        /*001a*/ 	.short	(.L_2637 - .L_2636)
.L_2636:
        /*001c*/ 	.word	0x00000000
        /*0020*/ 	.short	0x0001
        /*0022*/ 	.short	0x0004
        /*0024*/ 	.byte	0x00, 0xf0, 0x21, 0x00


	//----- nvinfo : EIATTR_KPARAM_INFO
	.align		4
.L_2637:
        /*0028*/ 	.byte	0x04, 0x17
        /*002a*/ 	.short	(.L_2639 - .L_2638)
.L_2638:
        /*002c*/ 	.word	0x00000000
        /*0030*/ 	.short	0x0000
        /*0032*/ 	.short	0x0000
        /*0034*/ 	.byte	0x00, 0xf0, 0x11, 0x00


	//----- nvinfo : EIATTR_SPARSE_MMA_MASK
	.align		4
.L_2639:
        /*0038*/ 	.byte	0x03, 0x50
        /*003a*/ 	.short	0x0000


	//----- nvinfo : EIATTR_MAXREG_COUNT
	.align		4
        /*003c*/ 	.byte	0x03, 0x1b
        /*003e*/ 	.short	0x00ff


	//----- nvinfo : EIATTR_MERCURY_ISA_VERSION
	.align		4
        /*0040*/ 	.byte	0x03, 0x5f
        /*0042*/ 	.short	0x0101


	//----- nvinfo : EIATTR_EXIT_INSTR_OFFSETS
	.align		4
        /*0044*/ 	.byte	0x04, 0x1c
        /*0046*/ 	.short	(.L_2641 - .L_2640)


	//   ....[0]....
.L_2640:
        /*0048*/ 	.word	0x000001c0


	//   ....[1]....
        /*004c*/ 	.word	0x00000940


	//   ....[2]....
        /*0050*/ 	.word	0x00000990


	//----- nvinfo : EIATTR_MAX_THREADS
	.align		4
.L_2641:
        /*0054*/ 	.byte	0x04, 0x05
        /*0056*/ 	.short	(.L_2643 - .L_2642)
.L_2642:
        /*0058*/ 	.word	0x00000080
        /*005c*/ 	.word	0x00000001
        /*0060*/ 	.word	0x00000001


	//----- nvinfo : EIATTR_CRS_STACK_SIZE
	.align		4
.L_2643:
        /*0064*/ 	.byte	0x04, 0x1e
        /*0066*/ 	.short	(.L_2645 - .L_2644)
.L_2644:
        /*0068*/ 	.word	0x00000000


	//----- nvinfo : EIATTR_CBANK_PARAM_SIZE
	.align		4
.L_2645:
        /*006c*/ 	.byte	0x03, 0x19
        /*006e*/ 	.short	0x0020


	//----- nvinfo : EIATTR_PARAM_CBANK
	.align		4
        /*0070*/ 	.byte	0x04, 0x0a
        /*0072*/ 	.short	(.L_2647 - .L_2646)
	.align		4
.L_2646:
        /*0074*/ 	.word	index@(.nv.constant0._ZN2at6native29vectorized_elementwise_kernelILi4ENS0_13AUnaryFunctorIfffNS0_15binary_internal10MulFunctorIfEEEESt5arrayIPcLm2EEEEviT0_T1_)
        /*0078*/ 	.short	0x0210
        /*007a*/ 	.short	0x0020


	//----- nvinfo : EIATTR_SW_WAR
	.align		4
.L_2647:
        /*007c*/ 	.byte	0x04, 0x36
        /*007e*/ 	.short	(.L_2649 - .L_2648)
.L_2648:
        /*0080*/ 	.word	0x00000008
.L_2649:


//--------------------- .nv.info._ZN2at6native29vectorized_elementwise_kernelILi8ENS0_13AUnaryFunctorIfffNS0_15binary_internal10MulFunctorIfEEEESt5arrayIPcLm2EEEEviT0_T1_ --------------------------
	.section	.nv.info._ZN2at6native29vectorized_elementwise_kernelILi8ENS0_13AUnaryFunctorIfffNS0_15binary_internal10MulFunctorIfEEEESt5arrayIPcLm2EEEEviT0_T1_,"",@"SHT_CUDA_INFO"
	.sectionflags	@""
	.align	4


	//----- nvinfo : EIATTR_CUDA_API_VERSION
	.align		4
        /*0000*/ 	.byte	0x04, 0x37
        /*0002*/ 	.short	(.L_2651 - .L_2650)
.L_2650:
        /*0004*/ 	.word	0x00000082


	//----- nvinfo : EIATTR_KPARAM_INFO
	.align		4
.L_2651:
        /*0008*/ 	.byte	0x04, 0x17
        /*000a*/ 	.short	(.L_2653 - .L_2652)
.L_2652:
        /*000c*/ 	.word	0x00000000
        /*0010*/ 	.short	0x0002
        /*0012*/ 	.short	0x0010
        /*0014*/ 	.byte	0x00, 0xf0, 0x41, 0x00


	//----- nvinfo : EIATTR_KPARAM_INFO
	.align		4
.L_2653:
        /*0018*/ 	.byte	0x04, 0x17
        /*001a*/ 	.short	(.L_2655 - .L_2654)
.L_2654:
        /*001c*/ 	.word	0x00000000
        /*0020*/ 	.short	0x0001
        /*0022*/ 	.short	0x0004
        /*0024*/ 	.byte	0x00, 0xf0, 0x21, 0x00


	//----- nvinfo : EIATTR_KPARAM_INFO
	.align		4
.L_2655:
        /*0028*/ 	.byte	0x04, 0x17
        /*002a*/ 	.short	(.L_2657 - .L_2656)
.L_2656:
        /*002c*/ 	.word	0x00000000
        /*0030*/ 	.short	0x0000
        /*0032*/ 	.short	0x0000
        /*0034*/ 	.byte	0x00, 0xf0, 0x11, 0x00


	//----- nvinfo : EIATTR_SPARSE_MMA_MASK
	.align		4
.L_2657:
        /*0038*/ 	.byte	0x03, 0x50
        /*003a*/ 	.short	0x0000


	//----- nvinfo : EIATTR_MAXREG_COUNT
	.align		4
        /*003c*/ 	.byte	0x03, 0x1b
        /*003e*/ 	.short	0x00ff


	//----- nvinfo : EIATTR_MERCURY_ISA_VERSION
	.align		4
        /*0040*/ 	.byte	0x03, 0x5f
        /*0042*/ 	.short	0x0101


	//----- nvinfo : EIATTR_EXIT_INSTR_OFFSETS
	.align		4
        /*0044*/ 	.byte	0x04, 0x1c
        /*0046*/ 	.short	(.L_2659 - .L_2658)


	//   ....[0]....
.L_2658:
        /*0048*/ 	.word	0x000001c0


	//   ....[1]....
        /*004c*/ 	.word	0x00000940


	//   ....[2]....
        /*0050*/ 	.word	0x00000990


	//----- nvinfo : EIATTR_MAX_THREADS
	.align		4
.L_2659:
        /*0054*/ 	.byte	0x04, 0x05
        /*0056*/ 	.short	(.L_2661 - .L_2660)
.L_2660:
        /*0058*/ 	.word	0x00000080
        /*005c*/ 	.word	0x00000001
        /*0060*/ 	.word	0x00000001


	//----- nvinfo : EIATTR_CRS_STACK_SIZE
	.align		4
.L_2661:
        /*0064*/ 	.byte	0x04, 0x1e
        /*0066*/ 	.short	(.L_2663 - .L_2662)
.L_2662:
        /*0068*/ 	.word	0x00000000


	//----- nvinfo : EIATTR_CBANK_PARAM_SIZE
	.align		4
.L_2663:
        /*006c*/ 	.byte	0x03, 0x19
        /*006e*/ 	.short	0x0020


	//----- nvinfo : EIATTR_PARAM_CBANK
	.align		4
        /*0070*/ 	.byte	0x04, 0x0a
        /*0072*/ 	.short	(.L_2665 - .L_2664)
	.align		4
.L_2664:
        /*0074*/ 	.word	index@(.nv.constant0._ZN2at6native29vectorized_elementwise_kernelILi8ENS0_13AUnaryFunctorIfffNS0_15binary_internal10MulFunctorIfEEEESt5arrayIPcLm2EEEEviT0_T1_)
        /*0078*/ 	.short	0x0210
        /*007a*/ 	.short	0x0020


	//----- nvinfo : EIATTR_SW_WAR
	.align		4
.L_2665:
        /*007c*/ 	.byte	0x04, 0x36
        /*007e*/ 	.short	(.L_2667 - .L_2666)
.L_2666:
        /*0080*/ 	.word	0x00000008
.L_2667:


//--------------------- .nv.info._ZN2at6native18elementwise_kernelILi128ELi4EZNS0_15gpu_kernel_implINS0_13BinaryFunctorIfffNS0_15binary_internal10MulFunctorIfEEEEEEvRNS_18TensorIteratorBaseERKT_EUliE_EEviT1_ --------------------------
	.section	.nv.info._ZN2at6native18elementwise_kernelILi128ELi4EZNS0_15gpu_kernel_implINS0_13BinaryFunctorIfffNS0_15binary_internal10MulFunctorIfEEEEEEvRNS_18TensorIteratorBaseERKT_EUliE_EEviT1_,"",@"SHT_CUDA_INFO"
	.sectionflags	@""
	.align	4


	//----- nvinfo : EIATTR_CUDA_API_VERSION
	.align		4
        /*0000*/ 	.byte	0x04, 0x37
        /*0002*/ 	.short	(.L_2669 - .L_2668)
.L_2668:
        /*0004*/ 	.word	0x00000082


	//----- nvinfo : EIATTR_KPARAM_INFO
	.align		4
.L_2669:
        /*0008*/ 	.byte	0x04, 0x17
        /*000a*/ 	.short	(.L_2671 - .L_2670)
.L_2670:
        /*000c*/ 	.word	0x00000000
        /*0010*/ 	.short	0x0001
        /*0012*/ 	.short	0x0008
        /*0014*/ 	.byte	0x00, 0xf0, 0x21, 0x0a


	//----- nvinfo : EIATTR_KPARAM_INFO
	.align		4
.L_2671:
        /*0018*/ 	.byte	0x04, 0x17
        /*001a*/ 	.short	(.L_2673 - .L_2672)
.L_2672:
        /*001c*/ 	.word	0x00000000
        /*0020*/ 	.short	0x0000
        /*0022*/ 	.short	0x0000
        /*0024*/ 	.byte	0x00, 0xf0, 0x11, 0x00


	//----- nvinfo : EIATTR_SPARSE_MMA_MASK
	.align		4
.L_2673:
        /*0028*/ 	.byte	0x03, 0x50
        /*002a*/ 	.short	0x0000


	//----- nvinfo : EIATTR_MAXREG_COUNT
	.align		4
        /*002c*/ 	.byte	0x03, 0x1b
        /*002e*/ 	.short	0x0080


	//----- nvinfo : EIATTR_EXTERNS
	.align		4
        /*0030*/ 	.byte	0x04, 0x0f
        /*0032*/ 	.short	(.L_2675 - .L_2674)


	//   ....[0]....
	.align		4
.L_2674:
        /*0034*/ 	.word	index@(__assertfail)


	//----- nvinfo : EIATTR_MERCURY_ISA_VERSION
	.align		4
.L_2675:
        /*0038*/ 	.byte	0x03, 0x5f
        /*003a*/ 	.short	0x0101


	//----- nvinfo : EIATTR_SYSCALL_OFFSETS
	.align		4
        /*003c*/ 	.byte	0x04, 0x46
        /*003e*/ 	.short	(.L_2677 - .L_2676)


	//   ....[0]....
.L_2676:
        /*0040*/ 	.word	0x00002490


	//   ....[1]....
        /*0044*/ 	.word	0x000032b0


	//   ....[2]....
        /*0048*/ 	.word	0x00004110


	//   ....[3]....
        /*004c*/ 	.word	0x000065d0


	//   ....[4]....
        /*0050*/ 	.word	0x000073f0


	//   ....[5]....
        /*0054*/ 	.word	0x00008250


	//   ....[6]....
        /*0058*/ 	.word	0x0000a700


	//   ....[7]....
        /*005c*/ 	.word	0x0000b520


	//   ....[8]....
        /*0060*/ 	.word	0x0000c380


	//   ....[9]....
        /*0064*/ 	.word	0x0000e820


	//   ....[10]....
        /*0068*/ 	.word	0x0000f640


	//   ....[11]....
        /*006c*/ 	.word	0x000104a0


	//----- nvinfo : EIATTR_EXIT_INSTR_OFFSETS
	.align		4
.L_2677:
        /*0070*/ 	.byte	0x04, 0x1c
        /*0072*/ 	.short	(.L_2679 - .L_2678)


	//   ....[0]....
.L_2678:
        /*0074*/ 	.word	0x0000c430


	//   ....[1]....
        /*0078*/ 	.word	0x0000f7c0


	//   ....[2]....
        /*007c*/ 	.word	0x0000f800


	//   ....[3]....
        /*0080*/ 	.word	0x0000f890


	//   ....[4]....
        /*0084*/ 	.word	0x0000f8c0


	//   ....[5]....
        /*0088*/ 	.word	0x0000f8f0


	//   ....[6]....
        /*008c*/ 	.word	0x0000f970


	//   ....[7]....
        /*0090*/ 	.word	0x0000f9a0


	//   ....[8]....
        /*0094*/ 	.word	0x0000fa30


	//   ....[9]....
        /*0098*/ 	.word	0x0000fa70


	//   ....[10]....
        /*009c*/ 	.word	0x0000fab0


	//   ....[11]....
        /*00a0*/ 	.word	0x0000fb70


	//   ....[12]....
        /*00a4*/ 	.word	0x0000fbc0


	//   ....[13]....
        /*00a8*/ 	.word	0x0000fd40


	//   ....[14]....
        /*00ac*/ 	.word	0x0000fe90


	//   ....[15]....
        /*00b0*/ 	.word	0x0000fec0


	//   ....[16]....
        /*00b4*/ 	.word	0x0000ff70


	//   ....[17]....
        /*00b8*/ 	.word	0x000100e0


	//   ....[18]....
        /*00bc*/ 	.word	0x00010250


	//   ....[19]....
        /*00c0*/ 	.word	0x000103a0


	//   ....[20]....
        /*00c4*/ 	.word	0x000104b0


	//   ....[21]....
        /*00c8*/ 	.word	0x000104e0


	//   ....[22]....
        /*00cc*/ 	.word	0x00010510


	//----- nvinfo : EIATTR_MAX_THREADS
	.align		4
.L_2679:
        /*00d0*/ 	.byte	0x04, 0x05
        /*00d2*/ 	.short	(.L_2681 - .L_2680)
.L_2680:
        /*00d4*/ 	.word	0x00000080
        /*00d8*/ 	.word	0x00000001
        /*00dc*/ 	.word	0x00000001


	//----- nvinfo : EIATTR_CRS_STACK_SIZE
	.align		4
.L_2681:
        /*00e0*/ 	.byte	0x04, 0x1e
        /*00e2*/ 	.short	(.L_2683 - .L_2682)
.L_2682:
        /*00e4*/ 	.word	0x00000000


	//----- nvinfo : EIATTR_CBANK_PARAM_SIZE
	.align		4
.L_2683:
        /*00e8*/ 	.byte	0x03, 0x19
        /*00ea*/ 	.short	0x0290


	//----- nvinfo : EIATTR_PARAM_CBANK
	.align		4
        /*00ec*/ 	.byte	0x04, 0x0a
        /*00ee*/ 	.short	(.L_2685 - .L_2684)
	.align		4
.L_2684:
        /*00f0*/ 	.word	index@(.nv.constant0._ZN2at6native18elementwise_kernelILi128ELi4EZNS0_15gpu_kernel_implINS0_13BinaryFunctorIfffNS0_15binary_internal10MulFunctorIfEEEEEEvRNS_18TensorIteratorBaseERKT_EUliE_EEviT1_)
        /*00f4*/ 	.short	0x0210
        /*00f6*/ 	.short	0x0290


	//----- nvinfo : EIATTR_SW_WAR
	.align		4
.L_2685:
        /*00f8*/ 	.byte	0x04, 0x36
        /*00fa*/ 	.short	(.L_2687 - .L_2686)
.L_2686:
        /*00fc*/ 	.word	0x00000008
.L_2687:


//--------------------- .nv.info._ZN2at6native27unrolled_elementwise_kernelINS0_13BinaryFunctorIfffNS0_15binary_internal10MulFunctorIfEEEESt5arrayIPcLm3EELi4E23TrivialOffsetCalculatorILi2EjESA_ILi1EjENS0_6memory12LoadWithCastILi2EEENSD_13StoreWithCastILi1EEEEEviT_T0_T2_T3_T4_T5_ --------------------------
	.section	.nv.info._ZN2at6native27unrolled_elementwise_kernelINS0_13BinaryFunctorIfffNS0_15binary_internal10MulFunctorIfEEEESt5arrayIPcLm3EELi4E23TrivialOffsetCalculatorILi2EjESA_ILi1EjENS0_6memory12LoadWithCastILi2EEENSD_13StoreWithCastILi1EEEEEviT_T0_T2_T3_T4_T5_,"",@"SHT_CUDA_INFO"
	.sectionflags	@""
	.align	4


	//----- nvinfo : EIATTR_CUDA_API_VERSION
	.align		4
        /*0000*/ 	.byte	0x04, 0x37
        /*0002*/ 	.short	(.L_2689 - .L_2688)
.L_2688:
        /*0004*/ 	.word	0x00000082


	//----- nvinfo : EIATTR_KPARAM_INFO
	.align		4
.L_2689:
        /*0008*/ 	.byte	0x04, 0x17
        /*000a*/ 	.short	(.L_2691 - .L_2690)
.L_2690:
        /*000c*/ 	.word	0x00000000
        /*0010*/ 	.short	0x0006
        /*0012*/ 	.short	0x0030
        /*0014*/ 	.byte	0x00, 0xf0, 0x21, 0x00


	//----- nvinfo : EIATTR_KPARAM_INFO
	.align		4
.L_2691:
        /*0018*/ 	.byte	0x04, 0x17
        /*001a*/ 	.short	(.L_2693 - .L_2692)
.L_2692:
        /*001c*/ 	.word	0x00000000
        /*0020*/ 	.short	0x0005
        /*0022*/ 	.short	0x0024
        /*0024*/ 	.byte	0x00, 0xf0, 0x31, 0x00


	//----- nvinfo : EIATTR_KPARAM_INFO
	.align		4
.L_2693:
        /*0028*/ 	.byte	0x04, 0x17
        /*002a*/ 	.short	(.L_2695 - .L_2694)
.L_2694:
        /*002c*/ 	.word	0x00000000
        /*0030*/ 	.short	0x0004
        /*0032*/ 	.short	0x0021
        /*0034*/ 	.byte	0x00, 0xf0, 0x05, 0x00


	//----- nvinfo : EIATTR_KPARAM_INFO
	.align		4
.L_2695:
        /*0038*/ 	.byte	0x04, 0x17
        /*003a*/ 	.short	(.L_2697 - .L_2696)
.L_2696:
        /*003c*/ 	.word	0x00000000
        /*0040*/ 	.short	0x0003
        /*0042*/ 	.short	0x0020
        /*0044*/ 	.byte	0x00, 0xf0, 0x05, 0x00


	//----- nvinfo : EIATTR_KPARAM_INFO
	.align		4
.L_2697:
        /*0048*/ 	.byte	0x04, 0x17
        /*004a*/ 	.short	(.L_2699 - .L_2698)
.L_2698:
        /*004c*/ 	.word	0x00000000
        /*0050*/ 	.short	0x0002
        /*0052*/ 	.short	0x0008
        /*0054*/ 	.byte	0x00, 0xf0, 0x61, 0x00


	//----- nvinfo : EIATTR_KPARAM_INFO
	.align		4
.L_2699:
        /*0058*/ 	.byte	0x04, 0x17
        /*005a*/ 	.short	(.L_2701 - .L_2700)
.L_2700:
        /*005c*/ 	.word	0x00000000
        /*0060*/ 	.short	0x0001
        /*0062*/ 	.short	0x0004
        /*0064*/ 	.byte	0x00, 0xf0, 0x05, 0x00


	//----- nvinfo : EIATTR_KPARAM_INFO
	.align		4
.L_2701:
        /*0068*/ 	.byte	0x04, 0x17
        /*006a*/ 	.short	(.L_2703 - .L_2702)
.L_2702:
        /*006c*/ 	.word	0x00000000
        /*0070*/ 	.short	0x0000
        /*0072*/ 	.short	0x0000
        /*0074*/ 	.byte	0x00, 0xf0, 0x11, 0x00


	//----- nvinfo : EIATTR_SPARSE_MMA_MASK
	.align		4
.L_2703:
        /*0078*/ 	.byte	0x03, 0x50
        /*007a*/ 	.short	0x0000


	//----- nvinfo : EIATTR_MAXREG_COUNT
	.align		4
        /*007c*/ 	.byte	0x03, 0x1b
        /*007e*/ 	.short	0x00ff


	//----- nvinfo : EIATTR_EXTERNS
	.align		4
        /*0080*/ 	.byte	0x04, 0x0f
        /*0082*/ 	.short	(.L_2705 - .L_2704)


	//   ....[0]....
	.align		4
.L_2704:
        /*0084*/ 	.word	index@(__assertfail)


	//----- nvinfo : EIATTR_MERCURY_ISA_VERSION
	.align		4
.L_2705:
        /*0088*/ 	.byte	0x03, 0x5f
        /*008a*/ 	.short	0x0101


	//----- nvinfo : EIATTR_SYSCALL_OFFSETS
	.align		4
        /*008c*/ 	.byte	0x04, 0x46
        /*008e*/ 	.short	(.L_2707 - .L_2706)


	//   ....[0]....
.L_2706:
        /*0090*/ 	.word	0x00000ea0


	//   ....[1]....
        /*0094*/ 	.word	0x00001cd0


	//   ....[2]....
        /*0098*/ 	.word	0x00002b80


	//   ....[3]....
        /*009c*/ 	.word	0x000039b0


	//   ....[4]....
        /*00a0*/ 	.word	0x00004860


	//   ....[5]....
        /*00a4*/ 	.word	0x000056a0


	//   ....[6]....
        /*00a8*/ 	.word	0x00006540


	//   ....[7]....
        /*00ac*/ 	.word	0x00007350


	//   ....[8]....
        /*00b0*/ 	.word	0x00008290


	//   ....[9]....
        /*00b4*/ 	.word	0x00009160


	//   ....[10]....
        /*00b8*/ 	.word	0x0000a020


	//   ....[11]....
        /*00bc*/ 	.word	0x0000aee0


	//----- nvinfo : EIATTR_EXIT_INSTR_OFFSETS
	.align		4
.L_2707:
        /*00c0*/ 	.byte	0x04, 0x1c
        /*00c2*/ 	.short	(.L_2709 - .L_2708)


	//   ....[0]....
.L_2708:
        /*00c4*/ 	.word	0x0000a0c0


	//   ....[1]....
        /*00c8*/ 	.word	0x0000a200


	//   ....[2]....
        /*00cc*/ 	.word	0x0000a240


	//   ....[3]....
        /*00d0*/ 	.word	0x0000a2d0


	//   ....[4]....
        /*00d4*/ 	.word	0x0000a300


	//   ....[5]....
        /*00d8*/ 	.word	0x0000a330


	//   ....[6]....
        /*00dc*/ 	.word	0x0000a3b0


	//   ....[7]....
        /*00e0*/ 	.word	0x0000a3e0


	//   ....[8]....
        /*00e4*/ 	.word	0x0000a470


	//   ....[9]....
        /*00e8*/ 	.word	0x0000a4b0


	//   ....[10]....
        /*00ec*/ 	.word	0x0000a4f0


	//   ....[11]....
        /*00f0*/ 	.word	0x0000a5b0


	//   ....[12]....
        /*00f4*/ 	.word	0x0000a600


	//   ....[13]....
        /*00f8*/ 	.word	0x0000a780


	//   ....[14]....
        /*00fc*/ 	.word	0x0000a8d0


	//   ....[15]....
        /*0100*/ 	.word	0x0000a900


	//   ....[16]....
        /*0104*/ 	.word	0x0000a9b0


	//   ....[17]....
        /*0108*/ 	.word	0x0000ab20


	//   ....[18]....
        /*010c*/ 	.word	0x0000ac90


	//   ....[19]....
        /*0110*/ 	.word	0x0000ade0


	//   ....[20]....
        /*0114*/ 	.word	0x0000aef0


	//   ....[21]....
        /*0118*/ 	.word	0x0000af20


	//   ....[22]....
        /*011c*/ 	.word	0x0000af50


	//----- nvinfo : EIATTR_MAX_THREADS
	.align		4
.L_2709:
        /*0120*/ 	.byte	0x04, 0x05
        /*0122*/ 	.short	(.L_2711 - .L_2710)
.L_2710:
        /*0124*/ 	.word	0x00000080
        /*0128*/ 	.word	0x00000001
        /*012c*/ 	.word	0x00000001


	//----- nvinfo : EIATTR_CRS_STACK_SIZE
	.align		4
.L_2711:
        /*0130*/ 	.byte	0x04, 0x1e
        /*0132*/ 	.short	(.L_2713 - .L_2712)
.L_2712:
        /*0134*/ 	.word	0x00000000


	//----- nvinfo : EIATTR_CBANK_PARAM_SIZE
	.align		4
.L_2713:
        /*0138*/ 	.byte	0x03, 0x19
        /*013a*/ 	.short	0x0038


	//----- nvinfo : EIATTR_PARAM_CBANK
	.align		4
        /*013c*/ 	.byte	0x04, 0x0a
        /*013e*/ 	.short	(.L_2715 - .L_2714)
	.align		4
.L_2714:
        /*0140*/ 	.word	index@(.nv.constant0._ZN2at6native27unrolled_elementwise_kernelINS0_13BinaryFunctorIfffNS0_15binary_internal10MulFunctorIfEEEESt5arrayIPcLm3EELi4E23TrivialOffsetCalculatorILi2EjESA_ILi1EjENS0_6memory12LoadWithCastILi2EEENSD_13StoreWithCastILi1EEEEEviT_T0_T2_T3_T4_T5_)
        /*0144*/ 	.short	0x0210
        /*0146*/ 	.short	0x0038


	//----- nvinfo : EIATTR_SW_WAR
	.align		4
.L_2715:
        /*0148*/ 	.byte	0x04, 0x36
        /*014a*/ 	.short	(.L_2717 - .L_2716)
.L_2716:
        /*014c*/ 	.word	0x00000008
.L_2717:


//--------------------- .nv.info._ZN2at6native18elementwise_kernelILi128ELi2EZNS0_22gpu_kernel_impl_nocastINS0_13BinaryFunctorIfffNS0_15binary_internal10MulFunctorIfEEEEEEvRNS_18TensorIteratorBaseERKT_EUliE_EEviT1_ --------------------------
	.section	.nv.info._ZN2at6native18elementwise_kernelILi128ELi2EZNS0_22gpu_kernel_impl_nocastINS0_13BinaryFunctorIfffNS0_15binary_internal10MulFunctorIfEEEEEEvRNS_18TensorIteratorBaseERKT_EUliE_EEviT1_,"",@"SHT_CUDA_INFO"
	.sectionflags	@""
	.align	4


	//----- nvinfo : EIATTR_CUDA_API_VERSION
	.align		4
        /*0000*/ 	.byte	0x04, 0x37
        /*0002*/ 	.short	(.L_2719 - .L_2718)
.L_2718:
        /*0004*/ 	.word	0x00000082


	//----- nvinfo : EIATTR_KPARAM_INFO
	.align		4
.L_2719:
        /*0008*/ 	.byte	0x04, 0x17
        /*000a*/ 	.short	(.L_2721 - .L_2720)
.L_2720:
        /*000c*/ 	.word	0x00000000
        /*0010*/ 	.short	0x0001
        /*0012*/ 	.short	0x0008
        /*0014*/ 	.byte	0x00, 0xf0, 0x21, 0x0a


	//----- nvinfo : EIATTR_KPARAM_INFO
	.align		4
.L_2721:
        /*0018*/ 	.byte	0x04, 0x17
        /*001a*/ 	.short	(.L_2723 - .L_2722)
.L_2722:
        /*001c*/ 	.word	0x00000000
        /*0020*/ 	.short	0x0000
        /*0022*/ 	.short	0x0000
        /*0024*/ 	.byte	0x00, 0xf0, 0x11, 0x00


	//----- nvinfo : EIATTR_SPARSE_MMA_MASK
	.align		4
.L_2723:
        /*0028*/ 	.byte	0x03, 0x50
        /*002a*/ 	.short	0x0000


	//----- nvinfo : EIATTR_MAXREG_COUNT
	.align		4
        /*002c*/ 	.byte	0x03, 0x1b
        /*002e*/ 	.short	0x0080


	//----- nvinfo : EIATTR_MERCURY_ISA_VERSION
	.align		4
        /*0030*/ 	.byte	0x03, 0x5f
        /*0032*/ 	.short	0x0101


	//----- nvinfo : EIATTR_EXIT_INSTR_OFFSETS
	.align		4
        /*0034*/ 	.byte	0x04, 0x1c
        /*0036*/ 	.short	(.L_2725 - .L_2724)


	//   ....[0]....
.L_2724:
        /*0038*/ 	.word	0x000017b0


	//   ....[1]....
        /*003c*/ 	.word	0x00002ea0


	//----- nvinfo : EIATTR_MAX_THREADS
	.align		4
.L_2725:
        /*0040*/ 	.byte	0x04, 0x05
        /*0042*/ 	.short	(.L_2727 - .L_2726)
.L_2726:
        /*0044*/ 	.word	0x00000080
        /*0048*/ 	.word	0x00000001
        /*004c*/ 	.word	0x00000001


	//----- nvinfo : EIATTR_CRS_STACK_SIZE
	.align		4
.L_2727:
        /*0050*/ 	.byte	0x04, 0x1e
        /*0052*/ 	.short	(.L_2729 - .L_2728)
.L_2728:
        /*0054*/ 	.word	0x00000000


	//----- nvinfo : EIATTR_CBANK_PARAM_SIZE
	.align		4
.L_2729:
        /*0058*/ 	.byte	0x03, 0x19
        /*005a*/ 	.short	0x0290


	//----- nvinfo : EIATTR_PARAM_CBANK
	.align		4
        /*005c*/ 	.byte	0x04, 0x0a
        /*005e*/ 	.short	(.L_2731 - .L_2730)
	.align		4
.L_2730:
        /*0060*/ 	.word	index@(.nv.constant0._ZN2at6native18elementwise_kernelILi128ELi2EZNS0_22gpu_kernel_impl_nocastINS0_13BinaryFunctorIfffNS0_15binary_internal10MulFunctorIfEEEEEEvRNS_18TensorIteratorBaseERKT_EUliE_EEviT1_)
        /*0064*/ 	.short	0x0210
        /*0066*/ 	.short	0x0290


	//----- nvinfo : EIATTR_SW_WAR
	.align		4
.L_2731:
        /*0068*/ 	.byte	0x04, 0x36
        /*006a*/ 	.short	(.L_2733 - .L_2732)
.L_2732:
        /*006c*/ 	.word	0x00000008
.L_2733:


//--------------------- .nv.info._ZN2at6native27unrolled_elementwise_kernelINS0_13BinaryFunctorIfffNS0_15binary_internal10MulFunctorIfEEEESt5arrayIPcLm3EELi4E23TrivialOffsetCalculatorILi2EjESA_ILi1EjENS0_6memory15LoadWithoutCastENSD_16StoreWithoutCastEEEviT_T0_T2_T3_T4_T5_ --------------------------
	.section	.nv.info._ZN2at6native27unrolled_elementwise_kernelINS0_13BinaryFunctorIfffNS0_15binary_internal10MulFunctorIfEEEESt5arrayIPcLm3EELi4E23TrivialOffsetCalculatorILi2EjESA_ILi1EjENS0_6memory15LoadWithoutCastENSD_16StoreWithoutCastEEEviT_T0_T2_T3_T4_T5_,"",@"SHT_CUDA_INFO"
	.sectionflags	@""
	.align	4


	//----- nvinfo : EIATTR_CUDA_API_VERSION
	.align		4
        /*0000*/ 	.byte	0x04, 0x37
        /*0002*/ 	.short	(.L_2735 - .L_2734)
.L_2734:
        /*0004*/ 	.word	0x00000082


	//----- nvinfo : EIATTR_KPARAM_INFO
	.align		4
.L_2735:
        /*0008*/ 	.byte	0x04, 0x17
        /*000a*/ 	.short	(.L_2737 - .L_2736)
.L_2736:
        /*000c*/ 	.word	0x00000000
        /*0010*/ 	.short	0x0006
        /*0012*/ 	.short	0x0023
        /*0014*/ 	.byte	0x00, 0xf0, 0x05, 0x00


	//----- nvinfo : EIATTR_KPARAM_INFO
	.align		4
.L_2737:
        /*0018*/ 	.byte	0x04, 0x17
        /*001a*/ 	.short	(.L_2739 - .L_2738)
.L_2738:
        /*001c*/ 	.word	0x00000000
        /*0020*/ 	.short	0x0005
        /*0022*/ 	.short	0x0022
        /*0024*/ 	.byte	0x00, 0xf0, 0x05, 0x00


	//----- nvinfo : EIATTR_KPARAM_INFO
	.align		4
.L_2739:
        /*0028*/ 	.byte	0x04, 0x17
        /*002a*/ 	.short	(.L_2741 - .L_2740)
.L_2740:
        /*002c*/ 	.word	0x00000000
        /*0030*/ 	.short	0x0004
        /*0032*/ 	.short	0x0021
        /*0034*/ 	.byte	0x00, 0xf0, 0x05, 0x00


	//----- nvinfo : EIATTR_KPARAM_INFO
	.align		4
.L_2741:
        /*0038*/ 	.byte	0x04, 0x17
        /*003a*/ 	.short	(.L_2743 - .L_2742)
.L_2742:
        /*003c*/ 	.word	0x00000000
        /*0040*/ 	.short	0x0003
        /*0042*/ 	.short	0x0020
        /*0044*/ 	.byte	0x00, 0xf0, 0x05, 0x00


	//----- nvinfo : EIATTR_KPARAM_INFO
	.align		4
.L_2743:
        /*0048*/ 	.byte	0x04, 0x17
        /*004a*/ 	.short	(.L_2745 - .L_2744)
.L_2744:
        /*004c*/ 	.word	0x00000000
        /*0050*/ 	.short	0x0002
        /*0052*/ 	.short	0x0008
        /*0054*/ 	.byte	0x00, 0xf0, 0x61, 0x00


	//----- nvinfo : EIATTR_KPARAM_INFO
	.align		4
.L_2745:
        /*0058*/ 	.byte	0x04, 0x17
        /*005a*/ 	.short	(.L_2747 - .L_2746)
.L_2746:
        /*005c*/ 	.word	0x00000000
        /*0060*/ 	.short	0x0001
        /*0062*/ 	.short	0x0004
        /*0064*/ 	.byte	0x00, 0xf0, 0x05, 0x00


	//----- nvinfo : EIATTR_KPARAM_INFO
	.align		4
.L_2747:
        /*0068*/ 	.byte	0x04, 0x17
        /*006a*/ 	.short	(.L_2749 - .L_2748)
.L_2748:
        /*006c*/ 	.word	0x00000000
        /*0070*/ 	.short	0x0000
        /*0072*/ 	.short	0x0000
        /*0074*/ 	.byte	0x00, 0xf0, 0x11, 0x00


	//----- nvinfo : EIATTR_SPARSE_MMA_MASK
	.align		4
.L_2749:
        /*0078*/ 	.byte	0x03, 0x50
        /*007a*/ 	.short	0x0000


	//----- nvinfo : EIATTR_MAXREG_COUNT
	.align		4
        /*007c*/ 	.byte	0x03, 0x1b
        /*007e*/ 	.short	0x00ff


	//----- nvinfo : EIATTR_MERCURY_ISA_VERSION
	.align		4
        /*0080*/ 	.byte	0x03, 0x5f
        /*0082*/ 	.short	0x0101


	//----- nvinfo : EIATTR_EXIT_INSTR_OFFSETS
	.align		4
        /*0084*/ 	.byte	0x04, 0x1c
        /*0086*/ 	.short	(.L_2751 - .L_2750)


	//   ....[0]....
.L_2750:
        /*0088*/ 	.word	0x00000480


	//   ....[1]....
        /*008c*/ 	.word	0x000004e0


	//----- nvinfo : EIATTR_MAX_THREADS
	.align		4
.L_2751:
        /*0090*/ 	.byte	0x04, 0x05
        /*0092*/ 	.short	(.L_2753 - .L_2752)
.L_2752:
        /*0094*/ 	.word	0x00000080
        /*0098*/ 	.word	0x00000001
        /*009c*/ 	.word	0x00000001


	//----- nvinfo : EIATTR_CRS_STACK_SIZE
	.align		4
.L_2753:
        /*00a0*/ 	.byte	0x04, 0x1e
        /*00a2*/ 	.short	(.L_2755 - .L_2754)
.L_2754:
        /*00a4*/ 	.word	0x00000000


	//----- nvinfo : EIATTR_CBANK_PARAM_SIZE
	.align		4
.L_2755:
        /*00a8*/ 	.byte	0x03, 0x19
        /*00aa*/ 	.short	0x0024


	//----- nvinfo : EIATTR_PARAM_CBANK
	.align		4
        /*00ac*/ 	.byte	0x04, 0x0a
        /*00ae*/ 	.short	(.L_2757 - .L_2756)
	.align		4
.L_2756:
        /*00b0*/ 	.word	index@(.nv.constant0._ZN2at6native27unrolled_elementwise_kernelINS0_13BinaryFunctorIfffNS0_15binary_internal10MulFunctorIfEEEESt5arrayIPcLm3EELi4E23TrivialOffsetCalculatorILi2EjESA_ILi1EjENS0_6memory15LoadWithoutCastENSD_16StoreWithoutCastEEEviT_T0_T2_T3_T4_T5_)
        /*00b4*/ 	.short	0x0210
        /*00b6*/ 	.short	0x0024


	//----- nvinfo : EIATTR_SW_WAR
	.align		4
.L_2757:
        /*00b8*/ 	.byte	0x04, 0x36
        /*00ba*/ 	.short	(.L_2759 - .L_2758)
.L_2758:
        /*00bc*/ 	.word	0x00000008
.L_2759:


//--------------------- .nv.info._ZN2at6native29vectorized_elementwise_kernelILi2ENS0_13BinaryFunctorIfffNS0_15binary_internal10MulFunctorIfEEEESt5arrayIPcLm3EEEEviT0_T1_ --------------------------
	.section	.nv.info._ZN2at6native29vectorized_elementwise_kernelILi2ENS0_13BinaryFunctorIfffNS0_15binary_internal10MulFunctorIfEEEESt5arrayIPcLm3EEEEviT0_T1_,"",@"SHT_CUDA_INFO"
	.sectionflags	@""
	.align	4


	//----- nvinfo : EIATTR_CUDA_API_VERSION
	.align		4
        /*0000*/ 	.byte	0x04, 0x37
        /*0002*/ 	.short	(.L_2761 - .L_2760)
.L_2760:
        /*0004*/ 	.word	0x00000082


	//----- nvinfo : EIATTR_KPARAM_INFO
	.align		4
.L_2761:
        /*0008*/ 	.byte	0x04, 0x17
        /*000a*/ 	.short	(.L_2763 - .L_2762)
.L_2762:
        /*000c*/ 	.word	0x00000000
        /*0010*/ 	.short	0x0002
        /*0012*/ 	.short	0x0008
        /*0014*/ 	.byte	0x00, 0xf0, 0x61, 0x00


	//----- nvinfo : EIATTR_KPARAM_INFO
	.align		4
.L_2763:
        /*0018*/ 	.byte	0x04, 0x17
        /*001a*/ 	.short	(.L_2765 - .L_2764)
.L_2764:
        /*001c*/ 	.word	0x00000000
        /*0020*/ 	.short	0x0001
        /*0022*/ 	.short	0x0004
        /*0024*/ 	.byte	0x00, 0xf0, 0x05, 0x00


	//----- nvinfo : EIATTR_KPARAM_INFO
	.align		4
.L_2765:
        /*0028*/ 	.byte	0x04, 0x17
        /*002a*/ 	.short	(.L_2767 - .L_2766)
.L_2766:
        /*002c*/ 	.word	0x00000000
        /*0030*/ 	.short	0x0000
        /*0032*/ 	.short	0x0000
        /*0034*/ 	.byte	0x00, 0xf0, 0x11, 0x00


	//----- nvinfo : EIATTR_SPARSE_MMA_MASK
	.align		4
.L_2767:
        /*0038*/ 	.byte	0x03, 0x50
        /*003a*/ 	.short	0x0000


	//----- nvinfo : EIATTR_MAXREG_COUNT
	.align		4
        /*003c*/ 	.byte	0x03, 0x1b
        /*003e*/ 	.short	0x00ff


	//----- nvinfo : EIATTR_MERCURY_ISA_VERSION
	.align		4
        /*0040*/ 	.byte	0x03, 0x5f
        /*0042*/ 	.short	0x0101


	//----- nvinfo : EIATTR_EXIT_INSTR_OFFSETS
	.align		4
        /*0044*/ 	.byte	0x04, 0x1c
        /*0046*/ 	.short	(.L_2769 - .L_2768)


	//   ....[0]....
.L_2768:
        /*0048*/ 	.word	0x00000260


	//   ....[1]....
        /*004c*/ 	.word	0x00000bb0


	//   ....[2]....
        /*0050*/ 	.word	0x00000c00


	//----- nvinfo : EIATTR_MAX_THREADS
	.align		4
.L_2769:
        /*0054*/ 	.byte	0x04, 0x05
        /*0056*/ 	.short	(.L_2771 - .L_2770)
.L_2770:
        /*0058*/ 	.word	0x00000080
        /*005c*/ 	.word	0x00000001
        /*0060*/ 	.word	0x00000001


	//----- nvinfo : EIATTR_CRS_STACK_SIZE
	.align		4
.L_2771:
        /*0064*/ 	.byte	0x04, 0x1e
        /*0066*/ 	.short	(.L_2773 - .L_2772)
.L_2772:
        /*0068*/ 	.word	0x00000000


	//----- nvinfo : EIATTR_CBANK_PARAM_SIZE
	.align		4
.L_2773:
        /*006c*/ 	.byte	0x03, 0x19
        /*006e*/ 	.short	0x0020


	//----- nvinfo : EIATTR_PARAM_CBANK
	.align		4
        /*0070*/ 	.byte	0x04, 0x0a
        /*0072*/ 	.short	(.L_2775 - .L_2774)
	.align		4
.L_2774:
        /*0074*/ 	.word	index@(.nv.constant0._ZN2at6native29vectorized_elementwise_kernelILi2ENS0_13BinaryFunctorIfffNS0_15binary_internal10MulFunctorIfEEEESt5arrayIPcLm3EEEEviT0_T1_)
        /*0078*/ 	.short	0x0210
        /*007a*/ 	.short	0x0020


	//----- nvinfo : EIATTR_SW_WAR
	.align		4
.L_2775:
        /*007c*/ 	.byte	0x04, 0x36
        /*007e*/ 	.short	(.L_2777 - .L_2776)
.L_2776:
        /*0080*/ 	.word	0x00000008
.L_2777:


//--------------------- .nv.info._ZN2at6native29vectorized_elementwise_kernelILi4ENS0_13BinaryFunctorIfffNS0_15binary_internal10MulFunctorIfEEEESt5arrayIPcLm3EEEEviT0_T1_ --------------------------
	.section	.nv.info._ZN2at6native29vectorized_elementwise_kernelILi4ENS0_13BinaryFunctorIfffNS0_15binary_internal10MulFunctorIfEEEESt5arrayIPcLm3EEEEviT0_T1_,"",@"SHT_CUDA_INFO"
	.sectionflags	@""
	.align	4


	//----- nvinfo : EIATTR_CUDA_API_VERSION
	.align		4
        /*0000*/ 	.byte	0x04, 0x37
        /*0002*/ 	.short	(.L_2779 - .L_2778)
.L_2778:
        /*0004*/ 	.word	0x00000082


	//----- nvinfo : EIATTR_KPARAM_INFO
	.align		4
.L_2779:
        /*0008*/ 	.byte	0x04, 0x17
        /*000a*/ 	.short	(.L_2781 - .L_2780)
.L_2780:
        /*000c*/ 	.word	0x00000000
        /*0010*/ 	.short	0x0002
        /*0012*/ 	.short	0x0008
        /*0014*/ 	.byte	0x00, 0xf0, 0x61, 0x00


	//----- nvinfo : EIATTR_KPARAM_INFO
	.align		4
.L_2781:
        /*0018*/ 	.byte	0x04, 0x17
        /*001a*/ 	.short	(.L_2783 - .L_2782)
.L_2782:
        /*001c*/ 	.word	0x00000000
        /*0020*/ 	.short	0x0001
        /*0022*/ 	.short	0x0004
        /*0024*/ 	.byte	0x00, 0xf0, 0x05, 0x00


	//----- nvinfo : EIATTR_KPARAM_INFO
	.align		4
.L_2783:
        /*0028*/ 	.byte	0x04, 0x17
        /*002a*/ 	.short	(.L_2785 - .L_2784)
.L_2784:
        /*002c*/ 	.word	0x00000000
        /*0030*/ 	.short	0x0000
        /*0032*/ 	.short	0x0000
        /*0034*/ 	.byte	0x00, 0xf0, 0x11, 0x00


	//----- nvinfo : EIATTR_SPARSE_MMA_MASK
	.align		4
.L_2785:
        /*0038*/ 	.byte	0x03, 0x50
        /*003a*/ 	.short	0x0000


	//----- nvinfo : EIATTR_MAXREG_COUNT
	.align		4
        /*003c*/ 	.byte	0x03, 0x1b
        /*003e*/ 	.short	0x00ff


	//----- nvinfo : EIATTR_MERCURY_ISA_VERSION
	.align		4
        /*0040*/ 	.byte	0x03, 0x5f
        /*0042*/ 	.short	0x0101


	//----- nvinfo : EIATTR_EXIT_INSTR_OFFSETS
	.align		4
        /*0044*/ 	.byte	0x04, 0x1c
        /*0046*/ 	.short	(.L_2787 - .L_2786)


	//   ....[0]....
.L_2786:
        /*0048*/ 	.word	0x00000200


	//   ....[1]....
        /*004c*/ 	.word	0x00000b50


	//   ....[2]....
        /*0050*/ 	.word	0x00000ba0


	//----- nvinfo : EIATTR_MAX_THREADS
	.align		4
.L_2787:
        /*0054*/ 	.byte	0x04, 0x05
        /*0056*/ 	.short	(.L_2789 - .L_2788)
.L_2788:
        /*0058*/ 	.word	0x00000080
        /*005c*/ 	.word	0x00000001
        /*0060*/ 	.word	0x00000001


	//----- nvinfo : EIATTR_CRS_STACK_SIZE
	.align		4
.L_2789:
        /*0064*/ 	.byte	0x04, 0x1e
        /*0066*/ 	.short	(.L_2791 - .L_2790)
.L_2790:
        /*0068*/ 	.word	0x00000000


	//----- nvinfo : EIATTR_CBANK_PARAM_SIZE
	.align		4
.L_2791:
        /*006c*/ 	.byte	0x03, 0x19
        /*006e*/ 	.short	0x0020


	//----- nvinfo : EIATTR_PARAM_CBANK
	.align		4
        /*0070*/ 	.byte	0x04, 0x0a
        /*0072*/ 	.short	(.L_2793 - .L_2792)
	.align		4
.L_2792:
        /*0074*/ 	.word	index@(.nv.constant0._ZN2at6native29vectorized_elementwise_kernelILi4ENS0_13BinaryFunctorIfffNS0_15binary_internal10MulFunctorIfEEEESt5arrayIPcLm3EEEEviT0_T1_)
        /*0078*/ 	.short	0x0210
        /*007a*/ 	.short	0x0020


	//----- nvinfo : EIATTR_SW_WAR
	.align		4
.L_2793:
        /*007c*/ 	.byte	0x04, 0x36
        /*007e*/ 	.short	(.L_2795 - .L_2794)
.L_2794:
        /*0080*/ 	.word	0x00000008
.L_2795:


//--------------------- .nv.info._ZN2at6native29vectorized_elementwise_kernelILi8ENS0_13BinaryFunctorIfffNS0_15binary_internal10MulFunctorIfEEEESt5arrayIPcLm3EEEEviT0_T1_ --------------------------
	.section	.nv.info._ZN2at6native29vectorized_elementwise_kernelILi8ENS0_13BinaryFunctorIfffNS0_15binary_internal10MulFunctorIfEEEESt5arrayIPcLm3EEEEviT0_T1_,"",@"SHT_CUDA_INFO"
	.sectionflags	@""
	.align	4


	//----- nvinfo : EIATTR_CUDA_API_VERSION
	.align		4
        /*0000*/ 	.byte	0x04, 0x37
        /*0002*/ 	.short	(.L_2797 - .L_2796)
.L_2796:
        /*0004*/ 	.word	0x00000082


	//----- nvinfo : EIATTR_KPARAM_INFO
	.align		4
.L_2797:
        /*0008*/ 	.byte	0x04, 0x17
        /*000a*/ 	.short	(.L_2799 - .L_2798)
.L_2798:
        /*000c*/ 	.word	0x00000000
        /*0010*/ 	.short	0x0002
        /*0012*/ 	.short	0x0008
        /*0014*/ 	.byte	0x00, 0xf0, 0x61, 0x00


	//----- nvinfo : EIATTR_KPARAM_INFO
	.align		4
.L_2799:
        /*0018*/ 	.byte	0x04, 0x17
        /*001a*/ 	.short	(.L_2801 - .L_2800)
.L_2800:
        /*001c*/ 	.word	0x00000000
        /*0020*/ 	.short	0x0001
        /*0022*/ 	.short	0x0004
        /*0024*/ 	.byte	0x00, 0xf0, 0x05, 0x00


	//----- nvinfo : EIATTR_KPARAM_INFO
	.align		4
.L_2801:
        /*0028*/ 	.byte	0x04, 0x17
        /*002a*/ 	.short	(.L_2803 - .L_2802)
.L_2802:
        /*002c*/ 	.word	0x00000000
        /*0030*/ 	.short	0x0000
        /*0032*/ 	.short	0x0000
        /*0034*/ 	.byte	0x00, 0xf0, 0x11, 0x00


	//----- nvinfo : EIATTR_SPARSE_MMA_MASK
	.align		4
.L_2803:
        /*0038*/ 	.byte	0x03, 0x50
        /*003a*/ 	.short	0x0000


	//----- nvinfo : EIATTR_MAXREG_COUNT
	.align		4
        /*003c*/ 	.byte	0x03, 0x1b
        /*003e*/ 	.short	0x00ff


	//----- nvinfo : EIATTR_MERCURY_ISA_VERSION
	.align		4
        /*0040*/ 	.byte	0x03, 0x5f
        /*0042*/ 	.short	0x0101


	//----- nvinfo : EIATTR_EXIT_INSTR_OFFSETS
	.align		4
        /*0044*/ 	.byte	0x04, 0x1c
        /*0046*/ 	.short	(.L_2805 - .L_2804)


	//   ....[0]....
.L_2804:
        /*0048*/ 	.word	0x00000200


	//   ....[1]....
        /*004c*/ 	.word	0x00000b50


	//   ....[2]....
        /*0050*/ 	.word	0x00000ba0


	//----- nvinfo : EIATTR_MAX_THREADS
	.align		4
.L_2805:
        /*0054*/ 	.byte	0x04, 0x05
        /*0056*/ 	.short	(.L_2807 - .L_2806)
.L_2806:
        /*0058*/ 	.word	0x00000080
        /*005c*/ 	.word	0x00000001
        /*0060*/ 	.word	0x00000001


	//----- nvinfo : EIATTR_CRS_STACK_SIZE
	.align		4
.L_2807:
        /*0064*/ 	.byte	0x04, 0x1e
        /*0066*/ 	.short	(.L_2809 - .L_2808)
.L_2808:
        /*0068*/ 	.word	0x00000000


	//----- nvinfo : EIATTR_CBANK_PARAM_SIZE
	.align		4
.L_2809:
        /*006c*/ 	.byte	0x03, 0x19
        /*006e*/ 	.short	0x0020


	//----- nvinfo : EIATTR_PARAM_CBANK
	.align		4
        /*0070*/ 	.byte	0x04, 0x0a
        /*0072*/ 	.short	(.L_2811 - .L_2810)
	.align		4
.L_2810:
        /*0074*/ 	.word	index@(.nv.constant0._ZN2at6native29vectorized_elementwise_kernelILi8ENS0_13BinaryFunctorIfffNS0_15binary_internal10MulFunctorIfEEEESt5arrayIPcLm3EEEEviT0_T1_)
        /*0078*/ 	.short	0x0210
        /*007a*/ 	.short	0x0020


	//----- nvinfo : EIATTR_SW_WAR
	.align		4
.L_2811:
        /*007c*/ 	.byte	0x04, 0x36
        /*007e*/ 	.short	(.L_2813 - .L_2812)
.L_2812:
        /*0080*/ 	.word	0x00000008
.L_2813:


//--------------------- .nv.info._ZN2at6native18elementwise_kernelILi128ELi4EZNS0_15gpu_kernel_implINS0_13AUnaryFunctorIdddNS0_15binary_internal10MulFunctorIdEEEEEEvRNS_18TensorIteratorBaseERKT_EUliE_EEviT1_ --------------------------
	.section	.nv.info._ZN2at6native18elementwise_kernelILi128ELi4EZNS0_15gpu_kernel_implINS0_13AUnaryFunctorIdddNS0_15binary_internal10MulFunctorIdEEEEEEvRNS_18TensorIteratorBaseERKT_EUliE_EEviT1_,"",@"SHT_CUDA_INFO"
	.sectionflags	@""
	.align	4


	//----- nvinfo : EIATTR_CUDA_API_VERSION
	.align		4
        /*0000*/ 	.byte	0x04, 0x37
        /*0002*/ 	.short	(.L_2815 - .L_2814)
.L_2814:
        /*0004*/ 	.word	0x00000082


	//----- nvinfo : EIATTR_KPARAM_INFO
	.align		4
.L_2815:
        /*0008*/ 	.byte	0x04, 0x17
        /*000a*/ 	.short	(.L_2817 - .L_2816)
.L_2816:
        /*000c*/ 	.word	0x00000000
        /*0010*/ 	.short	0x0001
        /*0012*/ 	.short	0x0008
        /*0014*/ 	.byte	0x00, 0xf0, 0xa1, 0x08


	//----- nvinfo : EIATTR_KPARAM_INFO
	.align		4
.L_2817:
        /*0018*/ 	.byte	0x04, 0x17
        /*001a*/ 	.short	(.L_2819 - .L_2818)
.L_2818:
        /*001c*/ 	.word	0x00000000
        /*0020*/ 	.short	0x0000
        /*0022*/ 	.short	0x0000
        /*0024*/ 	.byte	0x00, 0xf0, 0x11, 0x00


	//----- nvinfo : EIATTR_SPARSE_MMA_MASK
	.align		4
.L_2819:
        /*0028*/ 	.byte	0x03, 0x50
        /*002a*/ 	.short	0x0000


	//----- nvinfo : EIATTR_MAXREG_COUNT
	.align		4
        /*002c*/ 	.byte	0x03, 0x1b
        /*002e*/ 	.short	0x0080


	//----- nvinfo : EIATTR_EXTERNS
	.align		4
        /*0030*/ 	.byte	0x04, 0x0f
        /*0032*/ 	.short	(.L_2821 - .L_2820)


	//   ....[0]....
	.align		4
.L_2820:
        /*0034*/ 	.word	index@(__assertfail)


	//----- nvinfo : EIATTR_MERCURY_ISA_VERSION
	.align		4
.L_2821:
        /*0038*/ 	.byte	0x03, 0x5f
        /*003a*/ 	.short	0x0101


	//----- nvinfo : EIATTR_SYSCALL_OFFSETS
	.align		4
        /*003c*/ 	.byte	0x04, 0x46
        /*003e*/ 	.short	(.L_2823 - .L_2822)


	//   ....[0]....
.L_2822:
        /*0040*/ 	.word	0x00002260


	//   ....[1]....
        /*0044*/ 	.word	0x000033a0


	//   ....[2]....
        /*0048*/ 	.word	0x00005630


	//   ....[3]....
        /*004c*/ 	.word	0x00006770


	//   ....[4]....
        /*0050*/ 	.word	0x000089f0


	//   ....[5]....
        /*0054*/ 	.word	0x00009b30


	//   ....[6]....
        /*0058*/ 	.word	0x0000bda0


	//   ....[7]....
        /*005c*/ 	.word	0x0000cee0


	//----- nvinfo : EIATTR_EXIT_INSTR_OFFSETS
	.align		4
.L_2823:
        /*0060*/ 	.byte	0x04, 0x1c
        /*0062*/ 	.short	(.L_2825 - .L_2824)


	//   ....[0]....
.L_2824:
        /*0064*/ 	.word	0x00009be0


	//   ....[1]....
        /*0068*/ 	.word	0x0000bf20


	//   ....[2]....
        /*006c*/ 	.word	0x0000bf60


	//   ....[3]....
        /*0070*/ 	.word	0x0000bff0


	//   ....[4]....
        /*0074*/ 	.word	0x0000c020


	//   ....[5]....
        /*0078*/ 	.word	0x0000c050


	//   ....[6]....
        /*007c*/ 	.word	0x0000c120


	//   ....[7]....
        /*0080*/ 	.word	0x0000c1a0


	//   ....[8]....
        /*0084*/ 	.word	0x0000c280


	//   ....[9]....
        /*0088*/ 	.word	0x0000c310


	//   ....[10]....
        /*008c*/ 	.word	0x0000c330


	//   ....[11]....
        /*0090*/ 	.word	0x0000c3f0


	//   ....[12]....
        /*0094*/ 	.word	0x0000c420


	//   ....[13]....
        /*0098*/ 	.word	0x0000c5f0


	//   ....[14]....
        /*009c*/ 	.word	0x0000c790


	//   ....[15]....
        /*00a0*/ 	.word	0x0000c810


	//   ....[16]....
        /*00a4*/ 	.word	0x0000c8c0


	//   ....[17]....
        /*00a8*/ 	.word	0x0000ca80


	//   ....[18]....
        /*00ac*/ 	.word	0x0000cc40


	//   ....[19]....
        /*00b0*/ 	.word	0x0000cde0


	//   ....[20]....
        /*00b4*/ 	.word	0x0000cef0


	//   ....[21]....
        /*00b8*/ 	.word	0x0000cf20


	//   ....[22]....
        /*00bc*/ 	.word	0x0000cf50


	//----- nvinfo : EIATTR_MAX_THREADS
	.align		4
.L_2825:
        /*00c0*/ 	.byte	0x04, 0x05
        /*00c2*/ 	.short	(.L_2827 - .L_2826)
.L_2826:
        /*00c4*/ 	.word	0x00000080
        /*00c8*/ 	.word	0x00000001
        /*00cc*/ 	.word	0x00000001


	//----- nvinfo : EIATTR_CRS_STACK_SIZE
	.align		4
.L_2827:
        /*00d0*/ 	.byte	0x04, 0x1e
        /*00d2*/ 	.short	(.L_2829 - .L_2828)
.L_2828:
        /*00d4*/ 	.word	0x00000000


	//----- nvinfo : EIATTR_CBANK_PARAM_SIZE
	.align		4
.L_2829:
        /*00d8*/ 	.byte	0x03, 0x19
        /*00da*/ 	.short	0x0230


	//----- nvinfo : EIATTR_PARAM_CBANK
	.align		4
        /*00dc*/ 	.byte	0x04, 0x0a
        /*00de*/ 	.short	(.L_2831 - .L_2830)
	.align		4
.L_2830:
        /*00e0*/ 	.word	index@(.nv.constant0._ZN2at6native18elementwise_kernelILi128ELi4EZNS0_15gpu_kernel_implINS0_13AUnaryFunctorIdddNS0_15binary_internal10MulFunctorIdEEEEEEvRNS_18TensorIteratorBaseERKT_EUliE_EEviT1_)
        /*00e4*/ 	.short	0x0210
        /*00e6*/ 	.short	0x0230


	//----- nvinfo : EIATTR_SW_WAR
	.align		4
.L_2831:
        /*00e8*/ 	.byte	0x04, 0x36
        /*00ea*/ 	.short	(.L_2833 - .L_2832)
.L_2832:
        /*00ec*/ 	.word	0x00000008
.L_2833:


//--------------------- .nv.info._ZN2at6native27unrolled_elementwise_kernelINS0_13AUnaryFunctorIdddNS0_15binary_internal10MulFunctorIdEEEESt5arrayIPcLm2EELi4E23TrivialOffsetCalculatorILi1EjESB_NS0_6memory12LoadWithCastILi1EEENSC_13StoreWithCastILi1EEEEEviT_T0_T2_T3_T4_T5_ --------------------------
	.section	.nv.info._ZN2at6native27unrolled_elementwise_kernelINS0_13AUnaryFunctorIdddNS0_15binary_internal10MulFunctorIdEEEESt5arrayIPcLm2EELi4E23TrivialOffsetCalculatorILi1EjESB_NS0_6memory12LoadWithCastILi1EEENSC_13StoreWithCastILi1EEEEEviT_T0_T2_T3_T4_T5_,"",@"SHT_CUDA_INFO"
	.sectionflags	@""
	.align	4


	//----- nvinfo : EIATTR_CUDA_API_VERSION
	.align		4
        /*0000*/ 	.byte	0x04, 0x37
        /*0002*/ 	.short	(.L_2835 - .L_2834)
.L_2834:
        /*0004*/ 	.word	0x00000082


	//----- nvinfo : EIATTR_KPARAM_INFO
	.align		4
.L_2835:
        /*0008*/ 	.byte	0x04, 0x17
        /*000a*/ 	.short	(.L_2837 - .L_2836)
.L_2836:
        /*000c*/ 	.word	0x00000000
        /*0010*/ 	.short	0x0006
        /*0012*/ 	.short	0x0034
        /*0014*/ 	.byte	0x00, 0xf0, 0x21, 0x00


	//----- nvinfo : EIATTR_KPARAM_INFO
	.align		4
.L_2837:
        /*0018*/ 	.byte	0x04, 0x17
        /*001a*/ 	.short	(.L_2839 - .L_2838)
.L_2838:
        /*001c*/ 	.word	0x00000000
        /*0020*/ 	.short	0x0005
        /*0022*/ 	.short	0x002c
        /*0024*/ 	.byte	0x00, 0xf0, 0x21, 0x00


	//----- nvinfo : EIATTR_KPARAM_INFO
	.align		4
.L_2839:
        /*0028*/ 	.byte	0x04, 0x17
        /*002a*/ 	.short	(.L_2841 - .L_2840)
.L_2840:
        /*002c*/ 	.word	0x00000000
        /*0030*/ 	.short	0x0004
        /*0032*/ 	.short	0x0029
        /*0034*/ 	.byte	0x00, 0xf0, 0x05, 0x00


	//----- nvinfo : EIATTR_KPARAM_INFO
	.align		4
.L_2841:
        /*0038*/ 	.byte	0x04, 0x17
        /*003a*/ 	.short	(.L_2843 - .L_2842)
.L_2842:
        /*003c*/ 	.word	0x00000000
        /*0040*/ 	.short	0x0003
        /*0042*/ 	.short	0x0028
        /*0044*/ 	.byte	0x00, 0xf0, 0x05, 0x00


	//----- nvinfo : EIATTR_KPARAM_INFO
	.align		4
.L_2843:
        /*0048*/ 	.byte	0x04, 0x17
        /*004a*/ 	.short	(.L_2845 - .L_2844)
.L_2844:
        /*004c*/ 	.word	0x00000000
        /*0050*/ 	.short	0x0002
        /*0052*/ 	.short	0x0018
        /*0054*/ 	.byte	0x00, 0xf0, 0x41, 0x00


	//----- nvinfo : EIATTR_KPARAM_INFO
	.align		4
.L_2845:
        /*0058*/ 	.byte	0x04, 0x17
        /*005a*/ 	.short	(.L_2847 - .L_2846)
.L_2846:
        /*005c*/ 	.word	0x00000000
        /*0060*/ 	.short	0x0001
        /*0062*/ 	.short	0x0008
        /*0064*/ 	.byte	0x00, 0xf0, 0x41, 0x00


	//----- nvinfo : EIATTR_KPARAM_INFO
	.align		4
.L_2847:
        /*0068*/ 	.byte	0x04, 0x17
        /*006a*/ 	.short	(.L_2849 - .L_2848)
.L_2848:
        /*006c*/ 	.word	0x00000000
        /*0070*/ 	.short	0x0000
        /*0072*/ 	.short	0x0000
        /*0074*/ 	.byte	0x00, 0xf0, 0x11, 0x00


	//----- nvinfo : EIATTR_SPARSE_MMA_MASK
	.align		4
.L_2849:
        /*0078*/ 	.byte	0x03, 0x50
        /*007a*/ 	.short	0x0000


	//----- nvinfo : EIATTR_MAXREG_COUNT
	.align		4
        /*007c*/ 	.byte	0x03, 0x1b
        /*007e*/ 	.short	0x00ff


	//----- nvinfo : EIATTR_EXTERNS
	.align		4
        /*0080*/ 	.byte	0x04, 0x0f
        /*0082*/ 	.short	(.L_2851 - .L_2850)


	//   ....[0]....
	.align		4
.L_2850:
        /*0084*/ 	.word	index@(__assertfail)


	//----- nvinfo : EIATTR_MERCURY_ISA_VERSION
	.align		4
.L_2851:
        /*0088*/ 	.byte	0x03, 0x5f
        /*008a*/ 	.short	0x0101


	//----- nvinfo : EIATTR_SYSCALL_OFFSETS
	.align		4
        /*008c*/ 	.byte	0x04, 0x46
        /*008e*/ 	.short	(.L_2853 - .L_2852)


	//   ....[0]....
.L_2852:
        /*0090*/ 	.word	0x00000f80


	//   ....[1]....
        /*0094*/ 	.word	0x00001f20


	//   ....[2]....
        /*0098*/ 	.word	0x00002ed0


	//   ....[3]....
        /*009c*/ 	.word	0x00003e50


	//   ....[4]....
        /*00a0*/ 	.word	0x00005060


	//   ....[5]....
        /*00a4*/ 	.word	0x000061f0


	//   ....[6]....
        /*00a8*/ 	.word	0x00007370


	//   ....[7]....
        /*00ac*/ 	.word	0x00008510


	//----- nvinfo : EIATTR_EXIT_INSTR_OFFSETS
	.align		4
.L_2853:
        /*00b0*/ 	.byte	0x04, 0x1c
        /*00b2*/ 	.short	(.L_2855 - .L_2854)


	//   ....[0]....
.L_2854:
        /*00b4*/ 	.word	0x00007410


	//   ....[1]....
        /*00b8*/ 	.word	0x00007550


	//   ....[2]....
        /*00bc*/ 	.word	0x00007590


	//   ....[3]....
        /*00c0*/ 	.word	0x00007620


	//   ....[4]....
        /*00c4*/ 	.word	0x00007650


	//   ....[5]....
        /*00c8*/ 	.word	0x00007680


	//   ....[6]....
        /*00cc*/ 	.word	0x00007750


	//   ....[7]....
        /*00d0*/ 	.word	0x000077d0


	//   ....[8]....
        /*00d4*/ 	.word	0x000078b0


	//   ....[9]....
        /*00d8*/ 	.word	0x00007940


	//   ....[10]....
        /*00dc*/ 	.word	0x00007960


	//   ....[11]....
        /*00e0*/ 	.word	0x00007a20


	//   ....[12]....
        /*00e4*/ 	.word	0x00007a50


	//   ....[13]....
        /*00e8*/ 	.word	0x00007c20


	//   ....[14]....
        /*00ec*/ 	.word	0x00007dc0


	//   ....[15]....
        /*00f0*/ 	.word	0x00007e40


	//   ....[16]....
        /*00f4*/ 	.word	0x00007ef0


	//   ....[17]....
        /*00f8*/ 	.word	0x000080b0


	//   ....[18]....
        /*00fc*/ 	.word	0x00008270


	//   ....[19]....
        /*0100*/ 	.word	0x00008410


	//   ....[20]....
        /*0104*/ 	.word	0x00008520


	//   ....[21]....
        /*0108*/ 	.word	0x00008550


	//   ....[22]....
        /*010c*/ 	.word	0x00008580


	//----- nvinfo : EIATTR_MAX_THREADS
	.align		4
.L_2855:
        /*0110*/ 	.byte	0x04, 0x05
        /*0112*/ 	.short	(.L_2857 - .L_2856)
.L_2856:
        /*0114*/ 	.word	0x00000080
        /*0118*/ 	.word	0x00000001
        /*011c*/ 	.word	0x00000001


	//----- nvinfo : EIATTR_CRS_STACK_SIZE
	.align		4
.L_2857:
        /*0120*/ 	.byte	0x04, 0x1e
        /*0122*/ 	.short	(.L_2859 - .L_2858)
.L_2858:
        /*0124*/ 	.word	0x00000000


	//----- nvinfo : EIATTR_CBANK_PARAM_SIZE
	.align		4
.L_2859:
        /*0128*/ 	.byte	0x03, 0x19
        /*012a*/ 	.short	0x003c


	//----- nvinfo : EIATTR_PARAM_CBANK
	.align		4
        /*012c*/ 	.byte	0x04, 0x0a
        /*012e*/ 	.short	(.L_2861 - .L_2860)
	.align		4
.L_2860:
        /*0130*/ 	.word	index@(.nv.constant0._ZN2at6native27unrolled_elementwise_kernelINS0_13AUnaryFunctorIdddNS0_15binary_internal10MulFunctorIdEEEESt5arrayIPcLm2EELi4E23TrivialOffsetCalculatorILi1EjESB_NS0_6memory12LoadWithCastILi1EEENSC_13StoreWithCastILi1EEEEEviT_T0_T2_T3_T4_T5_)
        /*0134*/ 	.short	0x0210
        /*0136*/ 	.short	0x003c


	//----- nvinfo : EIATTR_SW_WAR
	.align		4
.L_2861:
        /*0138*/ 	.byte	0x04, 0x36
        /*013a*/ 	.short	(.L_2863 - .L_2862)
.L_2862:
        /*013c*/ 	.word	0x00000008
.L_2863:


//--------------------- .nv.info._ZN2at6native18elementwise_kernelILi128ELi2EZNS0_22gpu_kernel_impl_nocastINS0_13AUnaryFunctorIdddNS0_15binary_internal10MulFunctorIdEEEEEEvRNS_18TensorIteratorBaseERKT_EUliE_EEviT1_ --------------------------
	.section	.nv.info._ZN2at6native18elementwise_kernelILi128ELi2EZNS0_22gpu_kernel_impl_nocastINS0_13AUnaryFunctorIdddNS0_15binary_internal10MulFunctorIdEEEEEEvRNS_18TensorIteratorBaseERKT_EUliE_EEviT1_,"",@"SHT_CUDA_INFO"
	.sectionflags	@""
	.align	4


	//----- nvinfo : EIATTR_CUDA_API_VERSION
	.align		4
        /*0000*/ 	.byte	0x04, 0x37
        /*0002*/ 	.short	(.L_2865 - .L_2864)
.L_2864:
        /*0004*/ 	.word	0x00000082


	//----- nvinfo : EIATTR_KPARAM_INFO
	.align		4
.L_2865:
        /*0008*/ 	.byte	0x04, 0x17
        /*000a*/ 	.short	(.L_2867 - .L_2866)
.L_2866:
        /*000c*/ 	.word	0x00000000
        /*0010*/ 	.short	0x0001
        /*0012*/ 	.short	0x0008
        /*0014*/ 	.byte	0x00, 0xf0, 0x81, 0x08


	//----- nvinfo : EIATTR_KPARAM_INFO
	.align		4
.L_2867:
        /*0018*/ 	.byte	0x04, 0x17
        /*001a*/ 	.short	(.L_2869 - .L_2868)
.L_2868:
        /*001c*/ 	.word	0x00000000
        /*0020*/ 	.short	0x0000
        /*0022*/ 	.short	0x0000
        /*0024*/ 	.byte	0x00, 0xf0, 0x11, 0x00


	//----- nvinfo : EIATTR_SPARSE_MMA_MASK
	.align		4
.L_2869:
        /*0028*/ 	.byte	0x03, 0x50
        /*002a*/ 	.short	0x0000


	//----- nvinfo : EIATTR_MAXREG_COUNT
	.align		4
        /*002c*/ 	.byte	0x03, 0x1b
        /*002e*/ 	.short	0x0080


	//----- nvinfo : EIATTR_MERCURY_ISA_VERSION
	.align		4
        /*0030*/ 	.byte	0x03, 0x5f
        /*0032*/ 	.short	0x0101


	//----- nvinfo : EIATTR_EXIT_INSTR_OFFSETS
	.align		4
        /*0034*/ 	.byte	0x04, 0x1c
        /*0036*/ 	.short	(.L_2871 - .L_2870)


	//   ....[0]....
.L_2870:
        /*0038*/ 	.word	0x00001450


	//   ....[1]....
        /*003c*/ 	.word	0x000027f0


	//----- nvinfo : EIATTR_MAX_THREADS
	.align		4
.L_2871:
        /*0040*/ 	.byte	0x04, 0x05
        /*0042*/ 	.short	(.L_2873 - .L_2872)
.L_2872:
        /*0044*/ 	.word	0x00000080
        /*0048*/ 	.word	0x00000001
        /*004c*/ 	.word	0x00000001


	//----- nvinfo : EIATTR_CRS_STACK_SIZE
	.align		4
.L_2873:
        /*0050*/ 	.byte	0x04, 0x1e
        /*0052*/ 	.short	(.L_2875 - .L_2874)
.L_2874:
        /*0054*/ 	.word	0x00000000


	//----- nvinfo : EIATTR_CBANK_PARAM_SIZE
	.align		4
.L_2875:
        /*0058*/ 	.byte	0x03, 0x19
        /*005a*/ 	.short	0x0228


	//----- nvinfo : EIATTR_PARAM_CBANK
	.align		4
        /*005c*/ 	.byte	0x04, 0x0a
        /*005e*/ 	.short	(.L_2877 - .L_2876)
	.align		4
.L_2876:
        /*0060*/ 	.word	index@(.nv.constant0._ZN2at6native18elementwise_kernelILi128ELi2EZNS0_22gpu_kernel_impl_nocastINS0_13AUnaryFunctorIdddNS0_15binary_internal10MulFunctorIdEEEEEEvRNS_18TensorIteratorBaseERKT_EUliE_EEviT1_)
        /*0064*/ 	.short	0x0210
        /*0066*/ 	.short	0x0228


	//----- nvinfo : EIATTR_SW_WAR
	.align		4
.L_2877:
        /*0068*/ 	.byte	0x04, 0x36
        /*006a*/ 	.short	(.L_2879 - .L_2878)
.L_2878:
        /*006c*/ 	.word	0x00000008
.L_2879:


//--------------------- .nv.info._ZN2at6native27unrolled_elementwise_kernelINS0_13AUnaryFunctorIdddNS0_15binary_internal10MulFunctorIdEEEESt5arrayIPcLm2EELi4E23TrivialOffsetCalculatorILi1EjESB_NS0_6memory15LoadWithoutCastENSC_16StoreWithoutCastEEEviT_T0_T2_T3_T4_T5_ --------------------------
	.section	.nv.info._ZN2at6native27unrolled_elementwise_kernelINS0_13AUnaryFunctorIdddNS0_15binary_internal10MulFunctorIdEEEESt5arrayIPcLm2EELi4E23TrivialOffsetCalculatorILi1EjESB_NS0_6memory15LoadWithoutCastENSC_16StoreWithoutCastEEEviT_T0_T2_T3_T4_T5_,"",@"SHT_CUDA_INFO"
	.sectionflags	@""
	.align	4


	//----- nvinfo : EIATTR_CUDA_API_VERSION
	.align		4
        /*0000*/ 	.byte	0x04, 0x37
        /*0002*/ 	.short	(.L_2881 - .L_2880)
.L_2880:
        /*0004*/ 	.word	0x00000082


	//----- nvinfo : EIATTR_KPARAM_INFO
	.align		4
.L_2881:
        /*0008*/ 	.byte	0x04, 0x17
        /*000a*/ 	.short	(.L_2883 - .L_2882)
.L_2882:
        /*000c*/ 	.word	0x00000000
        /*0010*/ 	.short	0x0006
        /*0012*/ 	.short	0x002b
        /*0014*/ 	.byte	0x00, 0xf0, 0x05, 0x00


	//----- nvinfo : EIATTR_KPARAM_INFO
	.align		4
.L_2883:
        /*0018*/ 	.byte	0x04, 0x17
        /*001a*/ 	.short	(.L_2885 - .L_2884)
.L_2884:
        /*001c*/ 	.word	0x00000000
        /*0020*/ 	.short	0x0005
        /*0022*/ 	.short	0x002a
        /*0024*/ 	.byte	0x00, 0xf0, 0x05, 0x00


	//----- nvinfo : EIATTR_KPARAM_INFO
	.align		4
.L_2885:
        /*0028*/ 	.byte	0x04, 0x17
        /*002a*/ 	.short	(.L_2887 - .L_2886)
.L_2886:
        /*002c*/ 	.word	0x00000000
        /*0030*/ 	.short	0x0004
        /*0032*/ 	.short	0x0029
        /*0034*/ 	.byte	0x00, 0xf0, 0x05, 0x00


	//----- nvinfo : EIATTR_KPARAM_INFO
	.align		4
.L_2887:
        /*0038*/ 	.byte	0x04, 0x17
        /*003a*/ 	.short	(.L_2889 - .L_2888)
.L_2888:
        /*003c*/ 	.word	0x00000000
        /*0040*/ 	.short	0x0003
        /*0042*/ 	.short	0x0028
        /*0044*/ 	.byte	0x00, 0xf0, 0x05, 0x00


	//----- nvinfo : EIATTR_KPARAM_INFO
	.align		4
.L_2889:
        /*0048*/ 	.byte	0x04, 0x17
        /*004a*/ 	.short	(.L_2891 - .L_2890)
.L_2890:
        /*004c*/ 	.word	0x00000000
        /*0050*/ 	.short	0x0002
        /*0052*/ 	.short	0x0018
        /*0054*/ 	.byte	0x00, 0xf0, 0x41, 0x00


	//----- nvinfo : EIATTR_KPARAM_INFO
	.align		4
.L_2891:
        /*0058*/ 	.byte	0x04, 0x17
        /*005a*/ 	.short	(.L_2893 - .L_2892)
.L_2892:
        /*005c*/ 	.word	0x00000000
        /*0060*/ 	.short	0x0001
        /*0062*/ 	.short	0x0008
        /*0064*/ 	.byte	0x00, 0xf0, 0x41, 0x00


	//----- nvinfo : EIATTR_KPARAM_INFO
	.align		4
.L_2893:
        /*0068*/ 	.byte	0x04, 0x17
        /*006a*/ 	.short	(.L_2895 - .L_2894)
.L_2894:
        /*006c*/ 	.word	0x00000000
        /*0070*/ 	.short	0x0000
        /*0072*/ 	.short	0x0000
        /*0074*/ 	.byte	0x00, 0xf0, 0x11, 0x00


	//----- nvinfo : EIATTR_SPARSE_MMA_MASK
	.align		4
.L_2895:
        /*0078*/ 	.byte	0x03, 0x50
        /*007a*/ 	.short	0x0000


	//----- nvinfo : EIATTR_MAXREG_COUNT
	.align		4
        /*007c*/ 	.byte	0x03, 0x1b
        /*007e*/ 	.short	0x00ff


	//----- nvinfo : EIATTR_MERCURY_ISA_VERSION
	.align		4
        /*0080*/ 	.byte	0x03, 0x5f
        /*0082*/ 	.short	0x0101


	//----- nvinfo : EIATTR_EXIT_INSTR_OFFSETS
	.align		4
        /*0084*/ 	.byte	0x04, 0x1c
        /*0086*/ 	.short	(.L_2897 - .L_2896)


	//   ....[0]....
.L_2896:
        /*0088*/ 	.word	0x000003d0


	//   ....[1]....
        /*008c*/ 	.word	0x00000420


	//----- nvinfo : EIATTR_MAX_THREADS
	.align		4
.L_2897:
        /*0090*/ 	.byte	0x04, 0x05
        /*0092*/ 	.short	(.L_2899 - .L_2898)
.L_2898:
        /*0094*/ 	.word	0x00000080
        /*0098*/ 	.word	0x00000001
        /*009c*/ 	.word	0x00000001


	//----- nvinfo : EIATTR_CRS_STACK_SIZE
	.align		4
.L_2899:
        /*00a0*/ 	.byte	0x04, 0x1e
        /*00a2*/ 	.short	(.L_2901 - .L_2900)
.L_2900:
        /*00a4*/ 	.word	0x00000000


	//----- nvinfo : EIATTR_CBANK_PARAM_SIZE
	.align		4
.L_2901:
        /*00a8*/ 	.byte	0x03, 0x19
        /*00aa*/ 	.short	0x002c


	//----- nvinfo : EIATTR_PARAM_CBANK
	.align		4
        /*00ac*/ 	.byte	0x04, 0x0a
        /*00ae*/ 	.short	(.L_2903 - .L_2902)
	.align		4
.L_2902:
        /*00b0*/ 	.word	index@(.nv.constant0._ZN2at6native27unrolled_elementwise_kernelINS0_13AUnaryFunctorIdddNS0_15binary_internal10MulFunctorIdEEEESt5arrayIPcLm2EELi4E23TrivialOffsetCalculatorILi1EjESB_NS0_6memory15LoadWithoutCastENSC_16StoreWithoutCastEEEviT_T0_T2_T3_T4_T5_)
        /*00b4*/ 	.short	0x0210
        /*00b6*/ 	.short	0x002c


	//----- nvinfo : EIATTR_SW_WAR
	.align		4
.L_2903:
        /*00b8*/ 	.byte	0x04, 0x36
        /*00ba*/ 	.short	(.L_2905 - .L_2904)
.L_2904:
        /*00bc*/ 	.word	0x00000008
.L_2905:


//--------------------- .nv.info._ZN2at6native29vectorized_elementwise_kernelILi2ENS0_13AUnaryFunctorIdddNS0_15binary_internal10MulFunctorIdEEEESt5arrayIPcLm2EEEEviT0_T1_ --------------------------
	.section	.nv.info._ZN2at6native29vectorized_elementwise_kernelILi2ENS0_13AUnaryFunctorIdddNS0_15binary_internal10MulFunctorIdEEEESt5arrayIPcLm2EEEEviT0_T1_,"",@"SHT_CUDA_INFO"
	.sectionflags	@""
	.align	4


	//----- nvinfo : EIATTR_CUDA_API_VERSION
	.align		4
        /*0000*/ 	.byte	0x04, 0x37
        /*0002*/ 	.short	(.L_2907 - .L_2906)
.L_2906:
        /*0004*/ 	.word	0x00000082


	//----- nvinfo : EIATTR_KPARAM_INFO
	.align		4
.L_2907:
        /*0008*/ 	.byte	0x04, 0x17
        /*000a*/ 	.short	(.L_2909 - .L_2908)
.L_2908:
        /*000c*/ 	.word	0x00000000
        /*0010*/ 	.short	0x0002
        /*0012*/ 	.short	0x0018
        /*0014*/ 	.byte	0x00, 0xf0, 0x41, 0x00


	//----- nvinfo : EIATTR_KPARAM_INFO
	.align		4
.L_2909:
        /*0018*/ 	.byte	0x04, 0x17
        /*001a*/ 	.short	(.L_2911 - .L_2910)
.L_2910:
        /*001c*/ 	.word	0x00000000
        /*0020*/ 	.short	0x0001
        /*0022*/ 	.short	0x0008
        /*0024*/ 	.byte	0x00, 0xf0, 0x41, 0x00


	//----- nvinfo : EIATTR_KPARAM_INFO
	.align		4
.L_2911:
        /*0028*/ 	.byte	0x04, 0x17
        /*002a*/ 	.short	(.L_2913 - .L_2912)
.L_2912:
        /*002c*/ 	.word	0x00000000
        /*0030*/ 	.short	0x0000
        /*0032*/ 	.short	0x0000
        /*0034*/ 	.byte	0x00, 0xf0, 0x11, 0x00


	//----- nvinfo : EIATTR_SPARSE_MMA_MASK
	.align		4
.L_2913:
        /*0038*/ 	.byte	0x03, 0x50
        /*003a*/ 	.short	0x0000


	//----- nvinfo : EIATTR_MAXREG_COUNT
	.align		4
        /*003c*/ 	.byte	0x03, 0x1b
        /*003e*/ 	.short	0x00ff


	//----- nvinfo : EIATTR_MERCURY_ISA_VERSION
	.align		4
        /*0040*/ 	.byte	0x03, 0x5f
        /*0042*/ 	.short	0x0101


	//----- nvinfo : EIATTR_EXIT_INSTR_OFFSETS
	.align		4
        /*0044*/ 	.byte	0x04, 0x1c
        /*0046*/ 	.short	(.L_2915 - .L_2914)


	//   ....[0]....
.L_2914:
        /*0048*/ 	.word	0x00000200


	//   ....[1]....
        /*004c*/ 	.word	0x00000990


	//   ....[2]....
        /*0050*/ 	.word	0x000009e0


	//----- nvinfo : EIATTR_MAX_THREADS
	.align		4
.L_2915:
        /*0054*/ 	.byte	0x04, 0x05
        /*0056*/ 	.short	(.L_2917 - .L_2916)
.L_2916:
        /*0058*/ 	.word	0x00000080
        /*005c*/ 	.word	0x00000001
        /*0060*/ 	.word	0x00000001


	//----- nvinfo : EIATTR_CRS_STACK_SIZE
	.align		4
.L_2917:
        /*0064*/ 	.byte	0x04, 0x1e
        /*0066*/ 	.short	(.L_2919 - .L_2918)
.L_2918:
        /*0068*/ 	.word	0x00000000


	//----- nvinfo : EIATTR_CBANK_PARAM_SIZE
	.align		4
.L_2919:
        /*006c*/ 	.byte	0x03, 0x19
        /*006e*/ 	.short	0x0028


	//----- nvinfo : EIATTR_PARAM_CBANK
	.align		4
        /*0070*/ 	.byte	0x04, 0x0a
        /*0072*/ 	.short	(.L_2921 - .L_2920)
	.align		4
.L_2920:
        /*0074*/ 	.word	index@(.nv.constant0._ZN2at6native29vectorized_elementwise_kernelILi2ENS0_13AUnaryFunctorIdddNS0_15binary_internal10MulFunctorIdEEEESt5arrayIPcLm2EEEEviT0_T1_)
        /*0078*/ 	.short	0x0210
        /*007a*/ 	.short	0x0028


	//----- nvinfo : EIATTR_SW_WAR
	.align		4
.L_2921:
        /*007c*/ 	.byte	0x04, 0x36
        /*007e*/ 	.short	(.L_2923 - .L_2922)
.L_2922:
        /*0080*/ 	.word	0x00000008
.L_2923:


//--------------------- .nv.info._ZN2at6native29vectorized_elementwise_kernelILi4ENS0_13AUnaryFunctorIdddNS0_15binary_internal10MulFunctorIdEEEESt5arrayIPcLm2EEEEviT0_T1_ --------------------------
	.section	.nv.info._ZN2at6native29vectorized_elementwise_kernelILi4ENS0_13AUnaryFunctorIdddNS0_15binary_internal10MulFunctorIdEEEESt5arrayIPcLm2EEEEviT0_T1_,"",@"SHT_CUDA_INFO"
	.sectionflags	@""
	.align	4


	//----- nvinfo : EIATTR_CUDA_API_VERSION
	.align		4
        /*0000*/ 	.byte	0x04, 0x37
        /*0002*/ 	.short	(.L_2925 - .L_2924)
.L_2924:
        /*0004*/ 	.word	0x00000082


	//----- nvinfo : EIATTR_KPARAM_INFO
	.align		4
.L_2925:
        /*0008*/ 	.byte	0x04, 0x17
        /*000a*/ 	.short	(.L_2927 - .L_2926)
.L_2926:
        /*000c*/ 	.word	0x00000000
        /*0010*/ 	.short	0x0002
        /*0012*/ 	.short	0x0018
        /*0014*/ 	.byte	0x00, 0xf0, 0x41, 0x00


	//----- nvinfo : EIATTR_KPARAM_INFO
	.align		4
.L_2927:
        /*0018*/ 	.byte	0x04, 0x17
        /*001a*/ 	.short	(.L_2929 - .L_2928)
.L_2928:
        /*001c*/ 	.word	0x00000000
        /*0020*/ 	.short	0x0001
        /*0022*/ 	.short	0x0008
        /*0024*/ 	.byte	0x00, 0xf0, 0x41, 0x00


	//----- nvinfo : EIATTR_KPARAM_INFO
	.align		4
.L_2929:
        /*0028*/ 	.byte	0x04, 0x17
        /*002a*/ 	.short	(.L_2931 - .L_2930)
.L_2930:
        /*002c*/ 	.word	0x00000000
        /*0030*/ 	.short	0x0000
        /*0032*/ 	.short	0x0000
        /*0034*/ 	.byte	0x00, 0xf0, 0x11, 0x00


	//----- nvinfo : EIATTR_SPARSE_MMA_MASK
	.align		4
.L_2931:
        /*0038*/ 	.byte	0x03, 0x50
        /*003a*/ 	.short	0x0000


	//----- nvinfo : EIATTR_MAXREG_COUNT
	.align		4
        /*003c*/ 	.byte	0x03, 0x1b
        /*003e*/ 	.short	0x00ff


	//----- nvinfo : EIATTR_MERCURY_ISA_VERSION
	.align		4
        /*0040*/ 	.byte	0x03, 0x5f
        /*0042*/ 	.short	0x0101


	//----- nvinfo : EIATTR_EXIT_INSTR_OFFSETS
	.align		4
        /*0044*/ 	.byte	0x04, 0x1c
        /*0046*/ 	.short	(.L_2933 - .L_2932)


	//   ....[0]....
.L_2932:
        /*0048*/ 	.word	0x00000200


	//   ....[1]....
        /*004c*/ 	.word	0x00000990


	//   ....[2]....
        /*0050*/ 	.word	0x000009e0


	//----- nvinfo : EIATTR_MAX_THREADS
	.align		4
.L_2933:
        /*0054*/ 	.byte	0x04, 0x05
        /*0056*/ 	.short	(.L_2935 - .L_2934)
.L_2934:
        /*0058*/ 	.word	0x00000080
        /*005c*/ 	.word	0x00000001
        /*0060*/ 	.word	0x00000001


	//----- nvinfo : EIATTR_CRS_STACK_SIZE
	.align		4
.L_2935:
        /*0064*/ 	.byte	0x04, 0x1e
        /*0066*/ 	.short	(.L_2937 - .L_2936)
.L_2936:
        /*0068*/ 	.word	0x00000000


	//----- nvinfo : EIATTR_CBANK_PARAM_SIZE
	.align		4
.L_2937:
        /*006c*/ 	.byte	0x03, 0x19
        /*006e*/ 	.short	0x0028


	//----- nvinfo : EIATTR_PARAM_CBANK
	.align		4
        /*0070*/ 	.byte	0x04, 0x0a
        /*0072*/ 	.short	(.L_2939 - .L_2938)
	.align		4
.L_2938:
        /*0074*/ 	.word	index@(.nv.constant0._ZN2at6native29vectorized_elementwise_kernelILi4ENS0_13AUnaryFunctorIdddNS0_15binary_internal10MulFunctorIdEEEESt5arrayIPcLm2EEEEviT0_T1_)
        /*0078*/ 	.short	0x0210
        /*007a*/ 	.short	0x0028


	//----- nvinfo : EIATTR_SW_WAR
	.align		4
.L_2939:
        /*007c*/ 	.byte	0x04, 0x36
        /*007e*/ 	.short	(.L_2941 - .L_2940)
.L_2940:
        /*0080*/ 	.word	0x00000008
.L_2941:


//--------------------- .nv.info._ZN2at6native29vectorized_elementwise_kernelILi8ENS0_13AUnaryFunctorIdddNS0_15binary_internal10MulFunctorIdEEEESt5arrayIPcLm2EEEEviT0_T1_ --------------------------
	.section	.nv.info._ZN2at6native29vectorized_elementwise_kernelILi8ENS0_13AUnaryFunctorIdddNS0_15binary_internal10MulFunctorIdEEEESt5arrayIPcLm2EEEEviT0_T1_,"",@"SHT_CUDA_INFO"
	.sectionflags	@""
	.align	4


	//----- nvinfo : EIATTR_CUDA_API_VERSION
	.align		4
        /*0000*/ 	.byte	0x04, 0x37
        /*0002*/ 	.short	(.L_2943 - .L_2942)
.L_2942:
        /*0004*/ 	.word	0x00000082


	//----- nvinfo : EIATTR_KPARAM_INFO
	.align		4
.L_2943:
        /*0008*/ 	.byte	0x04, 0x17
        /*000a*/ 	.short	(.L_2945 - .L_2944)
.L_2944:
        /*000c*/ 	.word	0x00000000
        /*0010*/ 	.short	0x0002
        /*0012*/ 	.short	0x0018
        /*0014*/ 	.byte	0x00, 0xf0, 0x41, 0x00


	//----- nvinfo : EIATTR_KPARAM_INFO
	.align		4
.L_2945:
        /*0018*/ 	.byte	0x04, 0x17
        /*001a*/ 	.short	(.L_2947 - .L_2946)
.L_2946:
        /*001c*/ 	.word	0x00000000
        /*0020*/ 	.short	0x0001
        /*0022*/ 	.short	0x0008
        /*0024*/ 	.byte	0x00, 0xf0, 0x41, 0x00


	//----- nvinfo : EIATTR_KPARAM_INFO
	.align		4
.L_2947:
        /*0028*/ 	.byte	0x04, 0x17
        /*002a*/ 	.short	(.L_2949 - .L_2948)
.L_2948:
        /*002c*/ 	.word	0x00000000
        /*0030*/ 	.short	0x0000
        /*0032*/ 	.short	0x0000
        /*0034*/ 	.byte	0x00, 0xf0, 0x11, 0x00


	//----- nvinfo : EIATTR_SPARSE_MMA_MASK
	.align		4
.L_2949:
        /*0038*/ 	.byte	0x03, 0x50
        /*003a*/ 	.short	0x0000


	//----- nvinfo : EIATTR_MAXREG_COUNT
	.align		4
        /*003c*/ 	.byte	0x03, 0x1b
        /*003e*/ 	.short	0x00ff


	//----- nvinfo : EIATTR_MERCURY_ISA_VERSION
	.align		4
        /*0040*/ 	.byte	0x03, 0x5f
        /*0042*/ 	.short	0x0101


	//----- nvinfo : EIATTR_EXIT_INSTR_OFFSETS
	.align		4
        /*0044*/ 	.byte	0x04, 0x1c
        /*0046*/ 	.short	(.L_2951 - .L_2950)


	//   ....[0]....
.L_2950:
        /*0048*/ 	.word	0x00000200


	//   ....[1]....
        /*004c*/ 	.word	0x00000990


	//   ....[2]....
        /*0050*/ 	.word	0x000009e0


	//----- nvinfo : EIATTR_MAX_THREADS
	.align		4
.L_2951:
        /*0054*/ 	.byte	0x04, 0x05
        /*0056*/ 	.short	(.L_2953 - .L_2952)
.L_2952:
        /*0058*/ 	.word	0x00000080
        /*005c*/ 	.word	0x00000001
        /*0060*/ 	.word	0x00000001


	//----- nvinfo : EIATTR_CRS_STACK_SIZE
	.align		4
.L_2953:
        /*0064*/ 	.byte	0x04, 0x1e
        /*0066*/ 	.short	(.L_2955 - .L_2954)
.L_2954:
        /*0068*/ 	.word	0x00000000


	//----- nvinfo : EIATTR_CBANK_PARAM_SIZE
	.align		4
.L_2955:
        /*006c*/ 	.byte	0x03, 0x19
        /*006e*/ 	.short	0x0028


	//----- nvinfo : EIATTR_PARAM_CBANK
	.align		4
        /*0070*/ 	.byte	0x04, 0x0a
        /*0072*/ 	.short	(.L_2957 - .L_2956)
	.align		4
.L_2956:
        /*0074*/ 	.word	index@(.nv.constant0._ZN2at6native29vectorized_elementwise_kernelILi8ENS0_13AUnaryFunctorIdddNS0_15binary_internal10MulFunctorIdEEEESt5arrayIPcLm2EEEEviT0_T1_)
        /*0078*/ 	.short	0x0210
        /*007a*/ 	.short	0x0028


	//----- nvinfo : EIATTR_SW_WAR
	.align		4
.L_2957:
        /*007c*/ 	.byte	0x04, 0x36
        /*007e*/ 	.short	(.L_2959 - .L_2958)
.L_2958:
        /*0080*/ 	.word	0x00000008
.L_2959:


//--------------------- .nv.info._ZN2at6native18elementwise_kernelILi128ELi4EZNS0_15gpu_kernel_implINS0_13BinaryFunctorIdddNS0_15binary_internal10MulFunctorIdEEEEEEvRNS_18TensorIteratorBaseERKT_EUliE_EEviT1_ --------------------------
	.section	.nv.info._ZN2at6native18elementwise_kernelILi128ELi4EZNS0_15gpu_kernel_implINS0_13BinaryFunctorIdddNS0_15binary_internal10MulFunctorIdEEEEEEvRNS_18TensorIteratorBaseERKT_EUliE_EEviT1_,"",@"SHT_CUDA_INFO"
	.sectionflags	@""
	.align	4


	//----- nvinfo : EIATTR_CUDA_API_VERSION
	.align		4
        /*0000*/ 	.byte	0x04, 0x37
        /*0002*/ 	.short	(.L_2961 - .L_2960)
.L_2960:
        /*0004*/ 	.word	0x00000082


	//----- nvinfo : EIATTR_KPARAM_INFO
	.align		4
.L_2961:
        /*0008*/ 	.byte	0x04, 0x17
        /*000a*/ 	.short	(.L_2963 - .L_2962)
.L_2962:
        /*000c*/ 	.word	0x00000000
        /*0010*/ 	.short	0x0001
        /*0012*/ 	.short	0x0008
        /*0014*/ 	.byte	0x00, 0xf0, 0x21, 0x0a


	//----- nvinfo : EIATTR_KPARAM_INFO
	.align		4
.L_2963:
        /*0018*/ 	.byte	0x04, 0x17
        /*001a*/ 	.short	(.L_2965 - .L_2964)
.L_2964:
        /*001c*/ 	.word	0x00000000
        /*0020*/ 	.short	0x0000
        /*0022*/ 	.short	0x0000
        /*0024*/ 	.byte	0x00, 0xf0, 0x11, 0x00


	//----- nvinfo : EIATTR_SPARSE_MMA_MASK
	.align		4
.L_2965:
        /*0028*/ 	.byte	0x03, 0x50
        /*002a*/ 	.short	0x0000


	//----- nvinfo : EIATTR_MAXREG_COUNT
	.align		4
        /*002c*/ 	.byte	0x03, 0x1b
        /*002e*/ 	.short	0x0080


	//----- nvinfo : EIATTR_EXTERNS
	.align		4
        /*0030*/ 	.byte	0x04, 0x0f
        /*0032*/ 	.short	(.L_2967 - .L_2966)


	//   ....[0]....
	.align		4
.L_2966:
        /*0034*/ 	.word	index@(__assertfail)


	//----- nvinfo : EIATTR_MERCURY_ISA_VERSION
	.align		4
.L_2967:
        /*0038*/ 	.byte	0x03, 0x5f
        /*003a*/ 	.short	0x0101


	//----- nvinfo : EIATTR_SYSCALL_OFFSETS
	.align		4
        /*003c*/ 	.byte	0x04, 0x46
        /*003e*/ 	.short	(.L_2969 - .L_2968)


	//   ....[0]....
.L_2968:
        /*0040*/ 	.word	0x00002590


	//   ....[1]....
        /*0044*/ 	.word	0x000034a0


	//   ....[2]....
        /*0048*/ 	.word	0x000045d0


	//   ....[3]....
        /*004c*/ 	.word	0x00006b90


	//   ....[4]....
        /*0050*/ 	.word	0x00007aa0


	//   ....[5]....
        /*0054*/ 	.word	0x00008bd0


	//   ....[6]....
        /*0058*/ 	.word	0x0000b180


	//   ....[7]....
        /*005c*/ 	.word	0x0000c090


	//   ....[8]....
        /*0060*/ 	.word	0x0000d1c0


	//   ....[9]....
        /*0064*/ 	.word	0x0000f760


	//   ....[10]....
        /*0068*/ 	.word	0x00010670


	//   ....[11]....
        /*006c*/ 	.word	0x000117a0


	//----- nvinfo : EIATTR_EXIT_INSTR_OFFSETS
	.align		4
.L_2969:
        /*0070*/ 	.byte	0x04, 0x1c
        /*0072*/ 	.short	(.L_2971 - .L_2970)


	//   ....[0]....
.L_2970:
        /*0074*/ 	.word	0x0000d270


	//   ....[1]....
        /*0078*/ 	.word	0x000107e0


	//   ....[2]....
        /*007c*/ 	.word	0x00010820


	//   ....[3]....
        /*0080*/ 	.word	0x000108b0


	//   ....[4]....
        /*0084*/ 	.word	0x000108e0


	//   ....[5]....
        /*0088*/ 	.word	0x00010910


	//   ....[6]....
        /*008c*/ 	.word	0x000109e0


	//   ....[7]....
        /*0090*/ 	.word	0x00010a60


	//   ....[8]....
        /*0094*/ 	.word	0x00010b40


	//   ....[9]....
        /*0098*/ 	.word	0x00010bd0


	//   ....[10]....
        /*009c*/ 	.word	0x00010bf0


	//   ....[11]....
        /*00a0*/ 	.word	0x00010cb0


	//   ....[12]....
        /*00a4*/ 	.word	0x00010ce0


	//   ....[13]....
        /*00a8*/ 	.word	0x00010eb0


	//   ....[14]....
        /*00ac*/ 	.word	0x00011050


	//   ....[15]....
        /*00b0*/ 	.word	0x000110d0


	//   ....[16]....
        /*00b4*/ 	.word	0x00011180


	//   ....[17]....
        /*00b8*/ 	.word	0x00011340


	//   ....[18]....
        /*00bc*/ 	.word	0x00011500


	//   ....[19]....
        /*00c0*/ 	.word	0x000116a0


	//   ....[20]....
        /*00c4*/ 	.word	0x000117b0


	//   ....[21]....
        /*00c8*/ 	.word	0x000117e0


	//   ....[22]....
        /*00cc*/ 	.word	0x00011810


	//----- nvinfo : EIATTR_MAX_THREADS
	.align		4
.L_2971:
        /*00d0*/ 	.byte	0x04, 0x05
        /*00d2*/ 	.short	(.L_2973 - .L_2972)
.L_2972:
        /*00d4*/ 	.word	0x00000080
        /*00d8*/ 	.word	0x00000001
        /*00dc*/ 	.word	0x00000001


	//----- nvinfo : EIATTR_CRS_STACK_SIZE
	.align		4
.L_2973:
        /*00e0*/ 	.byte	0x04, 0x1e
        /*00e2*/ 	.short	(.L_2975 - .L_2974)
.L_2974:
        /*00e4*/ 	.word	0x00000000


	//----- nvinfo : EIATTR_CBANK_PARAM_SIZE
	.align		4
.L_2975:
        /*00e8*/ 	.byte	0x03, 0x19
        /*00ea*/ 	.short	0x0290


	//----- nvinfo : EIATTR_PARAM_CBANK
	.align		4
        /*00ec*/ 	.byte	0x04, 0x0a
        /*00ee*/ 	.short	(.L_2977 - .L_2976)
	.align		4
.L_2976:
        /*00f0*/ 	.word	index@(.nv.constant0._ZN2at6native18elementwise_kernelILi128ELi4EZNS0_15gpu_kernel_implINS0_13BinaryFunctorIdddNS0_15binary_internal10MulFunctorIdEEEEEEvRNS_18TensorIteratorBaseERKT_EUliE_EEviT1_)
        /*00f4*/ 	.short	0x0210
        /*00f6*/ 	.short	0x0290


	//----- nvinfo : EIATTR_SW_WAR
	.align		4
.L_2977:
        /*00f8*/ 	.byte	0x04, 0x36
        /*00fa*/ 	.short	(.L_2979 - .L_2978)
.L_2978:
        /*00fc*/ 	.word	0x00000008
.L_2979:


//--------------------- .nv.info._ZN2at6native27unrolled_elementwise_kernelINS0_13BinaryFunctorIdddNS0_15binary_internal10MulFunctorIdEEEESt5arrayIPcLm3EELi4E23TrivialOffsetCalculatorILi2EjESA_ILi1EjENS0_6memory12LoadWithCastILi2EEENSD_13StoreWithCastILi1EEEEEviT_T0_T2_T3_T4_T5_ --------------------------
	.section	.nv.info._ZN2at6native27unrolled_elementwise_kernelINS0_13BinaryFunctorIdddNS0_15binary_internal10MulFunctorIdEEEESt5arrayIPcLm3EELi4E23TrivialOffsetCalculatorILi2EjESA_ILi1EjENS0_6memory12LoadWithCastILi2EEENSD_13StoreWithCastILi1EEEEEviT_T0_T2_T3_T4_T5_,"",@"SHT_CUDA_INFO"
	.sectionflags	@""
	.align	4


	//----- nvinfo : EIATTR_CUDA_API_VERSION
	.align		4
        /*0000*/ 	.byte	0x04, 0x37
        /*0002*/ 	.short	(.L_2981 - .L_2980)
.L_2980:
        /*0004*/ 	.word	0x00000082


	//----- nvinfo : EIATTR_KPARAM_INFO
	.align		4
.L_2981:
        /*0008*/ 	.byte	0x04, 0x17
        /*000a*/ 	.short	(.L_2983 - .L_2982)
.L_2982:
        /*000c*/ 	.word	0x00000000
        /*0010*/ 	.short	0x0006
        /*0012*/ 	.short	0x0030
        /*0014*/ 	.byte	0x00, 0xf0, 0x21, 0x00


	//----- nvinfo : EIATTR_KPARAM_INFO
	.align		4
.L_2983:
        /*0018*/ 	.byte	0x04, 0x17
        /*001a*/ 	.short	(.L_2985 - .L_2984)
.L_2984:
        /*001c*/ 	.word	0x00000000
        /*0020*/ 	.short	0x0005
        /*0022*/ 	.short	0x0024
        /*0024*/ 	.byte	0x00, 0xf0, 0x31, 0x00


	//----- nvinfo : EIATTR_KPARAM_INFO
	.align		4
.L_2985:
        /*0028*/ 	.byte	0x04, 0x17
        /*002a*/ 	.short	(.L_2987 - .L_2986)
.L_2986:
        /*002c*/ 	.word	0x00000000
        /*0030*/ 	.short	0x0004
        /*0032*/ 	.short	0x0021
        /*0034*/ 	.byte	0x00, 0xf0, 0x05, 0x00


	//----- nvinfo : EIATTR_KPARAM_INFO
	.align		4
.L_2987:
        /*0038*/ 	.byte	0x04, 0x17
        /*003a*/ 	.short	(.L_2989 - .L_2988)
.L_2988:
        /*003c*/ 	.word	0x00000000
        /*0040*/ 	.short	0x0003
        /*0042*/ 	.short	0x0020
        /*0044*/ 	.byte	0x00, 0xf0, 0x05, 0x00


	//----- nvinfo : EIATTR_KPARAM_INFO
	.align		4
.L_2989:
        /*0048*/ 	.byte	0x04, 0x17
        /*004a*/ 	.short	(.L_2991 - .L_2990)
.L_2990:
        /*004c*/ 	.word	0x00000000
        /*0050*/ 	.short	0x0002
        /*0052*/ 	.short	0x0008
        /*0054*/ 	.byte	0x00, 0xf0, 0x61, 0x00


	//----- nvinfo : EIATTR_KPARAM_INFO
	.align		4
.L_2991:
        /*0058*/ 	.byte	0x04, 0x17
        /*005a*/ 	.short	(.L_2993 - .L_2992)
.L_2992:
        /*005c*/ 	.word	0x00000000
        /*0060*/ 	.short	0x0001
        /*0062*/ 	.short	0x0004
        /*0064*/ 	.byte	0x00, 0xf0, 0x05, 0x00


	//----- nvinfo : EIATTR_KPARAM_INFO
	.align		4
.L_2993:
        /*0068*/ 	.byte	0x04, 0x17
        /*006a*/ 	.short	(.L_2995 - .L_2994)
.L_2994:
        /*006c*/ 	.word	0x00000000
        /*0070*/ 	.short	0x0000
        /*0072*/ 	.short	0x0000
        /*0074*/ 	.byte	0x00, 0xf0, 0x11, 0x00


	//----- nvinfo : EIATTR_SPARSE_MMA_MASK
	.align		4
.L_2995:
        /*0078*/ 	.byte	0x03, 0x50
        /*007a*/ 	.short	0x0000


	//----- nvinfo : EIATTR_MAXREG_COUNT
	.align		4
        /*007c*/ 	.byte	0x03, 0x1b
        /*007e*/ 	.short	0x00ff


	//----- nvinfo : EIATTR_EXTERNS
	.align		4
        /*0080*/ 	.byte	0x04, 0x0f
        /*0082*/ 	.short	(.L_2997 - .L_2996)


	//   ....[0]....
	.align		4
.L_2996:
        /*0084*/ 	.word	index@(__assertfail)


	//----- nvinfo : EIATTR_MERCURY_ISA_VERSION
	.align		4
.L_2997:
        /*0088*/ 	.byte	0x03, 0x5f
        /*008a*/ 	.short	0x0101


	//----- nvinfo : EIATTR_SYSCALL_OFFSETS
	.align		4
        /*008c*/ 	.byte	0x04, 0x46
        /*008e*/ 	.short	(.L_2999 - .L_2998)


	//   ....[0]....
.L_2998:
        /*0090*/ 	.word	0x00000fa0


	//   ....[1]....
        /*0094*/ 	.word	0x00001ec0


	//   ....[2]....
        /*0098*/ 	.word	0x00002e60


	//   ....[3]....
        /*009c*/ 	.word	0x00003d80


	//   ....[4]....
        /*00a0*/ 	.word	0x00004d30


	//   ....[5]....
        /*00a4*/ 	.word	0x00005c50


	//   ....[6]....
        /*00a8*/ 	.word	0x00006be0


	//   ....[7]....
        /*00ac*/ 	.word	0x00007b10


	//   ....[8]....
        /*00b0*/ 	.word	0x00008d10


	//   ....[9]....
        /*00b4*/ 	.word	0x00009ea0


	//   ....[10]....
        /*00b8*/ 	.word	0x0000b020


	//   ....[11]....
        /*00bc*/ 	.word	0x0000c1c0


	//----- nvinfo : EIATTR_EXIT_INSTR_OFFSETS
	.align		4
.L_2999:
        /*00c0*/ 	.byte	0x04, 0x1c
        /*00c2*/ 	.short	(.L_3001 - .L_3000)


	//   ....[0]....
.L_3000:
        /*00c4*/ 	.word	0x0000b0c0


	//   ....[1]....
        /*00c8*/ 	.word	0x0000b200


	//   ....[2]....
        /*00cc*/ 	.word	0x0000b240


	//   ....[3]....
        /*00d0*/ 	.word	0x0000b2d0


	//   ....[4]....
        /*00d4*/ 	.word	0x0000b300


	//   ....[5]....
        /*00d8*/ 	.word	0x0000b330


	//   ....[6]....
        /*00dc*/ 	.word	0x0000b400


	//   ....[7]....
        /*00e0*/ 	.word	0x0000b480


	//   ....[8]....
        /*00e4*/ 	.word	0x0000b560


	//   ....[9]....
        /*00e8*/ 	.word	0x0000b5f0


	//   ....[10]....
        /*00ec*/ 	.word	0x0000b610


	//   ....[11]....
        /*00f0*/ 	.word	0x0000b6d0


	//   ....[12]....
        /*00f4*/ 	.word	0x0000b700


	//   ....[13]....
        /*00f8*/ 	.word	0x0000b8d0


	//   ....[14]....
        /*00fc*/ 	.word	0x0000ba70


	//   ....[15]....
        /*0100*/ 	.word	0x0000baf0


	//   ....[16]....
        /*0104*/ 	.word	0x0000bba0


	//   ....[17]....
        /*0108*/ 	.word	0x0000bd60


	//   ....[18]....
        /*010c*/ 	.word	0x0000bf20


	//   ....[19]....
        /*0110*/ 	.word	0x0000c0c0


	//   ....[20]....
        /*0114*/ 	.word	0x0000c1d0


	//   ....[21]....
        /*0118*/ 	.word	0x0000c200


	//   ....[22]....
        /*011c*/ 	.word	0x0000c230


	//----- nvinfo : EIATTR_MAX_THREADS
	.align		4
.L_3001:
        /*0120*/ 	.byte	0x04, 0x05
        /*0122*/ 	.short	(.L_3003 - .L_3002)
.L_3002:
        /*0124*/ 	.word	0x00000080
        /*0128*/ 	.word	0x00000001
        /*012c*/ 	.word	0x00000001


	//----- nvinfo : EIATTR_CRS_STACK_SIZE
	.align		4
.L_3003:
        /*0130*/ 	.byte	0x04, 0x1e
        /*0132*/ 	.short	(.L_3005 - .L_3004)
.L_3004:
        /*0134*/ 	.word	0x00000000


	//----- nvinfo : EIATTR_CBANK_PARAM_SIZE
	.align		4
.L_3005:
        /*0138*/ 	.byte	0x03, 0x19
        /*013a*/ 	.short	0x0038


	//----- nvinfo : EIATTR_PARAM_CBANK
	.align		4
        /*013c*/ 	.byte	0x04, 0x0a
        /*013e*/ 	.short	(.L_3007 - .L_3006)
	.align		4
.L_3006:
        /*0140*/ 	.word	index@(.nv.constant0._ZN2at6native27unrolled_elementwise_kernelINS0_13BinaryFunctorIdddNS0_15binary_internal10MulFunctorIdEEEESt5arrayIPcLm3EELi4E23TrivialOffsetCalculatorILi2EjESA_ILi1EjENS0_6memory12LoadWithCastILi2EEENSD_13StoreWithCastILi1EEEEEviT_T0_T2_T3_T4_T5_)
        /*0144*/ 	.short	0x0210
        /*0146*/ 	.short	0x0038


	//----- nvinfo : EIATTR_SW_WAR
	.align		4
.L_3007:
        /*0148*/ 	.byte	0x04, 0x36
        /*014a*/ 	.short	(.L_3009 - .L_3008)
.L_3008:
        /*014c*/ 	.word	0x00000008
.L_3009:


//--------------------- .nv.info._ZN2at6native18elementwise_kernelILi128ELi2EZNS0_22gpu_kernel_impl_nocastINS0_13BinaryFunctorIdddNS0_15binary_internal10MulFunctorIdEEEEEEvRNS_18TensorIteratorBaseERKT_EUliE_EEviT1_ --------------------------
	.section	.nv.info._ZN2at6native18elementwise_kernelILi128ELi2EZNS0_22gpu_kernel_impl_nocastINS0_13BinaryFunctorIdddNS0_15binary_internal10MulFunctorIdEEEEEEvRNS_18TensorIteratorBaseERKT_EUliE_EEviT1_,"",@"SHT_CUDA_INFO"
	.sectionflags	@""
	.align	4


	//----- nvinfo : EIATTR_CUDA_API_VERSION
	.align		4
        /*0000*/ 	.byte	0x04, 0x37
        /*0002*/ 	.short	(.L_3011 - .L_3010)
.L_3010:
        /*0004*/ 	.word	0x00000082


	//----- nvinfo : EIATTR_KPARAM_INFO
	.align		4
.L_3011:
        /*0008*/ 	.byte	0x04, 0x17
        /*000a*/ 	.short	(.L_3013 - .L_3012)
.L_3012:
        /*000c*/ 	.word	0x00000000
        /*0010*/ 	.short	0x0001
        /*0012*/ 	.short	0x0008
        /*0014*/ 	.byte	0x00, 0xf0, 0x21, 0x0a


	//----- nvinfo : EIATTR_KPARAM_INFO
	.align		4
.L_3013:
        /*0018*/ 	.byte	0x04, 0x17
        /*001a*/ 	.short	(.L_3015 - .L_3014)
.L_3014:
        /*001c*/ 	.word	0x00000000
        /*0020*/ 	.short	0x0000
        /*0022*/ 	.short	0x0000
        /*0024*/ 	.byte	0x00, 0xf0, 0x11, 0x00


	//----- nvinfo : EIATTR_SPARSE_MMA_MASK
	.align		4
.L_3015:
        /*0028*/ 	.byte	0x03, 0x50
        /*002a*/ 	.short	0x0000


	//----- nvinfo : EIATTR_MAXREG_COUNT
	.align		4
        /*002c*/ 	.byte	0x03, 0x1b
        /*002e*/ 	.short	0x0080


	//----- nvinfo : EIATTR_MERCURY_ISA_VERSION
	.align		4
        /*0030*/ 	.byte	0x03, 0x5f
        /*0032*/ 	.short	0x0101


	//----- nvinfo : EIATTR_EXIT_INSTR_OFFSETS
	.align		4
        /*0034*/ 	.byte	0x04, 0x1c
        /*0036*/ 	.short	(.L_3017 - .L_3016)


	//   ....[0]....
.L_3016:
        /*0038*/ 	.word	0x000017b0


	//   ....[1]....
        /*003c*/ 	.word	0x00002ea0


	//----- nvinfo : EIATTR_MAX_THREADS
	.align		4
.L_3017:
        /*0040*/ 	.byte	0x04, 0x05
        /*0042*/ 	.short	(.L_3019 - .L_3018)
.L_3018:
        /*0044*/ 	.word	0x00000080
        /*0048*/ 	.word	0x00000001
        /*004c*/ 	.word	0x00000001


	//----- nvinfo : EIATTR_CRS_STACK_SIZE
	.align		4
.L_3019:
        /*0050*/ 	.byte	0x04, 0x1e
        /*0052*/ 	.short	(.L_3021 - .L_3020)
.L_3020:
        /*0054*/ 	.word	0x00000000


	//----- nvinfo : EIATTR_CBANK_PARAM_SIZE
	.align		4
.L_3021:
        /*0058*/ 	.byte	0x03, 0x19
        /*005a*/ 	.short	0x0290


	//----- nvinfo : EIATTR_PARAM_CBANK
	.align		4
        /*005c*/ 	.byte	0x04, 0x0a
        /*005e*/ 	.short	(.L_3023 - .L_3022)
	.align		4
.L_3022:
        /*0060*/ 	.word	index@(.nv.constant0._ZN2at6native18elementwise_kernelILi128ELi2EZNS0_22gpu_kernel_impl_nocastINS0_13BinaryFunctorIdddNS0_15binary_internal10MulFunctorIdEEEEEEvRNS_18TensorIteratorBaseERKT_EUliE_EEviT1_)
        /*0064*/ 	.short	0x0210
        /*0066*/ 	.short	0x0290


	//----- nvinfo : EIATTR_SW_WAR
	.align		4
.L_3023:
        /*0068*/ 	.byte	0x04, 0x36
        /*006a*/ 	.short	(.L_3025 - .L_3024)
.L_3024:
        /*006c*/ 	.word	0x00000008
.L_3025:


//--------------------- .nv.info._ZN2at6native27unrolled_elementwise_kernelINS0_13BinaryFunctorIdddNS0_15binary_internal10MulFunctorIdEEEESt5arrayIPcLm3EELi4E23TrivialOffsetCalculatorILi2EjESA_ILi1EjENS0_6memory15LoadWithoutCastENSD_16StoreWithoutCastEEEviT_T0_T2_T3_T4_T5_ --------------------------
	.section	.nv.info._ZN2at6native27unrolled_elementwise_kernelINS0_13BinaryFunctorIdddNS0_15binary_internal10MulFunctorIdEEEESt5arrayIPcLm3EELi4E23TrivialOffsetCalculatorILi2EjESA_ILi1EjENS0_6memory15LoadWithoutCastENSD_16StoreWithoutCastEEEviT_T0_T2_T3_T4_T5_,"",@"SHT_CUDA_INFO"
	.sectionflags	@""
	.align	4


	//----- nvinfo : EIATTR_CUDA_API_VERSION
	.align		4
        /*0000*/ 	.byte	0x04, 0x37
        /*0002*/ 	.short	(.L_3027 - .L_3026)
.L_3026:
        /*0004*/ 	.word	0x00000082


	//----- nvinfo : EIATTR_KPARAM_INFO
	.align		4
.L_3027:
        /*0008*/ 	.byte	0x04, 0x17
        /*000a*/ 	.short	(.L_3029 - .L_3028)
.L_3028:
        /*000c*/ 	.word	0x00000000
        /*0010*/ 	.short	0x0006
        /*0012*/ 	.short	0x0023
        /*0014*/ 	.byte	0x00, 0xf0, 0x05, 0x00


	//----- nvinfo : EIATTR_KPARAM_INFO
	.align		4
.L_3029:
        /*0018*/ 	.byte	0x04, 0x17
        /*001a*/ 	.short	(.L_3031 - .L_3030)
.L_3030:
        /*001c*/ 	.word	0x00000000
        /*0020*/ 	.short	0x0005
        /*0022*/ 	.short	0x0022
        /*0024*/ 	.byte	0x00, 0xf0, 0x05, 0x00


	//----- nvinfo : EIATTR_KPARAM_INFO
	.align		4
.L_3031:
        /*0028*/ 	.byte	0x04, 0x17
        /*002a*/ 	.short	(.L_3033 - .L_3032)
.L_3032:
        /*002c*/ 	.word	0x00000000
        /*0030*/ 	.short	0x0004
        /*0032*/ 	.short	0x0021
        /*0034*/ 	.byte	0x00, 0xf0, 0x05, 0x00


	//----- nvinfo : EIATTR_KPARAM_INFO
	.align		4
.L_3033:
        /*0038*/ 	.byte	0x04, 0x17
        /*003a*/ 	.short	(.L_3035 - .L_3034)
.L_3034:
        /*003c*/ 	.word	0x00000000
        /*0040*/ 	.short	0x0003
        /*0042*/ 	.short	0x0020
        /*0044*/ 	.byte	0x00, 0xf0, 0x05, 0x00


	//----- nvinfo : EIATTR_KPARAM_INFO
	.align		4
.L_3035:
        /*0048*/ 	.byte	0x04, 0x17
        /*004a*/ 	.short	(.L_3037 - .L_3036)
.L_3036:
        /*004c*/ 	.word	0x00000000
        /*0050*/ 	.short	0x0002
        /*0052*/ 	.short	0x0008
        /*0054*/ 	.byte	0x00, 0xf0, 0x61, 0x00


	//----- nvinfo : EIATTR_KPARAM_INFO
	.align		4
.L_3037:
        /*0058*/ 	.byte	0x04, 0x17
        /*005a*/ 	.short	(.L_3039 - .L_3038)
.L_3038:
        /*005c*/ 	.word	0x00000000
        /*0060*/ 	.short	0x0001
        /*0062*/ 	.short	0x0004
        /*0064*/ 	.byte	0x00, 0xf0, 0x05, 0x00


	//----- nvinfo : EIATTR_KPARAM_INFO
	.align		4
.L_3039:
        /*0068*/ 	.byte	0x04, 0x17
        /*006a*/ 	.short	(.L_3041 - .L_3040)
.L_3040:
        /*006c*/ 	.word	0x00000000
        /*0070*/ 	.short	0x0000
        /*0072*/ 	.short	0x0000
        /*0074*/ 	.byte	0x00, 0xf0, 0x11, 0x00


	//----- nvinfo : EIATTR_SPARSE_MMA_MASK
	.align		4
.L_3041:
        /*0078*/ 	.byte	0x03, 0x50
        /*007a*/ 	.short	0x0000


	//----- nvinfo : EIATTR_MAXREG_COUNT
	.align		4
        /*007c*/ 	.byte	0x03, 0x1b
        /*007e*/ 	.short	0x00ff


	//----- nvinfo : EIATTR_MERCURY_ISA_VERSION
	.align		4
        /*0080*/ 	.byte	0x03, 0x5f
        /*0082*/ 	.short	0x0101


	//----- nvinfo : EIATTR_EXIT_INSTR_OFFSETS
	.align		4
        /*0084*/ 	.byte	0x04, 0x1c
        /*0086*/ 	.short	(.L_3043 - .L_3042)


	//   ....[0]....
.L_3042:
        /*0088*/ 	.word	0x000004b0


	//   ....[1]....
        /*008c*/ 	.word	0x00000510


	//----- nvinfo : EIATTR_MAX_THREADS
	.align		4
.L_3043:
        /*0090*/ 	.byte	0x04, 0x05
        /*0092*/ 	.short	(.L_3045 - .L_3044)
.L_3044:
        /*0094*/ 	.word	0x00000080
        /*0098*/ 	.word	0x00000001
        /*009c*/ 	.word	0x00000001


	//----- nvinfo : EIATTR_CRS_STACK_SIZE
	.align		4
.L_3045:
        /*00a0*/ 	.byte	0x04, 0x1e
        /*00a2*/ 	.short	(.L_3047 - .L_3046)
.L_3046:
        /*00a4*/ 	.word	0x00000000


	//----- nvinfo : EIATTR_CBANK_PARAM_SIZE
	.align		4
.L_3047:
        /*00a8*/ 	.byte	0x03, 0x19
        /*00aa*/ 	.short	0x0024


	//----- nvinfo : EIATTR_PARAM_CBANK
	.align		4
        /*00ac*/ 	.byte	0x04, 0x0a
        /*00ae*/ 	.short	(.L_3049 - .L_3048)
	.align		4
.L_3048:
        /*00b0*/ 	.word	index@(.nv.constant0._ZN2at6native27unrolled_elementwise_kernelINS0_13BinaryFunctorIdddNS0_15binary_internal10MulFunctorIdEEEESt5arrayIPcLm3EELi4E23TrivialOffsetCalculatorILi2EjESA_ILi1EjENS0_6memory15LoadWithoutCastENSD_16StoreWithoutCastEEEviT_T0_T2_T3_T4_T5_)
        /*00b4*/ 	.short	0x0210
        /*00b6*/ 	.short	0x0024


	//----- nvinfo : EIATTR_SW_WAR
	.align		4
.L_3049:
        /*00b8*/ 	.byte	0x04, 0x36
        /*00ba*/ 	.short	(.L_3051 - .L_3050)
.L_3050:
        /*00bc*/ 	.word	0x00000008
.L_3051:


//--------------------- .nv.info._ZN2at6native29vectorized_elementwise_kernelILi2ENS0_13BinaryFunctorIdddNS0_15binary_internal10MulFunctorIdEEEESt5arrayIPcLm3EEEEviT0_T1_ --------------------------
	.section	.nv.info._ZN2at6native29vectorized_elementwise_kernelILi2ENS0_13BinaryFunctorIdddNS0_15binary_internal10MulFunctorIdEEEESt5arrayIPcLm3EEEEviT0_T1_,"",@"SHT_CUDA_INFO"
	.sectionflags	@""
	.align	4


	//----- nvinfo : EIATTR_CUDA_API_VERSION
	.align		4
        /*0000*/ 	.byte	0x04, 0x37
        /*0002*/ 	.short	(.L_3053 - .L_3052)
.L_3052:
        /*0004*/ 	.word	0x00000082


	//----- nvinfo : EIATTR_KPARAM_INFO
	.align		4
.L_3053:
        /*0008*/ 	.byte	0x04, 0x17
        /*000a*/ 	.short	(.L_3055 - .L_3054)
.L_3054:
        /*000c*/ 	.word	0x00000000
        /*0010*/ 	.short	0x0002
        /*0012*/ 	.short	0x0008
        /*0014*/ 	.byte	0x00, 0xf0, 0x61, 0x00


	//----- nvinfo : EIATTR_KPARAM_INFO
	.align		4
.L_3055:
        /*0018*/ 	.byte	0x04, 0x17
        /*001a*/ 	.short	(.L_3057 - .L_3056)
.L_3056:
        /*001c*/ 	.word	0x00000000
        /*0020*/ 	.short	0x0001
        /*0022*/ 	.short	0x0004
        /*0024*/ 	.byte	0x00, 0xf0, 0x05, 0x00


	//----- nvinfo : EIATTR_KPARAM_INFO
	.align		4
.L_3057:
        /*0028*/ 	.byte	0x04, 0x17
        /*002a*/ 	.short	(.L_3059 - .L_3058)
.L_3058:
        /*002c*/ 	.word	0x00000000
        /*0030*/ 	.short	0x0000
        /*0032*/ 	.short	0x0000
        /*0034*/ 	.byte	0x00, 0xf0, 0x11, 0x00


	//----- nvinfo : EIATTR_SPARSE_MMA_MASK
	.align		4
.L_3059:
        /*0038*/ 	.byte	0x03, 0x50
        /*003a*/ 	.short	0x0000


	//----- nvinfo : EIATTR_MAXREG_COUNT
	.align		4
        /*003c*/ 	.byte	0x03, 0x1b
        /*003e*/ 	.short	0x00ff


	//----- nvinfo : EIATTR_MERCURY_ISA_VERSION
	.align		4
        /*0040*/ 	.byte	0x03, 0x5f
        /*0042*/ 	.short	0x0101


	//----- nvinfo : EIATTR_EXIT_INSTR_OFFSETS
	.align		4
        /*0044*/ 	.byte	0x04, 0x1c
        /*0046*/ 	.short	(.L_3061 - .L_3060)


	//   ....[0]....
.L_3060:
        /*0048*/ 	.word	0x00000260


	//   ....[1]....
        /*004c*/ 	.word	0x00000be0


	//   ....[2]....
        /*0050*/ 	.word	0x00000c30


	//----- nvinfo : EIATTR_MAX_THREADS
	.align		4
.L_3061:
        /*0054*/ 	.byte	0x04, 0x05
        /*0056*/ 	.short	(.L_3063 - .L_3062)
.L_3062:
        /*0058*/ 	.word	0x00000080
        /*005c*/ 	.word	0x00000001
        /*0060*/ 	.word	0x00000001


	//----- nvinfo : EIATTR_CRS_STACK_SIZE
	.align		4
.L_3063:
        /*0064*/ 	.byte	0x04, 0x1e
        /*0066*/ 	.short	(.L_3065 - .L_3064)
.L_3064:
        /*0068*/ 	.word	0x00000000


	//----- nvinfo : EIATTR_CBANK_PARAM_SIZE
	.align		4
.L_3065:
        /*006c*/ 	.byte	0x03, 0x19
        /*006e*/ 	.short	0x0020


	//----- nvinfo : EIATTR_PARAM_CBANK
	.align		4
        /*0070*/ 	.byte	0x04, 0x0a
        /*0072*/ 	.short	(.L_3067 - .L_3066)
	.align		4
.L_3066:
        /*0074*/ 	.word	index@(.nv.constant0._ZN2at6native29vectorized_elementwise_kernelILi2ENS0_13BinaryFunctorIdddNS0_15binary_internal10MulFunctorIdEEEESt5arrayIPcLm3EEEEviT0_T1_)
        /*0078*/ 	.short	0x0210
        /*007a*/ 	.short	0x0020


	//----- nvinfo : EIATTR_SW_WAR
	.align		4
.L_3067:
        /*007c*/ 	.byte	0x04, 0x36
        /*007e*/ 	.short	(.L_3069 - .L_3068)
.L_3068:
        /*0080*/ 	.word	0x00000008
.L_3069:


//--------------------- .nv.info._ZN2at6native29vectorized_elementwise_kernelILi4ENS0_13BinaryFunctorIdddNS0_15binary_internal10MulFunctorIdEEEESt5arrayIPcLm3EEEEviT0_T1_ --------------------------
	.section	.nv.info._ZN2at6native29vectorized_elementwise_kernelILi4ENS0_13BinaryFunctorIdddNS0_15binary_internal10MulFunctorIdEEEESt5arrayIPcLm3EEEEviT0_T1_,"",@"SHT_CUDA_INFO"
	.sectionflags	@""
	.align	4


	//----- nvinfo : EIATTR_CUDA_API_VERSION
	.align		4
        /*0000*/ 	.byte	0x04, 0x37
        /*0002*/ 	.short	(.L_3071 - .L_3070)
.L_3070:
        /*0004*/ 	.word	0x00000082


	//----- nvinfo : EIATTR_KPARAM_INFO
	.align		4
.L_3071:
        /*0008*/ 	.byte	0x04, 0x17
        /*000a*/ 	.short	(.L_3073 - .L_3072)
.L_3072:
        /*000c*/ 	.word	0x00000000
        /*0010*/ 	.short	0x0002
        /*0012*/ 	.short	0x0008
        /*0014*/ 	.byte	0x00, 0xf0, 0x61, 0x00


	//----- nvinfo : EIATTR_KPARAM_INFO
	.align		4
.L_3073:
        /*0018*/ 	.byte	0x04, 0x17
        /*001a*/ 	.short	(.L_3075 - .L_3074)
.L_3074:
        /*001c*/ 	.word	0x00000000
        /*0020*/ 	.short	0x0001
        /*0022*/ 	.short	0x0004
        /*0024*/ 	.byte	0x00, 0xf0, 0x05, 0x00


	//----- nvinfo : EIATTR_KPARAM_INFO
	.align		4
.L_3075:
        /*0028*/ 	.byte	0x04, 0x17
        /*002a*/ 	.short	(.L_3077 - .L_3076)
.L_3076:
        /*002c*/ 	.word	0x00000000
        /*0030*/ 	.short	0x0000
        /*0032*/ 	.short	0x0000
        /*0034*/ 	.byte	0x00, 0xf0, 0x11, 0x00


	//----- nvinfo : EIATTR_SPARSE_MMA_MASK
	.align		4
.L_3077:
        /*0038*/ 	.byte	0x03, 0x50
        /*003a*/ 	.short	0x0000


	//----- nvinfo : EIATTR_MAXREG_COUNT
	.align		4
        /*003c*/ 	.byte	0x03, 0x1b
        /*003e*/ 	.short	0x00ff


	//----- nvinfo : EIATTR_MERCURY_ISA_VERSION
	.align		4
        /*0040*/ 	.byte	0x03, 0x5f
        /*0042*/ 	.short	0x0101


	//----- nvinfo : EIATTR_EXIT_INSTR_OFFSETS
	.align		4
        /*0044*/ 	.byte	0x04, 0x1c
        /*0046*/ 	.short	(.L_3079 - .L_3078)


	//   ....[0]....
.L_3078:
        /*0048*/ 	.word	0x00000260


	//   ....[1]....
        /*004c*/ 	.word	0x00000be0


	//   ....[2]....
        /*0050*/ 	.word	0x00000c30


	//----- nvinfo : EIATTR_MAX_THREADS
	.align		4
.L_3079:
        /*0054*/ 	.byte	0x04, 0x05
        /*0056*/ 	.short	(.L_3081 - .L_3080)
.L_3080:
        /*0058*/ 	.word	0x00000080
        /*005c*/ 	.word	0x00000001
        /*0060*/ 	.word	0x00000001


	//----- nvinfo : EIATTR_CRS_STACK_SIZE
	.align		4
.L_3081:
        /*0064*/ 	.byte	0x04, 0x1e
        /*0066*/ 	.short	(.L_3083 - .L_3082)
.L_3082:
        /*0068*/ 	.word	0x00000000


	//----- nvinfo : EIATTR_CBANK_PARAM_SIZE
	.align		4
.L_3083:
        /*006c*/ 	.byte	0x03, 0x19
        /*006e*/ 	.short	0x0020


	//----- nvinfo : EIATTR_PARAM_CBANK
	.align		4
        /*0070*/ 	.byte	0x04, 0x0a
        /*0072*/ 	.short	(.L_3085 - .L_3084)
	.align		4
.L_3084:
        /*0074*/ 	.word	index@(.nv.constant0._ZN2at6native29vectorized_elementwise_kernelILi4ENS0_13BinaryFunctorIdddNS0_15binary_internal10MulFunctorIdEEEESt5arrayIPcLm3EEEEviT0_T1_)
        /*0078*/ 	.short	0x0210
        /*007a*/ 	.short	0x0020


	//----- nvinfo : EIATTR_SW_WAR
	.align		4
.L_3085:
        /*007c*/ 	.byte	0x04, 0x36
        /*007e*/ 	.short	(.L_3087 - .L_3086)
.L_3086:
        /*0080*/ 	.word	0x00000008
.L_3087:


//--------------------- .nv.info._ZN2at6native29vectorized_elementwise_kernelILi8ENS0_13BinaryFunctorIdddNS0_15binary_internal10MulFunctorIdEEEESt5arrayIPcLm3EEEEviT0_T1_ --------------------------
	.section	.nv.info._ZN2at6native29vectorized_elementwise_kernelILi8ENS0_13BinaryFunctorIdddNS0_15binary_internal10MulFunctorIdEEEESt5arrayIPcLm3EEEEviT0_T1_,"",@"SHT_CUDA_INFO"
	.sectionflags	@""
	.align	4


	//----- nvinfo : EIATTR_CUDA_API_VERSION
	.align		4
        /*0000*/ 	.byte	0x04, 0x37
        /*0002*/ 	.short	(.L_3089 - .L_3088)
.L_3088:
        /*0004*/ 	.word	0x00000082


	//----- nvinfo : EIATTR_KPARAM_INFO
	.align		4
.L_3089:
        /*0008*/ 	.byte	0x04, 0x17
        /*000a*/ 	.short	(.L_3091 - .L_3090)
.L_3090:
        /*000c*/ 	.word	0x00000000
        /*0010*/ 	.short	0x0002
        /*0012*/ 	.short	0x0008
        /*0014*/ 	.byte	0x00, 0xf0, 0x61, 0x00


	//----- nvinfo : EIATTR_KPARAM_INFO
	.align		4
.L_3091:
        /*0018*/ 	.byte	0x04, 0x17
        /*001a*/ 	.short	(.L_3093 - .L_3092)
.L_3092:
        /*001c*/ 	.word	0x00000000
        /*0020*/ 	.short	0x0001
        /*0022*/ 	.short	0x0004
        /*0024*/ 	.byte	0x00, 0xf0, 0x05, 0x00


	//----- nvinfo : EIATTR_KPARAM_INFO
	.align		4
.L_3093:
        /*0028*/ 	.byte	0x04, 0x17
        /*002a*/ 	.short	(.L_3095 - .L_3094)
.L_3094:
        /*002c*/ 	.word	0x00000000
        /*0030*/ 	.short	0x0000
        /*0032*/ 	.short	0x0000
        /*0034*/ 	.byte	0x00, 0xf0, 0x11, 0x00


	//----- nvinfo : EIATTR_SPARSE_MMA_MASK
	.align		4
.L_3095:
        /*0038*/ 	.byte	0x03, 0x50
        /*003a*/ 	.short	0x0000


	//----- nvinfo : EIATTR_MAXREG_COUNT
	.align		4
        /*003c*/ 	.byte	0x03, 0x1b
        /*003e*/ 	.short	0x00ff


	//----- nvinfo : EIATTR_MERCURY_ISA_VERSION
	.align		4
        /*0040*/ 	.byte	0x03, 0x5f
        /*0042*/ 	.short	0x0101


	//----- nvinfo : EIATTR_EXIT_INSTR_OFFSETS
	.align		4
        /*0044*/ 	.byte	0x04, 0x1c
        /*0046*/ 	.short	(.L_3097 - .L_3096)


	//   ....[0]....
.L_3096:
        /*0048*/ 	.word	0x00000260


	//   ....[1]....
        /*004c*/ 	.word	0x00000be0


	//   ....[2]....
        /*0050*/ 	.word	0x00000c30


	//----- nvinfo : EIATTR_MAX_THREADS
	.align		4
.L_3097:
        /*0054*/ 	.byte	0x04, 0x05
        /*0056*/ 	.short	(.L_3099 - .L_3098)
.L_3098:
        /*0058*/ 	.word	0x00000080
        /*005c*/ 	.word	0x00000001
        /*0060*/ 	.word	0x00000001


	//----- nvinfo : EIATTR_CRS_STACK_SIZE
	.align		4
.L_3099:
        /*0064*/ 	.byte	0x04, 0x1e
        /*0066*/ 	.short	(.L_3101 - .L_3100)
.L_3100:
        /*0068*/ 	.word	0x00000000


	//----- nvinfo : EIATTR_CBANK_PARAM_SIZE
	.align		4
.L_3101:
        /*006c*/ 	.byte	0x03, 0x19
        /*006e*/ 	.short	0x0020


	//----- nvinfo : EIATTR_PARAM_CBANK
	.align		4
        /*0070*/ 	.byte	0x04, 0x0a
        /*0072*/ 	.short	(.L_3103 - .L_3102)
	.align		4
.L_3102:
        /*0074*/ 	.word	index@(.nv.constant0._ZN2at6native29vectorized_elementwise_kernelILi8ENS0_13BinaryFunctorIdddNS0_15binary_internal10MulFunctorIdEEEESt5arrayIPcLm3EEEEviT0_T1_)
        /*0078*/ 	.short	0x0210
        /*007a*/ 	.short	0x0020


	//----- nvinfo : EIATTR_SW_WAR
	.align		4
.L_3103:
        /*007c*/ 	.byte	0x04, 0x36
        /*007e*/ 	.short	(.L_3105 - .L_3104)
.L_3104:
        /*0080*/ 	.word	0x00000008
.L_3105:


//--------------------- .nv.info._ZN2at6native18elementwise_kernelILi128ELi4EZNS0_15gpu_kernel_implINS0_13AUnaryFunctorIsssNS0_15binary_internal10MulFunctorIsEEEEEEvRNS_18TensorIteratorBaseERKT_EUliE_EEviT1_ --------------------------
	.section	.nv.info._ZN2at6native18elementwise_kernelILi128ELi4EZNS0_15gpu_kernel_implINS0_13AUnaryFunctorIsssNS0_15binary_internal10MulFunctorIsEEEEEEvRNS_18TensorIteratorBaseERKT_EUliE_EEviT1_,"",@"SHT_CUDA_INFO"
	.sectionflags	@""
	.align	4


	//----- nvinfo : EIATTR_CUDA_API_VERSION
	.align		4
        /*0000*/ 	.byte	0x04, 0x37
        /*0002*/ 	.short	(.L_3107 - .L_3106)
.L_3106:
        /*0004*/ 	.word	0x00000082


	//----- nvinfo : EIATTR_KPARAM_INFO
	.align		4
.L_3107:
        /*0008*/ 	.byte	0x04, 0x17
        /*000a*/ 	.short	(.L_3109 - .L_3108)
.L_3108:
        /*000c*/ 	.word	0x00000000
        /*0010*/ 	.short	0x0001
        /*0012*/ 	.short	0x0008
        /*0014*/ 	.byte	0x00, 0xf0, 0x61, 0x08


	//----- nvinfo : EIATTR_KPARAM_INFO
	.align		4
.L_3109:
        /*0018*/ 	.byte	0x04, 0x17
        /*001a*/ 	.short	(.L_3111 - .L_3110)
.L_3110:
        /*001c*/ 	.word	0x00000000
        /*0020*/ 	.short	0x0000
        /*0022*/ 	.short	0x0000
        /*0024*/ 	.byte	0x00, 0xf0, 0x11, 0x00


	//----- nvinfo : EIATTR_SPARSE_MMA_MASK
	.align		4
.L_3111:
        /*0028*/ 	.byte	0x03, 0x50
        /*002a*/ 	.short	0x0000


	//----- nvinfo : EIATTR_MAXREG_COUNT
	.align		4
        /*002c*/ 	.byte	0x03, 0x1b
        /*002e*/ 	.short	0x0080


	//----- nvinfo : EIATTR_EXTERNS
	.align		4
        /*0030*/ 	.byte	0x04, 0x0f
        /*0032*/ 	.short	(.L_3113 - .L_3112)


	//   ....[0]....
	.align		4
.L_3112:
        /*0034*/ 	.word	index@(__assertfail)


	//----- nvinfo : EIATTR_MERCURY_ISA_VERSION
	.align		4
.L_3113:
        /*0038*/ 	.byte	0x03, 0x5f
        /*003a*/ 	.short	0x0101


	//----- nvinfo : EIATTR_SYSCALL_OFFSETS
	.align		4
        /*003c*/ 	.byte	0x04, 0x46
        /*003e*/ 	.short	(.L_3115 - .L_3114)


	//   ....[0]....
.L_3114:
        /*0040*/ 	.word	0x000021f0


	//   ....[1]....
        /*0044*/ 	.word	0x000030a0


	//   ....[2]....
        /*0048*/ 	.word	0x000052d0


	//   ....[3]....
        /*004c*/ 	.word	0x00006180


	//   ....[4]....
        /*0050*/ 	.word	0x000083a0


	//   ....[5]....
        /*0054*/ 	.word	0x00009250


	//   ....[6]....
        /*0058*/ 	.word	0x0000b460


	//   ....[7]....
        /*005c*/ 	.word	0x0000c310


	//----- nvinfo : EIATTR_EXIT_INSTR_OFFSETS
	.align		4
.L_3115:
        /*0060*/ 	.byte	0x04, 0x1c
        /*0062*/ 	.short	(.L_3117 - .L_3116)


	//   ....[0]....
.L_3116:
        /*0064*/ 	.word	0x00009310


	//   ....[1]....
        /*0068*/ 	.word	0x0000b5d0


	//   ....[2]....
        /*006c*/ 	.word	0x0000b5f0


	//   ....[3]....
        /*0070*/ 	.word	0x0000b690


	//   ....[4]....
        /*0074*/ 	.word	0x0000b6c0


	//   ....[5]....
        /*0078*/ 	.word	0x0000b6e0


	//   ....[6]....
        /*007c*/ 	.word	0x0000b770


	//   ....[7]....
        /*0080*/ 	.word	0x0000b7b0


	//   ....[8]....
        /*0084*/ 	.word	0x0000b850


	//   ....[9]....
        /*0088*/ 	.word	0x0000b8a0


	//   ....[10]....
        /*008c*/ 	.word	0x0000b8d0


	//   ....[11]....
        /*0090*/ 	.word	0x0000b9a0


	//   ....[12]....
        /*0094*/ 	.word	0x0000b9e0


	//   ....[13]....
        /*0098*/ 	.word	0x0000bb70


	//   ....[14]....
        /*009c*/ 	.word	0x0000bcd0


	//   ....[15]....
        /*00a0*/ 	.word	0x0000bd10


	//   ....[16]....
        /*00a4*/ 	.word	0x0000bdb0


	//   ....[17]....
        /*00a8*/ 	.word	0x0000bf30


	//   ....[18]....
        /*00ac*/ 	.word	0x0000c0b0


	//   ....[19]....
        /*00b0*/ 	.word	0x0000c210


	//   ....[20]....
        /*00b4*/ 	.word	0x0000c320


	//   ....[21]....
        /*00b8*/ 	.word	0x0000c360


	//   ....[22]....
        /*00bc*/ 	.word	0x0000c390


	//----- nvinfo : EIATTR_MAX_THREADS
	.align		4
.L_3117:
        /*00c0*/ 	.byte	0x04, 0x05
        /*00c2*/ 	.short	(.L_3119 - .L_3118)
.L_3118:
        /*00c4*/ 	.word	0x00000080
        /*00c8*/ 	.word	0x00000001
        /*00cc*/ 	.word	0x00000001


	//----- nvinfo : EIATTR_CRS_STACK_SIZE
	.align		4
.L_3119:
        /*00d0*/ 	.byte	0x04, 0x1e
        /*00d2*/ 	.short	(.L_3121 - .L_3120)
.L_3120:
        /*00d4*/ 	.word	0x00000000


	//----- nvinfo : EIATTR_CBANK_PARAM_SIZE
	.align		4
.L_3121:
        /*00d8*/ 	.byte	0x03, 0x19
        /*00da*/ 	.short	0x0220


	//----- nvinfo : EIATTR_PARAM_CBANK
	.align		4
        /*00dc*/ 	.byte	0x04, 0x0a
        /*00de*/ 	.short	(.L_3123 - .L_3122)
	.align		4
.L_3122:
        /*00e0*/ 	.word	index@(.nv.constant0._ZN2at6native18elementwise_kernelILi128ELi4EZNS0_15gpu_kernel_implINS0_13AUnaryFunctorIsssNS0_15binary_internal10MulFunctorIsEEEEEEvRNS_18TensorIteratorBaseERKT_EUliE_EEviT1_)
        /*00e4*/ 	.short	0x0210
        /*00e6*/ 	.short	0x0220


	//----- nvinfo : EIATTR_SW_WAR
	.align		4
.L_3123:
        /*00e8*/ 	.byte	0x04, 0x36
        /*00ea*/ 	.short	(.L_3125 - .L_3124)
.L_3124:
        /*00ec*/ 	.word	0x00000008
.L_3125:


//--------------------- .nv.info._ZN2at6native27unrolled_elementwise_kernelINS0_13AUnaryFunctorIsssNS0_15binary_internal10MulFunctorIsEEEESt5arrayIPcLm2EELi4E23TrivialOffsetCalculatorILi1EjESB_NS0_6memory12LoadWithCastILi1EEENSC_13StoreWithCastILi1EEEEEviT_T0_T2_T3_T4_T5_ --------------------------
	.section	.nv.info._ZN2at6native27unrolled_elementwise_kernelINS0_13AUnaryFunctorIsssNS0_15binary_internal10MulFunctorIsEEEESt5arrayIPcLm2EELi4E23TrivialOffsetCalculatorILi1EjESB_NS0_6memory12LoadWithCastILi1EEENSC_13StoreWithCastILi1EEEEEviT_T0_T2_T3_T4_T5_,"",@"SHT_CUDA_INFO"
	.sectionflags	@""
	.align	4


	//----- nvinfo : EIATTR_CUDA_API_VERSION
	.align		4
        /*0000*/ 	.byte	0x04, 0x37
        /*0002*/ 	.short	(.L_3127 - .L_3126)
.L_3126:
        /*0004*/ 	.word	0x00000082


	//----- nvinfo : EIATTR_KPARAM_INFO
	.align		4
.L_3127:
        /*0008*/ 	.byte	0x04, 0x17
        /*000a*/ 	.short	(.L_3129 - .L_3128)
.L_3128:
        /*000c*/ 	.word	0x00000000
        /*0010*/ 	.short	0x0006
        /*0012*/ 	.short	0x0024
        /*0014*/ 	.byte	0x00, 0xf0, 0x21, 0x00


	//----- nvinfo : EIATTR_KPARAM_INFO
	.align		4
.L_3129:
        /*0018*/ 	.byte	0x04, 0x17
        /*001a*/ 	.short	(.L_3131 - .L_3130)
.L_3130:
        /*001c*/ 	.word	0x00000000
        /*0020*/ 	.short	0x0005
        /*0022*/ 	.short	0x001c
        /*0024*/ 	.byte	0x00, 0xf0, 0x21, 0x00


	//----- nvinfo : EIATTR_KPARAM_INFO
	.align		4
.L_3131:
        /*0028*/ 	.byte	0x04, 0x17
        /*002a*/ 	.short	(.L_3133 - .L_3132)
.L_3132:
        /*002c*/ 	.word	0x00000000
        /*0030*/ 	.short	0x0004
        /*0032*/ 	.short	0x0019
        /*0034*/ 	.byte	0x00, 0xf0, 0x05, 0x00


	//----- nvinfo : EIATTR_KPARAM_INFO
	.align		4
.L_3133:
        /*0038*/ 	.byte	0x04, 0x17
        /*003a*/ 	.short	(.L_3135 - .L_3134)
.L_3134:
        /*003c*/ 	.word	0x00000000
        /*0040*/ 	.short	0x0003
        /*0042*/ 	.short	0x0018
        /*0044*/ 	.byte	0x00, 0xf0, 0x05, 0x00


	//----- nvinfo : EIATTR_KPARAM_INFO
	.align		4
.L_3135:
        /*0048*/ 	.byte	0x04, 0x17
        /*004a*/ 	.short	(.L_3137 - .L_3136)
.L_3136:
        /*004c*/ 	.word	0x00000000
        /*0050*/ 	.short	0x0002
        /*0052*/ 	.short	0x0008
        /*0054*/ 	.byte	0x00, 0xf0, 0x41, 0x00


	//----- nvinfo : EIATTR_KPARAM_INFO
	.align		4
.L_3137:
        /*0058*/ 	.byte	0x04, 0x17
        /*005a*/ 	.short	(.L_3139 - .L_3138)
.L_3138:
        /*005c*/ 	.word	0x00000000
        /*0060*/ 	.short	0x0001
        /*0062*/ 	.short	0x0004
        /*0064*/ 	.byte	0x00, 0xf0, 0x11, 0x00


	//----- nvinfo : EIATTR_KPARAM_INFO
	.align		4
.L_3139:
        /*0068*/ 	.byte	0x04, 0x17
        /*006a*/ 	.short	(.L_3141 - .L_3140)
.L_3140:
        /*006c*/ 	.word	0x00000000
        /*0070*/ 	.short	0x0000
        /*0072*/ 	.short	0x0000
        /*0074*/ 	.byte	0x00, 0xf0, 0x11, 0x00


	//----- nvinfo : EIATTR_SPARSE_MMA_MASK
	.align		4
.L_3141:
        /*0078*/ 	.byte	0x03, 0x50
        /*007a*/ 	.short	0x0000


	//----- nvinfo : EIATTR_MAXREG_COUNT
	.align		4
        /*007c*/ 	.byte	0x03, 0x1b
        /*007e*/ 	.short	0x00ff


	//----- nvinfo : EIATTR_EXTERNS
	.align		4
        /*0080*/ 	.byte	0x04, 0x0f
        /*0082*/ 	.short	(.L_3143 - .L_3142)


	//   ....[0]....
	.align		4
.L_3142:
        /*0084*/ 	.word	index@(__assertfail)


	//----- nvinfo : EIATTR_MERCURY_ISA_VERSION
	.align		4
.L_3143:
        /*0088*/ 	.byte	0x03, 0x5f
        /*008a*/ 	.short	0x0101


	//----- nvinfo : EIATTR_SYSCALL_OFFSETS
	.align		4
        /*008c*/ 	.byte	0x04, 0x46
        /*008e*/ 	.short	(.L_3145 - .L_3144)


	//   ....[0]....
.L_3144:
        /*0090*/ 	.word	0x00000f10


	//   ....[1]....
        /*0094*/ 	.word	0x00001e20


	//   ....[2]....
        /*0098*/ 	.word	0x00002d40


	//   ....[3]....
        /*009c*/ 	.word	0x00003c30


	//   ....[4]....
        /*00a0*/ 	.word	0x00004c20


	//   ....[5]....
        /*00a4*/ 	.word	0x00005b60


	//   ....[6]....
        /*00a8*/ 	.word	0x00006a80


	//   ....[7]....
        /*00ac*/ 	.word	0x000079a0


	//----- nvinfo : EIATTR_EXIT_INSTR_OFFSETS
	.align		4
.L_3145:
        /*00b0*/ 	.byte	0x04, 0x1c
        /*00b2*/ 	.short	(.L_3147 - .L_3146)


	//   ....[0]....
.L_3146:
        /*00b4*/ 	.word	0x00006b30


	//   ....[1]....
        /*00b8*/ 	.word	0x00006c60


	//   ....[2]....
        /*00bc*/ 	.word	0x00006c80


	//   ....[3]....
        /*00c0*/ 	.word	0x00006d20


	//   ....[4]....
        /*00c4*/ 	.word	0x00006d50


	//   ....[5]....
        /*00c8*/ 	.word	0x00006d70


	//   ....[6]....
        /*00cc*/ 	.word	0x00006e00


	//   ....[7]....
        /*00d0*/ 	.word	0x00006e40


	//   ....[8]....
        /*00d4*/ 	.word	0x00006ee0


	//   ....[9]....
        /*00d8*/ 	.word	0x00006f30


	//   ....[10]....
        /*00dc*/ 	.word	0x00006f60


	//   ....[11]....
        /*00e0*/ 	.word	0x00007030


	//   ....[12]....
        /*00e4*/ 	.word	0x00007070


	//   ....[13]....
        /*00e8*/ 	.word	0x00007200


	//   ....[14]....
        /*00ec*/ 	.word	0x00007360


	//   ....[15]....
        /*00f0*/ 	.word	0x000073a0


	//   ....[16]....
        /*00f4*/ 	.word	0x00007440


	//   ....[17]....
        /*00f8*/ 	.word	0x000075c0


	//   ....[18]....
        /*00fc*/ 	.word	0x00007740


	//   ....[19]....
        /*0100*/ 	.word	0x000078a0


	//   ....[20]....
        /*0104*/ 	.word	0x000079b0


	//   ....[21]....
        /*0108*/ 	.word	0x000079f0


	//   ....[22]....
        /*010c*/ 	.word	0x00007a20


	//----- nvinfo : EIATTR_MAX_THREADS
	.align		4
.L_3147:
        /*0110*/ 	.byte	0x04, 0x05
        /*0112*/ 	.short	(.L_3149 - .L_3148)
.L_3148:
        /*0114*/ 	.word	0x00000080
        /*0118*/ 	.word	0x00000001
        /*011c*/ 	.word	0x00000001


	//----- nvinfo : EIATTR_CRS_STACK_SIZE
	.align		4
.L_3149:
        /*0120*/ 	.byte	0x04, 0x1e
        /*0122*/ 	.short	(.L_3151 - .L_3150)
.L_3150:
        /*0124*/ 	.word	0x00000000


	//----- nvinfo : EIATTR_CBANK_PARAM_SIZE
	.align		4
.L_3151:
        /*0128*/ 	.byte	0x03, 0x19
        /*012a*/ 	.short	0x002c


	//----- nvinfo : EIATTR_PARAM_CBANK
	.align		4
        /*012c*/ 	.byte	0x04, 0x0a
        /*012e*/ 	.short	(.L_3153 - .L_3152)
	.align		4
.L_3152:
        /*0130*/ 	.word	index@(.nv.constant0._ZN2at6native27unrolled_elementwise_kernelINS0_13AUnaryFunctorIsssNS0_15binary_internal10MulFunctorIsEEEESt5arrayIPcLm2EELi4E23TrivialOffsetCalculatorILi1EjESB_NS0_6memory12LoadWithCastILi1EEENSC_13StoreWithCastILi1EEEEEviT_T0_T2_T3_T4_T5_)
        /*0134*/ 	.short	0x0210
        /*0136*/ 	.short	0x002c


	//----- nvinfo : EIATTR_SW_WAR
	.align		4
.L_3153:
        /*0138*/ 	.byte	0x04, 0x36
        /*013a*/ 	.short	(.L_3155 - .L_3154)
.L_3154:
        /*013c*/ 	.word	0x00000008
.L_3155:


//--------------------- .nv.info._ZN2at6native18elementwise_kernelILi128ELi4EZNS0_22gpu_kernel_impl_nocastINS0_13AUnaryFunctorIsssNS0_15binary_internal10MulFunctorIsEEEEEEvRNS_18TensorIteratorBaseERKT_EUliE_EEviT1_ --------------------------
	.section	.nv.info._ZN2at6native18elementwise_kernelILi128ELi4EZNS0_22gpu_kernel_impl_nocastINS0_13AUnaryFunctorIsssNS0_15binary_internal10MulFunctorIsEEEEEEvRNS_18TensorIteratorBaseERKT_EUliE_EEviT1_,"",@"SHT_CUDA_INFO"
	.sectionflags	@""
	.align	4


	//----- nvinfo : EIATTR_CUDA_API_VERSION
	.align		4
        /*0000*/ 	.byte	0x04, 0x37
        /*0002*/ 	.short	(.L_3157 - .L_3156)
.L_3156:
        /*0004*/ 	.word	0x00000082


	//----- nvinfo : EIATTR_KPARAM_INFO
	.align		4
.L_3157:
        /*0008*/ 	.byte	0x04, 0x17
        /*000a*/ 	.short	(.L_3159 - .L_3158)
.L_3158:
        /*000c*/ 	.word	0x00000000
        /*0010*/ 	.short	0x0001
        /*0012*/ 	.short	0x0008
        /*0014*/ 	.byte	0x00, 0xf0, 0x61, 0x08


	//----- nvinfo : EIATTR_KPARAM_INFO
	.align		4
.L_3159:
        /*0018*/ 	.byte	0x04, 0x17
        /*001a*/ 	.short	(.L_3161 - .L_3160)
.L_3160:
        /*001c*/ 	.word	0x00000000
        /*0020*/ 	.short	0x0000
        /*0022*/ 	.short	0x0000
        /*0024*/ 	.byte	0x00, 0xf0, 0x11, 0x00


	//----- nvinfo : EIATTR_SPARSE_MMA_MASK
	.align		4
.L_3161:
        /*0028*/ 	.byte	0x03, 0x50
        /*002a*/ 	.short	0x0000


	//----- nvinfo : EIATTR_MAXREG_COUNT
	.align		4
        /*002c*/ 	.byte	0x03, 0x1b
        /*002e*/ 	.short	0x0080


	//----- nvinfo : EIATTR_MERCURY_ISA_VERSION
	.align		4
        /*0030*/ 	.byte	0x03, 0x5f
        /*0032*/ 	.short	0x0101


	//----- nvinfo : EIATTR_EXIT_INSTR_OFFSETS
	.align		4
        /*0034*/ 	.byte	0x04, 0x1c
        /*0036*/ 	.short	(.L_3163 - .L_3162)


	//   ....[0]....
.L_3162:
        /*0038*/ 	.word	0x00003c20


	//   ....[1]....
        /*003c*/ 	.word	0x00004fd0


	//----- nvinfo : EIATTR_MAX_THREADS
	.align		4
.L_3163:
        /*0040*/ 	.byte	0x04, 0x05
        /*0042*/ 	.short	(.L_3165 - .L_3164)
.L_3164:
        /*0044*/ 	.word	0x00000080
        /*0048*/ 	.word	0x00000001
        /*004c*/ 	.word	0x00000001


	//----- nvinfo : EIATTR_CRS_STACK_SIZE
	.align		4
.L_3165:
        /*0050*/ 	.byte	0x04, 0x1e
        /*0052*/ 	.short	(.L_3167 - .L_3166)
.L_3166:
        /*0054*/ 	.word	0x00000000


	//----- nvinfo : EIATTR_CBANK_PARAM_SIZE
	.align		4
.L_3167:
        /*0058*/ 	.byte	0x03, 0x19
        /*005a*/ 	.short	0x0220


	//----- nvinfo : EIATTR_PARAM_CBANK
	.align		4
        /*005c*/ 	.byte	0x04, 0x0a
        /*005e*/ 	.short	(.L_3169 - .L_3168)
	.align		4
.L_3168:
        /*0060*/ 	.word	index@(.nv.constant0._ZN2at6native18elementwise_kernelILi128ELi4EZNS0_22gpu_kernel_impl_nocastINS0_13AUnaryFunctorIsssNS0_15binary_internal10MulFunctorIsEEEEEEvRNS_18TensorIteratorBaseERKT_EUliE_EEviT1_)
        /*0064*/ 	.short	0x0210
        /*0066*/ 	.short	0x0220


	//----- nvinfo : EIATTR_SW_WAR
	.align		4
.L_3169:
        /*0068*/ 	.byte	0x04, 0x36
        /*006a*/ 	.short	(.L_3171 - .L_3170)
.L_3170:
        /*006c*/ 	.word	0x00000008
.L_3171:


//--------------------- .nv.info._ZN2at6native27unrolled_elementwise_kernelINS0_13AUnaryFunctorIsssNS0_15binary_internal10MulFunctorIsEEEESt5arrayIPcLm2EELi4E23TrivialOffsetCalculatorILi1EjESB_NS0_6memory15LoadWithoutCastENSC_16StoreWithoutCastEEEviT_T0_T2_T3_T4_T5_ --------------------------
	.section	.nv.info._ZN2at6native27unrolled_elementwise_kernelINS0_13AUnaryFunctorIsssNS0_15binary_internal10MulFunctorIsEEEESt5arrayIPcLm2EELi4E23TrivialOffsetCalculatorILi1EjESB_NS0_6memory15LoadWithoutCastENSC_16StoreWithoutCastEEEviT_T0_T2_T3_T4_T5_,"",@"SHT_CUDA_INFO"
	.sectionflags	@""
	.align	4


	//----- nvinfo : EIATTR_CUDA_API_VERSION
	.align		4
        /*0000*/ 	.byte	0x04, 0x37
        /*0002*/ 	.short	(.L_3173 - .L_3172)
.L_3172:
        /*0004*/ 	.word	0x00000082


	//----- nvinfo : EIATTR_KPARAM_INFO
	.align		4
.L_3173:
        /*0008*/ 	.byte	0x04, 0x17
        /*000a*/ 	.short	(.L_3175 - .L_3174)
.L_3174:
        /*000c*/ 	.word	0x00000000
        /*0010*/ 	.short	0x0006
        /*0012*/ 	.short	0x001b
        /*0014*/ 	.byte	0x00, 0xf0, 0x05, 0x00


	//----- nvinfo : EIATTR_KPARAM_INFO
	.align		4
.L_3175:
        /*0018*/ 	.byte	0x04, 0x17
        /*001a*/ 	.short	(.L_3177 - .L_3176)
.L_3176:
        /*001c*/ 	.word	0x00000000
        /*0020*/ 	.short	0x0005
        /*0022*/ 	.short	0x001a
        /*0024*/ 	.byte	0x00, 0xf0, 0x05, 0x00


	//----- nvinfo : EIATTR_KPARAM_INFO
	.align		4
.L_3177:
        /*0028*/ 	.byte	0x04, 0x17
        /*002a*/ 	.short	(.L_3179 - .L_3178)
.L_3178:
        /*002c*/ 	.word	0x00000000
        /*0030*/ 	.short	0x0004
        /*0032*/ 	.short	0x0019
        /*0034*/ 	.byte	0x00, 0xf0, 0x05, 0x00


	//----- nvinfo : EIATTR_KPARAM_INFO
	.align		4
.L_3179:
        /*0038*/ 	.byte	0x04, 0x17
        /*003a*/ 	.short	(.L_3181 - .L_3180)
.L_3180:
        /*003c*/ 	.word	0x00000000
        /*0040*/ 	.short	0x0003
        /*0042*/ 	.short	0x0018
        /*0044*/ 	.byte	0x00, 0xf0, 0x05, 0x00


	//----- nvinfo : EIATTR_KPARAM_INFO
	.align		4
.L_3181:
        /*0048*/ 	.byte	0x04, 0x17
        /*004a*/ 	.short	(.L_3183 - .L_3182)
.L_3182:
        /*004c*/ 	.word	0x00000000
        /*0050*/ 	.short	0x0002
        /*0052*/ 	.short	0x0008
        /*0054*/ 	.byte	0x00, 0xf0, 0x41, 0x00


	//----- nvinfo : EIATTR_KPARAM_INFO
	.align		4
.L_3183:
        /*0058*/ 	.byte	0x04, 0x17
        /*005a*/ 	.short	(.L_3185 - .L_3184)
.L_3184:
        /*005c*/ 	.word	0x00000000
        /*0060*/ 	.short	0x0001
        /*0062*/ 	.short	0x0004
        /*0064*/ 	.byte	0x00, 0xf0, 0x11, 0x00


	//----- nvinfo : EIATTR_KPARAM_INFO
	.align		4
.L_3185:
        /*0068*/ 	.byte	0x04, 0x17
        /*006a*/ 	.short	(.L_3187 - .L_3186)
.L_3186:
        /*006c*/ 	.word	0x00000000
        /*0070*/ 	.short	0x0000
        /*0072*/ 	.short	0x0000
        /*0074*/ 	.byte	0x00, 0xf0, 0x11, 0x00


	//----- nvinfo : EIATTR_SPARSE_MMA_MASK
	.align		4
.L_3187:
        /*0078*/ 	.byte	0x03, 0x50
        /*007a*/ 	.short	0x0000


	//----- nvinfo : EIATTR_MAXREG_COUNT
	.align		4
        /*007c*/ 	.byte	0x03, 0x1b
        /*007e*/ 	.short	0x00ff


	//----- nvinfo : EIATTR_MERCURY_ISA_VERSION
	.align		4
        /*0080*/ 	.byte	0x03, 0x5f
        /*0082*/ 	.short	0x0101


	//----- nvinfo : EIATTR_EXIT_INSTR_OFFSETS
	.align		4
        /*0084*/ 	.byte	0x04, 0x1c
        /*0086*/ 	.short	(.L_3189 - .L_3188)


	//   ....[0]....
.L_3188:
        /*0088*/ 	.word	0x00000420


	//   ....[1]....
        /*008c*/ 	.word	0x00000470


	//----- nvinfo : EIATTR_MAX_THREADS
	.align		4
.L_3189:
        /*0090*/ 	.byte	0x04, 0x05
        /*0092*/ 	.short	(.L_3191 - .L_3190)
.L_3190:
        /*0094*/ 	.word	0x00000080
        /*0098*/ 	.word	0x00000001
        /*009c*/ 	.word	0x00000001


	//----- nvinfo : EIATTR_CRS_STACK_SIZE
	.align		4
.L_3191:
        /*00a0*/ 	.byte	0x04, 0x1e
        /*00a2*/ 	.short	(.L_3193 - .L_3192)
.L_3192:
        /*00a4*/ 	.word	0x00000000


	//----- nvinfo : EIATTR_CBANK_PARAM_SIZE
	.align		4
.L_3193:
        /*00a8*/ 	.byte	0x03, 0x19
        /*00aa*/ 	.short	0x001c


	//----- nvinfo : EIATTR_PARAM_CBANK
	.align		4
        /*00ac*/ 	.byte	0x04, 0x0a
        /*00ae*/ 	.short	(.L_3195 - .L_3194)
	.align		4
.L_3194:
        /*00b0*/ 	.word	index@(.nv.constant0._ZN2at6native27unrolled_elementwise_kernelINS0_13AUnaryFunctorIsssNS0_15binary_internal10MulFunctorIsEEEESt5arrayIPcLm2EELi4E23TrivialOffsetCalculatorILi1EjESB_NS0_6memory15LoadWithoutCastENSC_16StoreWithoutCastEEEviT_T0_T2_T3_T4_T5_)
        /*00b4*/ 	.short	0x0210
        /*00b6*/ 	.short	0x001c


	//----- nvinfo : EIATTR_SW_WAR
	.align		4
.L_3195:
        /*00b8*/ 	.byte	0x04, 0x36
        /*00ba*/ 	.short	(.L_3197 - .L_3196)
.L_3196:
        /*00bc*/ 	.word	0x00000008
.L_3197:


//--------------------- .nv.info._ZN2at6native29vectorized_elementwise_kernelILi2ENS0_13AUnaryFunctorIsssNS0_15binary_internal10MulFunctorIsEEEESt5arrayIPcLm2EEEEviT0_T1_ --------------------------
	.section	.nv.info._ZN2at6native29vectorized_elementwise_kernelILi2ENS0_13AUnaryFunctorIsssNS0_15binary_internal10MulFunctorIsEEEESt5arrayIPcLm2EEEEviT0_T1_,"",@"SHT_CUDA_INFO"
	.sectionflags	@""
	.align	4


	//----- nvinfo : EIATTR_CUDA_API_VERSION
	.align		4
        /*0000*/ 	.byte	0x04, 0x37
        /*0002*/ 	.short	(.L_3199 - .L_3198)
.L_3198:
        /*0004*/ 	.word	0x00000082


	//----- nvinfo : EIATTR_KPARAM_INFO
	.align		4
.L_3199:
        /*0008*/ 	.byte	0x04, 0x17
        /*000a*/ 	.short	(.L_3201 - .L_3200)
.L_3200:
        /*000c*/ 	.word	0x00000000
        /*0010*/ 	.short	0x0002
        /*0012*/ 	.short	0x0008
        /*0014*/ 	.byte	0x00, 0xf0, 0x41, 0x00


	//----- nvinfo : EIATTR_KPARAM_INFO
	.align		4
.L_3201:
        /*0018*/ 	.byte	0x04, 0x17
        /*001a*/ 	.short	(.L_3203 - .L_3202)
.L_3202:
        /*001c*/ 	.word	0x00000000
        /*0020*/ 	.short	0x0001
        /*0022*/ 	.short	0x0004
        /*0024*/ 	.byte	0x00, 0xf0, 0x11, 0x00


	//----- nvinfo : EIATTR_KPARAM_INFO
	.align		4
.L_3203:
        /*0028*/ 	.byte	0x04, 0x17
        /*002a*/ 	.short	(.L_3205 - .L_3204)
.L_3204:
        /*002c*/ 	.word	0x00000000
        /*0030*/ 	.short	0x0000
        /*0032*/ 	.short	0x0000
        /*0034*/ 	.byte	0x00, 0xf0, 0x11, 0x00


	//----- nvinfo : EIATTR_SPARSE_MMA_MASK
	.align		4
.L_3205:
        /*0038*/ 	.byte	0x03, 0x50
        /*003a*/ 	.short	0x0000


	//----- nvinfo : EIATTR_MAXREG_COUNT
	.align		4
        /*003c*/ 	.byte	0x03, 0x1b
        /*003e*/ 	.short	0x00ff


	//----- nvinfo : EIATTR_MERCURY_ISA_VERSION
	.align		4
        /*0040*/ 	.byte	0x03, 0x5f
        /*0042*/ 	.short	0x0101


	//----- nvinfo : EIATTR_EXIT_INSTR_OFFSETS
	.align		4
        /*0044*/ 	.byte	0x04, 0x1c
        /*0046*/ 	.short	(.L_3207 - .L_3206)


	//   ....[0]....
.L_3206:
        /*0048*/ 	.word	0x00000330


	//   ....[1]....
        /*004c*/ 	.word	0x00000b60


	//   ....[2]....
        /*0050*/ 	.word	0x00000bb0


	//----- nvinfo : EIATTR_MAX_THREADS
	.align		4
.L_3207:
        /*0054*/ 	.byte	0x04, 0x05
        /*0056*/ 	.short	(.L_3209 - .L_3208)
.L_3208:
        /*0058*/ 	.word	0x00000080
        /*005c*/ 	.word	0x00000001
        /*0060*/ 	.word	0x00000001


	//----- nvinfo : EIATTR_CRS_STACK_SIZE
	.align		4
.L_3209:
        /*0064*/ 	.byte	0x04, 0x1e
        /*0066*/ 	.short	(.L_3211 - .L_3210)
.L_3210:
        /*0068*/ 	.word	0x00000000


	//----- nvinfo : EIATTR_CBANK_PARAM_SIZE
	.align		4
.L_3211:
        /*006c*/ 	.byte	0x03, 0x19
        /*006e*/ 	.short	0x0018


	//----- nvinfo : EIATTR_PARAM_CBANK
	.align		4
        /*0070*/ 	.byte	0x04, 0x0a
        /*0072*/ 	.short	(.L_3213 - .L_3212)
	.align		4
.L_3212:
        /*0074*/ 	.word	index@(.nv.constant0._ZN2at6native29vectorized_elementwise_kernelILi2ENS0_13AUnaryFunctorIsssNS0_15binary_internal10MulFunctorIsEEEESt5arrayIPcLm2EEEEviT0_T1_)
        /*0078*/ 	.short	0x0210
        /*007a*/ 	.short	0x0018


	//----- nvinfo : EIATTR_SW_WAR
	.align		4
.L_3213:
        /*007c*/ 	.byte	0x04, 0x36
        /*007e*/ 	.short	(.L_3215 - .L_3214)
.L_3214:
        /*0080*/ 	.word	0x00000008
.L_3215:


//--------------------- .nv.info._ZN2at6native29vectorized_elementwise_kernelILi4ENS0_13AUnaryFunctorIsssNS0_15binary_internal10MulFunctorIsEEEESt5arrayIPcLm2EEEEviT0_T1_ --------------------------
	.section	.nv.info._ZN2at6native29vectorized_elementwise_kernelILi4ENS0_13AUnaryFunctorIsssNS0_15binary_internal10MulFunctorIsEEEESt5arrayIPcLm2EEEEviT0_T1_,"",@"SHT_CUDA_INFO"
	.sectionflags	@""
	.align	4


	//----- nvinfo : EIATTR_CUDA_API_VERSION
	.align		4
        /*0000*/ 	.byte	0x04, 0x37
        /*0002*/ 	.short	(.L_3217 - .L_3216)
.L_3216:
        /*0004*/ 	.word	0x00000082


	//----- nvinfo : EIATTR_KPARAM_INFO
	.align		4
.L_3217:
        /*0008*/ 	.byte	0x04, 0x17
        /*000a*/ 	.short	(.L_3219 - .L_3218)
.L_3218:
        /*000c*/ 	.word	0x00000000
        /*0010*/ 	.short	0x0002
        /*0012*/ 	.short	0x0008
        /*0014*/ 	.byte	0x00, 0xf0, 0x41, 0x00


	//----- nvinfo : EIATTR_KPARAM_INFO
	.align		4
.L_3219:
        /*0018*/ 	.byte	0x04, 0x17
        /*001a*/ 	.short	(.L_3221 - .L_3220)
.L_3220:
        /*001c*/ 	.word	0x00000000
        /*0020*/ 	.short	0x0001
        /*0022*/ 	.short	0x0004
        /*0024*/ 	.byte	0x00, 0xf0, 0x11, 0x00


	//----- nvinfo : EIATTR_KPARAM_INFO
	.align		4
.L_3221:
        /*0028*/ 	.byte	0x04, 0x17
        /*002a*/ 	.short	(.L_3223 - .L_3222)
.L_3222:
        /*002c*/ 	.word	0x00000000
        /*0030*/ 	.short	0x0000
        /*0032*/ 	.short	0x0000
        /*0034*/ 	.byte	0x00, 0xf0, 0x11, 0x00


	//----- nvinfo : EIATTR_SPARSE_MMA_MASK
	.align		4
.L_3223:
        /*0038*/ 	.byte	0x03, 0x50
        /*003a*/ 	.short	0x0000


	//----- nvinfo : EIATTR_MAXREG_COUNT
	.align		4
        /*003c*/ 	.byte	0x03, 0x1b
        /*003e*/ 	.short	0x00ff


	//----- nvinfo : EIATTR_MERCURY_ISA_VERSION
	.align		4
        /*0040*/ 	.byte	0x03, 0x5f
        /*0042*/ 	.short	0x0101


	//----- nvinfo : EIATTR_EXIT_INSTR_OFFSETS
	.align		4
        /*0044*/ 	.byte	0x04, 0x1c
        /*0046*/ 	.short	(.L_3225 - .L_3224)


	//   ....[0]....
.L_3224:
        /*0048*/ 	.word	0x000002e0


	//   ....[1]....
        /*004c*/ 	.word	0x00000b10


	//   ....[2]....
        /*0050*/ 	.word	0x00000b60


	//----- nvinfo : EIATTR_MAX_THREADS
	.align		4
.L_3225:
        /*0054*/ 	.byte	0x04, 0x05
        /*0056*/ 	.short	(.L_3227 - .L_3226)
.L_3226:
        /*0058*/ 	.word	0x00000080
        /*005c*/ 	.word	0x00000001
        /*0060*/ 	.word	0x00000001


	//----- nvinfo : EIATTR_CRS_STACK_SIZE
	.align		4
.L_3227:
        /*0064*/ 	.byte	0x04, 0x1e
        /*0066*/ 	.short	(.L_3229 - .L_3228)
.L_3228:
        /*0068*/ 	.word	0x00000000


	//----- nvinfo : EIATTR_CBANK_PARAM_SIZE
	.align		4
.L_3229:
        /*006c*/ 	.byte	0x03, 0x19
        /*006e*/ 	.short	0x0018


	//----- nvinfo : EIATTR_PARAM_CBANK
	.align		4
        /*0070*/ 	.byte	0x04, 0x0a
        /*0072*/ 	.short	(.L_3231 - .L_3230)
	.align		4
.L_3230:
        /*0074*/ 	.word	index@(.nv.constant0._ZN2at6native29vectorized_elementwise_kernelILi4ENS0_13AUnaryFunctorIsssNS0_15binary_internal10MulFunctorIsEEEESt5arrayIPcLm2EEEEviT0_T1_)
        /*0078*/ 	.short	0x0210
        /*007a*/ 	.short	0x0018


	//----- nvinfo : EIATTR_SW_WAR
	.align		4
.L_3231:
        /*007c*/ 	.byte	0x04, 0x36
        /*007e*/ 	.short	(.L_3233 - .L_3232)
.L_3232:
        /*0080*/ 	.word	0x00000008
.L_3233:


//--------------------- .nv.info._ZN2at6native29vectorized_elementwise_kernelILi8ENS0_13AUnaryFunctorIsssNS0_15binary_internal10MulFunctorIsEEEESt5arrayIPcLm2EEEEviT0_T1_ --------------------------
	.section	.nv.info._ZN2at6native29vectorized_elementwise_kernelILi8ENS0_13AUnaryFunctorIsssNS0_15binary_internal10MulFunctorIsEEEESt5arrayIPcLm2EEEEviT0_T1_,"",@"SHT_CUDA_INFO"
	.sectionflags	@""
	.align	4


	//----- nvinfo : EIATTR_CUDA_API_VERSION
	.align		4
        /*0000*/ 	.byte	0x04, 0x37
        /*0002*/ 	.short	(.L_3235 - .L_3234)
.L_3234:
        /*0004*/ 	.word	0x00000082


	//----- nvinfo : EIATTR_KPARAM_INFO
	.align		4
.L_3235:
        /*0008*/ 	.byte	0x04, 0x17
        /*000a*/ 	.short	(.L_3237 - .L_3236)
.L_3236:
        /*000c*/ 	.word	0x00000000
        /*0010*/ 	.short	0x0002
        /*0012*/ 	.short	0x0008
        /*0014*/ 	.byte	0x00, 0xf0, 0x41, 0x00


	//----- nvinfo : EIATTR_KPARAM_INFO
	.align		4
.L_3237:
        /*0018*/ 	.byte	0x04, 0x17
        /*001a*/ 	.short	(.L_3239 - .L_3238)
.L_3238:
        /*001c*/ 	.word	0x00000000
        /*0020*/ 	.short	0x0001
        /*0022*/ 	.short	0x0004
        /*0024*/ 	.byte	0x00, 0xf0, 0x11, 0x00


	//----- nvinfo : EIATTR_KPARAM_INFO
	.align		4
.L_3239:
        /*0028*/ 	.byte	0x04, 0x17
        /*002a*/ 	.short	(.L_3241 - .L_3240)
.L_3240:
        /*002c*/ 	.word	0x00000000
        /*0030*/ 	.short	0x0000
        /*0032*/ 	.short	0x0000
        /*0034*/ 	.byte	0x00, 0xf0, 0x11, 0x00


	//----- nvinfo : EIATTR_SPARSE_MMA_MASK
	.align		4
.L_3241:
        /*0038*/ 	.byte	0x03, 0x50
        /*003a*/ 	.short	0x0000


	//----- nvinfo : EIATTR_MAXREG_COUNT
	.align		4
        /*003c*/ 	.byte	0x03, 0x1b
        /*003e*/ 	.short	0x00ff


	//----- nvinfo : EIATTR_MERCURY_ISA_VERSION
	.align		4
        /*0040*/ 	.byte	0x03, 0x5f
        /*0042*/ 	.short	0x0101


	//----- nvinfo : EIATTR_EXIT_INSTR_OFFSETS
	.align		4
        /*0044*/ 	.byte	0x04, 0x1c
        /*0046*/ 	.short	(.L_3243 - .L_3242)


	//   ....[0]....
.L_3242:
        /*0048*/ 	.word	0x00000280


	//   ....[1]....
        /*004c*/ 	.word	0x00000ab0


	//   ....[2]....
        /*0050*/ 	.word	0x00000b00


	//----- nvinfo : EIATTR_MAX_THREADS
	.align		4
.L_3243:
        /*0054*/ 	.byte	0x04, 0x05
        /*0056*/ 	.short	(.L_3245 - .L_3244)
.L_3244:
        /*0058*/ 	.word	0x00000080
        /*005c*/ 	.word	0x00000001
        /*0060*/ 	.word	0x00000001


	//----- nvinfo : EIATTR_CRS_STACK_SIZE
	.align		4
.L_3245:
        /*0064*/ 	.byte	0x04, 0x1e
        /*0066*/ 	.short	(.L_3247 - .L_3246)
.L_3246:
        /*0068*/ 	.word	0x00000000


	//----- nvinfo : EIATTR_CBANK_PARAM_SIZE
	.align		4
.L_3247:
        /*006c*/ 	.byte	0x03, 0x19
        /*006e*/ 	.short	0x0018


	//----- nvinfo : EIATTR_PARAM_CBANK
	.align		4
        /*0070*/ 	.byte	0x04, 0x0a
        /*0072*/ 	.short	(.L_3249 - .L_3248)
	.align		4
.L_3248:
        /*0074*/ 	.word	index@(.nv.constant0._ZN2at6native29vectorized_elementwise_kernelILi8ENS0_13AUnaryFunctorIsssNS0_15binary_internal10MulFunctorIsEEEESt5arrayIPcLm2EEEEviT0_T1_)
        /*0078*/ 	.short	0x0210
        /*007a*/ 	.short	0x0018


	//----- nvinfo : EIATTR_SW_WAR
	.align		4
.L_3249:
        /*007c*/ 	.byte	0x04, 0x36
        /*007e*/ 	.short	(.L_3251 - .L_3250)
.L_3250:
        /*0080*/ 	.word	0x00000008
.L_3251:


//--------------------- .nv.info._ZN2at6native18elementwise_kernelILi128ELi4EZNS0_15gpu_kernel_implINS0_13BinaryFunctorIsssNS0_15binary_internal10MulFunctorIsEEEEEEvRNS_18TensorIteratorBaseERKT_EUliE_EEviT1_ --------------------------
	.section	.nv.info._ZN2at6native18elementwise_kernelILi128ELi4EZNS0_15gpu_kernel_implINS0_13BinaryFunctorIsssNS0_15binary_internal10MulFunctorIsEEEEEEvRNS_18TensorIteratorBaseERKT_EUliE_EEviT1_,"",@"SHT_CUDA_INFO"
	.sectionflags	@""
	.align	4


	//----- nvinfo : EIATTR_CUDA_API_VERSION
	.align		4
        /*0000*/ 	.byte	0x04, 0x37
        /*0002*/ 	.short	(.L_3253 - .L_3252)
.L_3252:
        /*0004*/ 	.word	0x00000082


	//----- nvinfo : EIATTR_KPARAM_INFO
	.align		4
.L_3253:
        /*0008*/ 	.byte	0x04, 0x17
        /*000a*/ 	.short	(.L_3255 - .L_3254)
.L_3254:
        /*000c*/ 	.word	0x00000000
        /*0010*/ 	.short	0x0001
        /*0012*/ 	.short	0x0008
        /*0014*/ 	.byte	0x00, 0xf0, 0x21, 0x0a


	//----- nvinfo : EIATTR_KPARAM_INFO
	.align		4
.L_3255:
        /*0018*/ 	.byte	0x04, 0x17
        /*001a*/ 	.short	(.L_3257 - .L_3256)
.L_3256:
        /*001c*/ 	.word	0x00000000
        /*0020*/ 	.short	0x0000
        /*0022*/ 	.short	0x0000
        /*0024*/ 	.byte	0x00, 0xf0, 0x11, 0x00


	//----- nvinfo : EIATTR_SPARSE_MMA_MASK
	.align		4
.L_3257:
        /*0028*/ 	.byte	0x03, 0x50
        /*002a*/ 	.short	0x0000


	//----- nvinfo : EIATTR_MAXREG_COUNT
	.align		4
        /*002c*/ 	.byte	0x03, 0x1b
        /*002e*/ 	.short	0x0080


	//----- nvinfo : EIATTR_EXTERNS
	.align		4
        /*0030*/ 	.byte	0x04, 0x0f
        /*0032*/ 	.short	(.L_3259 - .L_3258)


	//   ....[0]....
	.align		4
.L_3258:
        /*0034*/ 	.word	index@(__assertfail)


	//----- nvinfo : EIATTR_MERCURY_ISA_VERSION
	.align		4
.L_3259:
        /*0038*/ 	.byte	0x03, 0x5f
        /*003a*/ 	.short	0x0101


	//----- nvinfo : EIATTR_SYSCALL_OFFSETS
	.align		4
        /*003c*/ 	.byte	0x04, 0x46
        /*003e*/ 	.short	(.L_3261 - .L_3260)


	//   ....[0]....
.L_3260:
        /*0040*/ 	.word	0x00002520


	//   ....[1]....
        /*0044*/ 	.word	0x000033a0


	//   ....[2]....
        /*0048*/ 	.word	0x00004250


	//   ....[3]....
        /*004c*/ 	.word	0x000067b0


	//   ....[4]....
        /*0050*/ 	.word	0x00007630


	//   ....[5]....
        /*0054*/ 	.word	0x000084e0


	//   ....[6]....
        /*0058*/ 	.word	0x0000aa30


	//   ....[7]....
        /*005c*/ 	.word	0x0000b8b0


	//   ....[8]....
        /*0060*/ 	.word	0x0000c760


	//   ....[9]....
        /*0064*/ 	.word	0x0000eca0


	//   ....[10]....
        /*0068*/ 	.word	0x0000fb20


	//   ....[11]....
        /*006c*/ 	.word	0x000109d0


	//----- nvinfo : EIATTR_EXIT_INSTR_OFFSETS
	.align		4
.L_3261:
        /*0070*/ 	.byte	0x04, 0x1c
        /*0072*/ 	.short	(.L_3263 - .L_3262)


	//   ....[0]....
.L_3262:
        /*0074*/ 	.word	0x0000c820


	//   ....[1]....
        /*0078*/ 	.word	0x0000fc90


	//   ....[2]....
        /*007c*/ 	.word	0x0000fcb0


	//   ....[3]....
        /*0080*/ 	.word	0x0000fd50


	//   ....[4]....
        /*0084*/ 	.word	0x0000fd80


	//   ....[5]....
        /*0088*/ 	.word	0x0000fda0


	//   ....[6]....
        /*008c*/ 	.word	0x0000fe30


	//   ....[7]....
        /*0090*/ 	.word	0x0000fe70


	//   ....[8]....
        /*0094*/ 	.word	0x0000ff10


	//   ....[9]....
        /*0098*/ 	.word	0x0000ff60


	//   ....[10]....
        /*009c*/ 	.word	0x0000ff90


	//   ....[11]....
        /*00a0*/ 	.word	0x00010060


	//   ....[12]....
        /*00a4*/ 	.word	0x000100a0


	//   ....[13]....
        /*00a8*/ 	.word	0x00010230


	//   ....[14]....
        /*00ac*/ 	.word	0x00010390


	//   ....[15]....
        /*00b0*/ 	.word	0x000103d0


	//   ....[16]....
        /*00b4*/ 	.word	0x00010470


	//   ....[17]....
        /*00b8*/ 	.word	0x000105f0


	//   ....[18]....
        /*00bc*/ 	.word	0x00010770


	//   ....[19]....
        /*00c0*/ 	.word	0x000108d0


	//   ....[20]....
        /*00c4*/ 	.word	0x000109e0


	//   ....[21]....
        /*00c8*/ 	.word	0x00010a20


	//   ....[22]....
        /*00cc*/ 	.word	0x00010a50


	//----- nvinfo : EIATTR_MAX_THREADS
	.align		4
.L_3263:
        /*00d0*/ 	.byte	0x04, 0x05
        /*00d2*/ 	.short	(.L_3265 - .L_3264)
.L_3264:
        /*00d4*/ 	.word	0x00000080
        /*00d8*/ 	.word	0x00000001
        /*00dc*/ 	.word	0x00000001


	//----- nvinfo : EIATTR_CRS_STACK_SIZE
	.align		4
.L_3265:
        /*00e0*/ 	.byte	0x04, 0x1e
        /*00e2*/ 	.short	(.L_3267 - .L_3266)
.L_3266:
        /*00e4*/ 	.word	0x00000000


	//----- nvinfo : EIATTR_CBANK_PARAM_SIZE
	.align		4
.L_3267:
        /*00e8*/ 	.byte	0x03, 0x19
        /*00ea*/ 	.short	0x0290


	//----- nvinfo : EIATTR_PARAM_CBANK
	.align		4
        /*00ec*/ 	.byte	0x04, 0x0a
        /*00ee*/ 	.short	(.L_3269 - .L_3268)
	.align		4
.L_3268:
        /*00f0*/ 	.word	index@(.nv.constant0._ZN2at6native18elementwise_kernelILi128ELi4EZNS0_15gpu_kernel_implINS0_13BinaryFunctorIsssNS0_15binary_internal10MulFunctorIsEEEEEEvRNS_18TensorIteratorBaseERKT_EUliE_EEviT1_)
        /*00f4*/ 	.short	0x0210
        /*00f6*/ 	.short	0x0290


	//----- nvinfo : EIATTR_SW_WAR
	.align		4
.L_3269:
        /*00f8*/ 	.byte	0x04, 0x36
        /*00fa*/ 	.short	(.L_3271 - .L_3270)
.L_3270:
        /*00fc*/ 	.word	0x00000008
.L_3271:


//--------------------- .nv.info._ZN2at6native27unrolled_elementwise_kernelINS0_13BinaryFunctorIsssNS0_15binary_internal10MulFunctorIsEEEESt5arrayIPcLm3EELi4E23TrivialOffsetCalculatorILi2EjESA_ILi1EjENS0_6memory12LoadWithCastILi2EEENSD_13StoreWithCastILi1EEEEEviT_T0_T2_T3_T4_T5_ --------------------------
	.section	.nv.info._ZN2at6native27unrolled_elementwise_kernelINS0_13BinaryFunctorIsssNS0_15binary_internal10MulFunctorIsEEEESt5arrayIPcLm3EELi4E23TrivialOffsetCalculatorILi2EjESA_ILi1EjENS0_6memory12LoadWithCastILi2EEENSD_13StoreWithCastILi1EEEEEviT_T0_T2_T3_T4_T5_,"",@"SHT_CUDA_INFO"
	.sectionflags	@""
	.align	4


	//----- nvinfo : EIATTR_CUDA_API_VERSION
	.align		4
        /*0000*/ 	.byte	0x04, 0x37
        /*0002*/ 	.short	(.L_3273 - .L_3272)
.L_3272:
        /*0004*/ 	.word	0x00000082


	//----- nvinfo : EIATTR_KPARAM_INFO
	.align		4
.L_3273:
        /*0008*/ 	.byte	0x04, 0x17
        /*000a*/ 	.short	(.L_3275 - .L_3274)
.L_3274:
        /*000c*/ 	.word	0x00000000
        /*0010*/ 	.short	0x0006
        /*0012*/ 	.short	0x0030
        /*0014*/ 	.byte	0x00, 0xf0, 0x21, 0x00


	//----- nvinfo : EIATTR_KPARAM_INFO
	.align		4
.L_3275:
        /*0018*/ 	.byte	0x04, 0x17
        /*001a*/ 	.short	(.L_3277 - .L_3276)
.L_3276:
        /*001c*/ 	.word	0x00000000
        /*0020*/ 	.short	0x0005
        /*0022*/ 	.short	0x0024
        /*0024*/ 	.byte	0x00, 0xf0, 0x31, 0x00


	//----- nvinfo : EIATTR_KPARAM_INFO
	.align		4
.L_3277:
        /*0028*/ 	.byte	0x04, 0x17
        /*002a*/ 	.short	(.L_3279 - .L_3278)
.L_3278:
        /*002c*/ 	.word	0x00000000
        /*0030*/ 	.short	0x0004
        /*0032*/ 	.short	0x0021
        /*0034*/ 	.byte	0x00, 0xf0, 0x05, 0x00


	//----- nvinfo : EIATTR_KPARAM_INFO
	.align		4
.L_3279:
        /*0038*/ 	.byte	0x04, 0x17
        /*003a*/ 	.short	(.L_3281 - .L_3280)
.L_3280:
        /*003c*/ 	.word	0x00000000
        /*0040*/ 	.short	0x0003
        /*0042*/ 	.short	0x0020
        /*0044*/ 	.byte	0x00, 0xf0, 0x05, 0x00


	//----- nvinfo : EIATTR_KPARAM_INFO
	.align		4
.L_3281:
        /*0048*/ 	.byte	0x04, 0x17
        /*004a*/ 	.short	(.L_3283 - .L_3282)
.L_3282:
        /*004c*/ 	.word	0x00000000
        /*0050*/ 	.short	0x0002
        /*0052*/ 	.short	0x0008
        /*0054*/ 	.byte	0x00, 0xf0, 0x61, 0x00


	//----- nvinfo : EIATTR_KPARAM_INFO
	.align		4
.L_3283:
        /*0058*/ 	.byte	0x04, 0x17
        /*005a*/ 	.short	(.L_3285 - .L_3284)
.L_3284:
        /*005c*/ 	.word	0x00000000
        /*0060*/ 	.short	0x0001
        /*0062*/ 	.short	0x0004
        /*0064*/ 	.byte	0x00, 0xf0, 0x05, 0x00


	//----- nvinfo : EIATTR_KPARAM_INFO
	.align		4
.L_3285:
        /*0068*/ 	.byte	0x04, 0x17
        /*006a*/ 	.short	(.L_3287 - .L_3286)
.L_3286:
        /*006c*/ 	.word	0x00000000
        /*0070*/ 	.short	0x0000
        /*0072*/ 	.short	0x0000
        /*0074*/ 	.byte	0x00, 0xf0, 0x11, 0x00


	//----- nvinfo : EIATTR_SPARSE_MMA_MASK
	.align		4
.L_3287:
        /*0078*/ 	.byte	0x03, 0x50
        /*007a*/ 	.short	0x0000


	//----- nvinfo : EIATTR_MAXREG_COUNT
	.align		4
        /*007c*/ 	.byte	0x03, 0x1b
        /*007e*/ 	.short	0x00ff


	//----- nvinfo : EIATTR_EXTERNS
	.align		4
        /*0080*/ 	.byte	0x04, 0x0f
        /*0082*/ 	.short	(.L_3289 - .L_3288)


	//   ....[0]....
	.align		4
.L_3288:
        /*0084*/ 	.word	index@(__assertfail)


	//----- nvinfo : EIATTR_MERCURY_ISA_VERSION
	.align		4
.L_3289:
        /*0088*/ 	.byte	0x03, 0x5f
        /*008a*/ 	.short	0x0101


	//----- nvinfo : EIATTR_SYSCALL_OFFSETS
	.align		4
        /*008c*/ 	.byte	0x04, 0x46
        /*008e*/ 	.short	(.L_3291 - .L_3290)


	//   ....[0]....
.L_3290:
        /*0090*/ 	.word	0x00000f30


	//   ....[1]....
        /*0094*/ 	.word	0x00001dc0


	//   ....[2]....
        /*0098*/ 	.word	0x00002cd0


	//   ....[3]....
        /*009c*/ 	.word	0x00003b60


	//   ....[4]....
        /*00a0*/ 	.word	0x00004a80


	//   ....[5]....
        /*00a4*/ 	.word	0x00005920


	//   ....[6]....
        /*00a8*/ 	.word	0x00006830


	//   ....[7]....
        /*00ac*/ 	.word	0x000076d0


	//   ....[8]....
        /*00b0*/ 	.word	0x000086e0


	//   ....[9]....
        /*00b4*/ 	.word	0x00009620


	//   ....[10]....
        /*00b8*/ 	.word	0x0000a540


	//   ....[11]....
        /*00bc*/ 	.word	0x0000b460


	//----- nvinfo : EIATTR_EXIT_INSTR_OFFSETS
	.align		4
.L_3291:
        /*00c0*/ 	.byte	0x04, 0x1c
        /*00c2*/ 	.short	(.L_3293 - .L_3292)


	//   ....[0]....
.L_3292:
        /*00c4*/ 	.word	0x0000a5f0


	//   ....[1]....
        /*00c8*/ 	.word	0x0000a720


	//   ....[2]....
        /*00cc*/ 	.word	0x0000a740


	//   ....[3]....
        /*00d0*/ 	.word	0x0000a7e0


	//   ....[4]....
        /*00d4*/ 	.word	0x0000a810


	//   ....[5]....
        /*00d8*/ 	.word	0x0000a830


	//   ....[6]....
        /*00dc*/ 	.word	0x0000a8c0


	//   ....[7]....
        /*00e0*/ 	.word	0x0000a900


	//   ....[8]....
        /*00e4*/ 	.word	0x0000a9a0


	//   ....[9]....
        /*00e8*/ 	.word	0x0000a9f0


	//   ....[10]....
        /*00ec*/ 	.word	0x0000aa20


	//   ....[11]....
        /*00f0*/ 	.word	0x0000aaf0


	//   ....[12]....
        /*00f4*/ 	.word	0x0000ab30


	//   ....[13]....
        /*00f8*/ 	.word	0x0000acc0


	//   ....[14]....
        /*00fc*/ 	.word	0x0000ae20


	//   ....[15]....
        /*0100*/ 	.word	0x0000ae60


	//   ....[16]....
        /*0104*/ 	.word	0x0000af00


	//   ....[17]....
        /*0108*/ 	.word	0x0000b080


	//   ....[18]....
        /*010c*/ 	.word	0x0000b200


	//   ....[19]....
        /*0110*/ 	.word	0x0000b360


	//   ....[20]....
        /*0114*/ 	.word	0x0000b470


	//   ....[21]....
        /*0118*/ 	.word	0x0000b4b0


	//   ....[22]....
        /*011c*/ 	.word	0x0000b4e0


	//----- nvinfo : EIATTR_MAX_THREADS
	.align		4
.L_3293:
        /*0120*/ 	.byte	0x04, 0x05
        /*0122*/ 	.short	(.L_3295 - .L_3294)
.L_3294:
        /*0124*/ 	.word	0x00000080
        /*0128*/ 	.word	0x00000001
        /*012c*/ 	.word	0x00000001


	//----- nvinfo : EIATTR_CRS_STACK_SIZE
	.align		4
.L_3295:
        /*0130*/ 	.byte	0x04, 0x1e
        /*0132*/ 	.short	(.L_3297 - .L_3296)
.L_3296:
        /*0134*/ 	.word	0x00000000


	//----- nvinfo : EIATTR_CBANK_PARAM_SIZE
	.align		4
.L_3297:
        /*0138*/ 	.byte	0x03, 0x19
        /*013a*/ 	.short	0x0038


	//----- nvinfo : EIATTR_PARAM_CBANK
	.align		4
        /*013c*/ 	.byte	0x04, 0x0a
        /*013e*/ 	.short	(.L_3299 - .L_3298)
	.align		4
.L_3298:
        /*0140*/ 	.word	index@(.nv.constant0._ZN2at6native27unrolled_elementwise_kernelINS0_13BinaryFunctorIsssNS0_15binary_internal10MulFunctorIsEEEESt5arrayIPcLm3EELi4E23TrivialOffsetCalculatorILi2EjESA_ILi1EjENS0_6memory12LoadWithCastILi2EEENSD_13StoreWithCastILi1EEEEEviT_T0_T2_T3_T4_T5_)
        /*0144*/ 	.short	0x0210
        /*0146*/ 	.short	0x0038


	//----- nvinfo : EIATTR_SW_WAR
	.align		4
.L_3299:
        /*0148*/ 	.byte	0x04, 0x36
        /*014a*/ 	.short	(.L_3301 - .L_3300)
.L_3300:
        /*014c*/ 	.word	0x00000008
.L_3301:


//--------------------- .nv.info._ZN2at6native18elementwise_kernelILi128ELi4EZNS0_22gpu_kernel_impl_nocastINS0_13BinaryFunctorIsssNS0_15binary_internal10MulFunctorIsEEEEEEvRNS_18TensorIteratorBaseERKT_EUliE_EEviT1_ --------------------------
	.section	.nv.info._ZN2at6native18elementwise_kernelILi128ELi4EZNS0_22gpu_kernel_impl_nocastINS0_13BinaryFunctorIsssNS0_15binary_internal10MulFunctorIsEEEEEEvRNS_18TensorIteratorBaseERKT_EUliE_EEviT1_,"",@"SHT_CUDA_INFO"
	.sectionflags	@""
	.align	4


	//----- nvinfo : EIATTR_CUDA_API_VERSION
	.align		4
        /*0000*/ 	.byte	0x04, 0x37
        /*0002*/ 	.short	(.L_3303 - .L_3302)
.L_3302:
        /*0004*/ 	.word	0x00000082


	//----- nvinfo : EIATTR_KPARAM_INFO
	.align		4
.L_3303:
        /*0008*/ 	.byte	0x04, 0x17
        /*000a*/ 	.short	(.L_3305 - .L_3304)
.L_3304:
        /*000c*/ 	.word	0x00000000
        /*0010*/ 	.short	0x0001
        /*0012*/ 	.short	0x0008
        /*0014*/ 	.byte	0x00, 0xf0, 0x21, 0x0a


	//----- nvinfo : EIATTR_KPARAM_INFO
	.align		4
.L_3305:
        /*0018*/ 	.byte	0x04, 0x17
        /*001a*/ 	.short	(.L_3307 - .L_3306)
.L_3306:
        /*001c*/ 	.word	0x00000000
        /*0020*/ 	.short	0x0000
        /*0022*/ 	.short	0x0000
        /*0024*/ 	.byte	0x00, 0xf0, 0x11, 0x00


	//----- nvinfo : EIATTR_SPARSE_MMA_MASK
	.align		4
.L_3307:
        /*0028*/ 	.byte	0x03, 0x50
        /*002a*/ 	.short	0x0000


	//----- nvinfo : EIATTR_MAXREG_COUNT
	.align		4
        /*002c*/ 	.byte	0x03, 0x1b
        /*002e*/ 	.short	0x0080


	//----- nvinfo : EIATTR_MERCURY_ISA_VERSION
	.align		4
        /*0030*/ 	.byte	0x03, 0x5f
        /*0032*/ 	.short	0x0101


	//----- nvinfo : EIATTR_EXIT_INSTR_OFFSETS
	.align		4
        /*0034*/ 	.byte	0x04, 0x1c
        /*0036*/ 	.short	(.L_3309 - .L_3308)


	//   ....[0]....
.L_3308:
        /*0038*/ 	.word	0x00004650


	//   ....[1]....
        /*003c*/ 	.word	0x00005d60


	//----- nvinfo : EIATTR_MAX_THREADS
	.align		4
.L_3309:
        /*0040*/ 	.byte	0x04, 0x05
        /*0042*/ 	.short	(.L_3311 - .L_3310)
.L_3310:
        /*0044*/ 	.word	0x00000080
        /*0048*/ 	.word	0x00000001
        /*004c*/ 	.word	0x00000001


	//----- nvinfo : EIATTR_CRS_STACK_SIZE
	.align		4
.L_3311:
        /*0050*/ 	.byte	0x04, 0x1e
        /*0052*/ 	.short	(.L_3313 - .L_3312)
.L_3312:
        /*0054*/ 	.word	0x00000000


	//----- nvinfo : EIATTR_CBANK_PARAM_SIZE
	.align		4
.L_3313:
        /*0058*/ 	.byte	0x03, 0x19
        /*005a*/ 	.short	0x0290


	//----- nvinfo : EIATTR_PARAM_CBANK
	.align		4
        /*005c*/ 	.byte	0x04, 0x0a
        /*005e*/ 	.short	(.L_3315 - .L_3314)
	.align		4
.L_3314:
        /*0060*/ 	.word	index@(.nv.constant0._ZN2at6native18elementwise_kernelILi128ELi4EZNS0_22gpu_kernel_impl_nocastINS0_13BinaryFunctorIsssNS0_15binary_internal10MulFunctorIsEEEEEEvRNS_18TensorIteratorBaseERKT_EUliE_EEviT1_)
        /*0064*/ 	.short	0x0210
        /*0066*/ 	.short	0x0290


	//----- nvinfo : EIATTR_SW_WAR
	.align		4
.L_3315:
        /*0068*/ 	.byte	0x04, 0x36
        /*006a*/ 	.short	(.L_3317 - .L_3316)
.L_3316:
        /*006c*/ 	.word	0x00000008
.L_3317:


//--------------------- .nv.info._ZN2at6native27unrolled_elementwise_kernelINS0_13BinaryFunctorIsssNS0_15binary_internal10MulFunctorIsEEEESt5arrayIPcLm3EELi4E23TrivialOffsetCalculatorILi2EjESA_ILi1EjENS0_6memory15LoadWithoutCastENSD_16StoreWithoutCastEEEviT_T0_T2_T3_T4_T5_ --------------------------
	.section	.nv.info._ZN2at6native27unrolled_elementwise_kernelINS0_13BinaryFunctorIsssNS0_15binary_internal10MulFunctorIsEEEESt5arrayIPcLm3EELi4E23TrivialOffsetCalculatorILi2EjESA_ILi1EjENS0_6memory15LoadWithoutCastENSD_16StoreWithoutCastEEEviT_T0_T2_T3_T4_T5_,"",@"SHT_CUDA_INFO"
	.sectionflags	@""
	.align	4


	//----- nvinfo : EIATTR_CUDA_API_VERSION
	.align		4
        /*0000*/ 	.byte	0x04, 0x37
        /*0002*/ 	.short	(.L_3319 - .L_3318)
.L_3318:
        /*0004*/ 	.word	0x00000082


	//----- nvinfo : EIATTR_KPARAM_INFO
	.align		4
.L_3319:
        /*0008*/ 	.byte	0x04, 0x17
        /*000a*/ 	.short	(.L_3321 - .L_3320)
.L_3320:
        /*000c*/ 	.word	0x00000000
        /*0010*/ 	.short	0x0006
        /*0012*/ 	.short	0x0023
        /*0014*/ 	.byte	0x00, 0xf0, 0x05, 0x00


	//----- nvinfo : EIATTR_KPARAM_INFO
	.align		4
.L_3321:
        /*0018*/ 	.byte	0x04, 0x17
        /*001a*/ 	.short	(.L_3323 - .L_3322)
.L_3322:
        /*001c*/ 	.word	0x00000000
        /*0020*/ 	.short	0x0005
        /*0022*/ 	.short	0x0022
        /*0024*/ 	.byte	0x00, 0xf0, 0x05, 0x00


	//----- nvinfo : EIATTR_KPARAM_INFO
	.align		4
.L_3323:
        /*0028*/ 	.byte	0x04, 0x17
        /*002a*/ 	.short	(.L_3325 - .L_3324)
.L_3324:
        /*002c*/ 	.word	0x00000000
        /*0030*/ 	.short	0x0004
        /*0032*/ 	.short	0x0021
        /*0034*/ 	.byte	0x00, 0xf0, 0x05, 0x00


	//----- nvinfo : EIATTR_KPARAM_INFO
	.align		4
.L_3325:
        /*0038*/ 	.byte	0x04, 0x17
        /*003a*/ 	.short	(.L_3327 - .L_3326)
.L_3326:
        /*003c*/ 	.word	0x00000000
        /*0040*/ 	.short	0x0003
        /*0042*/ 	.short	0x0020
        /*0044*/ 	.byte	0x00, 0xf0, 0x05, 0x00


	//----- nvinfo : EIATTR_KPARAM_INFO
	.align		4
.L_3327:
        /*0048*/ 	.byte	0x04, 0x17
        /*004a*/ 	.short	(.L_3329 - .L_3328)
.L_3328:
        /*004c*/ 	.word	0x00000000
        /*0050*/ 	.short	0x0002
        /*0052*/ 	.short	0x0008
        /*0054*/ 	.byte	0x00, 0xf0, 0x61, 0x00


	//----- nvinfo : EIATTR_KPARAM_INFO
	.align		4
.L_3329:
        /*0058*/ 	.byte	0x04, 0x17
        /*005a*/ 	.short	(.L_3331 - .L_3330)
.L_3330:
        /*005c*/ 	.word	0x00000000
        /*0060*/ 	.short	0x0001
        /*0062*/ 	.short	0x0004
        /*0064*/ 	.byte	0x00, 0xf0, 0x05, 0x00


	//----- nvinfo : EIATTR_KPARAM_INFO
	.align		4
.L_3331:
        /*0068*/ 	.byte	0x04, 0x17
        /*006a*/ 	.short	(.L_3333 - .L_3332)
.L_3332:
        /*006c*/ 	.word	0x00000000
        /*0070*/ 	.short	0x0000
        /*0072*/ 	.short	0x0000
        /*0074*/ 	.byte	0x00, 0xf0, 0x11, 0x00


	//----- nvinfo : EIATTR_SPARSE_MMA_MASK
	.align		4
.L_3333:
        /*0078*/ 	.byte	0x03, 0x50
        /*007a*/ 	.short	0x0000


	//----- nvinfo : EIATTR_MAXREG_COUNT
	.align		4
        /*007c*/ 	.byte	0x03, 0x1b
        /*007e*/ 	.short	0x00ff


	//----- nvinfo : EIATTR_MERCURY_ISA_VERSION
	.align		4
        /*0080*/ 	.byte	0x03, 0x5f
        /*0082*/ 	.short	0x0101


	//----- nvinfo : EIATTR_EXIT_INSTR_OFFSETS
	.align		4
        /*0084*/ 	.byte	0x04, 0x1c
        /*0086*/ 	.short	(.L_3335 - .L_3334)


	//   ....[0]....
.L_3334:
        /*0088*/ 	.word	0x00000520


	//   ....[1]....
        /*008c*/ 	.word	0x000005a0


	//----- nvinfo : EIATTR_MAX_THREADS
	.align		4
.L_3335:
        /*0090*/ 	.byte	0x04, 0x05
        /*0092*/ 	.short	(.L_3337 - .L_3336)
.L_3336:
        /*0094*/ 	.word	0x00000080
        /*0098*/ 	.word	0x00000001
        /*009c*/ 	.word	0x00000001


	//----- nvinfo : EIATTR_CRS_STACK_SIZE
	.align		4
.L_3337:
        /*00a0*/ 	.byte	0x04, 0x1e
        /*00a2*/ 	.short	(.L_3339 - .L_3338)
.L_3338:
        /*00a4*/ 	.word	0x00000000


	//----- nvinfo : EIATTR_CBANK_PARAM_SIZE
	.align		4
.L_3339:
        /*00a8*/ 	.byte	0x03, 0x19
        /*00aa*/ 	.short	0x0024


	//----- nvinfo : EIATTR_PARAM_CBANK
	.align		4
        /*00ac*/ 	.byte	0x04, 0x0a
        /*00ae*/ 	.short	(.L_3341 - .L_3340)
	.align		4
.L_3340:
        /*00b0*/ 	.word	index@(.nv.constant0._ZN2at6native27unrolled_elementwise_kernelINS0_13BinaryFunctorIsssNS0_15binary_internal10MulFunctorIsEEEESt5arrayIPcLm3EELi4E23TrivialOffsetCalculatorILi2EjESA_ILi1EjENS0_6memory15LoadWithoutCastENSD_16StoreWithoutCastEEEviT_T0_T2_T3_T4_T5_)
        /*00b4*/ 	.short	0x0210
        /*00b6*/ 	.short	0x0024


	//----- nvinfo : EIATTR_SW_WAR
	.align		4
.L_3341:
        /*00b8*/ 	.byte	0x04, 0x36
        /*00ba*/ 	.short	(.L_3343 - .L_3342)
.L_3342:
        /*00bc*/ 	.word	0x00000008
.L_3343:


//--------------------- .nv.info._ZN2at6native29vectorized_elementwise_kernelILi2ENS0_13BinaryFunctorIsssNS0_15binary_internal10MulFunctorIsEEEESt5arrayIPcLm3EEEEviT0_T1_ --------------------------
	.section	.nv.info._ZN2at6native29vectorized_elementwise_kernelILi2ENS0_13BinaryFunctorIsssNS0_15binary_internal10MulFunctorIsEEEESt5arrayIPcLm3EEEEviT0_T1_,"",@"SHT_CUDA_INFO"
	.sectionflags	@""
	.align	4


	//----- nvinfo : EIATTR_CUDA_API_VERSION
	.align		4
        /*0000*/ 	.byte	0x04, 0x37
        /*0002*/ 	.short	(.L_3345 - .L_3344)
.L_3344:
        /*0004*/ 	.word	0x00000082


	//----- nvinfo : EIATTR_KPARAM_INFO
	.align		4
.L_3345:
        /*0008*/ 	.byte	0x04, 0x17
        /*000a*/ 	.short	(.L_3347 - .L_3346)
.L_3346:
        /*000c*/ 	.word	0x00000000
        /*0010*/ 	.short	0x0002
        /*0012*/ 	.short	0x0008
        /*0014*/ 	.byte	0x00, 0xf0, 0x61, 0x00


	//----- nvinfo : EIATTR_KPARAM_INFO
	.align		4
.L_3347:
        /*0018*/ 	.byte	0x04, 0x17
        /*001a*/ 	.short	(.L_3349 - .L_3348)
.L_3348:
        /*001c*/ 	.word	0x00000000
        /*0020*/ 	.short	0x0001
        /*0022*/ 	.short	0x0004
        /*0024*/ 	.byte	0x00, 0xf0, 0x05, 0x00


	//----- nvinfo : EIATTR_KPARAM_INFO
	.align		4
.L_3349:
        /*0028*/ 	.byte	0x04, 0x17
        /*002a*/ 	.short	(.L_3351 - .L_3350)
.L_3350:
        /*002c*/ 	.word	0x00000000
        /*0030*/ 	.short	0x0000
        /*0032*/ 	.short	0x0000
        /*0034*/ 	.byte	0x00, 0xf0, 0x11, 0x00


	//----- nvinfo : EIATTR_SPARSE_MMA_MASK
	.align		4
.L_3351:
        /*0038*/ 	.byte	0x03, 0x50
        /*003a*/ 	.short	0x0000


	//----- nvinfo : EIATTR_MAXREG_COUNT
	.align		4
        /*003c*/ 	.byte	0x03, 0x1b
        /*003e*/ 	.short	0x00ff


	//----- nvinfo : EIATTR_MERCURY_ISA_VERSION
	.align		4
        /*0040*/ 	.byte	0x03, 0x5f
        /*0042*/ 	.short	0x0101


	//----- nvinfo : EIATTR_EXIT_INSTR_OFFSETS
	.align		4
        /*0044*/ 	.byte	0x04, 0x1c
        /*0046*/ 	.short	(.L_3353 - .L_3352)


	//   ....[0]....
.L_3352:
        /*0048*/ 	.word	0x00000470


	//   ....[1]....
        /*004c*/ 	.word	0x00000f20


	//   ....[2]....
        /*0050*/ 	.word	0x00000f70


	//----- nvinfo : EIATTR_MAX_THREADS
	.align		4
.L_3353:
        /*0054*/ 	.byte	0x04, 0x05
        /*0056*/ 	.short	(.L_3355 - .L_3354)
.L_3354:
        /*0058*/ 	.word	0x00000080
        /*005c*/ 	.word	0x00000001
        /*0060*/ 	.word	0x00000001


	//----- nvinfo : EIATTR_CRS_STACK_SIZE
	.align		4
.L_3355:
        /*0064*/ 	.byte	0x04, 0x1e
        /*0066*/ 	.short	(.L_3357 - .L_3356)
.L_3356:
        /*0068*/ 	.word	0x00000000


	//----- nvinfo : EIATTR_CBANK_PARAM_SIZE
	.align		4
.L_3357:
        /*006c*/ 	.byte	0x03, 0x19
        /*006e*/ 	.short	0x0020


	//----- nvinfo : EIATTR_PARAM_CBANK
	.align		4
        /*0070*/ 	.byte	0x04, 0x0a
        /*0072*/ 	.short	(.L_3359 - .L_3358)
	.align		4
.L_3358:
        /*0074*/ 	.word	index@(.nv.constant0._ZN2at6native29vectorized_elementwise_kernelILi2ENS0_13BinaryFunctorIsssNS0_15binary_internal10MulFunctorIsEEEESt5arrayIPcLm3EEEEviT0_T1_)
        /*0078*/ 	.short	0x0210
        /*007a*/ 	.short	0x0020


	//----- nvinfo : EIATTR_SW_WAR
	.align		4
.L_3359:
        /*007c*/ 	.byte	0x04, 0x36
        /*007e*/ 	.short	(.L_3361 - .L_3360)
.L_3360:
        /*0080*/ 	.word	0x00000008
.L_3361:


//--------------------- .nv.info._ZN2at6native29vectorized_elementwise_kernelILi4ENS0_13BinaryFunctorIsssNS0_15binary_internal10MulFunctorIsEEEESt5arrayIPcLm3EEEEviT0_T1_ --------------------------
	.section	.nv.info._ZN2at6native29vectorized_elementwise_kernelILi4ENS0_13BinaryFunctorIsssNS0_15binary_internal10MulFunctorIsEEEESt5arrayIPcLm3EEEEviT0_T1_,"",@"SHT_CUDA_INFO"
	.sectionflags	@""
	.align	4


	//----- nvinfo : EIATTR_CUDA_API_VERSION
	.align		4
        /*0000*/ 	.byte	0x04, 0x37
        /*0002*/ 	.short	(.L_3363 - .L_3362)
.L_3362:
        /*0004*/ 	.word	0x00000082


	//----- nvinfo : EIATTR_KPARAM_INFO
	.align		4
.L_3363:
        /*0008*/ 	.byte	0x04, 0x17
        /*000a*/ 	.short	(.L_3365 - .L_3364)
.L_3364:
        /*000c*/ 	.word	0x00000000
        /*0010*/ 	.short	0x0002
        /*0012*/ 	.short	0x0008
        /*0014*/ 	.byte	0x00, 0xf0, 0x61, 0x00


	//----- nvinfo : EIATTR_KPARAM_INFO
	.align		4
.L_3365:
        /*0018*/ 	.byte	0x04, 0x17
        /*001a*/ 	.short	(.L_3367 - .L_3366)
.L_3366:
        /*001c*/ 	.word	0x00000000
        /*0020*/ 	.short	0x0001
        /*0022*/ 	.short	0x0004
        /*0024*/ 	.byte	0x00, 0xf0, 0x05, 0x00


	//----- nvinfo : EIATTR_KPARAM_INFO
	.align		4
.L_3367:
        /*0028*/ 	.byte	0x04, 0x17
        /*002a*/ 	.short	(.L_3369 - .L_3368)
.L_3368:
        /*002c*/ 	.word	0x00000000
        /*0030*/ 	.short	0x0000
        /*0032*/ 	.short	0x0000
        /*0034*/ 	.byte	0x00, 0xf0, 0x11, 0x00


	//----- nvinfo : EIATTR_SPARSE_MMA_MASK
	.align		4
.L_3369:
        /*0038*/ 	.byte	0x03, 0x50
        /*003a*/ 	.short	0x0000


	//----- nvinfo : EIATTR_MAXREG_COUNT
	.align		4
        /*003c*/ 	.byte	0x03, 0x1b
        /*003e*/ 	.short	0x00ff


	//----- nvinfo : EIATTR_MERCURY_ISA_VERSION
	.align		4
        /*0040*/ 	.byte	0x03, 0x5f
        /*0042*/ 	.short	0x0101


	//----- nvinfo : EIATTR_EXIT_INSTR_OFFSETS
	.align		4
        /*0044*/ 	.byte	0x04, 0x1c
        /*0046*/ 	.short	(.L_3371 - .L_3370)


	//   ....[0]....
.L_3370:
        /*0048*/ 	.word	0x000003d0


	//   ....[1]....
        /*004c*/ 	.word	0x00000e80


	//   ....[2]....
        /*0050*/ 	.word	0x00000ed0


	//----- nvinfo : EIATTR_MAX_THREADS
	.align		4
.L_3371:
        /*0054*/ 	.byte	0x04, 0x05
        /*0056*/ 	.short	(.L_3373 - .L_3372)
.L_3372:
        /*0058*/ 	.word	0x00000080
        /*005c*/ 	.word	0x00000001
        /*0060*/ 	.word	0x00000001


	//----- nvinfo : EIATTR_CRS_STACK_SIZE
	.align		4
.L_3373:
        /*0064*/ 	.byte	0x04, 0x1e
        /*0066*/ 	.short	(.L_3375 - .L_3374)
.L_3374:
        /*0068*/ 	.word	0x00000000


	//----- nvinfo : EIATTR_CBANK_PARAM_SIZE
	.align		4
.L_3375:
        /*006c*/ 	.byte	0x03, 0x19
        /*006e*/ 	.short	0x0020


	//----- nvinfo : EIATTR_PARAM_CBANK
	.align		4
        /*0070*/ 	.byte	0x04, 0x0a
        /*0072*/ 	.short	(.L_3377 - .L_3376)
	.align		4
.L_3376:
        /*0074*/ 	.word	index@(.nv.constant0._ZN2at6native29vectorized_elementwise_kernelILi4ENS0_13BinaryFunctorIsssNS0_15binary_internal10MulFunctorIsEEEESt5arrayIPcLm3EEEEviT0_T1_)
        /*0078*/ 	.short	0x0210
        /*007a*/ 	.short	0x0020


	//----- nvinfo : EIATTR_SW_WAR
	.align		4
.L_3377:
        /*007c*/ 	.byte	0x04, 0x36
        /*007e*/ 	.short	(.L_3379 - .L_3378)
.L_3378:
        /*0080*/ 	.word	0x00000008
.L_3379:


//--------------------- .nv.info._ZN2at6native29vectorized_elementwise_kernelILi8ENS0_13BinaryFunctorIsssNS0_15binary_internal10MulFunctorIsEEEESt5arrayIPcLm3EEEEviT0_T1_ --------------------------
	.section	.nv.info._ZN2at6native29vectorized_elementwise_kernelILi8ENS0_13BinaryFunctorIsssNS0_15binary_internal10MulFunctorIsEEEESt5arrayIPcLm3EEEEviT0_T1_,"",@"SHT_CUDA_INFO"
	.sectionflags	@""
	.align	4


	//----- nvinfo : EIATTR_CUDA_API_VERSION
	.align		4
        /*0000*/ 	.byte	0x04, 0x37
        /*0002*/ 	.short	(.L_3381 - .L_3380)
.L_3380:
        /*0004*/ 	.word	0x00000082


	//----- nvinfo : EIATTR_KPARAM_INFO
	.align		4
.L_3381:
        /*0008*/ 	.byte	0x04, 0x17
        /*000a*/ 	.short	(.L_3383 - .L_3382)
.L_3382:
        /*000c*/ 	.word	0x00000000
        /*0010*/ 	.short	0x0002
        /*0012*/ 	.short	0x0008
        /*0014*/ 	.byte	0x00, 0xf0, 0x61, 0x00


	//----- nvinfo : EIATTR_KPARAM_INFO
	.align		4
.L_3383:
        /*0018*/ 	.byte	0x04, 0x17
        /*001a*/ 	.short	(.L_3385 - .L_3384)
.L_3384:
        /*001c*/ 	.word	0x00000000
        /*0020*/ 	.short	0x0001
        /*0022*/ 	.short	0x0004
        /*0024*/ 	.byte	0x00, 0xf0, 0x05, 0x00


	//----- nvinfo : EIATTR_KPARAM_INFO
	.align		4
.L_3385:
        /*0028*/ 	.byte	0x04, 0x17
        /*002a*/ 	.short	(.L_3387 - .L_3386)
.L_3386:
        /*002c*/ 	.word	0x00000000
        /*0030*/ 	.short	0x0000
        /*0032*/ 	.short	0x0000
        /*0034*/ 	.byte	0x00, 0xf0, 0x11, 0x00


	//----- nvinfo : EIATTR_SPARSE_MMA_MASK
	.align		4
.L_3387:
        /*0038*/ 	.byte	0x03, 0x50
        /*003a*/ 	.short	0x0000


	//----- nvinfo : EIATTR_MAXREG_COUNT
	.align		4
        /*003c*/ 	.byte	0x03, 0x1b
        /*003e*/ 	.short	0x00ff


	//----- nvinfo : EIATTR_MERCURY_ISA_VERSION
	.align		4
        /*0040*/ 	.byte	0x03, 0x5f
        /*0042*/ 	.short	0x0101


	//----- nvinfo : EIATTR_EXIT_INSTR_OFFSETS
	.align		4
        /*0044*/ 	.byte	0x04, 0x1c
        /*0046*/ 	.short	(.L_3389 - .L_3388)


	//   ....[0]....
.L_3388:
        /*0048*/ 	.word	0x00000380


	//   ....[1]....
        /*004c*/ 	.word	0x00000e30


	//   ....[2]....
        /*0050*/ 	.word	0x00000e80


	//----- nvinfo : EIATTR_MAX_THREADS
	.align		4
.L_3389:
        /*0054*/ 	.byte	0x04, 0x05
        /*0056*/ 	.short	(.L_3391 - .L_3390)
.L_3390:
        /*0058*/ 	.word	0x00000080
        /*005c*/ 	.word	0x00000001
        /*0060*/ 	.word	0x00000001


	//----- nvinfo : EIATTR_CRS_STACK_SIZE
	.align		4
.L_3391:
        /*0064*/ 	.byte	0x04, 0x1e
        /*0066*/ 	.short	(.L_3393 - .L_3392)
.L_3392:
        /*0068*/ 	.word	0x00000000


	//----- nvinfo : EIATTR_CBANK_PARAM_SIZE
	.align		4
.L_3393:
        /*006c*/ 	.byte	0x03, 0x19
        /*006e*/ 	.short	0x0020


	//----- nvinfo : EIATTR_PARAM_CBANK
	.align		4
        /*0070*/ 	.byte	0x04, 0x0a
        /*0072*/ 	.short	(.L_3395 - .L_3394)
	.align		4
.L_3394:
        /*0074*/ 	.word	index@(.nv.constant0._ZN2at6native29vectorized_elementwise_kernelILi8ENS0_13BinaryFunctorIsssNS0_15binary_internal10MulFunctorIsEEEESt5arrayIPcLm3EEEEviT0_T1_)
        /*0078*/ 	.short	0x0210
        /*007a*/ 	.short	0x0020


	//----- nvinfo : EIATTR_SW_WAR
	.align		4
.L_3395:
        /*007c*/ 	.byte	0x04, 0x36
        /*007e*/ 	.short	(.L_3397 - .L_3396)
.L_3396:
        /*0080*/ 	.word	0x00000008
.L_3397:


//--------------------- .nv.info._ZN2at6native18elementwise_kernelILi128ELi4EZNS0_15gpu_kernel_implINS0_13AUnaryFunctorIlllNS0_15binary_internal10MulFunctorIlEEEEEEvRNS_18TensorIteratorBaseERKT_EUliE_EEviT1_ --------------------------
	.section	.nv.info._ZN2at6native18elementwise_kernelILi128ELi4EZNS0_15gpu_kernel_implINS0_13AUnaryFunctorIlllNS0_15binary_internal10MulFunctorIlEEEEEEvRNS_18TensorIteratorBaseERKT_EUliE_EEviT1_,"",@"SHT_CUDA_INFO"
	.sectionflags	@""
	.align	4


	//----- nvinfo : EIATTR_CUDA_API_VERSION
	.align		4
        /*0000*/ 	.byte	0x04, 0x37
        /*0002*/ 	.short	(.L_3399 - .L_3398)
.L_3398:
        /*0004*/ 	.word	0x00000082


	//----- nvinfo : EIATTR_KPARAM_INFO
	.align		4
.L_3399:
        /*0008*/ 	.byte	0x04, 0x17
        /*000a*/ 	.short	(.L_3401 - .L_3400)
.L_3400:
        /*000c*/ 	.word	0x00000000
        /*0010*/ 	.short	0x0001
        /*0012*/ 	.short	0x0008
        /*0014*/ 	.byte	0x00, 0xf0, 0xa1, 0x08


	//----- nvinfo : EIATTR_KPARAM_INFO
	.align		4
.L_3401:
        /*0018*/ 	.byte	0x04, 0x17
        /*001a*/ 	.short	(.L_3403 - .L_3402)
.L_3402:
        /*001c*/ 	.word	0x00000000
        /*0020*/ 	.short	0x0000
        /*0022*/ 	.short	0x0000
        /*0024*/ 	.byte	0x00, 0xf0, 0x11, 0x00


	//----- nvinfo : EIATTR_SPARSE_MMA_MASK
	.align		4
.L_3403:
        /*0028*/ 	.byte	0x03, 0x50
        /*002a*/ 	.short	0x0000


	//----- nvinfo : EIATTR_MAXREG_COUNT
	.align		4
        /*002c*/ 	.byte	0x03, 0x1b
        /*002e*/ 	.short	0x0080


	//----- nvinfo : EIATTR_EXTERNS
	.align		4
        /*0030*/ 	.byte	0x04, 0x0f
        /*0032*/ 	.short	(.L_3405 - .L_3404)


	//   ....[0]....
	.align		4
.L_3404:
        /*0034*/ 	.word	index@(__assertfail)


	//----- nvinfo : EIATTR_MERCURY_ISA_VERSION
	.align		4
.L_3405:
        /*0038*/ 	.byte	0x03, 0x5f
        /*003a*/ 	.short	0x0101


	//----- nvinfo : EIATTR_SYSCALL_OFFSETS
	.align		4
        /*003c*/ 	.byte	0x04, 0x46
        /*003e*/ 	.short	(.L_3407 - .L_3406)


	//   ....[0]....
.L_3406:
        /*0040*/ 	.word	0x000021d0


	//   ....[1]....
        /*0044*/ 	.word	0x00003090


	//   ....[2]....
        /*0048*/ 	.word	0x00005270


	//   ....[3]....
        /*004c*/ 	.word	0x00006130


	//   ....[4]....
        /*0050*/ 	.word	0x00008300


	//   ....[5]....
        /*0054*/ 	.word	0x000091c0


	//   ....[6]....
        /*0058*/ 	.word	0x0000b380


	//   ....[7]....
        /*005c*/ 	.word	0x0000c240


	//----- nvinfo : EIATTR_EXIT_INSTR_OFFSETS
	.align		4
.L_3407:
        /*0060*/ 	.byte	0x04, 0x1c
        /*0062*/ 	.short	(.L_3409 - .L_3408)


	//   ....[0]....
.L_3408:
        /*0064*/ 	.word	0x00009250


	//   ....[1]....
        /*0068*/ 	.word	0x0000b520


	//   ....[2]....
        /*006c*/ 	.word	0x0000b540


	//   ....[3]....
        /*0070*/ 	.word	0x0000b5c0


	//   ....[4]....
        /*0074*/ 	.word	0x0000b5e0


	//   ....[5]....
        /*0078*/ 	.word	0x0000b600


	//   ....[6]....
        /*007c*/ 	.word	0x0000b690


	//   ....[7]....
        /*0080*/ 	.word	0x0000b6d0


	//   ....[8]....
        /*0084*/ 	.word	0x0000b770


	//   ....[9]....
        /*0088*/ 	.word	0x0000b7c0


	//   ....[10]....
        /*008c*/ 	.word	0x0000b7f0


	//   ....[11]....
        /*0090*/ 	.word	0x0000b8c0


	//   ....[12]....
        /*0094*/ 	.word	0x0000b900


	//   ....[13]....
        /*0098*/ 	.word	0x0000ba90


	//   ....[14]....
        /*009c*/ 	.word	0x0000bbf0


	//   ....[15]....
        /*00a0*/ 	.word	0x0000bc30


	//   ....[16]....
        /*00a4*/ 	.word	0x0000bcd0


	//   ....[17]....
        /*00a8*/ 	.word	0x0000be50


	//   ....[18]....
        /*00ac*/ 	.word	0x0000bfd0


	//   ....[19]....
        /*00b0*/ 	.word	0x0000c140


	//   ....[20]....
        /*00b4*/ 	.word	0x0000c250


	//   ....[21]....
        /*00b8*/ 	.word	0x0000c270


	//   ....[22]....
        /*00bc*/ 	.word	0x0000c290


	//----- nvinfo : EIATTR_MAX_THREADS
	.align		4
.L_3409:
        /*00c0*/ 	.byte	0x04, 0x05
        /*00c2*/ 	.short	(.L_3411 - .L_3410)
.L_3410:
        /*00c4*/ 	.word	0x00000080
        /*00c8*/ 	.word	0x00000001
        /*00cc*/ 	.word	0x00000001


	//----- nvinfo : EIATTR_CRS_STACK_SIZE
	.align		4
.L_3411:
        /*00d0*/ 	.byte	0x04, 0x1e
        /*00d2*/ 	.short	(.L_3413 - .L_3412)
.L_3412:
        /*00d4*/ 	.word	0x00000000


	//----- nvinfo : EIATTR_CBANK_PARAM_SIZE
	.align		4
.L_3413:
        /*00d8*/ 	.byte	0x03, 0x19
        /*00da*/ 	.short	0x0230


	//----- nvinfo : EIATTR_PARAM_CBANK
	.align		4
        /*00dc*/ 	.byte	0x04, 0x0a
        /*00de*/ 	.short	(.L_3415 - .L_3414)
	.align		4
.L_3414:
        /*00e0*/ 	.word	index@(.nv.constant0._ZN2at6native18elementwise_kernelILi128ELi4EZNS0_15gpu_kernel_implINS0_13AUnaryFunctorIlllNS0_15binary_internal10MulFunctorIlEEEEEEvRNS_18TensorIteratorBaseERKT_EUliE_EEviT1_)
        /*00e4*/ 	.short	0x0210
        /*00e6*/ 	.short	0x0230


	//----- nvinfo : EIATTR_SW_WAR
	.align		4
.L_3415:
        /*00e8*/ 	.byte	0x04, 0x36
        /*00ea*/ 	.short	(.L_3417 - .L_3416)
.L_3416:
        /*00ec*/ 	.word	0x00000008
.L_3417:


//--------------------- .nv.info._ZN2at6native27unrolled_elementwise_kernelINS0_13AUnaryFunctorIlllNS0_15binary_internal10MulFunctorIlEEEESt5arrayIPcLm2EELi4E23TrivialOffsetCalculatorILi1EjESB_NS0_6memory12LoadWithCastILi1EEENSC_13StoreWithCastILi1EEEEEviT_T0_T2_T3_T4_T5_ --------------------------
	.section	.nv.info._ZN2at6native27unrolled_elementwise_kernelINS0_13AUnaryFunctorIlllNS0_15binary_internal10MulFunctorIlEEEESt5arrayIPcLm2EELi4E23TrivialOffsetCalculatorILi1EjESB_NS0_6memory12LoadWithCastILi1EEENSC_13StoreWithCastILi1EEEEEviT_T0_T2_T3_T4_T5_,"",@"SHT_CUDA_INFO"
	.sectionflags	@""
	.align	4


	//----- nvinfo : EIATTR_CUDA_API_VERSION
	.align		4
        /*0000*/ 	.byte	0x04, 0x37
        /*0002*/ 	.short	(.L_3419 - .L_3418)
.L_3418:
        /*0004*/ 	.word	0x00000082


	//----- nvinfo : EIATTR_KPARAM_INFO
	.align		4
.L_3419:
        /*0008*/ 	.byte	0x04, 0x17
        /*000a*/ 	.short	(.L_3421 - .L_3420)
.L_3420:
        /*000c*/ 	.word	0x00000000
        /*0010*/ 	.short	0x0006
        /*0012*/ 	.short	0x0034
        /*0014*/ 	.byte	0x00, 0xf0, 0x21, 0x00


	//----- nvinfo : EIATTR_KPARAM_INFO
	.align		4
.L_3421:
        /*0018*/ 	.byte	0x04, 0x17
        /*001a*/ 	.short	(.L_3423 - .L_3422)
.L_3422:
        /*001c*/ 	.word	0x00000000
        /*0020*/ 	.short	0x0005
        /*0022*/ 	.short	0x002c
        /*0024*/ 	.byte	0x00, 0xf0, 0x21, 0x00


	//----- nvinfo : EIATTR_KPARAM_INFO
	.align		4
.L_3423:
        /*0028*/ 	.byte	0x04, 0x17
        /*002a*/ 	.short	(.L_3425 - .L_3424)
.L_3424:
        /*002c*/ 	.word	0x00000000
        /*0030*/ 	.short	0x0004
        /*0032*/ 	.short	0x0029
        /*0034*/ 	.byte	0x00, 0xf0, 0x05, 0x00


	//----- nvinfo : EIATTR_KPARAM_INFO
	.align		4
.L_3425:
        /*0038*/ 	.byte	0x04, 0x17
        /*003a*/ 	.short	(.L_3427 - .L_3426)
.L_3426:
        /*003c*/ 	.word	0x00000000
        /*0040*/ 	.short	0x0003
        /*0042*/ 	.short	0x0028
        /*0044*/ 	.byte	0x00, 0xf0, 0x05, 0x00


	//----- nvinfo : EIATTR_KPARAM_INFO
	.align		4
.L_3427:
        /*0048*/ 	.byte	0x04, 0x17
        /*004a*/ 	.short	(.L_3429 - .L_3428)
.L_3428:
        /*004c*/ 	.word	0x00000000
        /*0050*/ 	.short	0x0002
        /*0052*/ 	.short	0x0018
        /*0054*/ 	.byte	0x00, 0xf0, 0x41, 0x00


	//----- nvinfo : EIATTR_KPARAM_INFO
	.align		4
.L_3429:
        /*0058*/ 	.byte	0x04, 0x17
        /*005a*/ 	.short	(.L_3431 - .L_3430)
.L_3430:
        /*005c*/ 	.word	0x00000000
        /*0060*/ 	.short	0x0001
        /*0062*/ 	.short	0x0008
        /*0064*/ 	.byte	0x00, 0xf0, 0x41, 0x00


	//----- nvinfo : EIATTR_KPARAM_INFO
	.align		4
.L_3431:
        /*0068*/ 	.byte	0x04, 0x17
        /*006a*/ 	.short	(.L_3433 - .L_3432)
.L_3432:
        /*006c*/ 	.word	0x00000000
        /*0070*/ 	.short	0x0000
        /*0072*/ 	.short	0x0000
        /*0074*/ 	.byte	0x00, 0xf0, 0x11, 0x00


	//----- nvinfo : EIATTR_SPARSE_MMA_MASK
	.align		4
.L_3433:
        /*0078*/ 	.byte	0x03, 0x50
        /*007a*/ 	.short	0x0000


	//----- nvinfo : EIATTR_MAXREG_COUNT
	.align		4
        /*007c*/ 	.byte	0x03, 0x1b
        /*007e*/ 	.short	0x00ff


	//----- nvinfo : EIATTR_EXTERNS
	.align		4
        /*0080*/ 	.byte	0x04, 0x0f
        /*0082*/ 	.short	(.L_3435 - .L_3434)


	//   ....[0]....
	.align		4
.L_3434:
        /*0084*/ 	.word	index@(__assertfail)


	//----- nvinfo : EIATTR_MERCURY_ISA_VERSION
	.align		4
.L_3435:
        /*0088*/ 	.byte	0x03, 0x5f
        /*008a*/ 	.short	0x0101


	//----- nvinfo : EIATTR_SYSCALL_OFFSETS
	.align		4
        /*008c*/ 	.byte	0x04, 0x46
        /*008e*/ 	.short	(.L_3437 - .L_3436)


	//   ....[0]....
.L_3436:
        /*0090*/ 	.word	0x00000ef0


	//   ....[1]....
        /*0094*/ 	.word	0x00001df0


	//   ....[2]....
        /*0098*/ 	.word	0x00002d00


	//   ....[3]....
        /*009c*/ 	.word	0x00003be0


	//   ....[4]....
        /*00a0*/ 	.word	0x00004c40


	//   ....[5]....
        /*00a4*/ 	.word	0x00005b10


	//   ....[6]....
        /*00a8*/ 	.word	0x000069b0


	//   ....[7]....
        /*00ac*/ 	.word	0x00007870


	//----- nvinfo : EIATTR_EXIT_INSTR_OFFSETS
	.align		4
.L_3437:
        /*00b0*/ 	.byte	0x04, 0x1c
        /*00b2*/ 	.short	(.L_3439 - .L_3438)


	//   ....[0]....
.L_3438:
        /*00b4*/ 	.word	0x00006a30


	//   ....[1]....
        /*00b8*/ 	.word	0x00006b60


	//   ....[2]....
        /*00bc*/ 	.word	0x00006b80


	//   ....[3]....
        /*00c0*/ 	.word	0x00006c00


	//   ....[4]....
        /*00c4*/ 	.word	0x00006c20


	//   ....[5]....
        /*00c8*/ 	.word	0x00006c40


	//   ....[6]....
        /*00cc*/ 	.word	0x00006cd0


	//   ....[7]....
        /*00d0*/ 	.word	0x00006d10


	//   ....[8]....
        /*00d4*/ 	.word	0x00006db0


	//   ....[9]....
        /*00d8*/ 	.word	0x00006e00


	//   ....[10]....
        /*00dc*/ 	.word	0x00006e30


	//   ....[11]....
        /*00e0*/ 	.word	0x00006f00


	//   ....[12]....
        /*00e4*/ 	.word	0x00006f40


	//   ....[13]....
        /*00e8*/ 	.word	0x000070d0


	//   ....[14]....
        /*00ec*/ 	.word	0x00007230


	//   ....[15]....
        /*00f0*/ 	.word	0x00007270


	//   ....[16]....
        /*00f4*/ 	.word	0x00007310


	//   ....[17]....
        /*00f8*/ 	.word	0x00007490


	//   ....[18]....
        /*00fc*/ 	.word	0x00007610


	//   ....[19]....
        /*0100*/ 	.word	0x00007770


	//   ....[20]....
        /*0104*/ 	.word	0x00007880


	//   ....[21]....
        /*0108*/ 	.word	0x000078a0


	//   ....[22]....
        /*010c*/ 	.word	0x000078c0


	//----- nvinfo : EIATTR_MAX_THREADS
	.align		4
.L_3439:
        /*0110*/ 	.byte	0x04, 0x05
        /*0112*/ 	.short	(.L_3441 - .L_3440)
.L_3440:
        /*0114*/ 	.word	0x00000080
        /*0118*/ 	.word	0x00000001
        /*011c*/ 	.word	0x00000001


	//----- nvinfo : EIATTR_CRS_STACK_SIZE
	.align		4
.L_3441:
        /*0120*/ 	.byte	0x04, 0x1e
        /*0122*/ 	.short	(.L_3443 - .L_3442)
.L_3442:
        /*0124*/ 	.word	0x00000000


	//----- nvinfo : EIATTR_CBANK_PARAM_SIZE
	.align		4
.L_3443:
        /*0128*/ 	.byte	0x03, 0x19
        /*012a*/ 	.short	0x003c


	//----- nvinfo : EIATTR_PARAM_CBANK
	.align		4
        /*012c*/ 	.byte	0x04, 0x0a
        /*012e*/ 	.short	(.L_3445 - .L_3444)
	.align		4
.L_3444:
        /*0130*/ 	.word	index@(.nv.constant0._ZN2at6native27unrolled_elementwise_kernelINS0_13AUnaryFunctorIlllNS0_15binary_internal10MulFunctorIlEEEESt5arrayIPcLm2EELi4E23TrivialOffsetCalculatorILi1EjESB_NS0_6memory12LoadWithCastILi1EEENSC_13StoreWithCastILi1EEEEEviT_T0_T2_T3_T4_T5_)
        /*0134*/ 	.short	0x0210
        /*0136*/ 	.short	0x003c


	//----- nvinfo : EIATTR_SW_WAR
	.align		4
.L_3445:
        /*0138*/ 	.byte	0x04, 0x36
        /*013a*/ 	.short	(.L_3447 - .L_3446)
.L_3446:
        /*013c*/ 	.word	0x00000008
.L_3447:


//--------------------- .nv.info._ZN2at6native18elementwise_kernelILi128ELi2EZNS0_22gpu_kernel_impl_nocastINS0_13AUnaryFunctorIlllNS0_15binary_internal10MulFunctorIlEEEEEEvRNS_18TensorIteratorBaseERKT_EUliE_EEviT1_ --------------------------
	.section	.nv.info._ZN2at6native18elementwise_kernelILi128ELi2EZNS0_22gpu_kernel_impl_nocastINS0_13AUnaryFunctorIlllNS0_15binary_internal10MulFunctorIlEEEEEEvRNS_18TensorIteratorBaseERKT_EUliE_EEviT1_,"",@"SHT_CUDA_INFO"
	.sectionflags	@""
	.align	4


	//----- nvinfo : EIATTR_CUDA_API_VERSION
	.align		4
        /*0000*/ 	.byte	0x04, 0x37
        /*0002*/ 	.short	(.L_3449 - .L_3448)
.L_3448:
        /*0004*/ 	.word	0x00000082


	//----- nvinfo : EIATTR_KPARAM_INFO
	.align		4
.L_3449:
        /*0008*/ 	.byte	0x04, 0x17
        /*000a*/ 	.short	(.L_3451 - .L_3450)
.L_3450:
        /*000c*/ 	.word	0x00000000
        /*0010*/ 	.short	0x0001
        /*0012*/ 	.short	0x0008
        /*0014*/ 	.byte	0x00, 0xf0, 0x81, 0x08


	//----- nvinfo : EIATTR_KPARAM_INFO
	.align		4
.L_3451:
        /*0018*/ 	.byte	0x04, 0x17
        /*001a*/ 	.short	(.L_3453 - .L_3452)
.L_3452:
        /*001c*/ 	.word	0x00000000
        /*0020*/ 	.short	0x0000
        /*0022*/ 	.short	0x0000
        /*0024*/ 	.byte	0x00, 0xf0, 0x11, 0x00


	//----- nvinfo : EIATTR_SPARSE_MMA_MASK
	.align		4
.L_3453:
        /*0028*/ 	.byte	0x03, 0x50
        /*002a*/ 	.short	0x0000


	//----- nvinfo : EIATTR_MAXREG_COUNT
	.align		4
        /*002c*/ 	.byte	0x03, 0x1b
        /*002e*/ 	.short	0x0080


	//----- nvinfo : EIATTR_MERCURY_ISA_VERSION
	.align		4
        /*0030*/ 	.byte	0x03, 0x5f
        /*0032*/ 	.short	0x0101


	//----- nvinfo : EIATTR_EXIT_INSTR_OFFSETS
	.align		4
        /*0034*/ 	.byte	0x04, 0x1c
        /*0036*/ 	.short	(.L_3455 - .L_3454)


	//   ....[0]....
.L_3454:
        /*0038*/ 	.word	0x00001480


	//   ....[1]....
        /*003c*/ 	.word	0x00002850


	//----- nvinfo : EIATTR_MAX_THREADS
	.align		4
.L_3455:
        /*0040*/ 	.byte	0x04, 0x05
        /*0042*/ 	.short	(.L_3457 - .L_3456)
.L_3456:
        /*0044*/ 	.word	0x00000080
        /*0048*/ 	.word	0x00000001
        /*004c*/ 	.word	0x00000001


	//----- nvinfo : EIATTR_CRS_STACK_SIZE
	.align		4
.L_3457:
        /*0050*/ 	.byte	0x04, 0x1e
        /*0052*/ 	.short	(.L_3459 - .L_3458)
.L_3458:
        /*0054*/ 	.word	0x00000000


	//----- nvinfo : EIATTR_CBANK_PARAM_SIZE
	.align		4
.L_3459:
        /*0058*/ 	.byte	0x03, 0x19
        /*005a*/ 	.short	0x0228


	//----- nvinfo : EIATTR_PARAM_CBANK
	.align		4
        /*005c*/ 	.byte	0x04, 0x0a
        /*005e*/ 	.short	(.L_3461 - .L_3460)
	.align		4
.L_3460:
        /*0060*/ 	.word	index@(.nv.constant0._ZN2at6native18elementwise_kernelILi128ELi2EZNS0_22gpu_kernel_impl_nocastINS0_13AUnaryFunctorIlllNS0_15binary_internal10MulFunctorIlEEEEEEvRNS_18TensorIteratorBaseERKT_EUliE_EEviT1_)
        /*0064*/ 	.short	0x0210
        /*0066*/ 	.short	0x0228


	//----- nvinfo : EIATTR_SW_WAR
	.align		4
.L_3461:
        /*0068*/ 	.byte	0x04, 0x36
        /*006a*/ 	.short	(.L_3463 - .L_3462)
.L_3462:
        /*006c*/ 	.word	0x00000008
.L_3463:


//--------------------- .nv.info._ZN2at6native27unrolled_elementwise_kernelINS0_13AUnaryFunctorIlllNS0_15binary_internal10MulFunctorIlEEEESt5arrayIPcLm2EELi4E23TrivialOffsetCalculatorILi1EjESB_NS0_6memory15LoadWithoutCastENSC_16StoreWithoutCastEEEviT_T0_T2_T3_T4_T5_ --------------------------
	.section	.nv.info._ZN2at6native27unrolled_elementwise_kernelINS0_13AUnaryFunctorIlllNS0_15binary_internal10MulFunctorIlEEEESt5arrayIPcLm2EELi4E23TrivialOffsetCalculatorILi1EjESB_NS0_6memory15LoadWithoutCastENSC_16StoreWithoutCastEEEviT_T0_T2_T3_T4_T5_,"",@"SHT_CUDA_INFO"
	.sectionflags	@""
	.align	4


	//----- nvinfo : EIATTR_CUDA_API_VERSION
	.align		4
        /*0000*/ 	.byte	0x04, 0x37
        /*0002*/ 	.short	(.L_3465 - .L_3464)
.L_3464:
        /*0004*/ 	.word	0x00000082


	//----- nvinfo : EIATTR_KPARAM_INFO
	.align		4
.L_3465:
        /*0008*/ 	.byte	0x04, 0x17
        /*000a*/ 	.short	(.L_3467 - .L_3466)
.L_3466:
        /*000c*/ 	.word	0x00000000
        /*0010*/ 	.short	0x0006
        /*0012*/ 	.short	0x002b
        /*0014*/ 	.byte	0x00, 0xf0, 0x05, 0x00


	//----- nvinfo : EIATTR_KPARAM_INFO
	.align		4
.L_3467:
        /*0018*/ 	.byte	0x04, 0x17
        /*001a*/ 	.short	(.L_3469 - .L_3468)
.L_3468:
        /*001c*/ 	.word	0x00000000
        /*0020*/ 	.short	0x0005
        /*0022*/ 	.short	0x002a
        /*0024*/ 	.byte	0x00, 0xf0, 0x05, 0x00


	//----- nvinfo : EIATTR_KPARAM_INFO
	.align		4
.L_3469:
        /*0028*/ 	.byte	0x04, 0x17
        /*002a*/ 	.short	(.L_3471 - .L_3470)
.L_3470:
        /*002c*/ 	.word	0x00000000
        /*0030*/ 	.short	0x0004
        /*0032*/ 	.short	0x0029
        /*0034*/ 	.byte	0x00, 0xf0, 0x05, 0x00


	//----- nvinfo : EIATTR_KPARAM_INFO
	.align		4
.L_3471:
        /*0038*/ 	.byte	0x04, 0x17
        /*003a*/ 	.short	(.L_3473 - .L_3472)
.L_3472:
        /*003c*/ 	.word	0x00000000
        /*0040*/ 	.short	0x0003
        /*0042*/ 	.short	0x0028
        /*0044*/ 	.byte	0x00, 0xf0, 0x05, 0x00


	//----- nvinfo : EIATTR_KPARAM_INFO
	.align		4
.L_3473:
        /*0048*/ 	.byte	0x04, 0x17
        /*004a*/ 	.short	(.L_3475 - .L_3474)
.L_3474:
        /*004c*/ 	.word	0x00000000
        /*0050*/ 	.short	0x0002
        /*0052*/ 	.short	0x0018
        /*0054*/ 	.byte	0x00, 0xf0, 0x41, 0x00


	//----- nvinfo : EIATTR_KPARAM_INFO
	.align		4
.L_3475:
        /*0058*/ 	.byte	0x04, 0x17
        /*005a*/ 	.short	(.L_3477 - .L_3476)
.L_3476:
        /*005c*/ 	.word	0x00000000
        /*0060*/ 	.short	0x0001
        /*0062*/ 	.short	0x0008
        /*0064*/ 	.byte	0x00, 0xf0, 0x41, 0x00


	//----- nvinfo : EIATTR_KPARAM_INFO
	.align		4
.L_3477:
        /*0068*/ 	.byte	0x04, 0x17
        /*006a*/ 	.short	(.L_3479 - .L_3478)
.L_3478:
        /*006c*/ 	.word	0x00000000
        /*0070*/ 	.short	0x0000
        /*0072*/ 	.short	0x0000
        /*0074*/ 	.byte	0x00, 0xf0, 0x11, 0x00


	//----- nvinfo : EIATTR_SPARSE_MMA_MASK
	.align		4
.L_3479:
        /*0078*/ 	.byte	0x03, 0x50
        /*007a*/ 	.short	0x0000


	//----- nvinfo : EIATTR_MAXREG_COUNT
	.align		4
        /*007c*/ 	.byte	0x03, 0x1b
        /*007e*/ 	.short	0x00ff


	//----- nvinfo : EIATTR_MERCURY_ISA_VERSION
	.align		4
        /*0080*/ 	.byte	0x03, 0x5f
        /*0082*/ 	.short	0x0101


	//----- nvinfo : EIATTR_EXIT_INSTR_OFFSETS
	.align		4
        /*0084*/ 	.byte	0x04, 0x1c
        /*0086*/ 	.short	(.L_3481 - .L_3480)


	//   ....[0]....
.L_3480:
        /*0088*/ 	.word	0x00000470


	//   ....[1]....
        /*008c*/ 	.word	0x000004d0


	//----- nvinfo : EIATTR_MAX_THREADS
	.align		4
.L_3481:
        /*0090*/ 	.byte	0x04, 0x05
        /*0092*/ 	.short	(.L_3483 - .L_3482)
.L_3482:
        /*0094*/ 	.word	0x00000080
        /*0098*/ 	.word	0x00000001
        /*009c*/ 	.word	0x00000001


	//----- nvinfo : EIATTR_CRS_STACK_SIZE
	.align		4
.L_3483:
        /*00a0*/ 	.byte	0x04, 0x1e
        /*00a2*/ 	.short	(.L_3485 - .L_3484)
.L_3484:
        /*00a4*/ 	.word	0x00000000


	//----- nvinfo : EIATTR_CBANK_PARAM_SIZE
	.align		4
.L_3485:
        /*00a8*/ 	.byte	0x03, 0x19
        /*00aa*/ 	.short	0x002c


	//----- nvinfo : EIATTR_PARAM_CBANK
	.align		4
        /*00ac*/ 	.byte	0x04, 0x0a
        /*00ae*/ 	.short	(.L_3487 - .L_3486)
	.align		4
.L_3486:
        /*00b0*/ 	.word	index@(.nv.constant0._ZN2at6native27unrolled_elementwise_kernelINS0_13AUnaryFunctorIlllNS0_15binary_internal10MulFunctorIlEEEESt5arrayIPcLm2EELi4E23TrivialOffsetCalculatorILi1EjESB_NS0_6memory15LoadWithoutCastENSC_16StoreWithoutCastEEEviT_T0_T2_T3_T4_T5_)
        /*00b4*/ 	.short	0x0210
        /*00b6*/ 	.short	0x002c


	//----- nvinfo : EIATTR_SW_WAR
	.align		4
.L_3487:
        /*00b8*/ 	.byte	0x04, 0x36
        /*00ba*/ 	.short	(.L_3489 - .L_3488)
.L_3488:
        /*00bc*/ 	.word	0x00000008
.L_3489:


//--------------------- .nv.info._ZN2at6native29vectorized_elementwise_kernelILi2ENS0_13AUnaryFunctorIlllNS0_15binary_internal10MulFunctorIlEEEESt5arrayIPcLm2EEEEviT0_T1_ --------------------------
	.section	.nv.info._ZN2at6native29vectorized_elementwise_kernelILi2ENS0_13AUnaryFunctorIlllNS0_15binary_internal10MulFunctorIlEEEESt5arrayIPcLm2EEEEviT0_T1_,"",@"SHT_CUDA_INFO"
	.sectionflags	@""
	.align	4


	//----- nvinfo : EIATTR_CUDA_API_VERSION
	.align		4
        /*0000*/ 	.byte	0x04, 0x37
        /*0002*/ 	.short	(.L_3491 - .L_3490)
.L_3490:
        /*0004*/ 	.word	0x00000082


	//----- nvinfo : EIATTR_KPARAM_INFO
	.align		4
.L_3491:
        /*0008*/ 	.byte	0x04, 0x17
        /*000a*/ 	.short	(.L_3493 - .L_3492)
.L_3492:
        /*000c*/ 	.word	0x00000000
        /*0010*/ 	.short	0x0002
        /*0012*/ 	.short	0x0018
        /*0014*/ 	.byte	0x00, 0xf0, 0x41, 0x00


	//----- nvinfo : EIATTR_KPARAM_INFO
	.align		4
.L_3493:
        /*0018*/ 	.byte	0x04, 0x17
        /*001a*/ 	.short	(.L_3495 - .L_3494)
.L_3494:
        /*001c*/ 	.word	0x00000000
        /*0020*/ 	.short	0x0001
        /*0022*/ 	.short	0x0008
        /*0024*/ 	.byte	0x00, 0xf0, 0x41, 0x00


	//----- nvinfo : EIATTR_KPARAM_INFO
	.align		4
.L_3495:
        /*0028*/ 	.byte	0x04, 0x17
        /*002a*/ 	.short	(.L_3497 - .L_3496)
.L_3496:
        /*002c*/ 	.word	0x00000000
        /*0030*/ 	.short	0x0000
        /*0032*/ 	.short	0x0000
        /*0034*/ 	.byte	0x00, 0xf0, 0x11, 0x00


	//----- nvinfo : EIATTR_SPARSE_MMA_MASK
	.align		4
.L_3497:
        /*0038*/ 	.byte	0x03, 0x50
        /*003a*/ 	.short	0x0000


	//----- nvinfo : EIATTR_MAXREG_COUNT
	.align		4
        /*003c*/ 	.byte	0x03, 0x1b
        /*003e*/ 	.short	0x00ff


	//----- nvinfo : EIATTR_MERCURY_ISA_VERSION
	.align		4
        /*0040*/ 	.byte	0x03, 0x5f
        /*0042*/ 	.short	0x0101


	//----- nvinfo : EIATTR_EXIT_INSTR_OFFSETS
	.align		4
        /*0044*/ 	.byte	0x04, 0x1c
        /*0046*/ 	.short	(.L_3499 - .L_3498)


	//   ....[0]....
.L_3498:
        /*0048*/ 	.word	0x000003e0


	//   ....[1]....
        /*004c*/ 	.word	0x00000d50


	//   ....[2]....
        /*0050*/ 	.word	0x00000db0


	//----- nvinfo : EIATTR_MAX_THREADS
	.align		4
.L_3499:
        /*0054*/ 	.byte	0x04, 0x05
        /*0056*/ 	.short	(.L_3501 - .L_3500)
.L_3500:
        /*0058*/ 	.word	0x00000080
        /*005c*/ 	.word	0x00000001
        /*0060*/ 	.word	0x00000001


	//----- nvinfo : EIATTR_CRS_STACK_SIZE
	.align		4
.L_3501:
        /*0064*/ 	.byte	0x04, 0x1e
        /*0066*/ 	.short	(.L_3503 - .L_3502)
.L_3502:
        /*0068*/ 	.word	0x00000000


	//----- nvinfo : EIATTR_CBANK_PARAM_SIZE
	.align		4
.L_3503:
        /*006c*/ 	.byte	0x03, 0x19
        /*006e*/ 	.short	0x0028


	//----- nvinfo : EIATTR_PARAM_CBANK
	.align		4
        /*0070*/ 	.byte	0x04, 0x0a
        /*0072*/ 	.short	(.L_3505 - .L_3504)
	.align		4
.L_3504:
        /*0074*/ 	.word	index@(.nv.constant0._ZN2at6native29vectorized_elementwise_kernelILi2ENS0_13AUnaryFunctorIlllNS0_15binary_internal10MulFunctorIlEEEESt5arrayIPcLm2EEEEviT0_T1_)
        /*0078*/ 	.short	0x0210
        /*007a*/ 	.short	0x0028


	//----- nvinfo : EIATTR_SW_WAR
	.align		4
.L_3505:
        /*007c*/ 	.byte	0x04, 0x36
        /*007e*/ 	.short	(.L_3507 - .L_3506)
.L_3506:
        /*0080*/ 	.word	0x00000008
.L_3507:


//--------------------- .nv.info._ZN2at6native29vectorized_elementwise_kernelILi4ENS0_13AUnaryFunctorIlllNS0_15binary_internal10MulFunctorIlEEEESt5arrayIPcLm2EEEEviT0_T1_ --------------------------
	.section	.nv.info._ZN2at6native29vectorized_elementwise_kernelILi4ENS0_13AUnaryFunctorIlllNS0_15binary_internal10MulFunctorIlEEEESt5arrayIPcLm2EEEEviT0_T1_,"",@"SHT_CUDA_INFO"
	.sectionflags	@""
	.align	4


	//----- nvinfo : EIATTR_CUDA_API_VERSION
	.align		4
        /*0000*/ 	.byte	0x04, 0x37
        /*0002*/ 	.short	(.L_3509 - .L_3508)
.L_3508:
        /*0004*/ 	.word	0x00000082


	//----- nvinfo : EIATTR_KPARAM_INFO
	.align		4
.L_3509:
        /*0008*/ 	.byte	0x04, 0x17
        /*000a*/ 	.short	(.L_3511 - .L_3510)
.L_3510:
        /*000c*/ 	.word	0x00000000
        /*0010*/ 	.short	0x0002
        /*0012*/ 	.short	0x0018
        /*0014*/ 	.byte	0x00, 0xf0, 0x41, 0x00


	//----- nvinfo : EIATTR_KPARAM_INFO
	.align		4
.L_3511:
        /*0018*/ 	.byte	0x04, 0x17
        /*001a*/ 	.short	(.L_3513 - .L_3512)
.L_3512:
        /*001c*/ 	.word	0x00000000
        /*0020*/ 	.short	0x0001
        /*0022*/ 	.short	0x0008
        /*0024*/ 	.byte	0x00, 0xf0, 0x41, 0x00


	//----- nvinfo : EIATTR_KPARAM_INFO
	.align		4
.L_3513:
        /*0028*/ 	.byte	0x04, 0x17
        /*002a*/ 	.short	(.L_3515 - .L_3514)
.L_3514:
        /*002c*/ 	.word	0x00000000
        /*0030*/ 	.short	0x0000
        /*0032*/ 	.short	0x0000
        /*0034*/ 	.byte	0x00, 0xf0, 0x11, 0x00


	//----- nvinfo : EIATTR_SPARSE_MMA_MASK
	.align		4
.L_3515:
        /*0038*/ 	.byte	0x03, 0x50
        /*003a*/ 	.short	0x0000


	//----- nvinfo : EIATTR_MAXREG_COUNT
	.align		4
        /*003c*/ 	.byte	0x03, 0x1b
        /*003e*/ 	.short	0x00ff


	//----- nvinfo : EIATTR_MERCURY_ISA_VERSION
	.align		4
        /*0040*/ 	.byte	0x03, 0x5f
        /*0042*/ 	.short	0x0101


	//----- nvinfo : EIATTR_EXIT_INSTR_OFFSETS
	.align		4
        /*0044*/ 	.byte	0x04, 0x1c
        /*0046*/ 	.short	(.L_3517 - .L_3516)


	//   ....[0]....
.L_3516:
        /*0048*/ 	.word	0x000003e0


	//   ....[1]....
        /*004c*/ 	.word	0x00000d50


	//   ....[2]....
        /*0050*/ 	.word	0x00000db0


	//----- nvinfo : EIATTR_MAX_THREADS
	.align		4
.L_3517:
        /*0054*/ 	.byte	0x04, 0x05
        /*0056*/ 	.short	(.L_3519 - .L_3518)
.L_3518:
        /*0058*/ 	.word	0x00000080
        /*005c*/ 	.word	0x00000001
        /*0060*/ 	.word	0x00000001


	//----- nvinfo : EIATTR_CRS_STACK_SIZE
	.align		4
.L_3519:
        /*0064*/ 	.byte	0x04, 0x1e
        /*0066*/ 	.short	(.L_3521 - .L_3520)
.L_3520:
        /*0068*/ 	.word	0x00000000


	//----- nvinfo : EIATTR_CBANK_PARAM_SIZE
	.align		4
.L_3521:
        /*006c*/ 	.byte	0x03, 0x19
        /*006e*/ 	.short	0x0028


	//----- nvinfo : EIATTR_PARAM_CBANK
	.align		4
        /*0070*/ 	.byte	0x04, 0x0a
        /*0072*/ 	.short	(.L_3523 - .L_3522)
	.align		4
.L_3522:
        /*0074*/ 	.word	index@(.nv.constant0._ZN2at6native29vectorized_elementwise_kernelILi4ENS0_13AUnaryFunctorIlllNS0_15binary_internal10MulFunctorIlEEEESt5arrayIPcLm2EEEEviT0_T1_)
        /*0078*/ 	.short	0x0210
        /*007a*/ 	.short	0x0028


	//----- nvinfo : EIATTR_SW_WAR
	.align		4
.L_3523:
        /*007c*/ 	.byte	0x04, 0x36
        /*007e*/ 	.short	(.L_3525 - .L_3524)
.L_3524:
        /*0080*/ 	.word	0x00000008
.L_3525:


//--------------------- .nv.info._ZN2at6native29vectorized_elementwise_kernelILi8ENS0_13AUnaryFunctorIlllNS0_15binary_internal10MulFunctorIlEEEESt5arrayIPcLm2EEEEviT0_T1_ --------------------------
	.section	.nv.info._ZN2at6native29vectorized_elementwise_kernelILi8ENS0_13AUnaryFunctorIlllNS0_15binary_internal10MulFunctorIlEEEESt5arrayIPcLm2EEEEviT0_T1_,"",@"SHT_CUDA_INFO"
	.sectionflags	@""
	.align	4


	//----- nvinfo : EIATTR_CUDA_API_VERSION
	.align		4
        /*0000*/ 	.byte	0x04, 0x37
        /*0002*/ 	.short	(.L_3527 - .L_3526)
.L_3526:
        /*0004*/ 	.word	0x00000082


	//----- nvinfo : EIATTR_KPARAM_INFO
	.align		4
.L_3527:
        /*0008*/ 	.byte	0x04, 0x17
        /*000a*/ 	.short	(.L_3529 - .L_3528)
.L_3528:
        /*000c*/ 	.word	0x00000000
        /*0010*/ 	.short	0x0002
        /*0012*/ 	.short	0x0018
        /*0014*/ 	.byte	0x00, 0xf0, 0x41, 0x00


	//----- nvinfo : EIATTR_KPARAM_INFO
	.align		4
.L_3529:
        /*0018*/ 	.byte	0x04, 0x17
        /*001a*/ 	.short	(.L_3531 - .L_3530)
.L_3530:
        /*001c*/ 	.word	0x00000000
        /*0020*/ 	.short	0x0001
        /*0022*/ 	.short	0x0008
        /*0024*/ 	.byte	0x00, 0xf0, 0x41, 0x00


	//----- nvinfo : EIATTR_KPARAM_INFO
	.align		4
.L_3531:
        /*0028*/ 	.byte	0x04, 0x17
        /*002a*/ 	.short	(.L_3533 - .L_3532)
.L_3532:
        /*002c*/ 	.word	0x00000000
        /*0030*/ 	.short	0x0000
        /*0032*/ 	.short	0x0000
        /*0034*/ 	.byte	0x00, 0xf0, 0x11, 0x00


	//----- nvinfo : EIATTR_SPARSE_MMA_MASK
	.align		4
.L_3533:
        /*0038*/ 	.byte	0x03, 0x50
        /*003a*/ 	.short	0x0000


	//----- nvinfo : EIATTR_MAXREG_COUNT
	.align		4
        /*003c*/ 	.byte	0x03, 0x1b
        /*003e*/ 	.short	0x00ff


	//----- nvinfo : EIATTR_MERCURY_ISA_VERSION
	.align		4
        /*0040*/ 	.byte	0x03, 0x5f
        /*0042*/ 	.short	0x0101


	//----- nvinfo : EIATTR_EXIT_INSTR_OFFSETS
	.align		4
        /*0044*/ 	.byte	0x04, 0x1c
        /*0046*/ 	.short	(.L_3535 - .L_3534)


	//   ....[0]....
.L_3534:
        /*0048*/ 	.word	0x000003e0


	//   ....[1]....
        /*004c*/ 	.word	0x00000d50


	//   ....[2]....
        /*0050*/ 	.word	0x00000db0


	//----- nvinfo : EIATTR_MAX_THREADS
	.align		4
.L_3535:
        /*0054*/ 	.byte	0x04, 0x05
        /*0056*/ 	.short	(.L_3537 - .L_3536)
.L_3536:
        /*0058*/ 	.word	0x00000080
        /*005c*/ 	.word	0x00000001
        /*0060*/ 	.word	0x00000001


	//----- nvinfo : EIATTR_CRS_STACK_SIZE
	.align		4
.L_3537:
        /*0064*/ 	.byte	0x04, 0x1e
        /*0066*/ 	.short	(.L_3539 - .L_3538)
.L_3538:
        /*0068*/ 	.word	0x00000000


	//----- nvinfo : EIATTR_CBANK_PARAM_SIZE
	.align		4
.L_3539:
        /*006c*/ 	.byte	0x03, 0x19
        /*006e*/ 	.short	0x0028


	//----- nvinfo : EIATTR_PARAM_CBANK
	.align		4
        /*0070*/ 	.byte	0x04, 0x0a
        /*0072*/ 	.short	(.L_3541 - .L_3540)
	.align		4
.L_3540:
        /*0074*/ 	.word	index@(.nv.constant0._ZN2at6native29vectorized_elementwise_kernelILi8ENS0_13AUnaryFunctorIlllNS0_15binary_internal10MulFunctorIlEEEESt5arrayIPcLm2EEEEviT0_T1_)
        /*0078*/ 	.short	0x0210
        /*007a*/ 	.short	0x0028


	//----- nvinfo : EIATTR_SW_WAR
	.align		4
.L_3541:
        /*007c*/ 	.byte	0x04, 0x36
        /*007e*/ 	.short	(.L_3543 - .L_3542)
.L_3542:
        /*0080*/ 	.word	0x00000008
.L_3543:


//--------------------- .nv.info._ZN2at6native18elementwise_kernelILi128ELi4EZNS0_15gpu_kernel_implINS0_13BinaryFunctorIlllNS0_15binary_internal10MulFunctorIlEEEEEEvRNS_18TensorIteratorBaseERKT_EUliE_EEviT1_ --------------------------
	.section	.nv.info._ZN2at6native18elementwise_kernelILi128ELi4EZNS0_15gpu_kernel_implINS0_13BinaryFunctorIlllNS0_15binary_internal10MulFunctorIlEEEEEEvRNS_18TensorIteratorBaseERKT_EUliE_EEviT1_,"",@"SHT_CUDA_INFO"
	.sectionflags	@""
	.align	4


	//----- nvinfo : EIATTR_CUDA_API_VERSION
	.align		4
        /*0000*/ 	.byte	0x04, 0x37
        /*0002*/ 	.short	(.L_3545 - .L_3544)
.L_3544:
        /*0004*/ 	.word	0x00000082


	//----- nvinfo : EIATTR_KPARAM_INFO
	.align		4
.L_3545:
        /*0008*/ 	.byte	0x04, 0x17
        /*000a*/ 	.short	(.L_3547 - .L_3546)
.L_3546:
        /*000c*/ 	.word	0x00000000
        /*0010*/ 	.short	0x0001
        /*0012*/ 	.short	0x0008
        /*0014*/ 	.byte	0x00, 0xf0, 0x21, 0x0a


	//----- nvinfo : EIATTR_KPARAM_INFO
	.align		4
.L_3547:
        /*0018*/ 	.byte	0x04, 0x17
        /*001a*/ 	.short	(.L_3549 - .L_3548)
.L_3548:
        /*001c*/ 	.word	0x00000000
        /*0020*/ 	.short	0x0000
        /*0022*/ 	.short	0x0000
        /*0024*/ 	.byte	0x00, 0xf0, 0x11, 0x00


	//----- nvinfo : EIATTR_SPARSE_MMA_MASK
	.align		4
.L_3549:
        /*0028*/ 	.byte	0x03, 0x50
        /*002a*/ 	.short	0x0000


	//----- nvinfo : EIATTR_MAXREG_COUNT
	.align		4
        /*002c*/ 	.byte	0x03, 0x1b
        /*002e*/ 	.short	0x0080


	//----- nvinfo : EIATTR_EXTERNS
	.align		4
        /*0030*/ 	.byte	0x04, 0x0f
        /*0032*/ 	.short	(.L_3551 - .L_3550)


	//   ....[0]....
	.align		4
.L_3550:
        /*0034*/ 	.word	index@(__assertfail)


	//----- nvinfo : EIATTR_MERCURY_ISA_VERSION
	.align		4
.L_3551:
        /*0038*/ 	.byte	0x03, 0x5f
        /*003a*/ 	.short	0x0101


	//----- nvinfo : EIATTR_SYSCALL_OFFSETS
	.align		4
        /*003c*/ 	.byte	0x04, 0x46
        /*003e*/ 	.short	(.L_3553 - .L_3552)


	//   ....[0]....
.L_3552:
        /*0040*/ 	.word	0x00002500


	//   ....[1]....
        /*0044*/ 	.word	0x00003370


	//   ....[2]....
        /*0048*/ 	.word	0x00004220


	//   ....[3]....
        /*004c*/ 	.word	0x00006730


	//   ....[4]....
        /*0050*/ 	.word	0x000075a0


	//   ....[5]....
        /*0054*/ 	.word	0x00008450


	//   ....[6]....
        /*0058*/ 	.word	0x0000a950


	//   ....[7]....
        /*005c*/ 	.word	0x0000b7c0


	//   ....[8]....
        /*0060*/ 	.word	0x0000c670


	//   ....[9]....
        /*0064*/ 	.word	0x0000eb60


	//   ....[10]....
        /*0068*/ 	.word	0x0000f9d0


	//   ....[11]....
        /*006c*/ 	.word	0x00010880


	//----- nvinfo : EIATTR_EXIT_INSTR_OFFSETS
	.align		4
.L_3553:
        /*0070*/ 	.byte	0x04, 0x1c
        /*0072*/ 	.short	(.L_3555 - .L_3554)


	//   ....[0]....
.L_3554:
        /*0074*/ 	.word	0x0000c700


	//   ....[1]....
        /*0078*/ 	.word	0x0000fb60


	//   ....[2]....
        /*007c*/ 	.word	0x0000fb80


	//   ....[3]....
        /*0080*/ 	.word	0x0000fc00


	//   ....[4]....
        /*0084*/ 	.word	0x0000fc20


	//   ....[5]....
        /*0088*/ 	.word	0x0000fc40


	//   ....[6]....
        /*008c*/ 	.word	0x0000fcd0


	//   ....[7]....
        /*0090*/ 	.word	0x0000fd10


	//   ....[8]....
        /*0094*/ 	.word	0x0000fdb0


	//   ....[9]....
        /*0098*/ 	.word	0x0000fe00


	//   ....[10]....
        /*009c*/ 	.word	0x0000fe30


	//   ....[11]....
        /*00a0*/ 	.word	0x0000ff00


	//   ....[12]....
        /*00a4*/ 	.word	0x0000ff40


	//   ....[13]....
        /*00a8*/ 	.word	0x000100d0


	//   ....[14]....
        /*00ac*/ 	.word	0x00010230


	//   ....[15]....
        /*00b0*/ 	.word	0x00010270


	//   ....[16]....
        /*00b4*/ 	.word	0x00010310


	//   ....[17]....
        /*00b8*/ 	.word	0x00010490


	//   ....[18]....
        /*00bc*/ 	.word	0x00010610


	//   ....[19]....
        /*00c0*/ 	.word	0x00010780


	//   ....[20]....
        /*00c4*/ 	.word	0x00010890


	//   ....[21]....
        /*00c8*/ 	.word	0x000108b0


	//   ....[22]....
        /*00cc*/ 	.word	0x000108d0


	//----- nvinfo : EIATTR_MAX_THREADS
	.align		4
.L_3555:
        /*00d0*/ 	.byte	0x04, 0x05
        /*00d2*/ 	.short	(.L_3557 - .L_3556)
.L_3556:
        /*00d4*/ 	.word	0x00000080
        /*00d8*/ 	.word	0x00000001
        /*00dc*/ 	.word	0x00000001


	//----- nvinfo : EIATTR_CRS_STACK_SIZE
	.align		4
.L_3557:
        /*00e0*/ 	.byte	0x04, 0x1e
        /*00e2*/ 	.short	(.L_3559 - .L_3558)
.L_3558:
        /*00e4*/ 	.word	0x00000000


	//----- nvinfo : EIATTR_CBANK_PARAM_SIZE
	.align		4
.L_3559:
        /*00e8*/ 	.byte	0x03, 0x19
        /*00ea*/ 	.short	0x0290


	//----- nvinfo : EIATTR_PARAM_CBANK
	.align		4
        /*00ec*/ 	.byte	0x04, 0x0a
        /*00ee*/ 	.short	(.L_3561 - .L_3560)
	.align		4
.L_3560:
        /*00f0*/ 	.word	index@(.nv.constant0._ZN2at6native18elementwise_kernelILi128ELi4EZNS0_15gpu_kernel_implINS0_13BinaryFunctorIlllNS0_15binary_internal10MulFunctorIlEEEEEEvRNS_18TensorIteratorBaseERKT_EUliE_EEviT1_)
        /*00f4*/ 	.short	0x0210
        /*00f6*/ 	.short	0x0290


	//----- nvinfo : EIATTR_SW_WAR
	.align		4
.L_3561:
        /*00f8*/ 	.byte	0x04, 0x36
        /*00fa*/ 	.short	(.L_3563 - .L_3562)
.L_3562:
        /*00fc*/ 	.word	0x00000008
.L_3563:


//--------------------- .nv.info._ZN2at6native27unrolled_elementwise_kernelINS0_13BinaryFunctorIlllNS0_15binary_internal10MulFunctorIlEEEESt5arrayIPcLm3EELi4E23TrivialOffsetCalculatorILi2EjESA_ILi1EjENS0_6memory12LoadWithCastILi2EEENSD_13StoreWithCastILi1EEEEEviT_T0_T2_T3_T4_T5_ --------------------------
	.section	.nv.info._ZN2at6native27unrolled_elementwise_kernelINS0_13BinaryFunctorIlllNS0_15binary_internal10MulFunctorIlEEEESt5arrayIPcLm3EELi4E23TrivialOffsetCalculatorILi2EjESA_ILi1EjENS0_6memory12LoadWithCastILi2EEENSD_13StoreWithCastILi1EEEEEviT_T0_T2_T3_T4_T5_,"",@"SHT_CUDA_INFO"
	.sectionflags	@""
	.align	4


	//----- nvinfo : EIATTR_CUDA_API_VERSION
	.align		4
        /*0000*/ 	.byte	0x04, 0x37
        /*0002*/ 	.short	(.L_3565 - .L_3564)
.L_3564:
        /*0004*/ 	.word	0x00000082


	//----- nvinfo : EIATTR_KPARAM_INFO
	.align		4
.L_3565:
        /*0008*/ 	.byte	0x04, 0x17
        /*000a*/ 	.short	(.L_3567 - .L_3566)
.L_3566:
        /*000c*/ 	.word	0x00000000
        /*0010*/ 	.short	0x0006
        /*0012*/ 	.short	0x0030
        /*0014*/ 	.byte	0x00, 0xf0, 0x21, 0x00


	//----- nvinfo : EIATTR_KPARAM_INFO
	.align		4
.L_3567:
        /*0018*/ 	.byte	0x04, 0x17
        /*001a*/ 	.short	(.L_3569 - .L_3568)
.L_3568:
        /*001c*/ 	.word	0x00000000
        /*0020*/ 	.short	0x0005
        /*0022*/ 	.short	0x0024
        /*0024*/ 	.byte	0x00, 0xf0, 0x31, 0x00


	//----- nvinfo : EIATTR_KPARAM_INFO
	.align		4
.L_3569:
        /*0028*/ 	.byte	0x04, 0x17
        /*002a*/ 	.short	(.L_3571 - .L_3570)
.L_3570:
        /*002c*/ 	.word	0x00000000
        /*0030*/ 	.short	0x0004
        /*0032*/ 	.short	0x0021
        /*0034*/ 	.byte	0x00, 0xf0, 0x05, 0x00


	//----- nvinfo : EIATTR_KPARAM_INFO
	.align		4
.L_3571:
        /*0038*/ 	.byte	0x04, 0x17
        /*003a*/ 	.short	(.L_3573 - .L_3572)
.L_3572:
        /*003c*/ 	.word	0x00000000
        /*0040*/ 	.short	0x0003
        /*0042*/ 	.short	0x0020
        /*0044*/ 	.byte	0x00, 0xf0, 0x05, 0x00


	//----- nvinfo : EIATTR_KPARAM_INFO
	.align		4
.L_3573:
        /*0048*/ 	.byte	0x04, 0x17
        /*004a*/ 	.short	(.L_3575 - .L_3574)
.L_3574:
        /*004c*/ 	.word	0x00000000
        /*0050*/ 	.short	0x0002
        /*0052*/ 	.short	0x0008
        /*0054*/ 	.byte	0x00, 0xf0, 0x61, 0x00


	//----- nvinfo : EIATTR_KPARAM_INFO
	.align		4
.L_3575:
        /*0058*/ 	.byte	0x04, 0x17
        /*005a*/ 	.short	(.L_3577 - .L_3576)
.L_3576:
        /*005c*/ 	.word	0x00000000
        /*0060*/ 	.short	0x0001
        /*0062*/ 	.short	0x0004
        /*0064*/ 	.byte	0x00, 0xf0, 0x05, 0x00


	//----- nvinfo : EIATTR_KPARAM_INFO
	.align		4
.L_3577:
        /*0068*/ 	.byte	0x04, 0x17
        /*006a*/ 	.short	(.L_3579 - .L_3578)
.L_3578:
        /*006c*/ 	.word	0x00000000
        /*0070*/ 	.short	0x0000
        /*0072*/ 	.short	0x0000
        /*0074*/ 	.byte	0x00, 0xf0, 0x11, 0x00


	//----- nvinfo : EIATTR_SPARSE_MMA_MASK
	.align		4
.L_3579:
        /*0078*/ 	.byte	0x03, 0x50
        /*007a*/ 	.short	0x0000


	//----- nvinfo : EIATTR_MAXREG_COUNT
	.align		4
        /*007c*/ 	.byte	0x03, 0x1b
        /*007e*/ 	.short	0x00ff


	//----- nvinfo : EIATTR_EXTERNS
	.align		4
        /*0080*/ 	.byte	0x04, 0x0f
        /*0082*/ 	.short	(.L_3581 - .L_3580)


	//   ....[0]....
	.align		4
.L_3580:
        /*0084*/ 	.word	index@(__assertfail)


	//----- nvinfo : EIATTR_MERCURY_ISA_VERSION
	.align		4
.L_3581:
        /*0088*/ 	.byte	0x03, 0x5f
        /*008a*/ 	.short	0x0101


	//----- nvinfo : EIATTR_SYSCALL_OFFSETS
	.align		4
        /*008c*/ 	.byte	0x04, 0x46
        /*008e*/ 	.short	(.L_3583 - .L_3582)


	//   ....[0]....
.L_3582:
        /*0090*/ 	.word	0x00000f10


	//   ....[1]....
        /*0094*/ 	.word	0x00001d90


	//   ....[2]....
        /*0098*/ 	.word	0x00002c90


	//   ....[3]....
        /*009c*/ 	.word	0x00003b10


	//   ....[4]....
        /*00a0*/ 	.word	0x00004a20


	//   ....[5]....
        /*00a4*/ 	.word	0x000058a0


	//   ....[6]....
        /*00a8*/ 	.word	0x00006790


	//   ....[7]....
        /*00ac*/ 	.word	0x00007620


	//   ....[8]....
        /*00b0*/ 	.word	0x000087a0


	//   ....[9]....
        /*00b4*/ 	.word	0x000096b0


	//   ....[10]....
        /*00b8*/ 	.word	0x0000a550


	//   ....[11]....
        /*00bc*/ 	.word	0x0000b420


	//----- nvinfo : EIATTR_EXIT_INSTR_OFFSETS
	.align		4
.L_3583:
        /*00c0*/ 	.byte	0x04, 0x1c
        /*00c2*/ 	.short	(.L_3585 - .L_3584)


	//   ....[0]....
.L_3584:
        /*00c4*/ 	.word	0x0000a5d0


	//   ....[1]....
        /*00c8*/ 	.word	0x0000a710


	//   ....[2]....
        /*00cc*/ 	.word	0x0000a730


	//   ....[3]....
        /*00d0*/ 	.word	0x0000a7b0


	//   ....[4]....
        /*00d4*/ 	.word	0x0000a7d0


	//   ....[5]....
        /*00d8*/ 	.word	0x0000a7f0


	//   ....[6]....
        /*00dc*/ 	.word	0x0000a880


	//   ....[7]....
        /*00e0*/ 	.word	0x0000a8c0


	//   ....[8]....
        /*00e4*/ 	.word	0x0000a960


	//   ....[9]....
        /*00e8*/ 	.word	0x0000a9b0


	//   ....[10]....
        /*00ec*/ 	.word	0x0000a9e0


	//   ....[11]....
        /*00f0*/ 	.word	0x0000aab0


	//   ....[12]....
        /*00f4*/ 	.word	0x0000aaf0


	//   ....[13]....
        /*00f8*/ 	.word	0x0000ac80


	//   ....[14]....
        /*00fc*/ 	.word	0x0000ade0


	//   ....[15]....
        /*0100*/ 	.word	0x0000ae20


	//   ....[16]....
        /*0104*/ 	.word	0x0000aec0


	//   ....[17]....
        /*0108*/ 	.word	0x0000b040


	//   ....[18]....
        /*010c*/ 	.word	0x0000b1c0


	//   ....[19]....
        /*0110*/ 	.word	0x0000b320


	//   ....[20]....
        /*0114*/ 	.word	0x0000b430


	//   ....[21]....
        /*0118*/ 	.word	0x0000b450


	//   ....[22]....
        /*011c*/ 	.word	0x0000b470


	//----- nvinfo : EIATTR_MAX_THREADS
	.align		4
.L_3585:
        /*0120*/ 	.byte	0x04, 0x05
        /*0122*/ 	.short	(.L_3587 - .L_3586)
.L_3586:
        /*0124*/ 	.word	0x00000080
        /*0128*/ 	.word	0x00000001
        /*012c*/ 	.word	0x00000001


	//----- nvinfo : EIATTR_CRS_STACK_SIZE
	.align		4
.L_3587:
        /*0130*/ 	.byte	0x04, 0x1e
        /*0132*/ 	.short	(.L_3589 - .L_3588)
.L_3588:
        /*0134*/ 	.word	0x00000000


	//----- nvinfo : EIATTR_CBANK_PARAM_SIZE
	.align		4
.L_3589:
        /*0138*/ 	.byte	0x03, 0x19
        /*013a*/ 	.short	0x0038


	//----- nvinfo : EIATTR_PARAM_CBANK
	.align		4
        /*013c*/ 	.byte	0x04, 0x0a
        /*013e*/ 	.short	(.L_3591 - .L_3590)
	.align		4
.L_3590:
        /*0140*/ 	.word	index@(.nv.constant0._ZN2at6native27unrolled_elementwise_kernelINS0_13BinaryFunctorIlllNS0_15binary_internal10MulFunctorIlEEEESt5arrayIPcLm3EELi4E23TrivialOffsetCalculatorILi2EjESA_ILi1EjENS0_6memory12LoadWithCastILi2EEENSD_13StoreWithCastILi1EEEEEviT_T0_T2_T3_T4_T5_)
        /*0144*/ 	.short	0x0210
        /*0146*/ 	.short	0x0038


	//----- nvinfo : EIATTR_SW_WAR
	.align		4
.L_3591:
        /*0148*/ 	.byte	0x04, 0x36
        /*014a*/ 	.short	(.L_3593 - .L_3592)
.L_3592:
        /*014c*/ 	.word	0x00000008
.L_3593:


//--------------------- .nv.info._ZN2at6native18elementwise_kernelILi128ELi2EZNS0_22gpu_kernel_impl_nocastINS0_13BinaryFunctorIlllNS0_15binary_internal10MulFunctorIlEEEEEEvRNS_18TensorIteratorBaseERKT_EUliE_EEviT1_ --------------------------
	.section	.nv.info._ZN2at6native18elementwise_kernelILi128ELi2EZNS0_22gpu_kernel_impl_nocastINS0_13BinaryFunctorIlllNS0_15binary_internal10MulFunctorIlEEEEEEvRNS_18TensorIteratorBaseERKT_EUliE_EEviT1_,"",@"SHT_CUDA_INFO"
	.sectionflags	@""
	.align	4


	//----- nvinfo : EIATTR_CUDA_API_VERSION
	.align		4
        /*0000*/ 	.byte	0x04, 0x37
        /*0002*/ 	.short	(.L_3595 - .L_3594)
.L_3594:
        /*0004*/ 	.word	0x00000082


	//----- nvinfo : EIATTR_KPARAM_INFO
	.align		4
.L_3595:
        /*0008*/ 	.byte	0x04, 0x17
        /*000a*/ 	.short	(.L_3597 - .L_3596)
.L_3596:
        /*000c*/ 	.word	0x00000000
        /*0010*/ 	.short	0x0001
        /*0012*/ 	.short	0x0008
        /*0014*/ 	.byte	0x00, 0xf0, 0x21, 0x0a


	//----- nvinfo : EIATTR_KPARAM_INFO
	.align		4
.L_3597:
        /*0018*/ 	.byte	0x04, 0x17
        /*001a*/ 	.short	(.L_3599 - .L_3598)
.L_3598:
        /*001c*/ 	.word	0x00000000
        /*0020*/ 	.short	0x0000
        /*0022*/ 	.short	0x0000
        /*0024*/ 	.byte	0x00, 0xf0, 0x11, 0x00


	//----- nvinfo : EIATTR_SPARSE_MMA_MASK
	.align		4
.L_3599:
        /*0028*/ 	.byte	0x03, 0x50
        /*002a*/ 	.short	0x0000


	//----- nvinfo : EIATTR_MAXREG_COUNT
	.align		4
        /*002c*/ 	.byte	0x03, 0x1b
        /*002e*/ 	.short	0x0080


	//----- nvinfo : EIATTR_MERCURY_ISA_VERSION
	.align		4
        /*0030*/ 	.byte	0x03, 0x5f
        /*0032*/ 	.short	0x0101


	//----- nvinfo : EIATTR_EXIT_INSTR_OFFSETS
	.align		4
        /*0034*/ 	.byte	0x04, 0x1c
        /*0036*/ 	.short	(.L_3601 - .L_3600)


	//   ....[0]....
.L_3600:
        /*0038*/ 	.word	0x000017e0


	//   ....[1]....
        /*003c*/ 	.word	0x00002f00


	//----- nvinfo : EIATTR_MAX_THREADS
	.align		4
.L_3601:
        /*0040*/ 	.byte	0x04, 0x05
        /*0042*/ 	.short	(.L_3603 - .L_3602)
.L_3602:
        /*0044*/ 	.word	0x00000080
        /*0048*/ 	.word	0x00000001
        /*004c*/ 	.word	0x00000001


	//----- nvinfo : EIATTR_CRS_STACK_SIZE
	.align		4
.L_3603:
        /*0050*/ 	.byte	0x04, 0x1e
        /*0052*/ 	.short	(.L_3605 - .L_3604)
.L_3604:
        /*0054*/ 	.word	0x00000000


	//----- nvinfo : EIATTR_CBANK_PARAM_SIZE
	.align		4
.L_3605:
        /*0058*/ 	.byte	0x03, 0x19
        /*005a*/ 	.short	0x0290


	//----- nvinfo : EIATTR_PARAM_CBANK
	.align		4
        /*005c*/ 	.byte	0x04, 0x0a
        /*005e*/ 	.short	(.L_3607 - .L_3606)
	.align		4
.L_3606:
        /*0060*/ 	.word	index@(.nv.constant0._ZN2at6native18elementwise_kernelILi128ELi2EZNS0_22gpu_kernel_impl_nocastINS0_13BinaryFunctorIlllNS0_15binary_internal10MulFunctorIlEEEEEEvRNS_18TensorIteratorBaseERKT_EUliE_EEviT1_)
        /*0064*/ 	.short	0x0210
        /*0066*/ 	.short	0x0290


	//----- nvinfo : EIATTR_SW_WAR
	.align		4
.L_3607:
        /*0068*/ 	.byte	0x04, 0x36
        /*006a*/ 	.short	(.L_3609 - .L_3608)
.L_3608:
        /*006c*/ 	.word	0x00000008
.L_3609:


//--------------------- .nv.info._ZN2at6native27unrolled_elementwise_kernelINS0_13BinaryFunctorIlllNS0_15binary_internal10MulFunctorIlEEEESt5arrayIPcLm3EELi4E23TrivialOffsetCalculatorILi2EjESA_ILi1EjENS0_6memory15LoadWithoutCastENSD_16StoreWithoutCastEEEviT_T0_T2_T3_T4_T5_ --------------------------
	.section	.nv.info._ZN2at6native27unrolled_elementwise_kernelINS0_13BinaryFunctorIlllNS0_15binary_internal10MulFunctorIlEEEESt5arrayIPcLm3EELi4E23TrivialOffsetCalculatorILi2EjESA_ILi1EjENS0_6memory15LoadWithoutCastENSD_16StoreWithoutCastEEEviT_T0_T2_T3_T4_T5_,"",@"SHT_CUDA_INFO"
	.sectionflags	@""
	.align	4


	//----- nvinfo : EIATTR_CUDA_API_VERSION
	.align		4
        /*0000*/ 	.byte	0x04, 0x37
        /*0002*/ 	.short	(.L_3611 - .L_3610)
.L_3610:
        /*0004*/ 	.word	0x00000082


	//----- nvinfo : EIATTR_KPARAM_INFO
	.align		4
.L_3611:
        /*0008*/ 	.byte	0x04, 0x17
        /*000a*/ 	.short	(.L_3613 - .L_3612)
.L_3612:
        /*000c*/ 	.word	0x00000000
        /*0010*/ 	.short	0x0006
        /*0012*/ 	.short	0x0023
        /*0014*/ 	.byte	0x00, 0xf0, 0x05, 0x00


	//----- nvinfo : EIATTR_KPARAM_INFO
	.align		4
.L_3613:
        /*0018*/ 	.byte	0x04, 0x17
        /*001a*/ 	.short	(.L_3615 - .L_3614)
.L_3614:
        /*001c*/ 	.word	0x00000000
        /*0020*/ 	.short	0x0005
        /*0022*/ 	.short	0x0022
        /*0024*/ 	.byte	0x00, 0xf0, 0x05, 0x00


	//----- nvinfo : EIATTR_KPARAM_INFO
	.align		4
.L_3615:
        /*0028*/ 	.byte	0x04, 0x17
        /*002a*/ 	.short	(.L_3617 - .L_3616)
.L_3616:
        /*002c*/ 	.word	0x00000000
        /*0030*/ 	.short	0x0004
        /*0032*/ 	.short	0x0021
        /*0034*/ 	.byte	0x00, 0xf0, 0x05, 0x00


	//----- nvinfo : EIATTR_KPARAM_INFO
	.align		4
.L_3617:
        /*0038*/ 	.byte	0x04, 0x17
        /*003a*/ 	.short	(.L_3619 - .L_3618)
.L_3618:
        /*003c*/ 	.word	0x00000000
        /*0040*/ 	.short	0x0003
        /*0042*/ 	.short	0x0020
        /*0044*/ 	.byte	0x00, 0xf0, 0x05, 0x00


	//----- nvinfo : EIATTR_KPARAM_INFO
	.align		4
.L_3619:
        /*0048*/ 	.byte	0x04, 0x17
        /*004a*/ 	.short	(.L_3621 - .L_3620)
.L_3620:
        /*004c*/ 	.word	0x00000000
        /*0050*/ 	.short	0x0002
        /*0052*/ 	.short	0x0008
        /*0054*/ 	.byte	0x00, 0xf0, 0x61, 0x00


	//----- nvinfo : EIATTR_KPARAM_INFO
	.align		4
.L_3621:
        /*0058*/ 	.byte	0x04, 0x17
        /*005a*/ 	.short	(.L_3623 - .L_3622)
.L_3622:
        /*005c*/ 	.word	0x00000000
        /*0060*/ 	.short	0x0001
        /*0062*/ 	.short	0x0004
        /*0064*/ 	.byte	0x00, 0xf0, 0x05, 0x00


	//----- nvinfo : EIATTR_KPARAM_INFO
	.align		4
.L_3623:
        /*0068*/ 	.byte	0x04, 0x17
        /*006a*/ 	.short	(.L_3625 - .L_3624)
.L_3624:
        /*006c*/ 	.word	0x00000000
        /*0070*/ 	.short	0x0000
        /*0072*/ 	.short	0x0000
        /*0074*/ 	.byte	0x00, 0xf0, 0x11, 0x00


	//----- nvinfo : EIATTR_SPARSE_MMA_MASK
	.align		4
.L_3625:
        /*0078*/ 	.byte	0x03, 0x50
        /*007a*/ 	.short	0x0000


	//----- nvinfo : EIATTR_MAXREG_COUNT
	.align		4
        /*007c*/ 	.byte	0x03, 0x1b
        /*007e*/ 	.short	0x00ff


	//----- nvinfo : EIATTR_MERCURY_ISA_VERSION
	.align		4
        /*0080*/ 	.byte	0x03, 0x5f
        /*0082*/ 	.short	0x0101


	//----- nvinfo : EIATTR_EXIT_INSTR_OFFSETS
	.align		4
        /*0084*/ 	.byte	0x04, 0x1c
        /*0086*/ 	.short	(.L_3627 - .L_3626)


	//   ....[0]....
.L_3626:
        /*0088*/ 	.word	0x00000550


	//   ....[1]....
        /*008c*/ 	.word	0x000005e0


	//----- nvinfo : EIATTR_MAX_THREADS
	.align		4
.L_3627:
        /*0090*/ 	.byte	0x04, 0x05
        /*0092*/ 	.short	(.L_3629 - .L_3628)
.L_3628:
        /*0094*/ 	.word	0x00000080
        /*0098*/ 	.word	0x00000001
        /*009c*/ 	.word	0x00000001


	//----- nvinfo : EIATTR_CRS_STACK_SIZE
	.align		4
.L_3629:
        /*00a0*/ 	.byte	0x04, 0x1e
        /*00a2*/ 	.short	(.L_3631 - .L_3630)
.L_3630:
        /*00a4*/ 	.word	0x00000000


	//----- nvinfo : EIATTR_CBANK_PARAM_SIZE
	.align		4
.L_3631:
        /*00a8*/ 	.byte	0x03, 0x19
        /*00aa*/ 	.short	0x0024


	//----- nvinfo : EIATTR_PARAM_CBANK
	.align		4
        /*00ac*/ 	.byte	0x04, 0x0a
        /*00ae*/ 	.short	(.L_3633 - .L_3632)
	.align		4
.L_3632:
        /*00b0*/ 	.word	index@(.nv.constant0._ZN2at6native27unrolled_elementwise_kernelINS0_13BinaryFunctorIlllNS0_15binary_internal10MulFunctorIlEEEESt5arrayIPcLm3EELi4E23TrivialOffsetCalculatorILi2EjESA_ILi1EjENS0_6memory15LoadWithoutCastENSD_16StoreWithoutCastEEEviT_T0_T2_T3_T4_T5_)
        /*00b4*/ 	.short	0x0210
        /*00b6*/ 	.short	0x0024


	//----- nvinfo : EIATTR_SW_WAR
	.align		4
.L_3633:
        /*00b8*/ 	.byte	0x04, 0x36
        /*00ba*/ 	.short	(.L_3635 - .L_3634)
.L_3634:
        /*00bc*/ 	.word	0x00000008
.L_3635:


//--------------------- .nv.info._ZN2at6native29vectorized_elementwise_kernelILi2ENS0_13BinaryFunctorIlllNS0_15binary_internal10MulFunctorIlEEEESt5arrayIPcLm3EEEEviT0_T1_ --------------------------
	.section	.nv.info._ZN2at6native29vectorized_elementwise_kernelILi2ENS0_13BinaryFunctorIlllNS0_15binary_internal10MulFunctorIlEEEESt5arrayIPcLm3EEEEviT0_T1_,"",@"SHT_CUDA_INFO"
	.sectionflags	@""
	.align	4


	//----- nvinfo : EIATTR_CUDA_API_VERSION
	.align		4
        /*0000*/ 	.byte	0x04, 0x37
        /*0002*/ 	.short	(.L_3637 - .L_3636)
.L_3636:
        /*0004*/ 	.word	0x00000082


	//----- nvinfo : EIATTR_KPARAM_INFO
	.align		4
.L_3637:
        /*0008*/ 	.byte	0x04, 0x17
        /*000a*/ 	.short	(.L_3639 - .L_3638)
.L_3638:
        /*000c*/ 	.word	0x00000000
        /*0010*/ 	.short	0x0002
        /*0012*/ 	.short	0x0008
        /*0014*/ 	.byte	0x00, 0xf0, 0x61, 0x00


	//----- nvinfo : EIATTR_KPARAM_INFO
	.align		4
.L_3639:
        /*0018*/ 	.byte	0x04, 0x17
        /*001a*/ 	.short	(.L_3641 - .L_3640)
.L_3640:
        /*001c*/ 	.word	0x00000000
        /*0020*/ 	.short	0x0001
        /*0022*/ 	.short	0x0004
        /*0024*/ 	.byte	0x00, 0xf0, 0x05, 0x00


	//----- nvinfo : EIATTR_KPARAM_INFO
	.align		4
.L_3641:
        /*0028*/ 	.byte	0x04, 0x17
        /*002a*/ 	.short	(.L_3643 - .L_3642)
.L_3642:
        /*002c*/ 	.word	0x00000000
        /*0030*/ 	.short	0x0000
        /*0032*/ 	.short	0x0000
        /*0034*/ 	.byte	0x00, 0xf0, 0x11, 0x00


	//----- nvinfo : EIATTR_SPARSE_MMA_MASK
	.align		4
.L_3643:
        /*0038*/ 	.byte	0x03, 0x50
        /*003a*/ 	.short	0x0000


	//----- nvinfo : EIATTR_MAXREG_COUNT
	.align		4
        /*003c*/ 	.byte	0x03, 0x1b
        /*003e*/ 	.short	0x00ff


	//----- nvinfo : EIATTR_MERCURY_ISA_VERSION
	.align		4
        /*0040*/ 	.byte	0x03, 0x5f
        /*0042*/ 	.short	0x0101


	//----- nvinfo : EIATTR_EXIT_INSTR_OFFSETS
	.align		4
        /*0044*/ 	.byte	0x04, 0x1c
        /*0046*/ 	.short	(.L_3645 - .L_3644)


	//   ....[0]....
.L_3644:
        /*0048*/ 	.word	0x00000450


	//   ....[1]....
        /*004c*/ 	.word	0x00000f90


	//   ....[2]....
        /*0050*/ 	.word	0x00000ff0


	//----- nvinfo : EIATTR_MAX_THREADS
	.align		4
.L_3645:
        /*0054*/ 	.byte	0x04, 0x05
        /*0056*/ 	.short	(.L_3647 - .L_3646)
.L_3646:
        /*0058*/ 	.word	0x00000080
        /*005c*/ 	.word	0x00000001
        /*0060*/ 	.word	0x00000001


	//----- nvinfo : EIATTR_CRS_STACK_SIZE
	.align		4
.L_3647:
        /*0064*/ 	.byte	0x04, 0x1e
        /*0066*/ 	.short	(.L_3649 - .L_3648)
.L_3648:
        /*0068*/ 	.word	0x00000000


	//----- nvinfo : EIATTR_CBANK_PARAM_SIZE
	.align		4
.L_3649:
        /*006c*/ 	.byte	0x03, 0x19
        /*006e*/ 	.short	0x0020


	//----- nvinfo : EIATTR_PARAM_CBANK
	.align		4
        /*0070*/ 	.byte	0x04, 0x0a
        /*0072*/ 	.short	(.L_3651 - .L_3650)
	.align		4
.L_3650:
        /*0074*/ 	.word	index@(.nv.constant0._ZN2at6native29vectorized_elementwise_kernelILi2ENS0_13BinaryFunctorIlllNS0_15binary_internal10MulFunctorIlEEEESt5arrayIPcLm3EEEEviT0_T1_)
        /*0078*/ 	.short	0x0210
        /*007a*/ 	.short	0x0020


	//----- nvinfo : EIATTR_SW_WAR
	.align		4
.L_3651:
        /*007c*/ 	.byte	0x04, 0x36
        /*007e*/ 	.short	(.L_3653 - .L_3652)
.L_3652:
        /*0080*/ 	.word	0x00000008
.L_3653:


//--------------------- .nv.info._ZN2at6native29vectorized_elementwise_kernelILi4ENS0_13BinaryFunctorIlllNS0_15binary_internal10MulFunctorIlEEEESt5arrayIPcLm3EEEEviT0_T1_ --------------------------
	.section	.nv.info._ZN2at6native29vectorized_elementwise_kernelILi4ENS0_13BinaryFunctorIlllNS0_15binary_internal10MulFunctorIlEEEESt5arrayIPcLm3EEEEviT0_T1_,"",@"SHT_CUDA_INFO"
	.sectionflags	@""
	.align	4


	//----- nvinfo : EIATTR_CUDA_API_VERSION
	.align		4
        /*0000*/ 	.byte	0x04, 0x37
        /*0002*/ 	.short	(.L_3655 - .L_3654)
.L_3654:
        /*0004*/ 	.word	0x00000082


	//----- nvinfo : EIATTR_KPARAM_INFO
	.align		4
.L_3655:
        /*0008*/ 	.byte	0x04, 0x17
        /*000a*/ 	.short	(.L_3657 - .L_3656)
.L_3656:
        /*000c*/ 	.word	0x00000000
        /*0010*/ 	.short	0x0002
        /*0012*/ 	.short	0x0008
        /*0014*/ 	.byte	0x00, 0xf0, 0x61, 0x00


	//----- nvinfo : EIATTR_KPARAM_INFO
	.align		4
.L_3657:
        /*0018*/ 	.byte	0x04, 0x17
        /*001a*/ 	.short	(.L_3659 - .L_3658)
.L_3658:
        /*001c*/ 	.word	0x00000000
        /*0020*/ 	.short	0x0001
        /*0022*/ 	.short	0x0004
        /*0024*/ 	.byte	0x00, 0xf0, 0x05, 0x00


	//----- nvinfo : EIATTR_KPARAM_INFO
	.align		4
.L_3659:
        /*0028*/ 	.byte	0x04, 0x17
        /*002a*/ 	.short	(.L_3661 - .L_3660)
.L_3660:
        /*002c*/ 	.word	0x00000000
        /*0030*/ 	.short	0x0000
        /*0032*/ 	.short	0x0000
        /*0034*/ 	.byte	0x00, 0xf0, 0x11, 0x00


	//----- nvinfo : EIATTR_SPARSE_MMA_MASK
	.align		4
.L_3661:
        /*0038*/ 	.byte	0x03, 0x50
        /*003a*/ 	.short	0x0000


	//----- nvinfo : EIATTR_MAXREG_COUNT
	.align		4
        /*003c*/ 	.byte	0x03, 0x1b
        /*003e*/ 	.short	0x00ff


	//----- nvinfo : EIATTR_MERCURY_ISA_VERSION
	.align		4
        /*0040*/ 	.byte	0x03, 0x5f
        /*0042*/ 	.short	0x0101


	//----- nvinfo : EIATTR_EXIT_INSTR_OFFSETS
	.align		4
        /*0044*/ 	.byte	0x04, 0x1c
        /*0046*/ 	.short	(.L_3663 - .L_3662)


	//   ....[0]....
.L_3662:
        /*0048*/ 	.word	0x00000450


	//   ....[1]....
        /*004c*/ 	.word	0x00000f90


	//   ....[2]....
        /*0050*/ 	.word	0x00000ff0


	//----- nvinfo : EIATTR_MAX_THREADS
	.align		4
.L_3663:
        /*0054*/ 	.byte	0x04, 0x05
        /*0056*/ 	.short	(.L_3665 - .L_3664)
.L_3664:
        /*0058*/ 	.word	0x00000080
        /*005c*/ 	.word	0x00000001
        /*0060*/ 	.word	0x00000001


	//----- nvinfo : EIATTR_CRS_STACK_SIZE
	.align		4
.L_3665:
        /*0064*/ 	.byte	0x04, 0x1e
        /*0066*/ 	.short	(.L_3667 - .L_3666)
.L_3666:
        /*0068*/ 	.word	0x00000000


	//----- nvinfo : EIATTR_CBANK_PARAM_SIZE
	.align		4
.L_3667:
        /*006c*/ 	.byte	0x03, 0x19
        /*006e*/ 	.short	0x0020


	//----- nvinfo : EIATTR_PARAM_CBANK
	.align		4
        /*0070*/ 	.byte	0x04, 0x0a
        /*0072*/ 	.short	(.L_3669 - .L_3668)
	.align		4
.L_3668:
        /*0074*/ 	.word	index@(.nv.constant0._ZN2at6native29vectorized_elementwise_kernelILi4ENS0_13BinaryFunctorIlllNS0_15binary_internal10MulFunctorIlEEEESt5arrayIPcLm3EEEEviT0_T1_)
        /*0078*/ 	.short	0x0210
        /*007a*/ 	.short	0x0020


	//----- nvinfo : EIATTR_SW_WAR
	.align		4
.L_3669:
        /*007c*/ 	.byte	0x04, 0x36
        /*007e*/ 	.short	(.L_3671 - .L_3670)
.L_3670:
        /*0080*/ 	.word	0x00000008
.L_3671:


//--------------------- .nv.info._ZN2at6native29vectorized_elementwise_kernelILi8ENS0_13BinaryFunctorIlllNS0_15binary_internal10MulFunctorIlEEEESt5arrayIPcLm3EEEEviT0_T1_ --------------------------
	.section	.nv.info._ZN2at6native29vectorized_elementwise_kernelILi8ENS0_13BinaryFunctorIlllNS0_15binary_internal10MulFunctorIlEEEESt5arrayIPcLm3EEEEviT0_T1_,"",@"SHT_CUDA_INFO"
	.sectionflags	@""
	.align	4


	//----- nvinfo : EIATTR_CUDA_API_VERSION
	.align		4
        /*0000*/ 	.byte	0x04, 0x37
        /*0002*/ 	.short	(.L_3673 - .L_3672)
.L_3672:
        /*0004*/ 	.word	0x00000082


	//----- nvinfo : EIATTR_KPARAM_INFO
	.align		4
.L_3673:
        /*0008*/ 	.byte	0x04, 0x17
        /*000a*/ 	.short	(.L_3675 - .L_3674)
.L_3674:
        /*000c*/ 	.word	0x00000000
        /*0010*/ 	.short	0x0002
        /*0012*/ 	.short	0x0008
        /*0014*/ 	.byte	0x00, 0xf0, 0x61, 0x00


	//----- nvinfo : EIATTR_KPARAM_INFO
	.align		4
.L_3675:
        /*0018*/ 	.byte	0x04, 0x17
        /*001a*/ 	.short	(.L_3677 - .L_3676)
.L_3676:
        /*001c*/ 	.word	0x00000000
        /*0020*/ 	.short	0x0001
        /*0022*/ 	.short	0x0004
        /*0024*/ 	.byte	0x00, 0xf0, 0x05, 0x00


	//----- nvinfo : EIATTR_KPARAM_INFO
	.align		4
.L_3677:
        /*0028*/ 	.byte	0x04, 0x17
        /*002a*/ 	.short	(.L_3679 - .L_3678)
.L_3678:
        /*002c*/ 	.word	0x00000000
        /*0030*/ 	.short	0x0000
        /*0032*/ 	.short	0x0000
        /*0034*/ 	.byte	0x00, 0xf0, 0x11, 0x00


	//----- nvinfo : EIATTR_SPARSE_MMA_MASK
	.align		4
.L_3679:
        /*0038*/ 	.byte	0x03, 0x50
        /*003a*/ 	.short	0x0000


	//----- nvinfo : EIATTR_MAXREG_COUNT
	.align		4
        /*003c*/ 	.byte	0x03, 0x1b
        /*003e*/ 	.short	0x00ff


	//----- nvinfo : EIATTR_MERCURY_ISA_VERSION
	.align		4
        /*0040*/ 	.byte	0x03, 0x5f
        /*0042*/ 	.short	0x0101


	//----- nvinfo : EIATTR_EXIT_INSTR_OFFSETS
	.align		4
        /*0044*/ 	.byte	0x04, 0x1c
        /*0046*/ 	.short	(.L_3681 - .L_3680)


	//   ....[0]....
.L_3680:
        /*0048*/ 	.word	0x00000450


	//   ....[1]....
        /*004c*/ 	.word	0x00000f90


	//   ....[2]....
        /*0050*/ 	.word	0x00000ff0


	//----- nvinfo : EIATTR_MAX_THREADS
	.align		4
.L_3681:
        /*0054*/ 	.byte	0x04, 0x05
        /*0056*/ 	.short	(.L_3683 - .L_3682)
.L_3682:
        /*0058*/ 	.word	0x00000080
        /*005c*/ 	.word	0x00000001
        /*0060*/ 	.word	0x00000001


	//----- nvinfo : EIATTR_CRS_STACK_SIZE
	.align		4
.L_3683:
        /*0064*/ 	.byte	0x04, 0x1e
        /*0066*/ 	.short	(.L_3685 - .L_3684)
.L_3684:
        /*0068*/ 	.word	0x00000000


	//----- nvinfo : EIATTR_CBANK_PARAM_SIZE
	.align		4
.L_3685:
        /*006c*/ 	.byte	0x03, 0x19
        /*006e*/ 	.short	0x0020


	//----- nvinfo : EIATTR_PARAM_CBANK
	.align		4
        /*0070*/ 	.byte	0x04, 0x0a
        /*0072*/ 	.short	(.L_3687 - .L_3686)
	.align		4
.L_3686:
        /*0074*/ 	.word	index@(.nv.constant0._ZN2at6native29vectorized_elementwise_kernelILi8ENS0_13BinaryFunctorIlllNS0_15binary_internal10MulFunctorIlEEEESt5arrayIPcLm3EEEEviT0_T1_)
        /*0078*/ 	.short	0x0210
        /*007a*/ 	.short	0x0020


	//----- nvinfo : EIATTR_SW_WAR
	.align		4
.L_3687:
        /*007c*/ 	.byte	0x04, 0x36
        /*007e*/ 	.short	(.L_3689 - .L_3688)
.L_3688:
        /*0080*/ 	.word	0x00000008
.L_3689:


//--------------------- .nv.info._ZN2at6native18elementwise_kernelILi128ELi4EZNS0_15gpu_kernel_implINS0_13AUnaryFunctorIiiiNS0_15binary_internal10MulFunctorIiEEEEEEvRNS_18TensorIteratorBaseERKT_EUliE_EEviT1_ --------------------------
	.section	.nv.info._ZN2at6native18elementwise_kernelILi128ELi4EZNS0_15gpu_kernel_implINS0_13AUnaryFunctorIiiiNS0_15binary_internal10MulFunctorIiEEEEEEvRNS_18TensorIteratorBaseERKT_EUliE_EEviT1_,"",@"SHT_CUDA_INFO"
	.sectionflags	@""
	.align	4


	//----- nvinfo : EIATTR_CUDA_API_VERSION
	.align		4
        /*0000*/ 	.byte	0x04, 0x37
        /*0002*/ 	.short	(.L_3691 - .L_3690)
.L_3690:
        /*0004*/ 	.word	0x00000082


	//----- nvinfo : EIATTR_KPARAM_INFO
	.align		4
.L_3691:
        /*0008*/ 	.byte	0x04, 0x17
        /*000a*/ 	.short	(.L_3693 - .L_3692)
.L_3692:
        /*000c*/ 	.word	0x00000000
        /*0010*/ 	.short	0x0001
        /*0012*/ 	.short	0x0008
        /*0014*/ 	.byte	0x00, 0xf0, 0x81, 0x08


	//----- nvinfo : EIATTR_KPARAM_INFO
	.align		4
.L_3693:
        /*0018*/ 	.byte	0x04, 0x17
        /*001a*/ 	.short	(.L_3695 - .L_3694)
.L_3694:
        /*001c*/ 	.word	0x00000000
        /*0020*/ 	.short	0x0000
        /*0022*/ 	.short	0x0000
        /*0024*/ 	.byte	0x00, 0xf0, 0x11, 0x00


	//----- nvinfo : EIATTR_SPARSE_MMA_MASK
	.align		4
.L_3695:
        /*0028*/ 	.byte	0x03, 0x50
        /*002a*/ 	.short	0x0000


	//----- nvinfo : EIATTR_MAXREG_COUNT
	.align		4
        /*002c*/ 	.byte	0x03, 0x1b
        /*002e*/ 	.short	0x0080


	//----- nvinfo : EIATTR_EXTERNS
	.align		4
        /*0030*/ 	.byte	0x04, 0x0f
        /*0032*/ 	.short	(.L_3697 - .L_3696)


	//   ....[0]....
	.align		4
.L_3696:
        /*0034*/ 	.word	index@(__assertfail)


	//----- nvinfo : EIATTR_MERCURY_ISA_VERSION
	.align		4
.L_3697:
        /*0038*/ 	.byte	0x03, 0x5f
        /*003a*/ 	.short	0x0101


	//----- nvinfo : EIATTR_SYSCALL_OFFSETS
	.align		4
        /*003c*/ 	.byte	0x04, 0x46
        /*003e*/ 	.short	(.L_3699 - .L_3698)


	//   ....[0]....
.L_3698:
        /*0040*/ 	.word	0x00002180


	//   ....[1]....
        /*0044*/ 	.word	0x00002fd0


	//   ....[2]....
        /*0048*/ 	.word	0x00005170


	//   ....[3]....
        /*004c*/ 	.word	0x00005fc0


	//   ....[4]....
        /*0050*/ 	.word	0x00008150


	//   ....[5]....
        /*0054*/ 	.word	0x00008fa0


	//   ....[6]....
        /*0058*/ 	.word	0x0000b120


	//   ....[7]....
        /*005c*/ 	.word	0x0000bf70


	//----- nvinfo : EIATTR_EXIT_INSTR_OFFSETS
	.align		4
.L_3699:
        /*0060*/ 	.byte	0x04, 0x1c
        /*0062*/ 	.short	(.L_3701 - .L_3700)


	//   ....[0]....
.L_3700:
        /*0064*/ 	.word	0x00009040


	//   ....[1]....
        /*0068*/ 	.word	0x0000b260


	//   ....[2]....
        /*006c*/ 	.word	0x0000b280


	//   ....[3]....
        /*0070*/ 	.word	0x0000b310


	//   ....[4]....
        /*0074*/ 	.word	0x0000b330


	//   ....[5]....
        /*0078*/ 	.word	0x0000b350


	//   ....[6]....
        /*007c*/ 	.word	0x0000b3e0


	//   ....[7]....
        /*0080*/ 	.word	0x0000b420


	//   ....[8]....
        /*0084*/ 	.word	0x0000b4c0


	//   ....[9]....
        /*0088*/ 	.word	0x0000b510


	//   ....[10]....
        /*008c*/ 	.word	0x0000b540


	//   ....[11]....
        /*0090*/ 	.word	0x0000b600


	//   ....[12]....
        /*0094*/ 	.word	0x0000b640


	//   ....[13]....
        /*0098*/ 	.word	0x0000b7d0


	//   ....[14]....
        /*009c*/ 	.word	0x0000b930


	//   ....[15]....
        /*00a0*/ 	.word	0x0000b970


	//   ....[16]....
        /*00a4*/ 	.word	0x0000ba10


	//   ....[17]....
        /*00a8*/ 	.word	0x0000bb90


	//   ....[18]....
        /*00ac*/ 	.word	0x0000bd10


	//   ....[19]....
        /*00b0*/ 	.word	0x0000be70


	//   ....[20]....
        /*00b4*/ 	.word	0x0000bf80


	//   ....[21]....
        /*00b8*/ 	.word	0x0000bfb0


	//   ....[22]....
        /*00bc*/ 	.word	0x0000bfd0


	//----- nvinfo : EIATTR_MAX_THREADS
	.align		4
.L_3701:
        /*00c0*/ 	.byte	0x04, 0x05
        /*00c2*/ 	.short	(.L_3703 - .L_3702)
.L_3702:
        /*00c4*/ 	.word	0x00000080
        /*00c8*/ 	.word	0x00000001
        /*00cc*/ 	.word	0x00000001


	//----- nvinfo : EIATTR_CRS_STACK_SIZE
	.align		4
.L_3703:
        /*00d0*/ 	.byte	0x04, 0x1e
        /*00d2*/ 	.short	(.L_3705 - .L_3704)
.L_3704:
        /*00d4*/ 	.word	0x00000000


	//----- nvinfo : EIATTR_CBANK_PARAM_SIZE
	.align		4
.L_3705:
        /*00d8*/ 	.byte	0x03, 0x19
        /*00da*/ 	.short	0x0228


	//----- nvinfo : EIATTR_PARAM_CBANK
	.align		4
        /*00dc*/ 	.byte	0x04, 0x0a
        /*00de*/ 	.short	(.L_3707 - .L_3706)
	.align		4
.L_3706:
        /*00e0*/ 	.word	index@(.nv.constant0._ZN2at6native18elementwise_kernelILi128ELi4EZNS0_15gpu_kernel_implINS0_13AUnaryFunctorIiiiNS0_15binary_internal10MulFunctorIiEEEEEEvRNS_18TensorIteratorBaseERKT_EUliE_EEviT1_)
        /*00e4*/ 	.short	0x0210
        /*00e6*/ 	.short	0x0228


	//----- nvinfo : EIATTR_SW_WAR
	.align		4
.L_3707:
        /*00e8*/ 	.byte	0x04, 0x36
        /*00ea*/ 	.short	(.L_3709 - .L_3708)
.L_3708:
        /*00ec*/ 	.word	0x00000008
.L_3709:


//--------------------- .nv.info._ZN2at6native27unrolled_elementwise_kernelINS0_13AUnaryFunctorIiiiNS0_15binary_internal10MulFunctorIiEEEESt5arrayIPcLm2EELi4E23TrivialOffsetCalculatorILi1EjESB_NS0_6memory12LoadWithCastILi1EEENSC_13StoreWithCastILi1EEEEEviT_T0_T2_T3_T4_T5_ --------------------------
	.section	.nv.info._ZN2at6native27unrolled_elementwise_kernelINS0_13AUnaryFunctorIiiiNS0_15binary_internal10MulFunctorIiEEEESt5arrayIPcLm2EELi4E23TrivialOffsetCalculatorILi1EjESB_NS0_6memory12LoadWithCastILi1EEENSC_13StoreWithCastILi1EEEEEviT_T0_T2_T3_T4_T5_,"",@"SHT_CUDA_INFO"
	.sectionflags	@""
	.align	4


	//----- nvinfo : EIATTR_CUDA_API_VERSION
	.align		4
        /*0000*/ 	.byte	0x04, 0x37
        /*0002*/ 	.short	(.L_3711 - .L_3710)
.L_3710:
        /*0004*/ 	.word	0x00000082


	//----- nvinfo : EIATTR_KPARAM_INFO
	.align		4
.L_3711:
        /*0008*/ 	.byte	0x04, 0x17
        /*000a*/ 	.short	(.L_3713 - .L_3712)
.L_3712:
        /*000c*/ 	.word	0x00000000
        /*0010*/ 	.short	0x0006
        /*0012*/ 	.short	0x002c
        /*0014*/ 	.byte	0x00, 0xf0, 0x21, 0x00


	//----- nvinfo : EIATTR_KPARAM_INFO
	.align		4
.L_3713:
        /*0018*/ 	.byte	0x04, 0x17
        /*001a*/ 	.short	(.L_3715 - .L_3714)
.L_3714:
        /*001c*/ 	.word	0x00000000
        /*0020*/ 	.short	0x0005
        /*0022*/ 	.short	0x0024
        /*0024*/ 	.byte	0x00, 0xf0, 0x21, 0x00


	//----- nvinfo : EIATTR_KPARAM_INFO
	.align		4
.L_3715:
        /*0028*/ 	.byte	0x04, 0x17
        /*002a*/ 	.short	(.L_3717 - .L_3716)
.L_3716:
        /*002c*/ 	.word	0x00000000
        /*0030*/ 	.short	0x0004
        /*0032*/ 	.short	0x0021
        /*0034*/ 	.byte	0x00, 0xf0, 0x05, 0x00


	//----- nvinfo : EIATTR_KPARAM_INFO
	.align		4
.L_3717:
        /*0038*/ 	.byte	0x04, 0x17
        /*003a*/ 	.short	(.L_3719 - .L_3718)
.L_3718:
        /*003c*/ 	.word	0x00000000
        /*0040*/ 	.short	0x0003
        /*0042*/ 	.short	0x0020
        /*0044*/ 	.byte	0x00, 0xf0, 0x05, 0x00


	//----- nvinfo : EIATTR_KPARAM_INFO
	.align		4
.L_3719:
        /*0048*/ 	.byte	0x04, 0x17
        /*004a*/ 	.short	(.L_3721 - .L_3720)
.L_3720:
        /*004c*/ 	.word	0x00000000
        /*0050*/ 	.short	0x0002
        /*0052*/ 	.short	0x0010
        /*0054*/ 	.byte	0x00, 0xf0, 0x41, 0x00


	//----- nvinfo : EIATTR_KPARAM_INFO
	.align		4
.L_3721:
        /*0058*/ 	.byte	0x04, 0x17
        /*005a*/ 	.short	(.L_3723 - .L_3722)
.L_3722:
        /*005c*/ 	.word	0x00000000
        /*0060*/ 	.short	0x0001
        /*0062*/ 	.short	0x0004
        /*0064*/ 	.byte	0x00, 0xf0, 0x21, 0x00


	//----- nvinfo : EIATTR_KPARAM_INFO
	.align		4
.L_3723:
        /*0068*/ 	.byte	0x04, 0x17
        /*006a*/ 	.short	(.L_3725 - .L_3724)
.L_3724:
        /*006c*/ 	.word	0x00000000
        /*0070*/ 	.short	0x0000
        /*0072*/ 	.short	0x0000
        /*0074*/ 	.byte	0x00, 0xf0, 0x11, 0x00


	//----- nvinfo : EIATTR_SPARSE_MMA_MASK
	.align		4
.L_3725:
        /*0078*/ 	.byte	0x03, 0x50
        /*007a*/ 	.short	0x0000


	//----- nvinfo : EIATTR_MAXREG_COUNT
	.align		4
        /*007c*/ 	.byte	0x03, 0x1b
        /*007e*/ 	.short	0x00ff


	//----- nvinfo : EIATTR_EXTERNS
	.align		4
        /*0080*/ 	.byte	0x04, 0x0f
        /*0082*/ 	.short	(.L_3727 - .L_3726)


	//   ....[0]....
	.align		4
.L_3726:
        /*0084*/ 	.word	index@(__assertfail)


	//----- nvinfo : EIATTR_MERCURY_ISA_VERSION
	.align		4
.L_3727:
        /*0088*/ 	.byte	0x03, 0x5f
        /*008a*/ 	.short	0x0101


	//----- nvinfo : EIATTR_SYSCALL_OFFSETS
	.align		4
        /*008c*/ 	.byte	0x04, 0x46
        /*008e*/ 	.short	(.L_3729 - .L_3728)


	//   ....[0]....
.L_3728:
        /*0090*/ 	.word	0x00000ea0


	//   ....[1]....
        /*0094*/ 	.word	0x00001d30


	//   ....[2]....
        /*0098*/ 	.word	0x00002bd0


	//   ....[3]....
        /*009c*/ 	.word	0x00003a30


	//   ....[4]....
        /*00a0*/ 	.word	0x00004980


	//   ....[5]....
        /*00a4*/ 	.word	0x00005870


	//   ....[6]....
        /*00a8*/ 	.word	0x00006760


	//   ....[7]....
        /*00ac*/ 	.word	0x00007640


	//----- nvinfo : EIATTR_EXIT_INSTR_OFFSETS
	.align		4
.L_3729:
        /*00b0*/ 	.byte	0x04, 0x1c
        /*00b2*/ 	.short	(.L_3731 - .L_3730)


	//   ....[0]....
.L_3730:
        /*00b4*/ 	.word	0x00006800


	//   ....[1]....
        /*00b8*/ 	.word	0x00006930


	//   ....[2]....
        /*00bc*/ 	.word	0x00006950


	//   ....[3]....
        /*00c0*/ 	.word	0x000069e0


	//   ....[4]....
        /*00c4*/ 	.word	0x00006a00


	//   ....[5]....
        /*00c8*/ 	.word	0x00006a20


	//   ....[6]....
        /*00cc*/ 	.word	0x00006ab0


	//   ....[7]....
        /*00d0*/ 	.word	0x00006af0


	//   ....[8]....
        /*00d4*/ 	.word	0x00006b90


	//   ....[9]....
        /*00d8*/ 	.word	0x00006be0


	//   ....[10]....
        /*00dc*/ 	.word	0x00006c10


	//   ....[11]....
        /*00e0*/ 	.word	0x00006cd0


	//   ....[12]....
        /*00e4*/ 	.word	0x00006d10


	//   ....[13]....
        /*00e8*/ 	.word	0x00006ea0


	//   ....[14]....
        /*00ec*/ 	.word	0x00007000


	//   ....[15]....
        /*00f0*/ 	.word	0x00007040


	//   ....[16]....
        /*00f4*/ 	.word	0x000070e0


	//   ....[17]....
        /*00f8*/ 	.word	0x00007260


	//   ....[18]....
        /*00fc*/ 	.word	0x000073e0


	//   ....[19]....
        /*0100*/ 	.word	0x00007540


	//   ....[20]....
        /*0104*/ 	.word	0x00007650


	//   ....[21]....
        /*0108*/ 	.word	0x00007680


	//   ....[22]....
        /*010c*/ 	.word	0x000076a0


	//----- nvinfo : EIATTR_MAX_THREADS
	.align		4
.L_3731:
        /*0110*/ 	.byte	0x04, 0x05
        /*0112*/ 	.short	(.L_3733 - .L_3732)
.L_3732:
        /*0114*/ 	.word	0x00000080
        /*0118*/ 	.word	0x00000001
        /*011c*/ 	.word	0x00000001


	//----- nvinfo : EIATTR_CRS_STACK_SIZE
	.align		4
.L_3733:
        /*0120*/ 	.byte	0x04, 0x1e
        /*0122*/ 	.short	(.L_3735 - .L_3734)
.L_3734:
        /*0124*/ 	.word	0x00000000


	//----- nvinfo : EIATTR_CBANK_PARAM_SIZE
	.align		4
.L_3735:
        /*0128*/ 	.byte	0x03, 0x19
        /*012a*/ 	.short	0x0034


	//----- nvinfo : EIATTR_PARAM_CBANK
	.align		4
        /*012c*/ 	.byte	0x04, 0x0a
        /*012e*/ 	.short	(.L_3737 - .L_3736)
	.align		4
.L_3736:
        /*0130*/ 	.word	index@(.nv.constant0._ZN2at6native27unrolled_elementwise_kernelINS0_13AUnaryFunctorIiiiNS0_15binary_internal10MulFunctorIiEEEESt5arrayIPcLm2EELi4E23TrivialOffsetCalculatorILi1EjESB_NS0_6memory12LoadWithCastILi1EEENSC_13StoreWithCastILi1EEEEEviT_T0_T2_T3_T4_T5_)
        /*0134*/ 	.short	0x0210
        /*0136*/ 	.short	0x0034


	//----- nvinfo : EIATTR_SW_WAR
	.align		4
.L_3737:
        /*0138*/ 	.byte	0x04, 0x36
        /*013a*/ 	.short	(.L_3739 - .L_3738)
.L_3738:
        /*013c*/ 	.word	0x00000008
.L_3739:


//--------------------- .nv.info._ZN2at6native18elementwise_kernelILi128ELi2EZNS0_22gpu_kernel_impl_nocastINS0_13AUnaryFunctorIiiiNS0_15binary_internal10MulFunctorIiEEEEEEvRNS_18TensorIteratorBaseERKT_EUliE_EEviT1_ --------------------------
	.section	.nv.info._ZN2at6native18elementwise_kernelILi128ELi2EZNS0_22gpu_kernel_impl_nocastINS0_13AUnaryFunctorIiiiNS0_15binary_internal10MulFunctorIiEEEEEEvRNS_18TensorIteratorBaseERKT_EUliE_EEviT1_,"",@"SHT_CUDA_INFO"
	.sectionflags	@""
	.align	4


	//----- nvinfo : EIATTR_CUDA_API_VERSION
	.align		4
        /*0000*/ 	.byte	0x04, 0x37
        /*0002*/ 	.short	(.L_3741 - .L_3740)
.L_3740:
        /*0004*/ 	.word	0x00000082


	//----- nvinfo : EIATTR_KPARAM_INFO
	.align		4
.L_3741:
        /*0008*/ 	.byte	0x04, 0x17
        /*000a*/ 	.short	(.L_3743 - .L_3742)
.L_3742:
        /*000c*/ 	.word	0x00000000
        /*0010*/ 	.short	0x0001
        /*0012*/ 	.short	0x0008
        /*0014*/ 	.byte	0x00, 0xf0, 0x61, 0x08


	//----- nvinfo : EIATTR_KPARAM_INFO
	.align		4
.L_3743:
        /*0018*/ 	.byte	0x04, 0x17
        /*001a*/ 	.short	(.L_3745 - .L_3744)
.L_3744:
        /*001c*/ 	.word	0x00000000
        /*0020*/ 	.short	0x0000
        /*0022*/ 	.short	0x0000
        /*0024*/ 	.byte	0x00, 0xf0, 0x11, 0x00


	//----- nvinfo : EIATTR_SPARSE_MMA_MASK
	.align		4
.L_3745:
        /*0028*/ 	.byte	0x03, 0x50
        /*002a*/ 	.short	0x0000


	//----- nvinfo : EIATTR_MAXREG_COUNT
	.align		4
        /*002c*/ 	.byte	0x03, 0x1b
        /*002e*/ 	.short	0x0080


	//----- nvinfo : EIATTR_MERCURY_ISA_VERSION
	.align		4
        /*0030*/ 	.byte	0x03, 0x5f
        /*0032*/ 	.short	0x0101


	//----- nvinfo : EIATTR_EXIT_INSTR_OFFSETS
	.align		4
        /*0034*/ 	.byte	0x04, 0x1c
        /*0036*/ 	.short	(.L_3747 - .L_3746)


	//   ....[0]....
.L_3746:
        /*0038*/ 	.word	0x00001450


	//   ....[1]....
        /*003c*/ 	.word	0x000027f0


	//----- nvinfo : EIATTR_MAX_THREADS
	.align		4
.L_3747:
        /*0040*/ 	.byte	0x04, 0x05
        /*0042*/ 	.short	(.L_3749 - .L_3748)
.L_3748:
        /*0044*/ 	.word	0x00000080
        /*0048*/ 	.word	0x00000001
        /*004c*/ 	.word	0x00000001


	//----- nvinfo : EIATTR_CRS_STACK_SIZE
	.align		4
.L_3749:
        /*0050*/ 	.byte	0x04, 0x1e
        /*0052*/ 	.short	(.L_3751 - .L_3750)
.L_3750:
        /*0054*/ 	.word	0x00000000


	//----- nvinfo : EIATTR_CBANK_PARAM_SIZE
	.align		4
.L_3751:
        /*0058*/ 	.byte	0x03, 0x19
        /*005a*/ 	.short	0x0220


	//----- nvinfo : EIATTR_PARAM_CBANK
	.align		4
        /*005c*/ 	.byte	0x04, 0x0a
        /*005e*/ 	.short	(.L_3753 - .L_3752)
	.align		4
.L_3752:
        /*0060*/ 	.word	index@(.nv.constant0._ZN2at6native18elementwise_kernelILi128ELi2EZNS0_22gpu_kernel_impl_nocastINS0_13AUnaryFunctorIiiiNS0_15binary_internal10MulFunctorIiEEEEEEvRNS_18TensorIteratorBaseERKT_EUliE_EEviT1_)
        /*0064*/ 	.short	0x0210
        /*0066*/ 	.short	0x0220


	//----- nvinfo : EIATTR_SW_WAR
	.align		4
.L_3753:
        /*0068*/ 	.byte	0x04, 0x36
        /*006a*/ 	.short	(.L_3755 - .L_3754)
.L_3754:
        /*006c*/ 	.word	0x00000008
.L_3755:


//--------------------- .nv.info._ZN2at6native27unrolled_elementwise_kernelINS0_13AUnaryFunctorIiiiNS0_15binary_internal10MulFunctorIiEEEESt5arrayIPcLm2EELi4E23TrivialOffsetCalculatorILi1EjESB_NS0_6memory15LoadWithoutCastENSC_16StoreWithoutCastEEEviT_T0_T2_T3_T4_T5_ --------------------------
	.section	.nv.info._ZN2at6native27unrolled_elementwise_kernelINS0_13AUnaryFunctorIiiiNS0_15binary_internal10MulFunctorIiEEEESt5arrayIPcLm2EELi4E23TrivialOffsetCalculatorILi1EjESB_NS0_6memory15LoadWithoutCastENSC_16StoreWithoutCastEEEviT_T0_T2_T3_T4_T5_,"",@"SHT_CUDA_INFO"
	.sectionflags	@""
	.align	4


	//----- nvinfo : EIATTR_CUDA_API_VERSION
	.align		4
        /*0000*/ 	.byte	0x04, 0x37
        /*0002*/ 	.short	(.L_3757 - .L_3756)
.L_3756:
        /*0004*/ 	.word	0x00000082


	//----- nvinfo : EIATTR_KPARAM_INFO
	.align		4
.L_3757:
        /*0008*/ 	.byte	0x04, 0x17
        /*000a*/ 	.short	(.L_3759 - .L_3758)
.L_3758:
        /*000c*/ 	.word	0x00000000
        /*0010*/ 	.short	0x0006
        /*0012*/ 	.short	0x0023
        /*0014*/ 	.byte	0x00, 0xf0, 0x05, 0x00


	//----- nvinfo : EIATTR_KPARAM_INFO
	.align		4
.L_3759:
        /*0018*/ 	.byte	0x04, 0x17
        /*001a*/ 	.short	(.L_3761 - .L_3760)
.L_3760:
        /*001c*/ 	.word	0x00000000
        /*0020*/ 	.short	0x0005
        /*0022*/ 	.short	0x0022
        /*0024*/ 	.byte	0x00, 0xf0, 0x05, 0x00


	//----- nvinfo : EIATTR_KPARAM_INFO
	.align		4
.L_3761:
        /*0028*/ 	.byte	0x04, 0x17
        /*002a*/ 	.short	(.L_3763 - .L_3762)
.L_3762:
        /*002c*/ 	.word	0x00000000
        /*0030*/ 	.short	0x0004
        /*0032*/ 	.short	0x0021
        /*0034*/ 	.byte	0x00, 0xf0, 0x05, 0x00


	//----- nvinfo : EIATTR_KPARAM_INFO
	.align		4
.L_3763:
        /*0038*/ 	.byte	0x04, 0x17
        /*003a*/ 	.short	(.L_3765 - .L_3764)
.L_3764:
        /*003c*/ 	.word	0x00000000
        /*0040*/ 	.short	0x0003
        /*0042*/ 	.short	0x0020
        /*0044*/ 	.byte	0x00, 0xf0, 0x05, 0x00


	//----- nvinfo : EIATTR_KPARAM_INFO
	.align		4
.L_3765:
        /*0048*/ 	.byte	0x04, 0x17
        /*004a*/ 	.short	(.L_3767 - .L_3766)
.L_3766:
        /*004c*/ 	.word	0x00000000
        /*0050*/ 	.short	0x0002
        /*0052*/ 	.short	0x0010
        /*0054*/ 	.byte	0x00, 0xf0, 0x41, 0x00


	//----- nvinfo : EIATTR_KPARAM_INFO
	.align		4
.L_3767:
        /*0058*/ 	.byte	0x04, 0x17
        /*005a*/ 	.short	(.L_3769 - .L_3768)
.L_3768:
        /*005c*/ 	.word	0x00000000
        /*0060*/ 	.short	0x0001
        /*0062*/ 	.short	0x0004
        /*0064*/ 	.byte	0x00, 0xf0, 0x21, 0x00


	//----- nvinfo : EIATTR_KPARAM_INFO
	.align		4
.L_3769:
        /*0068*/ 	.byte	0x04, 0x17
        /*006a*/ 	.short	(.L_3771 - .L_3770)
.L_3770:
        /*006c*/ 	.word	0x00000000
        /*0070*/ 	.short	0x0000
        /*0072*/ 	.short	0x0000
        /*0074*/ 	.byte	0x00, 0xf0, 0x11, 0x00


	//----- nvinfo : EIATTR_SPARSE_MMA_MASK
	.align		4
.L_3771:
        /*0078*/ 	.byte	0x03, 0x50
        /*007a*/ 	.short	0x0000


	//----- nvinfo : EIATTR_MAXREG_COUNT
	.align		4
        /*007c*/ 	.byte	0x03, 0x1b
        /*007e*/ 	.short	0x00ff


	//----- nvinfo : EIATTR_MERCURY_ISA_VERSION
	.align		4
        /*0080*/ 	.byte	0x03, 0x5f
        /*0082*/ 	.short	0x0101


	//----- nvinfo : EIATTR_EXIT_INSTR_OFFSETS
	.align		4
        /*0084*/ 	.byte	0x04, 0x1c
        /*0086*/ 	.short	(.L_3773 - .L_3772)


	//   ....[0]....
.L_3772:
        /*0088*/ 	.word	0x000003b0


	//   ....[1]....
        /*008c*/ 	.word	0x00000400


	//----- nvinfo : EIATTR_MAX_THREADS
	.align		4
.L_3773:
        /*0090*/ 	.byte	0x04, 0x05
        /*0092*/ 	.short	(.L_3775 - .L_3774)
.L_3774:
        /*0094*/ 	.word	0x00000080
        /*0098*/ 	.word	0x00000001
        /*009c*/ 	.word	0x00000001


	//----- nvinfo : EIATTR_CRS_STACK_SIZE
	.align		4
.L_3775:
        /*00a0*/ 	.byte	0x04, 0x1e
        /*00a2*/ 	.short	(.L_3777 - .L_3776)
.L_3776:
        /*00a4*/ 	.word	0x00000000


	//----- nvinfo : EIATTR_CBANK_PARAM_SIZE
	.align		4
.L_3777:
        /*00a8*/ 	.byte	0x03, 0x19
        /*00aa*/ 	.short	0x0024


	//----- nvinfo : EIATTR_PARAM_CBANK
	.align		4
        /*00ac*/ 	.byte	0x04, 0x0a
        /*00ae*/ 	.short	(.L_3779 - .L_3778)
	.align		4
.L_3778:
        /*00b0*/ 	.word	index@(.nv.constant0._ZN2at6native27unrolled_elementwise_kernelINS0_13AUnaryFunctorIiiiNS0_15binary_internal10MulFunctorIiEEEESt5arrayIPcLm2EELi4E23TrivialOffsetCalculatorILi1EjESB_NS0_6memory15LoadWithoutCastENSC_16StoreWithoutCastEEEviT_T0_T2_T3_T4_T5_)
        /*00b4*/ 	.short	0x0210
        /*00b6*/ 	.short	0x0024


	//----- nvinfo : EIATTR_SW_WAR
	.align		4
.L_3779:
        /*00b8*/ 	.byte	0x04, 0x36
        /*00ba*/ 	.short	(.L_3781 - .L_3780)
.L_3780:
        /*00bc*/ 	.word	0x00000008
.L_3781:


//--------------------- .nv.info._ZN2at6native29vectorized_elementwise_kernelILi2ENS0_13AUnaryFunctorIiiiNS0_15binary_internal10MulFunctorIiEEEESt5arrayIPcLm2EEEEviT0_T1_ --------------------------
	.section	.nv.info._ZN2at6native29vectorized_elementwise_kernelILi2ENS0_13AUnaryFunctorIiiiNS0_15binary_internal10MulFunctorIiEEEESt5arrayIPcLm2EEEEviT0_T1_,"",@"SHT_CUDA_INFO"
	.sectionflags	@""
	.align	4


	//----- nvinfo : EIATTR_CUDA_API_VERSION
	.align		4
        /*0000*/ 	.byte	0x04, 0x37
        /*0002*/ 	.short	(.L_3783 - .L_3782)
.L_3782:
        /*0004*/ 	.word	0x00000082


	//----- nvinfo : EIATTR_KPARAM_INFO
	.align		4
.L_3783:
        /*0008*/ 	.byte	0x04, 0x17
        /*000a*/ 	.short	(.L_3785 - .L_3784)
.L_3784:
        /*000c*/ 	.word	0x00000000
        /*0010*/ 	.short	0x0002
        /*0012*/ 	.short	0x0010
        /*0014*/ 	.byte	0x00, 0xf0, 0x41, 0x00


	//----- nvinfo : EIATTR_KPARAM_INFO
	.align		4
.L_3785:
        /*0018*/ 	.byte	0x04, 0x17
        /*001a*/ 	.short	(.L_3787 - .L_3786)
.L_3786:
        /*001c*/ 	.word	0x00000000
        /*0020*/ 	.short	0x0001
        /*0022*/ 	.short	0x0004
        /*0024*/ 	.byte	0x00, 0xf0, 0x21, 0x00


	//----- nvinfo : EIATTR_KPARAM_INFO
	.align		4
.L_3787:
        /*0028*/ 	.byte	0x04, 0x17
        /*002a*/ 	.short	(.L_3789 - .L_3788)
.L_3788:
        /*002c*/ 	.word	0x00000000
        /*0030*/ 	.short	0x0000
        /*0032*/ 	.short	0x0000
        /*0034*/ 	.byte	0x00, 0xf0, 0x11, 0x00


	//----- nvinfo : EIATTR_SPARSE_MMA_MASK
	.align		4
.L_3789:
        /*0038*/ 	.byte	0x03, 0x50
        /*003a*/ 	.short	0x0000


	//----- nvinfo : EIATTR_MAXREG_COUNT
	.align		4
        /*003c*/ 	.byte	0x03, 0x1b
        /*003e*/ 	.short	0x00ff


	//----- nvinfo : EIATTR_MERCURY_ISA_VERSION
	.align		4
        /*0040*/ 	.byte	0x03, 0x5f
        /*0042*/ 	.short	0x0101


	//----- nvinfo : EIATTR_EXIT_INSTR_OFFSETS
	.align		4
        /*0044*/ 	.byte	0x04, 0x1c
        /*0046*/ 	.short	(.L_3791 - .L_3790)


	//   ....[0]....
.L_3790:
        /*0048*/ 	.word	0x00000200


	//   ....[1]....
        /*004c*/ 	.word	0x00000980


	//   ....[2]....
        /*0050*/ 	.word	0x000009d0


	//----- nvinfo : EIATTR_MAX_THREADS
	.align		4
.L_3791:
        /*0054*/ 	.byte	0x04, 0x05
        /*0056*/ 	.short	(.L_3793 - .L_3792)
.L_3792:
        /*0058*/ 	.word	0x00000080
        /*005c*/ 	.word	0x00000001
        /*0060*/ 	.word	0x00000001


	//----- nvinfo : EIATTR_CRS_STACK_SIZE
	.align		4
.L_3793:
        /*0064*/ 	.byte	0x04, 0x1e
        /*0066*/ 	.short	(.L_3795 - .L_3794)
.L_3794:
        /*0068*/ 	.word	0x00000000


	//----- nvinfo : EIATTR_CBANK_PARAM_SIZE
	.align		4
.L_3795:
        /*006c*/ 	.byte	0x03, 0x19
        /*006e*/ 	.short	0x0020


	//----- nvinfo : EIATTR_PARAM_CBANK
	.align		4
        /*0070*/ 	.byte	0x04, 0x0a
        /*0072*/ 	.short	(.L_3797 - .L_3796)
	.align		4
.L_3796:
        /*0074*/ 	.word	index@(.nv.constant0._ZN2at6native29vectorized_elementwise_kernelILi2ENS0_13AUnaryFunctorIiiiNS0_15binary_internal10MulFunctorIiEEEESt5arrayIPcLm2EEEEviT0_T1_)
        /*0078*/ 	.short	0x0210
        /*007a*/ 	.short	0x0020


	//----- nvinfo : EIATTR_SW_WAR
	.align		4
.L_3797:
        /*007c*/ 	.byte	0x04, 0x36
        /*007e*/ 	.short	(.L_3799 - .L_3798)
.L_3798:
        /*0080*/ 	.word	0x00000008
.L_3799:


//--------------------- .nv.info._ZN2at6native29vectorized_elementwise_kernelILi4ENS0_13AUnaryFunctorIiiiNS0_15binary_internal10MulFunctorIiEEEESt5arrayIPcLm2EEEEviT0_T1_ --------------------------
	.section	.nv.info._ZN2at6native29vectorized_elementwise_kernelILi4ENS0_13AUnaryFunctorIiiiNS0_15binary_internal10MulFunctorIiEEEESt5arrayIPcLm2EEEEviT0_T1_,"",@"SHT_CUDA_INFO"
	.sectionflags	@""
	.align	4


	//----- nvinfo : EIATTR_CUDA_API_VERSION
	.align		4
        /*0000*/ 	.byte	0x04, 0x37
        /*0002*/ 	.short	(.L_3801 - .L_3800)
.L_3800:
        /*0004*/ 	.word	0x00000082


	//----- nvinfo : EIATTR_KPARAM_INFO
	.align		4
.L_3801:
        /*0008*/ 	.byte	0x04, 0x17
        /*000a*/ 	.short	(.L_3803 - .L_3802)
.L_3802:
        /*000c*/ 	.word	0x00000000
        /*0010*/ 	.short	0x0002
        /*0012*/ 	.short	0x0010
        /*0014*/ 	.byte	0x00, 0xf0, 0x41, 0x00


	//----- nvinfo : EIATTR_KPARAM_INFO
	.align		4
.L_3803:
        /*0018*/ 	.byte	0x04, 0x17
        /*001a*/ 	.short	(.L_3805 - .L_3804)
.L_3804:
        /*001c*/ 	.word	0x00000000
        /*0020*/ 	.short	0x0001
        /*0022*/ 	.short	0x0004
        /*0024*/ 	.byte	0x00, 0xf0, 0x21, 0x00


	//----- nvinfo : EIATTR_KPARAM_INFO
	.align		4
.L_3805:
        /*0028*/ 	.byte	0x04, 0x17
        /*002a*/ 	.short	(.L_3807 - .L_3806)
.L_3806:
        /*002c*/ 	.word	0x00000000
        /*0030*/ 	.short	0x0000
        /*0032*/ 	.short	0x0000
        /*0034*/ 	.byte	0x00, 0xf0, 0x11, 0x00


	//----- nvinfo : EIATTR_SPARSE_MMA_MASK
	.align		4
.L_3807:
        /*0038*/ 	.byte	0x03, 0x50
        /*003a*/ 	.short	0x0000


	//----- nvinfo : EIATTR_MAXREG_COUNT
	.align		4
        /*003c*/ 	.byte	0x03, 0x1b
        /*003e*/ 	.short	0x00ff


	//----- nvinfo : EIATTR_MERCURY_ISA_VERSION
	.align		4
        /*0040*/ 	.byte	0x03, 0x5f
        /*0042*/ 	.short	0x0101


	//----- nvinfo : EIATTR_EXIT_INSTR_OFFSETS
	.align		4
        /*0044*/ 	.byte	0x04, 0x1c
        /*0046*/ 	.short	(.L_3809 - .L_3808)


	//   ....[0]....
.L_3808:
        /*0048*/ 	.word	0x000001c0


	//   ....[1]....
        /*004c*/ 	.word	0x00000940


	//   ....[2]....
        /*0050*/ 	.word	0x00000990


	//----- nvinfo : EIATTR_MAX_THREADS
	.align		4
.L_3809:
        /*0054*/ 	.byte	0x04, 0x05
        /*0056*/ 	.short	(.L_3811 - .L_3810)
.L_3810:
        /*0058*/ 	.word	0x00000080
        /*005c*/ 	.word	0x00000001
        /*0060*/ 	.word	0x00000001


	//----- nvinfo : EIATTR_CRS_STACK_SIZE
	.align		4
.L_3811:
        /*0064*/ 	.byte	0x04, 0x1e
        /*0066*/ 	.short	(.L_3813 - .L_3812)
.L_3812:
        /*0068*/ 	.word	0x00000000


	//----- nvinfo : EIATTR_CBANK_PARAM_SIZE
	.align		4
.L_3813:
        /*006c*/ 	.byte	0x03, 0x19
        /*006e*/ 	.short	0x0020


	//----- nvinfo : EIATTR_PARAM_CBANK
	.align		4
        /*0070*/ 	.byte	0x04, 0x0a
        /*0072*/ 	.short	(.L_3815 - .L_3814)
	.align		4
.L_3814:
        /*0074*/ 	.word	index@(.nv.constant0._ZN2at6native29vectorized_elementwise_kernelILi4ENS0_13AUnaryFunctorIiiiNS0_15binary_internal10MulFunctorIiEEEESt5arrayIPcLm2EEEEviT0_T1_)
        /*0078*/ 	.short	0x0210
        /*007a*/ 	.short	0x0020


	//----- nvinfo : EIATTR_SW_WAR
	.align		4
.L_3815:
        /*007c*/ 	.byte	0x04, 0x36
        /*007e*/ 	.short	(.L_3817 - .L_3816)
.L_3816:
        /*0080*/ 	.word	0x00000008
.L_3817:


//--------------------- .nv.info._ZN2at6native29vectorized_elementwise_kernelILi8ENS0_13AUnaryFunctorIiiiNS0_15binary_internal10MulFunctorIiEEEESt5arrayIPcLm2EEEEviT0_T1_ --------------------------
	.section	.nv.info._ZN2at6native29vectorized_elementwise_kernelILi8ENS0_13AUnaryFunctorIiiiNS0_15binary_internal10MulFunctorIiEEEESt5arrayIPcLm2EEEEviT0_T1_,"",@"SHT_CUDA_INFO"
	.sectionflags	@""
	.align	4


	//----- nvinfo : EIATTR_CUDA_API_VERSION
	.align		4
        /*0000*/ 	.byte	0x04, 0x37
        /*0002*/ 	.short	(.L_3819 - .L_3818)
.L_3818:
        /*0004*/ 	.word	0x00000082


	//----- nvinfo : EIATTR_KPARAM_INFO
	.align		4
.L_3819:
        /*0008*/ 	.byte	0x04, 0x17
        /*000a*/ 	.short	(.L_3821 - .L_3820)
.L_3820:
        /*000c*/ 	.word	0x00000000
        /*0010*/ 	.short	0x0002
        /*0012*/ 	.short	0x0010
        /*0014*/ 	.byte	0x00, 0xf0, 0x41, 0x00


	//----- nvinfo : EIATTR_KPARAM_INFO
	.align		4
.L_3821:
        /*0018*/ 	.byte	0x04, 0x17
        /*001a*/ 	.short	(.L_3823 - .L_3822)
.L_3822:
        /*001c*/ 	.word	0x00000000
        /*0020*/ 	.short	0x0001
        /*0022*/ 	.short	0x0004
        /*0024*/ 	.byte	0x00, 0xf0, 0x21, 0x00


	//----- nvinfo : EIATTR_KPARAM_INFO
	.align		4
.L_3823:
        /*0028*/ 	.byte	0x04, 0x17
        /*002a*/ 	.short	(.L_3825 - .L_3824)
.L_3824:
        /*002c*/ 	.word	0x00000000
        /*0030*/ 	.short	0x0000
        /*0032*/ 	.short	0x0000
        /*0034*/ 	.byte	0x00, 0xf0, 0x11, 0x00


	//----- nvinfo : EIATTR_SPARSE_MMA_MASK
	.align		4
.L_3825:
        /*0038*/ 	.byte	0x03, 0x50
        /*003a*/ 	.short	0x0000


	//----- nvinfo : EIATTR_MAXREG_COUNT
	.align		4
        /*003c*/ 	.byte	0x03, 0x1b
        /*003e*/ 	.short	0x00ff


	//----- nvinfo : EIATTR_MERCURY_ISA_VERSION
	.align		4
        /*0040*/ 	.byte	0x03, 0x5f
        /*0042*/ 	.short	0x0101


	//----- nvinfo : EIATTR_EXIT_INSTR_OFFSETS
	.align		4
        /*0044*/ 	.byte	0x04, 0x1c
        /*0046*/ 	.short	(.L_3827 - .L_3826)


	//   ....[0]....
.L_3826:
        /*0048*/ 	.word	0x000001c0


	//   ....[1]....
        /*004c*/ 	.word	0x00000940


	//   ....[2]....
        /*0050*/ 	.word	0x00000990


	//----- nvinfo : EIATTR_MAX_THREADS
	.align		4
.L_3827:
        /*0054*/ 	.byte	0x04, 0x05
        /*0056*/ 	.short	(.L_3829 - .L_3828)
.L_3828:
        /*0058*/ 	.word	0x00000080
        /*005c*/ 	.word	0x00000001
        /*0060*/ 	.word	0x00000001


	//----- nvinfo : EIATTR_CRS_STACK_SIZE
	.align		4
.L_3829:
        /*0064*/ 	.byte	0x04, 0x1e
        /*0066*/ 	.short	(.L_3831 - .L_3830)
.L_3830:
        /*0068*/ 	.word	0x00000000


	//----- nvinfo : EIATTR_CBANK_PARAM_SIZE
	.align		4
.L_3831:
        /*006c*/ 	.byte	0x03, 0x19
        /*006e*/ 	.short	0x0020


	//----- nvinfo : EIATTR_PARAM_CBANK
	.align		4
        /*0070*/ 	.byte	0x04, 0x0a
        /*0072*/ 	.short	(.L_3833 - .L_3832)
	.align		4
.L_3832:
        /*0074*/ 	.word	index@(.nv.constant0._ZN2at6native29vectorized_elementwise_kernelILi8ENS0_13AUnaryFunctorIiiiNS0_15binary_internal10MulFunctorIiEEEESt5arrayIPcLm2EEEEviT0_T1_)
        /*0078*/ 	.short	0x0210
        /*007a*/ 	.short	0x0020


	//----- nvinfo : EIATTR_SW_WAR
	.align		4
.L_3833:
        /*007c*/ 	.byte	0x04, 0x36
        /*007e*/ 	.short	(.L_3835 - .L_3834)
.L_3834:
        /*0080*/ 	.word	0x00000008
.L_3835:


//--------------------- .nv.info._ZN2at6native18elementwise_kernelILi128ELi4EZNS0_15gpu_kernel_implINS0_13BinaryFunctorIiiiNS0_15binary_internal10MulFunctorIiEEEEEEvRNS_18TensorIteratorBaseERKT_EUliE_EEviT1_ --------------------------
	.section	.nv.info._ZN2at6native18elementwise_kernelILi128ELi4EZNS0_15gpu_kernel_implINS0_13BinaryFunctorIiiiNS0_15binary_internal10MulFunctorIiEEEEEEvRNS_18TensorIteratorBaseERKT_EUliE_EEviT1_,"",@"SHT_CUDA_INFO"
	.sectionflags	@""
	.align	4


	//----- nvinfo : EIATTR_CUDA_API_VERSION
	.align		4
        /*0000*/ 	.byte	0x04, 0x37
        /*0002*/ 	.short	(.L_3837 - .L_3836)
.L_3836:
        /*0004*/ 	.word	0x00000082


	//----- nvinfo : EIATTR_KPARAM_INFO
	.align		4
.L_3837:
        /*0008*/ 	.byte	0x04, 0x17
        /*000a*/ 	.short	(.L_3839 - .L_3838)
.L_3838:
        /*000c*/ 	.word	0x00000000
        /*0010*/ 	.short	0x0001
        /*0012*/ 	.short	0x0008
        /*0014*/ 	.byte	0x00, 0xf0, 0x21, 0x0a


	//----- nvinfo : EIATTR_KPARAM_INFO
	.align		4
.L_3839:
        /*0018*/ 	.byte	0x04, 0x17
        /*001a*/ 	.short	(.L_3841 - .L_3840)
.L_3840:
        /*001c*/ 	.word	0x00000000
        /*0020*/ 	.short	0x0000
        /*0022*/ 	.short	0x0000
        /*0024*/ 	.byte	0x00, 0xf0, 0x11, 0x00


	//----- nvinfo : EIATTR_SPARSE_MMA_MASK
	.align		4
.L_3841:
        /*0028*/ 	.byte	0x03, 0x50
        /*002a*/ 	.short	0x0000


	//----- nvinfo : EIATTR_MAXREG_COUNT
	.align		4
        /*002c*/ 	.byte	0x03, 0x1b
        /*002e*/ 	.short	0x0080


	//----- nvinfo : EIATTR_EXTERNS
	.align		4
        /*0030*/ 	.byte	0x04, 0x0f
        /*0032*/ 	.short	(.L_3843 - .L_3842)


	//   ....[0]....
	.align		4
.L_3842:
        /*0034*/ 	.word	index@(__assertfail)


	//----- nvinfo : EIATTR_MERCURY_ISA_VERSION
	.align		4
.L_3843:
        /*0038*/ 	.byte	0x03, 0x5f
        /*003a*/ 	.short	0x0101


	//----- nvinfo : EIATTR_SYSCALL_OFFSETS
	.align		4
        /*003c*/ 	.byte	0x04, 0x46
        /*003e*/ 	.short	(.L_3845 - .L_3844)


	//   ....[0]....
.L_3844:
        /*0040*/ 	.word	0x000024b0


	//   ....[1]....
        /*0044*/ 	.word	0x000032b0


	//   ....[2]....
        /*0048*/ 	.word	0x000040f0


	//   ....[3]....
        /*004c*/ 	.word	0x000065c0


	//   ....[4]....
        /*0050*/ 	.word	0x000073c0


	//   ....[5]....
        /*0054*/ 	.word	0x00008200


	//   ....[6]....
        /*0058*/ 	.word	0x0000a6c0


	//   ....[7]....
        /*005c*/ 	.word	0x0000b4c0


	//   ....[8]....
        /*0060*/ 	.word	0x0000c300


	//   ....[9]....
        /*0064*/ 	.word	0x0000e7b0


	//   ....[10]....
        /*0068*/ 	.word	0x0000f5b0


	//   ....[11]....
        /*006c*/ 	.word	0x000103f0


	//----- nvinfo : EIATTR_EXIT_INSTR_OFFSETS
	.align		4
.L_3845:
        /*0070*/ 	.byte	0x04, 0x1c
        /*0072*/ 	.short	(.L_3847 - .L_3846)


	//   ....[0]....
.L_3846:
        /*0074*/ 	.word	0x0000c3a0


	//   ....[1]....
        /*0078*/ 	.word	0x0000f6e0


	//   ....[2]....
        /*007c*/ 	.word	0x0000f700


	//   ....[3]....
        /*0080*/ 	.word	0x0000f790


	//   ....[4]....
        /*0084*/ 	.word	0x0000f7b0


	//   ....[5]....
        /*0088*/ 	.word	0x0000f7d0


	//   ....[6]....
        /*008c*/ 	.word	0x0000f860


	//   ....[7]....
        /*0090*/ 	.word	0x0000f8a0


	//   ....[8]....
        /*0094*/ 	.word	0x0000f940


	//   ....[9]....
        /*0098*/ 	.word	0x0000f990


	//   ....[10]....
        /*009c*/ 	.word	0x0000f9c0


	//   ....[11]....
        /*00a0*/ 	.word	0x0000fa80


	//   ....[12]....
        /*00a4*/ 	.word	0x0000fac0


	//   ....[13]....
        /*00a8*/ 	.word	0x0000fc50


	//   ....[14]....
        /*00ac*/ 	.word	0x0000fdb0


	//   ....[15]....
        /*00b0*/ 	.word	0x0000fdf0


	//   ....[16]....
        /*00b4*/ 	.word	0x0000fe90


	//   ....[17]....
        /*00b8*/ 	.word	0x00010010


	//   ....[18]....
        /*00bc*/ 	.word	0x00010190


	//   ....[19]....
        /*00c0*/ 	.word	0x000102f0


	//   ....[20]....
        /*00c4*/ 	.word	0x00010400


	//   ....[21]....
        /*00c8*/ 	.word	0x00010430


	//   ....[22]....
        /*00cc*/ 	.word	0x00010450


	//----- nvinfo : EIATTR_MAX_THREADS
	.align		4
.L_3847:
        /*00d0*/ 	.byte	0x04, 0x05
        /*00d2*/ 	.short	(.L_3849 - .L_3848)
.L_3848:
        /*00d4*/ 	.word	0x00000080
        /*00d8*/ 	.word	0x00000001
        /*00dc*/ 	.word	0x00000001


	//----- nvinfo : EIATTR_CRS_STACK_SIZE
	.align		4
.L_3849:
        /*00e0*/ 	.byte	0x04, 0x1e
        /*00e2*/ 	.short	(.L_3851 - .L_3850)
.L_3850:
        /*00e4*/ 	.word	0x00000000


	//----- nvinfo : EIATTR_CBANK_PARAM_SIZE
	.align		4
.L_3851:
        /*00e8*/ 	.byte	0x03, 0x19
        /*00ea*/ 	.short	0x0290


	//----- nvinfo : EIATTR_PARAM_CBANK
	.align		4
        /*00ec*/ 	.byte	0x04, 0x0a
        /*00ee*/ 	.short	(.L_3853 - .L_3852)
	.align		4
.L_3852:
        /*00f0*/ 	.word	index@(.nv.constant0._ZN2at6native18elementwise_kernelILi128ELi4EZNS0_15gpu_kernel_implINS0_13BinaryFunctorIiiiNS0_15binary_internal10MulFunctorIiEEEEEEvRNS_18TensorIteratorBaseERKT_EUliE_EEviT1_)
        /*00f4*/ 	.short	0x0210
        /*00f6*/ 	.short	0x0290


	//----- nvinfo : EIATTR_SW_WAR
	.align		4
.L_3853:
        /*00f8*/ 	.byte	0x04, 0x36
        /*00fa*/ 	.short	(.L_3855 - .L_3854)
.L_3854:
        /*00fc*/ 	.word	0x00000008
.L_3855:


//--------------------- .nv.info._ZN2at6native27unrolled_elementwise_kernelINS0_13BinaryFunctorIiiiNS0_15binary_internal10MulFunctorIiEEEESt5arrayIPcLm3EELi4E23TrivialOffsetCalculatorILi2EjESA_ILi1EjENS0_6memory12LoadWithCastILi2EEENSD_13StoreWithCastILi1EEEEEviT_T0_T2_T3_T4_T5_ --------------------------
	.section	.nv.info._ZN2at6native27unrolled_elementwise_kernelINS0_13BinaryFunctorIiiiNS0_15binary_internal10MulFunctorIiEEEESt5arrayIPcLm3EELi4E23TrivialOffsetCalculatorILi2EjESA_ILi1EjENS0_6memory12LoadWithCastILi2EEENSD_13StoreWithCastILi1EEEEEviT_T0_T2_T3_T4_T5_,"",@"SHT_CUDA_INFO"
	.sectionflags	@""
	.align	4


	//----- nvinfo : EIATTR_CUDA_API_VERSION
	.align		4
        /*0000*/ 	.byte	0x04, 0x37
        /*0002*/ 	.short	(.L_3857 - .L_3856)
.L_3856:
        /*0004*/ 	.word	0x00000082


	//----- nvinfo : EIATTR_KPARAM_INFO
	.align		4
.L_3857:
        /*0008*/ 	.byte	0x04, 0x17
        /*000a*/ 	.short	(.L_3859 - .L_3858)
.L_3858:
        /*000c*/ 	.word	0x00000000
        /*0010*/ 	.short	0x0006
        /*0012*/ 	.short	0x0030
        /*0014*/ 	.byte	0x00, 0xf0, 0x21, 0x00


	//----- nvinfo : EIATTR_KPARAM_INFO
	.align		4
.L_3859:
        /*0018*/ 	.byte	0x04, 0x17
        /*001a*/ 	.short	(.L_3861 - .L_3860)
.L_3860:
        /*001c*/ 	.word	0x00000000
        /*0020*/ 	.short	0x0005
        /*0022*/ 	.short	0x0024
        /*0024*/ 	.byte	0x00, 0xf0, 0x31, 0x00


	//----- nvinfo : EIATTR_KPARAM_INFO
	.align		4
.L_3861:
        /*0028*/ 	.byte	0x04, 0x17
        /*002a*/ 	.short	(.L_3863 - .L_3862)
.L_3862:
        /*002c*/ 	.word	0x00000000
        /*0030*/ 	.short	0x0004
        /*0032*/ 	.short	0x0021
        /*0034*/ 	.byte	0x00, 0xf0, 0x05, 0x00


	//----- nvinfo : EIATTR_KPARAM_INFO
	.align		4
.L_3863:
        /*0038*/ 	.byte	0x04, 0x17
        /*003a*/ 	.short	(.L_3865 - .L_3864)
.L_3864:
        /*003c*/ 	.word	0x00000000
        /*0040*/ 	.short	0x0003
        /*0042*/ 	.short	0x0020
        /*0044*/ 	.byte	0x00, 0xf0, 0x05, 0x00


	//----- nvinfo : EIATTR_KPARAM_INFO
	.align		4
.L_3865:
        /*0048*/ 	.byte	0x04, 0x17
        /*004a*/ 	.short	(.L_3867 - .L_3866)
.L_3866:
        /*004c*/ 	.word	0x00000000
        /*0050*/ 	.short	0x0002
        /*0052*/ 	.short	0x0008
        /*0054*/ 	.byte	0x00, 0xf0, 0x61, 0x00


	//----- nvinfo : EIATTR_KPARAM_INFO
	.align		4
.L_3867:
        /*0058*/ 	.byte	0x04, 0x17
        /*005a*/ 	.short	(.L_3869 - .L_3868)
.L_3868:
        /*005c*/ 	.word	0x00000000
        /*0060*/ 	.short	0x0001
        /*0062*/ 	.short	0x0004
        /*0064*/ 	.byte	0x00, 0xf0, 0x05, 0x00


	//----- nvinfo : EIATTR_KPARAM_INFO
	.align		4
.L_3869:
        /*0068*/ 	.byte	0x04, 0x17
        /*006a*/ 	.short	(.L_3871 - .L_3870)
.L_3870:
        /*006c*/ 	.word	0x00000000
        /*0070*/ 	.short	0x0000
        /*0072*/ 	.short	0x0000
        /*0074*/ 	.byte	0x00, 0xf0, 0x11, 0x00


	//----- nvinfo : EIATTR_SPARSE_MMA_MASK
	.align		4
.L_3871:
        /*0078*/ 	.byte	0x03, 0x50
        /*007a*/ 	.short	0x0000


	//----- nvinfo : EIATTR_MAXREG_COUNT
	.align		4
        /*007c*/ 	.byte	0x03, 0x1b
        /*007e*/ 	.short	0x00ff


	//----- nvinfo : EIATTR_EXTERNS
	.align		4
        /*0080*/ 	.byte	0x04, 0x0f
        /*0082*/ 	.short	(.L_3873 - .L_3872)


	//   ....[0]....
	.align		4
.L_3872:
        /*0084*/ 	.word	index@(__assertfail)


	//----- nvinfo : EIATTR_MERCURY_ISA_VERSION
	.align		4
.L_3873:
        /*0088*/ 	.byte	0x03, 0x5f
        /*008a*/ 	.short	0x0101


	//----- nvinfo : EIATTR_SYSCALL_OFFSETS
	.align		4
        /*008c*/ 	.byte	0x04, 0x46
        /*008e*/ 	.short	(.L_3875 - .L_3874)


	//   ....[0]....
.L_3874:
        /*0090*/ 	.word	0x00000ec0


	//   ....[1]....
        /*0094*/ 	.word	0x00001cd0


	//   ....[2]....
        /*0098*/ 	.word	0x00002b60


	//   ....[3]....
        /*009c*/ 	.word	0x00003970


	//   ....[4]....
        /*00a0*/ 	.word	0x00004810


	//   ....[5]....
        /*00a4*/ 	.word	0x00005630


	//   ....[6]....
        /*00a8*/ 	.word	0x000064b0


	//   ....[7]....
        /*00ac*/ 	.word	0x000072c0


	//   ....[8]....
        /*00b0*/ 	.word	0x00008200


	//   ....[9]....
        /*00b4*/ 	.word	0x000090e0


	//   ....[10]....
        /*00b8*/ 	.word	0x00009fb0


	//   ....[11]....
        /*00bc*/ 	.word	0x0000ae80


	//----- nvinfo : EIATTR_EXIT_INSTR_OFFSETS
	.align		4
.L_3875:
        /*00c0*/ 	.byte	0x04, 0x1c
        /*00c2*/ 	.short	(.L_3877 - .L_3876)


	//   ....[0]....
.L_3876:
        /*00c4*/ 	.word	0x0000a040


	//   ....[1]....
        /*00c8*/ 	.word	0x0000a170


	//   ....[2]....
        /*00cc*/ 	.word	0x0000a190


	//   ....[3]....
        /*00d0*/ 	.word	0x0000a220


	//   ....[4]....
        /*00d4*/ 	.word	0x0000a240


	//   ....[5]....
        /*00d8*/ 	.word	0x0000a260


	//   ....[6]....
        /*00dc*/ 	.word	0x0000a2f0


	//   ....[7]....
        /*00e0*/ 	.word	0x0000a330


	//   ....[8]....
        /*00e4*/ 	.word	0x0000a3d0


	//   ....[9]....
        /*00e8*/ 	.word	0x0000a420


	//   ....[10]....
        /*00ec*/ 	.word	0x0000a450


	//   ....[11]....
        /*00f0*/ 	.word	0x0000a510


	//   ....[12]....
        /*00f4*/ 	.word	0x0000a550


	//   ....[13]....
        /*00f8*/ 	.word	0x0000a6e0


	//   ....[14]....
        /*00fc*/ 	.word	0x0000a840


	//   ....[15]....
        /*0100*/ 	.word	0x0000a880


	//   ....[16]....
        /*0104*/ 	.word	0x0000a920


	//   ....[17]....
        /*0108*/ 	.word	0x0000aaa0


	//   ....[18]....
        /*010c*/ 	.word	0x0000ac20


	//   ....[19]....
        /*0110*/ 	.word	0x0000ad80


	//   ....[20]....
        /*0114*/ 	.word	0x0000ae90


	//   ....[21]....
        /*0118*/ 	.word	0x0000aec0


	//   ....[22]....
        /*011c*/ 	.word	0x0000aee0


	//----- nvinfo : EIATTR_MAX_THREADS
	.align		4
.L_3877:
        /*0120*/ 	.byte	0x04, 0x05
        /*0122*/ 	.short	(.L_3879 - .L_3878)
.L_3878:
        /*0124*/ 	.word	0x00000080
        /*0128*/ 	.word	0x00000001
        /*012c*/ 	.word	0x00000001


	//----- nvinfo : EIATTR_CRS_STACK_SIZE
	.align		4
.L_3879:
        /*0130*/ 	.byte	0x04, 0x1e
        /*0132*/ 	.short	(.L_3881 - .L_3880)
.L_3880:
        /*0134*/ 	.word	0x00000000


	//----- nvinfo : EIATTR_CBANK_PARAM_SIZE
	.align		4
.L_3881:
        /*0138*/ 	.byte	0x03, 0x19
        /*013a*/ 	.short	0x0038


	//----- nvinfo : EIATTR_PARAM_CBANK
	.align		4
        /*013c*/ 	.byte	0x04, 0x0a
        /*013e*/ 	.short	(.L_3883 - .L_3882)
	.align		4
.L_3882:
        /*0140*/ 	.word	index@(.nv.constant0._ZN2at6native27unrolled_elementwise_kernelINS0_13BinaryFunctorIiiiNS0_15binary_internal10MulFunctorIiEEEESt5arrayIPcLm3EELi4E23TrivialOffsetCalculatorILi2EjESA_ILi1EjENS0_6memory12LoadWithCastILi2EEENSD_13StoreWithCastILi1EEEEEviT_T0_T2_T3_T4_T5_)
        /*0144*/ 	.short	0x0210
        /*0146*/ 	.short	0x0038


	//----- nvinfo : EIATTR_SW_WAR
	.align		4
.L_3883:
        /*0148*/ 	.byte	0x04, 0x36
        /*014a*/ 	.short	(.L_3885 - .L_3884)
.L_3884:
        /*014c*/ 	.word	0x00000008
.L_3885:


//--------------------- .nv.info._ZN2at6native18elementwise_kernelILi128ELi2EZNS0_22gpu_kernel_impl_nocastINS0_13BinaryFunctorIiiiNS0_15binary_internal10MulFunctorIiEEEEEEvRNS_18TensorIteratorBaseERKT_EUliE_EEviT1_ --------------------------
	.section	.nv.info._ZN2at6native18elementwise_kernelILi128ELi2EZNS0_22gpu_kernel_impl_nocastINS0_13BinaryFunctorIiiiNS0_15binary_internal10MulFunctorIiEEEEEEvRNS_18TensorIteratorBaseERKT_EUliE_EEviT1_,"",@"SHT_CUDA_INFO"
	.sectionflags	@""
	.align	4


	//----- nvinfo : EIATTR_CUDA_API_VERSION
	.align		4
        /*0000*/ 	.byte	0x04, 0x37
        /*0002*/ 	.short	(.L_3887 - .L_3886)
.L_3886:
        /*0004*/ 	.word	0x00000082


	//----- nvinfo : EIATTR_KPARAM_INFO
	.align		4
.L_3887:
        /*0008*/ 	.byte	0x04, 0x17
        /*000a*/ 	.short	(.L_3889 - .L_3888)
.L_3888:
        /*000c*/ 	.word	0x00000000
        /*0010*/ 	.short	0x0001
        /*0012*/ 	.short	0x0008
        /*0014*/ 	.byte	0x00, 0xf0, 0x21, 0x0a


	//----- nvinfo : EIATTR_KPARAM_INFO
	.align		4
.L_3889:
        /*0018*/ 	.byte	0x04, 0x17
        /*001a*/ 	.short	(.L_3891 - .L_3890)
.L_3890:
        /*001c*/ 	.word	0x00000000
        /*0020*/ 	.short	0x0000
        /*0022*/ 	.short	0x0000
        /*0024*/ 	.byte	0x00, 0xf0, 0x11, 0x00


	//----- nvinfo : EIATTR_SPARSE_MMA_MASK
	.align		4
.L_3891:
        /*0028*/ 	.byte	0x03, 0x50
        /*002a*/ 	.short	0x0000


	//----- nvinfo : EIATTR_MAXREG_COUNT
	.align		4
        /*002c*/ 	.byte	0x03, 0x1b
        /*002e*/ 	.short	0x0080


	//----- nvinfo : EIATTR_MERCURY_ISA_VERSION
	.align		4
        /*0030*/ 	.byte	0x03, 0x5f
        /*0032*/ 	.short	0x0101


	//----- nvinfo : EIATTR_EXIT_INSTR_OFFSETS
	.align		4
        /*0034*/ 	.byte	0x04, 0x1c
        /*0036*/ 	.short	(.L_3893 - .L_3892)


	//   ....[0]....
.L_3892:
        /*0038*/ 	.word	0x000017b0


	//   ....[1]....
        /*003c*/ 	.word	0x00002ea0


	//----- nvinfo : EIATTR_MAX_THREADS
	.align		4
.L_3893:
        /*0040*/ 	.byte	0x04, 0x05
        /*0042*/ 	.short	(.L_3895 - .L_3894)
.L_3894:
        /*0044*/ 	.word	0x00000080
        /*0048*/ 	.word	0x00000001
        /*004c*/ 	.word	0x00000001


	//----- nvinfo : EIATTR_CRS_STACK_SIZE
	.align		4
.L_3895:
        /*0050*/ 	.byte	0x04, 0x1e
        /*0052*/ 	.short	(.L_3897 - .L_3896)
.L_3896:
        /*0054*/ 	.word	0x00000000


	//----- nvinfo : EIATTR_CBANK_PARAM_SIZE
	.align		4
.L_3897:
        /*0058*/ 	.byte	0x03, 0x19
        /*005a*/ 	.short	0x0290


	//----- nvinfo : EIATTR_PARAM_CBANK
	.align		4
        /*005c*/ 	.byte	0x04, 0x0a
        /*005e*/ 	.short	(.L_3899 - .L_3898)
	.align		4
.L_3898:
        /*0060*/ 	.word	index@(.nv.constant0._ZN2at6native18elementwise_kernelILi128ELi2EZNS0_22gpu_kernel_impl_nocastINS0_13BinaryFunctorIiiiNS0_15binary_internal10MulFunctorIiEEEEEEvRNS_18TensorIteratorBaseERKT_EUliE_EEviT1_)
        /*0064*/ 	.short	0x0210
        /*0066*/ 	.short	0x0290


	//----- nvinfo : EIATTR_SW_WAR
	.align		4
.L_3899:
        /*0068*/ 	.byte	0x04, 0x36
        /*006a*/ 	.short	(.L_3901 - .L_3900)
.L_3900:
        /*006c*/ 	.word	0x00000008
.L_3901:


//--------------------- .nv.info._ZN2at6native27unrolled_elementwise_kernelINS0_13BinaryFunctorIiiiNS0_15binary_internal10MulFunctorIiEEEESt5arrayIPcLm3EELi4E23TrivialOffsetCalculatorILi2EjESA_ILi1EjENS0_6memory15LoadWithoutCastENSD_16StoreWithoutCastEEEviT_T0_T2_T3_T4_T5_ --------------------------
	.section	.nv.info._ZN2at6native27unrolled_elementwise_kernelINS0_13BinaryFunctorIiiiNS0_15binary_internal10MulFunctorIiEEEESt5arrayIPcLm3EELi4E23TrivialOffsetCalculatorILi2EjESA_ILi1EjENS0_6memory15LoadWithoutCastENSD_16StoreWithoutCastEEEviT_T0_T2_T3_T4_T5_,"",@"SHT_CUDA_INFO"
	.sectionflags	@""
	.align	4


	//----- nvinfo : EIATTR_CUDA_API_VERSION
	.align		4
        /*0000*/ 	.byte	0x04, 0x37
        /*0002*/ 	.short	(.L_3903 - .L_3902)
.L_3902:
        /*0004*/ 	.word	0x00000082


	//----- nvinfo : EIATTR_KPARAM_INFO
	.align		4
.L_3903:
        /*0008*/ 	.byte	0x04, 0x17
        /*000a*/ 	.short	(.L_3905 - .L_3904)
.L_3904:
        /*000c*/ 	.word	0x00000000
        /*0010*/ 	.short	0x0006
        /*0012*/ 	.short	0x0023
        /*0014*/ 	.byte	0x00, 0xf0, 0x05, 0x00


	//----- nvinfo : EIATTR_KPARAM_INFO
	.align		4
.L_3905:
        /*0018*/ 	.byte	0x04, 0x17
        /*001a*/ 	.short	(.L_3907 - .L_3906)
.L_3906:
        /*001c*/ 	.word	0x00000000
        /*0020*/ 	.short	0x0005
        /*0022*/ 	.short	0x0022
        /*0024*/ 	.byte	0x00, 0xf0, 0x05, 0x00


	//----- nvinfo : EIATTR_KPARAM_INFO
	.align		4
.L_3907:
        /*0028*/ 	.byte	0x04, 0x17
        /*002a*/ 	.short	(.L_3909 - .L_3908)
.L_3908:
        /*002c*/ 	.word	0x00000000
        /*0030*/ 	.short	0x0004
        /*0032*/ 	.short	0x0021
        /*0034*/ 	.byte	0x00, 0xf0, 0x05, 0x00


	//----- nvinfo : EIATTR_KPARAM_INFO
	.align		4
.L_3909:
        /*0038*/ 	.byte	0x04, 0x17
        /*003a*/ 	.short	(.L_3911 - .L_3910)
.L_3910:
        /*003c*/ 	.word	0x00000000
        /*0040*/ 	.short	0x0003
        /*0042*/ 	.short	0x0020
        /*0044*/ 	.byte	0x00, 0xf0, 0x05, 0x00


	//----- nvinfo : EIATTR_KPARAM_INFO
	.align		4
.L_3911:
        /*0048*/ 	.byte	0x04, 0x17
        /*004a*/ 	.short	(.L_3913 - .L_3912)
.L_3912:
        /*004c*/ 	.word	0x00000000
        /*0050*/ 	.short	0x0002
        /*0052*/ 	.short	0x0008
        /*0054*/ 	.byte	0x00, 0xf0, 0x61, 0x00


	//----- nvinfo : EIATTR_KPARAM_INFO
	.align		4
.L_3913:
        /*0058*/ 	.byte	0x04, 0x17
        /*005a*/ 	.short	(.L_3915 - .L_3914)
.L_3914:
        /*005c*/ 	.word	0x00000000
        /*0060*/ 	.short	0x0001
        /*0062*/ 	.short	0x0004
        /*0064*/ 	.byte	0x00, 0xf0, 0x05, 0x00


	//----- nvinfo : EIATTR_KPARAM_INFO
	.align		4
.L_3915:
        /*0068*/ 	.byte	0x04, 0x17
        /*006a*/ 	.short	(.L_3917 - .L_3916)
.L_3916:
        /*006c*/ 	.word	0x00000000
        /*0070*/ 	.short	0x0000
        /*0072*/ 	.short	0x0000
        /*0074*/ 	.byte	0x00, 0xf0, 0x11, 0x00


	//----- nvinfo : EIATTR_SPARSE_MMA_MASK
	.align		4
.L_3917:
        /*0078*/ 	.byte	0x03, 0x50
        /*007a*/ 	.short	0x0000


	//----- nvinfo : EIATTR_MAXREG_COUNT
	.align		4
        /*007c*/ 	.byte	0x03, 0x1b
        /*007e*/ 	.short	0x00ff


	//----- nvinfo : EIATTR_MERCURY_ISA_VERSION
	.align		4
        /*0080*/ 	.byte	0x03, 0x5f
        /*0082*/ 	.short	0x0101


	//----- nvinfo : EIATTR_EXIT_INSTR_OFFSETS
	.align		4
        /*0084*/ 	.byte	0x04, 0x1c
        /*0086*/ 	.short	(.L_3919 - .L_3918)


	//   ....[0]....
.L_3918:
        /*0088*/ 	.word	0x00000480


	//   ....[1]....
        /*008c*/ 	.word	0x000004e0


	//----- nvinfo : EIATTR_MAX_THREADS
	.align		4
.L_3919:
        /*0090*/ 	.byte	0x04, 0x05
        /*0092*/ 	.short	(.L_3921 - .L_3920)
.L_3920:
        /*0094*/ 	.word	0x00000080
        /*0098*/ 	.word	0x00000001
        /*009c*/ 	.word	0x00000001


	//----- nvinfo : EIATTR_CRS_STACK_SIZE
	.align		4
.L_3921:
        /*00a0*/ 	.byte	0x04, 0x1e
        /*00a2*/ 	.short	(.L_3923 - .L_3922)
.L_3922:
        /*00a4*/ 	.word	0x00000000


	//----- nvinfo : EIATTR_CBANK_PARAM_SIZE
	.align		4
.L_3923:
        /*00a8*/ 	.byte	0x03, 0x19
        /*00aa*/ 	.short	0x0024


	//----- nvinfo : EIATTR_PARAM_CBANK
	.align		4
        /*00ac*/ 	.byte	0x04, 0x0a
        /*00ae*/ 	.short	(.L_3925 - .L_3924)
	.align		4
.L_3924:
        /*00b0*/ 	.word	index@(.nv.constant0._ZN2at6native27unrolled_elementwise_kernelINS0_13BinaryFunctorIiiiNS0_15binary_internal10MulFunctorIiEEEESt5arrayIPcLm3EELi4E23TrivialOffsetCalculatorILi2EjESA_ILi1EjENS0_6memory15LoadWithoutCastENSD_16StoreWithoutCastEEEviT_T0_T2_T3_T4_T5_)
        /*00b4*/ 	.short	0x0210
        /*00b6*/ 	.short	0x0024


	//----- nvinfo : EIATTR_SW_WAR
	.align		4
.L_3925:
        /*00b8*/ 	.byte	0x04, 0x36
        /*00ba*/ 	.short	(.L_3927 - .L_3926)
.L_3926:
        /*00bc*/ 	.word	0x00000008
.L_3927:


//--------------------- .nv.info._ZN2at6native29vectorized_elementwise_kernelILi2ENS0_13BinaryFunctorIiiiNS0_15binary_internal10MulFunctorIiEEEESt5arrayIPcLm3EEEEviT0_T1_ --------------------------
	.section	.nv.info._ZN2at6native29vectorized_elementwise_kernelILi2ENS0_13BinaryFunctorIiiiNS0_15binary_internal10MulFunctorIiEEEESt5arrayIPcLm3EEEEviT0_T1_,"",@"SHT_CUDA_INFO"
	.sectionflags	@""
	.align	4


	//----- nvinfo : EIATTR_CUDA_API_VERSION
	.align		4
        /*0000*/ 	.byte	0x04, 0x37
        /*0002*/ 	.short	(.L_3929 - .L_3928)
.L_3928:
        /*0004*/ 	.word	0x00000082


	//----- nvinfo : EIATTR_KPARAM_INFO
	.align		4
.L_3929:
        /*0008*/ 	.byte	0x04, 0x17
        /*000a*/ 	.short	(.L_3931 - .L_3930)
.L_3930:
        /*000c*/ 	.word	0x00000000
        /*0010*/ 	.short	0x0002
        /*0012*/ 	.short	0x0008
        /*0014*/ 	.byte	0x00, 0xf0, 0x61, 0x00


	//----- nvinfo : EIATTR_KPARAM_INFO
	.align		4
.L_3931:
        /*0018*/ 	.byte	0x04, 0x17
        /*001a*/ 	.short	(.L_3933 - .L_3932)
.L_3932:
        /*001c*/ 	.word	0x00000000
        /*0020*/ 	.short	0x0001
        /*0022*/ 	.short	0x0004
        /*0024*/ 	.byte	0x00, 0xf0, 0x05, 0x00


	//----- nvinfo : EIATTR_KPARAM_INFO
	.align		4
.L_3933:
        /*0028*/ 	.byte	0x04, 0x17
        /*002a*/ 	.short	(.L_3935 - .L_3934)
.L_3934:
        /*002c*/ 	.word	0x00000000
        /*0030*/ 	.short	0x0000
        /*0032*/ 	.short	0x0000
        /*0034*/ 	.byte	0x00, 0xf0, 0x11, 0x00


	//----- nvinfo : EIATTR_SPARSE_MMA_MASK
	.align		4
.L_3935:
        /*0038*/ 	.byte	0x03, 0x50
        /*003a*/ 	.short	0x0000


	//----- nvinfo : EIATTR_MAXREG_COUNT
	.align		4
        /*003c*/ 	.byte	0x03, 0x1b
        /*003e*/ 	.short	0x00ff


	//----- nvinfo : EIATTR_MERCURY_ISA_VERSION
	.align		4
        /*0040*/ 	.byte	0x03, 0x5f
        /*0042*/ 	.short	0x0101


	//----- nvinfo : EIATTR_EXIT_INSTR_OFFSETS
	.align		4
        /*0044*/ 	.byte	0x04, 0x1c
        /*0046*/ 	.short	(.L_3937 - .L_3936)


	//   ....[0]....
.L_3936:
        /*0048*/ 	.word	0x00000260


	//   ....[1]....
        /*004c*/ 	.word	0x00000bb0


	//   ....[2]....
        /*0050*/ 	.word	0x00000c00


	//----- nvinfo : EIATTR_MAX_THREADS
	.align		4
.L_3937:
        /*0054*/ 	.byte	0x04, 0x05
        /*0056*/ 	.short	(.L_3939 - .L_3938)
.L_3938:
        /*0058*/ 	.word	0x00000080
        /*005c*/ 	.word	0x00000001
        /*0060*/ 	.word	0x00000001


	//----- nvinfo : EIATTR_CRS_STACK_SIZE
	.align		4
.L_3939:
        /*0064*/ 	.byte	0x04, 0x1e
        /*0066*/ 	.short	(.L_3941 - .L_3940)
.L_3940:
        /*0068*/ 	.word	0x00000000


	//----- nvinfo : EIATTR_CBANK_PARAM_SIZE
	.align		4
.L_3941:
        /*006c*/ 	.byte	0x03, 0x19
        /*006e*/ 	.short	0x0020


	//----- nvinfo : EIATTR_PARAM_CBANK
	.align		4
        /*0070*/ 	.byte	0x04, 0x0a
        /*0072*/ 	.short	(.L_3943 - .L_3942)
	.align		4
.L_3942:
        /*0074*/ 	.word	index@(.nv.constant0._ZN2at6native29vectorized_elementwise_kernelILi2ENS0_13BinaryFunctorIiiiNS0_15binary_internal10MulFunctorIiEEEESt5arrayIPcLm3EEEEviT0_T1_)
        /*0078*/ 	.short	0x0210
        /*007a*/ 	.short	0x0020


	//----- nvinfo : EIATTR_SW_WAR
	.align		4
.L_3943:
        /*007c*/ 	.byte	0x04, 0x36
        /*007e*/ 	.short	(.L_3945 - .L_3944)
.L_3944:
        /*0080*/ 	.word	0x00000008
.L_3945:


//--------------------- .nv.info._ZN2at6native29vectorized_elementwise_kernelILi4ENS0_13BinaryFunctorIiiiNS0_15binary_internal10MulFunctorIiEEEESt5arrayIPcLm3EEEEviT0_T1_ --------------------------
	.section	.nv.info._ZN2at6native29vectorized_elementwise_kernelILi4ENS0_13BinaryFunctorIiiiNS0_15binary_internal10MulFunctorIiEEEESt5arrayIPcLm3EEEEviT0_T1_,"",@"SHT_CUDA_INFO"
	.sectionflags	@""
	.align	4


	//----- nvinfo : EIATTR_CUDA_API_VERSION
	.align		4
        /*0000*/ 	.byte	0x04, 0x37
        /*0002*/ 	.short	(.L_3947 - .L_3946)
.L_3946:
        /*0004*/ 	.word	0x00000082


	//----- nvinfo : EIATTR_KPARAM_INFO
	.align		4
.L_3947:
        /*0008*/ 	.byte	0x04, 0x17
        /*000a*/ 	.short	(.L_3949 - .L_3948)
.L_3948:
        /*000c*/ 	.word	0x00000000
        /*0010*/ 	.short	0x0002
        /*0012*/ 	.short	0x0008
        /*0014*/ 	.byte	0x00, 0xf0, 0x61, 0x00


	//----- nvinfo : EIATTR_KPARAM_INFO
	.align		4
.L_3949:
        /*0018*/ 	.byte	0x04, 0x17
        /*001a*/ 	.short	(.L_3951 - .L_3950)
.L_3950:
        /*001c*/ 	.word	0x00000000
        /*0020*/ 	.short	0x0001
        /*0022*/ 	.short	0x0004
        /*0024*/ 	.byte	0x00, 0xf0, 0x05, 0x00


	//----- nvinfo : EIATTR_KPARAM_INFO
	.align		4
.L_3951:
        /*0028*/ 	.byte	0x04, 0x17
        /*002a*/ 	.short	(.L_3953 - .L_3952)
.L_3952:
        /*002c*/ 	.word	0x00000000
        /*0030*/ 	.short	0x0000
        /*0032*/ 	.short	0x0000
        /*0034*/ 	.byte	0x00, 0xf0, 0x11, 0x00


	//----- nvinfo : EIATTR_SPARSE_MMA_MASK
	.align		4
.L_3953:
        /*0038*/ 	.byte	0x03, 0x50
        /*003a*/ 	.short	0x0000


	//----- nvinfo : EIATTR_MAXREG_COUNT
	.align		4
        /*003c*/ 	.byte	0x03, 0x1b
        /*003e*/ 	.short	0x00ff


	//----- nvinfo : EIATTR_MERCURY_ISA_VERSION
	.align		4
        /*0040*/ 	.byte	0x03, 0x5f
        /*0042*/ 	.short	0x0101


	//----- nvinfo : EIATTR_EXIT_INSTR_OFFSETS
	.align		4
        /*0044*/ 	.byte	0x04, 0x1c
        /*0046*/ 	.short	(.L_3955 - .L_3954)


	//   ....[0]....
.L_3954:
        /*0048*/ 	.word	0x00000200


	//   ....[1]....
        /*004c*/ 	.word	0x00000b50


	//   ....[2]....
        /*0050*/ 	.word	0x00000ba0


	//----- nvinfo : EIATTR_MAX_THREADS
	.align		4
.L_3955:
        /*0054*/ 	.byte	0x04, 0x05
        /*0056*/ 	.short	(.L_3957 - .L_3956)
.L_3956:
        /*0058*/ 	.word	0x00000080
        /*005c*/ 	.word	0x00000001
        /*0060*/ 	.word	0x00000001


	//----- nvinfo : EIATTR_CRS_STACK_SIZE
	.align		4
.L_3957:
        /*0064*/ 	.byte	0x04, 0x1e
        /*0066*/ 	.short	(.L_3959 - .L_3958)
.L_3958:
        /*0068*/ 	.word	0x00000000


	//----- nvinfo : EIATTR_CBANK_PARAM_SIZE
	.align		4
.L_3959:
        /*006c*/ 	.byte	0x03, 0x19
        /*006e*/ 	.short	0x0020


	//----- nvinfo : EIATTR_PARAM_CBANK
	.align		4
        /*0070*/ 	.byte	0x04, 0x0a
        /*0072*/ 	.short	(.L_3961 - .L_3960)
	.align		4
.L_3960:
        /*0074*/ 	.word	index@(.nv.constant0._ZN2at6native29vectorized_elementwise_kernelILi4ENS0_13BinaryFunctorIiiiNS0_15binary_internal10MulFunctorIiEEEESt5arrayIPcLm3EEEEviT0_T1_)
        /*0078*/ 	.short	0x0210
        /*007a*/ 	.short	0x0020


	//----- nvinfo : EIATTR_SW_WAR
	.align		4
.L_3961:
        /*007c*/ 	.byte	0x04, 0x36
        /*007e*/ 	.short	(.L_3963 - .L_3962)
.L_3962:
        /*0080*/ 	.word	0x00000008
.L_3963:


//--------------------- .nv.info._ZN2at6native29vectorized_elementwise_kernelILi8ENS0_13BinaryFunctorIiiiNS0_15binary_internal10MulFunctorIiEEEESt5arrayIPcLm3EEEEviT0_T1_ --------------------------
	.section	.nv.info._ZN2at6native29vectorized_elementwise_kernelILi8ENS0_13BinaryFunctorIiiiNS0_15binary_internal10MulFunctorIiEEEESt5arrayIPcLm3EEEEviT0_T1_,"",@"SHT_CUDA_INFO"
	.sectionflags	@""
	.align	4


	//----- nvinfo : EIATTR_CUDA_API_VERSION
	.align		4
        /*0000*/ 	.byte	0x04, 0x37
        /*0002*/ 	.short	(.L_3965 - .L_3964)
.L_3964:
        /*0004*/ 	.word	0x00000082


	//----- nvinfo : EIATTR_KPARAM_INFO
	.align		4
.L_3965:
        /*0008*/ 	.byte	0x04, 0x17
        /*000a*/ 	.short	(.L_3967 - .L_3966)
.L_3966:
        /*000c*/ 	.word	0x00000000
        /*0010*/ 	.short	0x0002
        /*0012*/ 	.short	0x0008
        /*0014*/ 	.byte	0x00, 0xf0, 0x61, 0x00


	//----- nvinfo : EIATTR_KPARAM_INFO
	.align		4
.L_3967:
        /*0018*/ 	.byte	0x04, 0x17
        /*001a*/ 	.short	(.L_3969 - .L_3968)
.L_3968:
        /*001c*/ 	.word	0x00000000
        /*0020*/ 	.short	0x0001
        /*0022*/ 	.short	0x0004
        /*0024*/ 	.byte	0x00, 0xf0, 0x05, 0x00


	//----- nvinfo : EIATTR_KPARAM_INFO
	.align		4
.L_3969:
        /*0028*/ 	.byte	0x04, 0x17
        /*002a*/ 	.short	(.L_3971 - .L_3970)
.L_3970:
        /*002c*/ 	.word	0x00000000
        /*0030*/ 	.short	0x0000
        /*0032*/ 	.short	0x0000
        /*0034*/ 	.byte	0x00, 0xf0, 0x11, 0x00


	//----- nvinfo : EIATTR_SPARSE_MMA_MASK
	.align		4
.L_3971:
        /*0038*/ 	.byte	0x03, 0x50
        /*003a*/ 	.short	0x0000


	//----- nvinfo : EIATTR_MAXREG_COUNT
	.align		4
        /*003c*/ 	.byte	0x03, 0x1b
        /*003e*/ 	.short	0x00ff


	//----- nvinfo : EIATTR_MERCURY_ISA_VERSION
	.align		4
        /*0040*/ 	.byte	0x03, 0x5f
        /*0042*/ 	.short	0x0101


	//----- nvinfo : EIATTR_EXIT_INSTR_OFFSETS
	.align		4
        /*0044*/ 	.byte	0x04, 0x1c
        /*0046*/ 	.short	(.L_3973 - .L_3972)


	//   ....[0]....
.L_3972:
        /*0048*/ 	.word	0x00000200


	//   ....[1]....
        /*004c*/ 	.word	0x00000b50


	//   ....[2]....
        /*0050*/ 	.word	0x00000ba0


	//----- nvinfo : EIATTR_MAX_THREADS
	.align		4
.L_3973:
        /*0054*/ 	.byte	0x04, 0x05
        /*0056*/ 	.short	(.L_3975 - .L_3974)
.L_3974:
        /*0058*/ 	.word	0x00000080
        /*005c*/ 	.word	0x00000001
        /*0060*/ 	.word	0x00000001


	//----- nvinfo : EIATTR_CRS_STACK_SIZE
	.align		4
.L_3975:
        /*0064*/ 	.byte	0x04, 0x1e
        /*0066*/ 	.short	(.L_3977 - .L_3976)
.L_3976:
        /*0068*/ 	.word	0x00000000


	//----- nvinfo : EIATTR_CBANK_PARAM_SIZE
	.align		4
.L_3977:
        /*006c*/ 	.byte	0x03, 0x19
        /*006e*/ 	.short	0x0020


	//----- nvinfo : EIATTR_PARAM_CBANK
	.align		4
        /*0070*/ 	.byte	0x04, 0x0a
        /*0072*/ 	.short	(.L_3979 - .L_3978)
	.align		4
.L_3978:
        /*0074*/ 	.word	index@(.nv.constant0._ZN2at6native29vectorized_elementwise_kernelILi8ENS0_13BinaryFunctorIiiiNS0_15binary_internal10MulFunctorIiEEEESt5arrayIPcLm3EEEEviT0_T1_)
        /*0078*/ 	.short	0x0210
        /*007a*/ 	.short	0x0020


	//----- nvinfo : EIATTR_SW_WAR
	.align		4
.L_3979:
        /*007c*/ 	.byte	0x04, 0x36
        /*007e*/ 	.short	(.L_3981 - .L_3980)
.L_3980:
        /*0080*/ 	.word	0x00000008
.L_3981:


//--------------------- .nv.info._ZN2at6native18elementwise_kernelILi128ELi4EZNS0_15gpu_kernel_implINS0_13AUnaryFunctorIaaaNS0_15binary_internal10MulFunctorIaEEEEEEvRNS_18TensorIteratorBaseERKT_EUliE_EEviT1_ --------------------------
	.section	.nv.info._ZN2at6native18elementwise_kernelILi128ELi4EZNS0_15gpu_kernel_implINS0_13AUnaryFunctorIaaaNS0_15binary_internal10MulFunctorIaEEEEEEvRNS_18TensorIteratorBaseERKT_EUliE_EEviT1_,"",@"SHT_CUDA_INFO"
	.sectionflags	@""
	.align	4


	//----- nvinfo : EIATTR_CUDA_API_VERSION
	.align		4
        /*0000*/ 	.byte	0x04, 0x37
        /*0002*/ 	.short	(.L_3983 - .L_3982)
.L_3982:
        /*0004*/ 	.word	0x00000082


	//----- nvinfo : EIATTR_KPARAM_INFO
	.align		4
.L_3983:
        /*0008*/ 	.byte	0x04, 0x17
        /*000a*/ 	.short	(.L_3985 - .L_3984)
.L_3984:
        /*000c*/ 	.word	0x00000000
        /*0010*/ 	.short	0x0001
        /*0012*/ 	.short	0x0008
        /*0014*/ 	.byte	0x00, 0xf0, 0x61, 0x08


	//----- nvinfo : EIATTR_KPARAM_INFO
	.align		4
.L_3985:
        /*0018*/ 	.byte	0x04, 0x17
        /*001a*/ 	.short	(.L_3987 - .L_3986)
.L_3986:
        /*001c*/ 	.word	0x00000000
        /*0020*/ 	.short	0x0000
        /*0022*/ 	.short	0x0000
        /*0024*/ 	.byte	0x00, 0xf0, 0x11, 0x00


	//----- nvinfo : EIATTR_SPARSE_MMA_MASK
	.align		4
.L_3987:
        /*0028*/ 	.byte	0x03, 0x50
        /*002a*/ 	.short	0x0000


	//----- nvinfo : EIATTR_MAXREG_COUNT
	.align		4
        /*002c*/ 	.byte	0x03, 0x1b
        /*002e*/ 	.short	0x0080


	//----- nvinfo : EIATTR_EXTERNS
	.align		4
        /*0030*/ 	.byte	0x04, 0x0f
        /*0032*/ 	.short	(.L_3989 - .L_3988)


	//   ....[0]....
	.align		4
.L_3988:
        /*0034*/ 	.word	index@(__assertfail)


	//----- nvinfo : EIATTR_MERCURY_ISA_VERSION
	.align		4
.L_3989:
        /*0038*/ 	.byte	0x03, 0x5f
        /*003a*/ 	.short	0x0101


	//----- nvinfo : EIATTR_SYSCALL_OFFSETS
	.align		4
        /*003c*/ 	.byte	0x04, 0x46
        /*003e*/ 	.short	(.L_3991 - .L_3990)


	//   ....[0]....
.L_3990:
        /*0040*/ 	.word	0x000021f0


	//   ....[1]....
        /*0044*/ 	.word	0x00003140


	//   ....[2]....
        /*0048*/ 	.word	0x000053a0


	//   ....[3]....
        /*004c*/ 	.word	0x000062f0


	//   ....[4]....
        /*0050*/ 	.word	0x00008540


	//   ....[5]....
        /*0054*/ 	.word	0x00009490


	//   ....[6]....
        /*0058*/ 	.word	0x0000b6d0


	//   ....[7]....
        /*005c*/ 	.word	0x0000c620


	//----- nvinfo : EIATTR_EXIT_INSTR_OFFSETS
	.align		4
.L_3991:
        /*0060*/ 	.byte	0x04, 0x1c
        /*0062*/ 	.short	(.L_3993 - .L_3992)


	//   ....[0]....
.L_3992:
        /*0064*/ 	.word	0x00009580


	//   ....[1]....
        /*0068*/ 	.word	0x0000b840


	//   ....[2]....
        /*006c*/ 	.word	0x0000b860


	//   ....[3]....
        /*0070*/ 	.word	0x0000b920


	//   ....[4]....
        /*0074*/ 	.word	0x0000b960


	//   ....[5]....
        /*0078*/ 	.word	0x0000b9a0


	//   ....[6]....
        /*007c*/ 	.word	0x0000ba30


	//   ....[7]....
        /*0080*/ 	.word	0x0000ba70


	//   ....[8]....
        /*0084*/ 	.word	0x0000bb10


	//   ....[9]....
        /*0088*/ 	.word	0x0000bb60


	//   ....[10]....
        /*008c*/ 	.word	0x0000bbb0


	//   ....[11]....
        /*0090*/ 	.word	0x0000bc70


	//   ....[12]....
        /*0094*/ 	.word	0x0000bcd0


	//   ....[13]....
        /*0098*/ 	.word	0x0000be60


	//   ....[14]....
        /*009c*/ 	.word	0x0000bfc0


	//   ....[15]....
        /*00a0*/ 	.word	0x0000c000


	//   ....[16]....
        /*00a4*/ 	.word	0x0000c0c0


	//   ....[17]....
        /*00a8*/ 	.word	0x0000c240


	//   ....[18]....
        /*00ac*/ 	.word	0x0000c3c0


	//   ....[19]....
        /*00b0*/ 	.word	0x0000c520


	//   ....[20]....
        /*00b4*/ 	.word	0x0000c630


	//   ....[21]....
        /*00b8*/ 	.word	0x0000c690


	//   ....[22]....
        /*00bc*/ 	.word	0x0000c6d0


	//----- nvinfo : EIATTR_MAX_THREADS
	.align		4
.L_3993:
        /*00c0*/ 	.byte	0x04, 0x05
        /*00c2*/ 	.short	(.L_3995 - .L_3994)
.L_3994:
        /*00c4*/ 	.word	0x00000080
        /*00c8*/ 	.word	0x00000001
        /*00cc*/ 	.word	0x00000001


	//----- nvinfo : EIATTR_CRS_STACK_SIZE
	.align		4
.L_3995:
        /*00d0*/ 	.byte	0x04, 0x1e
        /*00d2*/ 	.short	(.L_3997 - .L_3996)
.L_3996:
        /*00d4*/ 	.word	0x00000000


	//----- nvinfo : EIATTR_CBANK_PARAM_SIZE
	.align		4
.L_3997:
        /*00d8*/ 	.byte	0x03, 0x19
        /*00da*/ 	.short	0x0220


	//----- nvinfo : EIATTR_PARAM_CBANK
	.align		4
        /*00dc*/ 	.byte	0x04, 0x0a
        /*00de*/ 	.short	(.L_3999 - .L_3998)
	.align		4
.L_3998:
        /*00e0*/ 	.word	index@(.nv.constant0._ZN2at6native18elementwise_kernelILi128ELi4EZNS0_15gpu_kernel_implINS0_13AUnaryFunctorIaaaNS0_15binary_internal10MulFunctorIaEEEEEEvRNS_18TensorIteratorBaseERKT_EUliE_EEviT1_)
        /*00e4*/ 	.short	0x0210
        /*00e6*/ 	.short	0x0220


	//----- nvinfo : EIATTR_SW_WAR
	.align		4
.L_3999:
        /*00e8*/ 	.byte	0x04, 0x36
        /*00ea*/ 	.short	(.L_4001 - .L_4000)
.L_4000:
        /*00ec*/ 	.word	0x00000008
.L_4001:


//--------------------- .nv.info._ZN2at6native27unrolled_elementwise_kernelINS0_13AUnaryFunctorIaaaNS0_15binary_internal10MulFunctorIaEEEESt5arrayIPcLm2EELi4E23TrivialOffsetCalculatorILi1EjESB_NS0_6memory12LoadWithCastILi1EEENSC_13StoreWithCastILi1EEEEEviT_T0_T2_T3_T4_T5_ --------------------------
	.section	.nv.info._ZN2at6native27unrolled_elementwise_kernelINS0_13AUnaryFunctorIaaaNS0_15binary_internal10MulFunctorIaEEEESt5arrayIPcLm2EELi4E23TrivialOffsetCalculatorILi1EjESB_NS0_6memory12LoadWithCastILi1EEENSC_13StoreWithCastILi1EEEEEviT_T0_T2_T3_T4_T5_,"",@"SHT_CUDA_INFO"
	.sectionflags	@""
	.align	4


	//----- nvinfo : EIATTR_CUDA_API_VERSION
	.align		4
        /*0000*/ 	.byte	0x04, 0x37
        /*0002*/ 	.short	(.L_4003 - .L_4002)
.L_4002:
        /*0004*/ 	.word	0x00000082


	//----- nvinfo : EIATTR_KPARAM_INFO
	.align		4
.L_4003:
        /*0008*/ 	.byte	0x04, 0x17
        /*000a*/ 	.short	(.L_4005 - .L_4004)
.L_4004:
        /*000c*/ 	.word	0x00000000
        /*0010*/ 	.short	0x0006
        /*0012*/ 	.short	0x0024
        /*0014*/ 	.byte	0x00, 0xf0, 0x21, 0x00


	//----- nvinfo : EIATTR_KPARAM_INFO
	.align		4
.L_4005:
        /*0018*/ 	.byte	0x04, 0x17
        /*001a*/ 	.short	(.L_4007 - .L_4006)
.L_4006:
        /*001c*/ 	.word	0x00000000
        /*0020*/ 	.short	0x0005
        /*0022*/ 	.short	0x001c
        /*0024*/ 	.byte	0x00, 0xf0, 0x21, 0x00


	//----- nvinfo : EIATTR_KPARAM_INFO
	.align		4
.L_4007:
        /*0028*/ 	.byte	0x04, 0x17
        /*002a*/ 	.short	(.L_4009 - .L_4008)
.L_4008:
        /*002c*/ 	.word	0x00000000
        /*0030*/ 	.short	0x0004
        /*0032*/ 	.short	0x0019
        /*0034*/ 	.byte	0x00, 0xf0, 0x05, 0x00


	//----- nvinfo : EIATTR_KPARAM_INFO
	.align		4
.L_4009:
        /*0038*/ 	.byte	0x04, 0x17
        /*003a*/ 	.short	(.L_4011 - .L_4010)
.L_4010:
        /*003c*/ 	.word	0x00000000
        /*0040*/ 	.short	0x0003
        /*0042*/ 	.short	0x0018
        /*0044*/ 	.byte	0x00, 0xf0, 0x05, 0x00


	//----- nvinfo : EIATTR_KPARAM_INFO
	.align		4
.L_4011:
        /*0048*/ 	.byte	0x04, 0x17
        /*004a*/ 	.short	(.L_4013 - .L_4012)
.L_4012:
        /*004c*/ 	.word	0x00000000
        /*0050*/ 	.short	0x0002
        /*0052*/ 	.short	0x0008
        /*0054*/ 	.byte	0x00, 0xf0, 0x41, 0x00


	//----- nvinfo : EIATTR_KPARAM_INFO
	.align		4
.L_4013:
        /*0058*/ 	.byte	0x04, 0x17
        /*005a*/ 	.short	(.L_4015 - .L_4014)
.L_4014:
        /*005c*/ 	.word	0x00000000
        /*0060*/ 	.short	0x0001
        /*0062*/ 	.short	0x0004
        /*0064*/ 	.byte	0x00, 0xf0, 0x09, 0x00


	//----- nvinfo : EIATTR_KPARAM_INFO
	.align		4
.L_4015:
        /*0068*/ 	.byte	0x04, 0x17
        /*006a*/ 	.short	(.L_4017 - .L_4016)
.L_4016:
        /*006c*/ 	.word	0x00000000
        /*0070*/ 	.short	0x0000
        /*0072*/ 	.short	0x0000
        /*0074*/ 	.byte	0x00, 0xf0, 0x11, 0x00


	//----- nvinfo : EIATTR_SPARSE_MMA_MASK
	.align		4
.L_4017:
        /*0078*/ 	.byte	0x03, 0x50
        /*007a*/ 	.short	0x0000


	//----- nvinfo : EIATTR_MAXREG_COUNT
	.align		4
        /*007c*/ 	.byte	0x03, 0x1b
        /*007e*/ 	.short	0x00ff


	//----- nvinfo : EIATTR_EXTERNS
	.align		4
        /*0080*/ 	.byte	0x04, 0x0f
        /*0082*/ 	.short	(.L_4019 - .L_4018)


	//   ....[0]....
	.align		4
.L_4018:
        /*0084*/ 	.word	index@(__assertfail)


	//----- nvinfo : EIATTR_MERCURY_ISA_VERSION
	.align		4
.L_4019:
        /*0088*/ 	.byte	0x03, 0x5f
        /*008a*/ 	.short	0x0101


	//----- nvinfo : EIATTR_SYSCALL_OFFSETS
	.align		4
        /*008c*/ 	.byte	0x04, 0x46
        /*008e*/ 	.short	(.L_4021 - .L_4020)


	//   ....[0]....
.L_4020:
        /*0090*/ 	.word	0x00000f10


	//   ....[1]....
        /*0094*/ 	.word	0x00001e20


	//   ....[2]....
        /*0098*/ 	.word	0x00002d40


	//   ....[3]....
        /*009c*/ 	.word	0x00003c40


	//   ....[4]....
        /*00a0*/ 	.word	0x00004cc0


	//   ....[5]....
        /*00a4*/ 	.word	0x00005cc0


	//   ....[6]....
        /*00a8*/ 	.word	0x00006cb0


	//   ....[7]....
        /*00ac*/ 	.word	0x00007ca0


	//----- nvinfo : EIATTR_EXIT_INSTR_OFFSETS
	.align		4
.L_4021:
        /*00b0*/ 	.byte	0x04, 0x1c
        /*00b2*/ 	.short	(.L_4023 - .L_4022)


	//   ....[0]....
.L_4022:
        /*00b4*/ 	.word	0x00006d90


	//   ....[1]....
        /*00b8*/ 	.word	0x00006ec0


	//   ....[2]....
        /*00bc*/ 	.word	0x00006ee0


	//   ....[3]....
        /*00c0*/ 	.word	0x00006fa0


	//   ....[4]....
        /*00c4*/ 	.word	0x00006fe0


	//   ....[5]....
        /*00c8*/ 	.word	0x00007020


	//   ....[6]....
        /*00cc*/ 	.word	0x000070b0


	//   ....[7]....
        /*00d0*/ 	.word	0x000070f0


	//   ....[8]....
        /*00d4*/ 	.word	0x00007190


	//   ....[9]....
        /*00d8*/ 	.word	0x000071e0


	//   ....[10]....
        /*00dc*/ 	.word	0x00007230


	//   ....[11]....
        /*00e0*/ 	.word	0x000072f0


	//   ....[12]....
        /*00e4*/ 	.word	0x00007350


	//   ....[13]....
        /*00e8*/ 	.word	0x000074e0


	//   ....[14]....
        /*00ec*/ 	.word	0x00007640


	//   ....[15]....
        /*00f0*/ 	.word	0x00007680


	//   ....[16]....
        /*00f4*/ 	.word	0x00007740


	//   ....[17]....
        /*00f8*/ 	.word	0x000078c0


	//   ....[18]....
        /*00fc*/ 	.word	0x00007a40


	//   ....[19]....
        /*0100*/ 	.word	0x00007ba0


	//   ....[20]....
        /*0104*/ 	.word	0x00007cb0


	//   ....[21]....
        /*0108*/ 	.word	0x00007d10


	//   ....[22]....
        /*010c*/ 	.word	0x00007d50


	//----- nvinfo : EIATTR_MAX_THREADS
	.align		4
.L_4023:
        /*0110*/ 	.byte	0x04, 0x05
        /*0112*/ 	.short	(.L_4025 - .L_4024)
.L_4024:
        /*0114*/ 	.word	0x00000080
        /*0118*/ 	.word	0x00000001
        /*011c*/ 	.word	0x00000001


	//----- nvinfo : EIATTR_CRS_STACK_SIZE
	.align		4
.L_4025:
        /*0120*/ 	.byte	0x04, 0x1e
        /*0122*/ 	.short	(.L_4027 - .L_4026)
.L_4026:
        /*0124*/ 	.word	0x00000000


	//----- nvinfo : EIATTR_CBANK_PARAM_SIZE
	.align		4
.L_4027:
        /*0128*/ 	.byte	0x03, 0x19
        /*012a*/ 	.short	0x002c


	//----- nvinfo : EIATTR_PARAM_CBANK
	.align		4
        /*012c*/ 	.byte	0x04, 0x0a
        /*012e*/ 	.short	(.L_4029 - .L_4028)
	.align		4
.L_4028:
        /*0130*/ 	.word	index@(.nv.constant0._ZN2at6native27unrolled_elementwise_kernelINS0_13AUnaryFunctorIaaaNS0_15binary_internal10MulFunctorIaEEEESt5arrayIPcLm2EELi4E23TrivialOffsetCalculatorILi1EjESB_NS0_6memory12LoadWithCastILi1EEENSC_13StoreWithCastILi1EEEEEviT_T0_T2_T3_T4_T5_)
        /*0134*/ 	.short	0x0210
        /*0136*/ 	.short	0x002c


	//----- nvinfo : EIATTR_SW_WAR
	.align		4
.L_4029:
        /*0138*/ 	.byte	0x04, 0x36
        /*013a*/ 	.short	(.L_4031 - .L_4030)
.L_4030:
        /*013c*/ 	.word	0x00000008
.L_4031:


//--------------------- .nv.info._ZN2at6native18elementwise_kernelILi128ELi4EZNS0_22gpu_kernel_impl_nocastINS0_13AUnaryFunctorIaaaNS0_15binary_internal10MulFunctorIaEEEEEEvRNS_18TensorIteratorBaseERKT_EUliE_EEviT1_ --------------------------
	.section	.nv.info._ZN2at6native18elementwise_kernelILi128ELi4EZNS0_22gpu_kernel_impl_nocastINS0_13AUnaryFunctorIaaaNS0_15binary_internal10MulFunctorIaEEEEEEvRNS_18TensorIteratorBaseERKT_EUliE_EEviT1_,"",@"SHT_CUDA_INFO"
	.sectionflags	@""
	.align	4


	//----- nvinfo : EIATTR_CUDA_API_VERSION
	.align		4
        /*0000*/ 	.byte	0x04, 0x37
        /*0002*/ 	.short	(.L_4033 - .L_4032)
.L_4032:
        /*0004*/ 	.word	0x00000082


	//----- nvinfo : EIATTR_KPARAM_INFO
	.align		4
.L_4033:
        /*0008*/ 	.byte	0x04, 0x17
        /*000a*/ 	.short	(.L_4035 - .L_4034)
.L_4034:
        /*000c*/ 	.word	0x00000000
        /*0010*/ 	.short	0x0001
        /*0012*/ 	.short	0x0008
        /*0014*/ 	.byte	0x00, 0xf0, 0x61, 0x08


	//----- nvinfo : EIATTR_KPARAM_INFO
	.align		4
.L_4035:
        /*0018*/ 	.byte	0x04, 0x17
        /*001a*/ 	.short	(.L_4037 - .L_4036)
.L_4036:
        /*001c*/ 	.word	0x00000000
        /*0020*/ 	.short	0x0000
        /*0022*/ 	.short	0x0000
        /*0024*/ 	.byte	0x00, 0xf0, 0x11, 0x00


	//----- nvinfo : EIATTR_SPARSE_MMA_MASK
	.align		4
.L_4037:
        /*0028*/ 	.byte	0x03, 0x50
        /*002a*/ 	.short	0x0000


	//----- nvinfo : EIATTR_MAXREG_COUNT
	.align		4
        /*002c*/ 	.byte	0x03, 0x1b
        /*002e*/ 	.short	0x0080


	//----- nvinfo : EIATTR_MERCURY_ISA_VERSION
	.align		4
        /*0030*/ 	.byte	0x03, 0x5f
        /*0032*/ 	.short	0x0101


	//----- nvinfo : EIATTR_EXIT_INSTR_OFFSETS
	.align		4
        /*0034*/ 	.byte	0x04, 0x1c
        /*0036*/ 	.short	(.L_4039 - .L_4038)


	//   ....[0]....
.L_4038:
        /*0038*/ 	.word	0x00003bd0


	//   ....[1]....
        /*003c*/ 	.word	0x00004f60


	//----- nvinfo : EIATTR_MAX_THREADS
	.align		4
.L_4039:
        /*0040*/ 	.byte	0x04, 0x05
        /*0042*/ 	.short	(.L_4041 - .L_4040)
.L_4040:
        /*0044*/ 	.word	0x00000080
        /*0048*/ 	.word	0x00000001
        /*004c*/ 	.word	0x00000001


	//----- nvinfo : EIATTR_CRS_STACK_SIZE
	.align		4
.L_4041:
        /*0050*/ 	.byte	0x04, 0x1e
        /*0052*/ 	.short	(.L_4043 - .L_4042)
.L_4042:
        /*0054*/ 	.word	0x00000000


	//----- nvinfo : EIATTR_CBANK_PARAM_SIZE
	.align		4
.L_4043:
        /*0058*/ 	.byte	0x03, 0x19
        /*005a*/ 	.short	0x0220


	//----- nvinfo : EIATTR_PARAM_CBANK
	.align		4
        /*005c*/ 	.byte	0x04, 0x0a
        /*005e*/ 	.short	(.L_4045 - .L_4044)
	.align		4
.L_4044:
        /*0060*/ 	.word	index@(.nv.constant0._ZN2at6native18elementwise_kernelILi128ELi4EZNS0_22gpu_kernel_impl_nocastINS0_13AUnaryFunctorIaaaNS0_15binary_internal10MulFunctorIaEEEEEEvRNS_18TensorIteratorBaseERKT_EUliE_EEviT1_)
        /*0064*/ 	.short	0x0210
        /*0066*/ 	.short	0x0220


	//----- nvinfo : EIATTR_SW_WAR
	.align		4
.L_4045:
        /*0068*/ 	.byte	0x04, 0x36
        /*006a*/ 	.short	(.L_4047 - .L_4046)
.L_4046:
        /*006c*/ 	.word	0x00000008
.L_4047:


//--------------------- .nv.info._ZN2at6native27unrolled_elementwise_kernelINS0_13AUnaryFunctorIaaaNS0_15binary_internal10MulFunctorIaEEEESt5arrayIPcLm2EELi4E23TrivialOffsetCalculatorILi1EjESB_NS0_6memory15LoadWithoutCastENSC_16StoreWithoutCastEEEviT_T0_T2_T3_T4_T5_ --------------------------
	.section	.nv.info._ZN2at6native27unrolled_elementwise_kernelINS0_13AUnaryFunctorIaaaNS0_15binary_internal10MulFunctorIaEEEESt5arrayIPcLm2EELi4E23TrivialOffsetCalculatorILi1EjESB_NS0_6memory15LoadWithoutCastENSC_16StoreWithoutCastEEEviT_T0_T2_T3_T4_T5_,"",@"SHT_CUDA_INFO"
	.sectionflags	@""
	.align	4


	//----- nvinfo : EIATTR_CUDA_API_VERSION
	.align		4
        /*0000*/ 	.byte	0x04, 0x37
        /*0002*/ 	.short	(.L_4049 - .L_4048)
.L_4048:
        /*0004*/ 	.word	0x00000082


	//----- nvinfo : EIATTR_KPARAM_INFO
	.align		4
.L_4049:
        /*0008*/ 	.byte	0x04, 0x17
        /*000a*/ 	.short	(.L_4051 - .L_4050)
.L_4050:
        /*000c*/ 	.word	0x00000000
        /*0010*/ 	.short	0x0006
        /*0012*/ 	.short	0x001b
        /*0014*/ 	.byte	0x00, 0xf0, 0x05, 0x00


	//----- nvinfo : EIATTR_KPARAM_INFO
	.align		4
.L_4051:
        /*0018*/ 	.byte	0x04, 0x17
        /*001a*/ 	.short	(.L_4053 - .L_4052)
.L_4052:
        /*001c*/ 	.word	0x00000000
        /*0020*/ 	.short	0x0005
        /*0022*/ 	.short	0x001a
        /*0024*/ 	.byte	0x00, 0xf0, 0x05, 0x00


	//----- nvinfo : EIATTR_KPARAM_INFO
	.align		4
.L_4053:
        /*0028*/ 	.byte	0x04, 0x17
        /*002a*/ 	.short	(.L_4055 - .L_4054)
.L_4054:
        /*002c*/ 	.word	0x00000000
        /*0030*/ 	.short	0x0004
        /*0032*/ 	.short	0x0019
        /*0034*/ 	.byte	0x00, 0xf0, 0x05, 0x00


	//----- nvinfo : EIATTR_KPARAM_INFO
	.align		4
.L_4055:
        /*0038*/ 	.byte	0x04, 0x17
        /*003a*/ 	.short	(.L_4057 - .L_4056)
.L_4056:
        /*003c*/ 	.word	0x00000000
        /*0040*/ 	.short	0x0003
        /*0042*/ 	.short	0x0018
        /*0044*/ 	.byte	0x00, 0xf0, 0x05, 0x00


	//----- nvinfo : EIATTR_KPARAM_INFO
	.align		4
.L_4057:
        /*0048*/ 	.byte	0x04, 0x17
        /*004a*/ 	.short	(.L_4059 - .L_4058)
.L_4058:
        /*004c*/ 	.word	0x00000000
        /*0050*/ 	.short	0x0002
        /*0052*/ 	.short	0x0008
        /*0054*/ 	.byte	0x00, 0xf0, 0x41, 0x00


	//----- nvinfo : EIATTR_KPARAM_INFO
	.align		4
.L_4059:
        /*0058*/ 	.byte	0x04, 0x17
        /*005a*/ 	.short	(.L_4061 - .L_4060)
.L_4060:
        /*005c*/ 	.word	0x00000000
        /*0060*/ 	.short	0x0001
        /*0062*/ 	.short	0x0004
        /*0064*/ 	.byte	0x00, 0xf0, 0x09, 0x00


	//----- nvinfo : EIATTR_KPARAM_INFO
	.align		4
.L_4061:
        /*0068*/ 	.byte	0x04, 0x17
        /*006a*/ 	.short	(.L_4063 - .L_4062)
.L_4062:
        /*006c*/ 	.word	0x00000000
        /*0070*/ 	.short	0x0000
        /*0072*/ 	.short	0x0000
        /*0074*/ 	.byte	0x00, 0xf0, 0x11, 0x00


	//----- nvinfo : EIATTR_SPARSE_MMA_MASK
	.align		4
.L_4063:
        /*0078*/ 	.byte	0x03, 0x50
        /*007a*/ 	.short	0x0000


	//----- nvinfo : EIATTR_MAXREG_COUNT
	.align		4
        /*007c*/ 	.byte	0x03, 0x1b
        /*007e*/ 	.short	0x00ff


	//----- nvinfo : EIATTR_MERCURY_ISA_VERSION
	.align		4
        /*0080*/ 	.byte	0x03, 0x5f
        /*0082*/ 	.short	0x0101


	//----- nvinfo : EIATTR_EXIT_INSTR_OFFSETS
	.align		4
        /*0084*/ 	.byte	0x04, 0x1c
        /*0086*/ 	.short	(.L_4065 - .L_4064)


	//   ....[0]....
.L_4064:
        /*0088*/ 	.word	0x00000490


	//   ....[1]....
        /*008c*/ 	.word	0x000004f0


	//----- nvinfo : EIATTR_MAX_THREADS
	.align		4
.L_4065:
        /*0090*/ 	.byte	0x04, 0x05
        /*0092*/ 	.short	(.L_4067 - .L_4066)
.L_4066:
        /*0094*/ 	.word	0x00000080
        /*0098*/ 	.word	0x00000001
        /*009c*/ 	.word	0x00000001


	//----- nvinfo : EIATTR_CRS_STACK_SIZE
	.align		4
.L_4067:
        /*00a0*/ 	.byte	0x04, 0x1e
        /*00a2*/ 	.short	(.L_4069 - .L_4068)
.L_4068:
        /*00a4*/ 	.word	0x00000000


	//----- nvinfo : EIATTR_CBANK_PARAM_SIZE
	.align		4
.L_4069:
        /*00a8*/ 	.byte	0x03, 0x19
        /*00aa*/ 	.short	0x001c


	//----- nvinfo : EIATTR_PARAM_CBANK
	.align		4
        /*00ac*/ 	.byte	0x04, 0x0a
        /*00ae*/ 	.short	(.L_4071 - .L_4070)
	.align		4
.L_4070:
        /*00b0*/ 	.word	index@(.nv.constant0._ZN2at6native27unrolled_elementwise_kernelINS0_13AUnaryFunctorIaaaNS0_15binary_internal10MulFunctorIaEEEESt5arrayIPcLm2EELi4E23TrivialOffsetCalculatorILi1EjESB_NS0_6memory15LoadWithoutCastENSC_16StoreWithoutCastEEEviT_T0_T2_T3_T4_T5_)
        /*00b4*/ 	.short	0x0210
        /*00b6*/ 	.short	0x001c


	//----- nvinfo : EIATTR_SW_WAR
	.align		4
.L_4071:
        /*00b8*/ 	.byte	0x04, 0x36
        /*00ba*/ 	.short	(.L_4073 - .L_4072)
.L_4072:
        /*00bc*/ 	.word	0x00000008
.L_4073:


//--------------------- .nv.info._ZN2at6native29vectorized_elementwise_kernelILi2ENS0_13AUnaryFunctorIaaaNS0_15binary_internal10MulFunctorIaEEEESt5arrayIPcLm2EEEEviT0_T1_ --------------------------
	.section	.nv.info._ZN2at6native29vectorized_elementwise_kernelILi2ENS0_13AUnaryFunctorIaaaNS0_15binary_internal10MulFunctorIaEEEESt5arrayIPcLm2EEEEviT0_T1_,"",@"SHT_CUDA_INFO"
	.sectionflags	@""
	.align	4


	//----- nvinfo : EIATTR_CUDA_API_VERSION
	.align		4
        /*0000*/ 	.byte	0x04, 0x37
        /*0002*/ 	.short	(.L_4075 - .L_4074)
.L_4074:
        /*0004*/ 	.word	0x00000082


	//----- nvinfo : EIATTR_KPARAM_INFO
	.align		4
.L_4075:
        /*0008*/ 	.byte	0x04, 0x17
        /*000a*/ 	.short	(.L_4077 - .L_4076)
.L_4076:
        /*000c*/ 	.word	0x00000000
        /*0010*/ 	.short	0x0002
        /*0012*/ 	.short	0x0008
        /*0014*/ 	.byte	0x00, 0xf0, 0x41, 0x00


	//----- nvinfo : EIATTR_KPARAM_INFO
	.align		4
.L_4077:
        /*0018*/ 	.byte	0x04, 0x17
        /*001a*/ 	.short	(.L_4079 - .L_4078)
.L_4078:
        /*001c*/ 	.word	0x00000000
        /*0020*/ 	.short	0x0001
        /*0022*/ 	.short	0x0004
        /*0024*/ 	.byte	0x00, 0xf0, 0x09, 0x00


	//----- nvinfo : EIATTR_KPARAM_INFO
	.align		4
.L_4079:
        /*0028*/ 	.byte	0x04, 0x17
        /*002a*/ 	.short	(.L_4081 - .L_4080)
.L_4080:
        /*002c*/ 	.word	0x00000000
        /*0030*/ 	.short	0x0000
        /*0032*/ 	.short	0x0000
        /*0034*/ 	.byte	0x00, 0xf0, 0x11, 0x00


	//----- nvinfo : EIATTR_SPARSE_MMA_MASK
	.align		4
.L_4081:
        /*0038*/ 	.byte	0x03, 0x50
        /*003a*/ 	.short	0x0000


	//----- nvinfo : EIATTR_MAXREG_COUNT
	.align		4
        /*003c*/ 	.byte	0x03, 0x1b
        /*003e*/ 	.short	0x00ff


	//----- nvinfo : EIATTR_MERCURY_ISA_VERSION
	.align		4
        /*0040*/ 	.byte	0x03, 0x5f
        /*0042*/ 	.short	0x0101


	//----- nvinfo : EIATTR_EXIT_INSTR_OFFSETS
	.align		4
        /*0044*/ 	.byte	0x04, 0x1c
        /*0046*/ 	.short	(.L_4083 - .L_4082)


	//   ....[0]....
.L_4082:
        /*0048*/ 	.word	0x00000370


	//   ....[1]....
        /*004c*/ 	.word	0x00000ca0


	//   ....[2]....
        /*0050*/ 	.word	0x00000d00


	//----- nvinfo : EIATTR_MAX_THREADS
	.align		4
.L_4083:
        /*0054*/ 	.byte	0x04, 0x05
        /*0056*/ 	.short	(.L_4085 - .L_4084)
.L_4084:
        /*0058*/ 	.word	0x00000080
        /*005c*/ 	.word	0x00000001
        /*0060*/ 	.word	0x00000001


	//----- nvinfo : EIATTR_CRS_STACK_SIZE
	.align		4
.L_4085:
        /*0064*/ 	.byte	0x04, 0x1e
        /*0066*/ 	.short	(.L_4087 - .L_4086)
.L_4086:
        /*0068*/ 	.word	0x00000000


	//----- nvinfo : EIATTR_CBANK_PARAM_SIZE
	.align		4
.L_4087:
        /*006c*/ 	.byte	0x03, 0x19
        /*006e*/ 	.short	0x0018


	//----- nvinfo : EIATTR_PARAM_CBANK
	.align		4
        /*0070*/ 	.byte	0x04, 0x0a
        /*0072*/ 	.short	(.L_4089 - .L_4088)
	.align		4
.L_4088:
        /*0074*/ 	.word	index@(.nv.constant0._ZN2at6native29vectorized_elementwise_kernelILi2ENS0_13AUnaryFunctorIaaaNS0_15binary_internal10MulFunctorIaEEEESt5arrayIPcLm2EEEEviT0_T1_)
        /*0078*/ 	.short	0x0210
        /*007a*/ 	.short	0x0018


	//----- nvinfo : EIATTR_SW_WAR
	.align		4
.L_4089:
        /*007c*/ 	.byte	0x04, 0x36
        /*007e*/ 	.short	(.L_4091 - .L_4090)
.L_4090:
        /*0080*/ 	.word	0x00000008
.L_4091:


//--------------------- .nv.info._ZN2at6native29vectorized_elementwise_kernelILi4ENS0_13AUnaryFunctorIaaaNS0_15binary_internal10MulFunctorIaEEEESt5arrayIPcLm2EEEEviT0_T1_ --------------------------
	.section	.nv.info._ZN2at6native29vectorized_elementwise_kernelILi4ENS0_13AUnaryFunctorIaaaNS0_15binary_internal10MulFunctorIaEEEESt5arrayIPcLm2EEEEviT0_T1_,"",@"SHT_CUDA_INFO"
	.sectionflags	@""
	.align	4


	//----- nvinfo : EIATTR_CUDA_API_VERSION
	.align		4
        /*0000*/ 	.byte	0x04, 0x37
        /*0002*/ 	.short	(.L_4093 - .L_4092)
.L_4092:
        /*0004*/ 	.word	0x00000082


	//----- nvinfo : EIATTR_KPARAM_INFO
	.align		4
.L_4093:
        /*0008*/ 	.byte	0x04, 0x17
        /*000a*/ 	.short	(.L_4095 - .L_4094)
.L_4094:
        /*000c*/ 	.word	0x00000000
        /*0010*/ 	.short	0x0002
        /*0012*/ 	.short	0x0008
        /*0014*/ 	.byte	0x00, 0xf0, 0x41, 0x00


	//----- nvinfo : EIATTR_KPARAM_INFO
	.align		4
.L_4095:
        /*0018*/ 	.byte	0x04, 0x17
        /*001a*/ 	.short	(.L_4097 - .L_4096)
.L_4096:
        /*001c*/ 	.word	0x00000000
        /*0020*/ 	.short	0x0001
        /*0022*/ 	.short	0x0004
        /*0024*/ 	.byte	0x00, 0xf0, 0x09, 0x00


	//----- nvinfo : EIATTR_KPARAM_INFO
	.align		4
.L_4097:
        /*0028*/ 	.byte	0x04, 0x17
        /*002a*/ 	.short	(.L_4099 - .L_4098)
.L_4098:
        /*002c*/ 	.word	0x00000000
        /*0030*/ 	.short	0x0000
        /*0032*/ 	.short	0x0000
        /*0034*/ 	.byte	0x00, 0xf0, 0x11, 0x00


	//----- nvinfo : EIATTR_SPARSE_MMA_MASK
	.align		4
.L_4099:
        /*0038*/ 	.byte	0x03, 0x50
        /*003a*/ 	.short	0x0000


	//----- nvinfo : EIATTR_MAXREG_COUNT
	.align		4
        /*003c*/ 	.byte	0x03, 0x1b
        /*003e*/ 	.short	0x00ff


	//----- nvinfo : EIATTR_MERCURY_ISA_VERSION
	.align		4
        /*0040*/ 	.byte	0x03, 0x5f
        /*0042*/ 	.short	0x0101


	//----- nvinfo : EIATTR_EXIT_INSTR_OFFSETS
	.align		4
        /*0044*/ 	.byte	0x04, 0x1c
        /*0046*/ 	.short	(.L_4101 - .L_4100)


	//   ....[0]....
.L_4100:
        /*0048*/ 	.word	0x00000330


	//   ....[1]....
        /*004c*/ 	.word	0x00000c60


	//   ....[2]....
        /*0050*/ 	.word	0x00000cc0


	//----- nvinfo : EIATTR_MAX_THREADS
	.align		4
.L_4101:
        /*0054*/ 	.byte	0x04, 0x05
        /*0056*/ 	.short	(.L_4103 - .L_4102)
.L_4102:
        /*0058*/ 	.word	0x00000080
        /*005c*/ 	.word	0x00000001
        /*0060*/ 	.word	0x00000001


	//----- nvinfo : EIATTR_CRS_STACK_SIZE
	.align		4
.L_4103:
        /*0064*/ 	.byte	0x04, 0x1e
        /*0066*/ 	.short	(.L_4105 - .L_4104)
.L_4104:
        /*0068*/ 	.word	0x00000000


	//----- nvinfo : EIATTR_CBANK_PARAM_SIZE
	.align		4
.L_4105:
        /*006c*/ 	.byte	0x03, 0x19
        /*006e*/ 	.short	0x0018


	//----- nvinfo : EIATTR_PARAM_CBANK
	.align		4
        /*0070*/ 	.byte	0x04, 0x0a
        /*0072*/ 	.short	(.L_4107 - .L_4106)
	.align		4
.L_4106:
        /*0074*/ 	.word	index@(.nv.constant0._ZN2at6native29vectorized_elementwise_kernelILi4ENS0_13AUnaryFunctorIaaaNS0_15binary_internal10MulFunctorIaEEEESt5arrayIPcLm2EEEEviT0_T1_)
        /*0078*/ 	.short	0x0210
        /*007a*/ 	.short	0x0018


	//----- nvinfo : EIATTR_SW_WAR
	.align		4
.L_4107:
        /*007c*/ 	.byte	0x04, 0x36
        /*007e*/ 	.short	(.L_4109 - .L_4108)
.L_4108:
        /*0080*/ 	.word	0x00000008
.L_4109:


//--------------------- .nv.info._ZN2at6native29vectorized_elementwise_kernelILi8ENS0_13AUnaryFunctorIaaaNS0_15binary_internal10MulFunctorIaEEEESt5arrayIPcLm2EEEEviT0_T1_ --------------------------
	.section	.nv.info._ZN2at6native29vectorized_elementwise_kernelILi8ENS0_13AUnaryFunctorIaaaNS0_15binary_internal10MulFunctorIaEEEESt5arrayIPcLm2EEEEviT0_T1_,"",@"SHT_CUDA_INFO"
	.sectionflags	@""
	.align	4


	//----- nvinfo : EIATTR_CUDA_API_VERSION
	.align		4
        /*0000*/ 	.byte	0x04, 0x37
        /*0002*/ 	.short	(.L_4111 - .L_4110)
.L_4110:
        /*0004*/ 	.word	0x00000082


	//----- nvinfo : EIATTR_KPARAM_INFO
	.align		4
.L_4111:
        /*0008*/ 	.byte	0x04, 0x17
        /*000a*/ 	.short	(.L_4113 - .L_4112)
.L_4112:
        /*000c*/ 	.word	0x00000000
        /*0010*/ 	.short	0x0002
        /*0012*/ 	.short	0x0008
        /*0014*/ 	.byte	0x00, 0xf0, 0x41, 0x00


	//----- nvinfo : EIATTR_KPARAM_INFO
	.align		4
.L_4113:
        /*0018*/ 	.byte	0x04, 0x17
        /*001a*/ 	.short	(.L_4115 - .L_4114)
.L_4114:
        /*001c*/ 	.word	0x00000000
        /*0020*/ 	.short	0x0001
        /*0022*/ 	.short	0x0004
        /*0024*/ 	.byte	0x00, 0xf0, 0x09, 0x00


	//----- nvinfo : EIATTR_KPARAM_INFO
	.align		4
.L_4115:
        /*0028*/ 	.byte	0x04, 0x17
        /*002a*/ 	.short	(.L_4117 - .L_4116)
.L_4116:
        /*002c*/ 	.word	0x00000000
        /*0030*/ 	.short	0x0000
        /*0032*/ 	.short	0x0000
        /*0034*/ 	.byte	0x00, 0xf0, 0x11, 0x00


	//----- nvinfo : EIATTR_SPARSE_MMA_MASK
	.align		4
.L_4117:
        /*0038*/ 	.byte	0x03, 0x50
        /*003a*/ 	.short	0x0000


	//----- nvinfo : EIATTR_MAXREG_COUNT
	.align		4
        /*003c*/ 	.byte	0x03, 0x1b
        /*003e*/ 	.short	0x00ff


	//----- nvinfo : EIATTR_MERCURY_ISA_VERSION
	.align		4
        /*0040*/ 	.byte	0x03, 0x5f
        /*0042*/ 	.short	0x0101


	//----- nvinfo : EIATTR_EXIT_INSTR_OFFSETS
	.align		4
        /*0044*/ 	.byte	0x04, 0x1c
        /*0046*/ 	.short	(.L_4119 - .L_4118)


	//   ....[0]....
.L_4118:
        /*0048*/ 	.word	0x00000430


	//   ....[1]....
        /*004c*/ 	.word	0x00000d60


	//   ....[2]....
        /*0050*/ 	.word	0x00000dc0


	//----- nvinfo : EIATTR_MAX_THREADS
	.align		4
.L_4119:
        /*0054*/ 	.byte	0x04, 0x05
        /*0056*/ 	.short	(.L_4121 - .L_4120)
.L_4120:
        /*0058*/ 	.word	0x00000080
        /*005c*/ 	.word	0x00000001
        /*0060*/ 	.word	0x00000001


	//----- nvinfo : EIATTR_CRS_STACK_SIZE
	.align		4
.L_4121:
        /*0064*/ 	.byte	0x04, 0x1e
        /*0066*/ 	.short	(.L_4123 - .L_4122)
.L_4122:
        /*0068*/ 	.word	0x00000000


	//----- nvinfo : EIATTR_CBANK_PARAM_SIZE
	.align		4
.L_4123:
        /*006c*/ 	.byte	0x03, 0x19
        /*006e*/ 	.short	0x0018


	//----- nvinfo : EIATTR_PARAM_CBANK
	.align		4
        /*0070*/ 	.byte	0x04, 0x0a
        /*0072*/ 	.short	(.L_4125 - .L_4124)
	.align		4
.L_4124:
        /*0074*/ 	.word	index@(.nv.constant0._ZN2at6native29vectorized_elementwise_kernelILi8ENS0_13AUnaryFunctorIaaaNS0_15binary_internal10MulFunctorIaEEEESt5arrayIPcLm2EEEEviT0_T1_)
        /*0078*/ 	.short	0x0210
        /*007a*/ 	.short	0x0018


	//----- nvinfo : EIATTR_SW_WAR
	.align		4
.L_4125:
        /*007c*/ 	.byte	0x04, 0x36
        /*007e*/ 	.short	(.L_4127 - .L_4126)
.L_4126:
        /*0080*/ 	.word	0x00000008
.L_4127:


//--------------------- .nv.info._ZN2at6native18elementwise_kernelILi128ELi4EZNS0_15gpu_kernel_implINS0_13BinaryFunctorIaaaNS0_15binary_internal10MulFunctorIaEEEEEEvRNS_18TensorIteratorBaseERKT_EUliE_EEviT1_ --------------------------
	.section	.nv.info._ZN2at6native18elementwise_kernelILi128ELi4EZNS0_15gpu_kernel_implINS0_13BinaryFunctorIaaaNS0_15binary_internal10MulFunctorIaEEEEEEvRNS_18TensorIteratorBaseERKT_EUliE_EEviT1_,"",@"SHT_CUDA_INFO"
	.sectionflags	@""
	.align	4


	//----- nvinfo : EIATTR_CUDA_API_VERSION
	.align		4
        /*0000*/ 	.byte	0x04, 0x37
        /*0002*/ 	.short	(.L_4129 - .L_4128)
.L_4128:
        /*0004*/ 	.word	0x00000082


	//----- nvinfo : EIATTR_KPARAM_INFO
	.align		4
.L_4129:
        /*0008*/ 	.byte	0x04, 0x17
        /*000a*/ 	.short	(.L_4131 - .L_4130)
.L_4130:
        /*000c*/ 	.word	0x00000000
        /*0010*/ 	.short	0x0001
        /*0012*/ 	.short	0x0008
        /*0014*/ 	.byte	0x00, 0xf0, 0x21, 0x0a


	//----- nvinfo : EIATTR_KPARAM_INFO
	.align		4
.L_4131:
        /*0018*/ 	.byte	0x04, 0x17
        /*001a*/ 	.short	(.L_4133 - .L_4132)
.L_4132:
        /*001c*/ 	.word	0x00000000
        /*0020*/ 	.short	0x0000
        /*0022*/ 	.short	0x0000
        /*0024*/ 	.byte	0x00, 0xf0, 0x11, 0x00


	//----- nvinfo : EIATTR_SPARSE_MMA_MASK
	.align		4
.L_4133:
        /*0028*/ 	.byte	0x03, 0x50
        /*002a*/ 	.short	0x0000


	//----- nvinfo : EIATTR_MAXREG_COUNT
	.align		4
        /*002c*/ 	.byte	0x03, 0x1b
        /*002e*/ 	.short	0x0080


	//----- nvinfo : EIATTR_EXTERNS
	.align		4
        /*0030*/ 	.byte	0x04, 0x0f
        /*0032*/ 	.short	(.L_4135 - .L_4134)


	//   ....[0]....
	.align		4
.L_4134:
        /*0034*/ 	.word	index@(__assertfail)


	//----- nvinfo : EIATTR_MERCURY_ISA_VERSION
	.align		4
.L_4135:
        /*0038*/ 	.byte	0x03, 0x5f
        /*003a*/ 	.short	0x0101


	//----- nvinfo : EIATTR_SYSCALL_OFFSETS
	.align		4
        /*003c*/ 	.byte	0x04, 0x46
        /*003e*/ 	.short	(.L_4137 - .L_4136)


	//   ....[0]....
.L_4136:
        /*0040*/ 	.word	0x00002520


	//   ....[1]....
        /*0044*/ 	.word	0x000033a0


	//   ....[2]....
        /*0048*/ 	.word	0x000042f0


	//   ....[3]....
        /*004c*/ 	.word	0x00006880


	//   ....[4]....
        /*0050*/ 	.word	0x00007700


	//   ....[5]....
        /*0054*/ 	.word	0x00008650


	//   ....[6]....
        /*0058*/ 	.word	0x0000abd0


	//   ....[7]....
        /*005c*/ 	.word	0x0000ba50


	//   ....[8]....
        /*0060*/ 	.word	0x0000c9a0


	//   ....[9]....
        /*0064*/ 	.word	0x0000ef10


	//   ....[10]....
        /*0068*/ 	.word	0x0000fd90


	//   ....[11]....
        /*006c*/ 	.word	0x00010ce0


	//----- nvinfo : EIATTR_EXIT_INSTR_OFFSETS
	.align		4
.L_4137:
        /*0070*/ 	.byte	0x04, 0x1c
        /*0072*/ 	.short	(.L_4139 - .L_4138)


	//   ....[0]....
.L_4138:
        /*0074*/ 	.word	0x0000ca90


	//   ....[1]....
        /*0078*/ 	.word	0x0000ff00


	//   ....[2]....
        /*007c*/ 	.word	0x0000ff20


	//   ....[3]....
        /*0080*/ 	.word	0x0000ffe0


	//   ....[4]....
        /*0084*/ 	.word	0x00010020


	//   ....[5]....
        /*0088*/ 	.word	0x00010060


	//   ....[6]....
        /*008c*/ 	.word	0x000100f0


	//   ....[7]....
        /*0090*/ 	.word	0x00010130


	//   ....[8]....
        /*0094*/ 	.word	0x000101d0


	//   ....[9]....
        /*0098*/ 	.word	0x00010220


	//   ....[10]....
        /*009c*/ 	.word	0x00010270


	//   ....[11]....
        /*00a0*/ 	.word	0x00010330


	//   ....[12]....
        /*00a4*/ 	.word	0x00010390


	//   ....[13]....
        /*00a8*/ 	.word	0x00010520


	//   ....[14]....
        /*00ac*/ 	.word	0x00010680


	//   ....[15]....
        /*00b0*/ 	.word	0x000106c0


	//   ....[16]....
        /*00b4*/ 	.word	0x00010780


	//   ....[17]....
        /*00b8*/ 	.word	0x00010900


	//   ....[18]....
        /*00bc*/ 	.word	0x00010a80


	//   ....[19]....
        /*00c0*/ 	.word	0x00010be0


	//   ....[20]....
        /*00c4*/ 	.word	0x00010cf0


	//   ....[21]....
        /*00c8*/ 	.word	0x00010d50


	//   ....[22]....
        /*00cc*/ 	.word	0x00010d90


	//----- nvinfo : EIATTR_MAX_THREADS
	.align		4
.L_4139:
        /*00d0*/ 	.byte	0x04, 0x05
        /*00d2*/ 	.short	(.L_4141 - .L_4140)
.L_4140:
        /*00d4*/ 	.word	0x00000080
        /*00d8*/ 	.word	0x00000001
        /*00dc*/ 	.word	0x00000001


	//----- nvinfo : EIATTR_CRS_STACK_SIZE
	.align		4
.L_4141:
        /*00e0*/ 	.byte	0x04, 0x1e
        /*00e2*/ 	.short	(.L_4143 - .L_4142)
.L_4142:
        /*00e4*/ 	.word	0x00000000


	//----- nvinfo : EIATTR_CBANK_PARAM_SIZE
	.align		4
.L_4143:
        /*00e8*/ 	.byte	0x03, 0x19
        /*00ea*/ 	.short	0x0290


	//----- nvinfo : EIATTR_PARAM_CBANK
	.align		4
        /*00ec*/ 	.byte	0x04, 0x0a
        /*00ee*/ 	.short	(.L_4145 - .L_4144)
	.align		4
.L_4144:
        /*00f0*/ 	.word	index@(.nv.constant0._ZN2at6native18elementwise_kernelILi128ELi4EZNS0_15gpu_kernel_implINS0_13BinaryFunctorIaaaNS0_15binary_internal10MulFunctorIaEEEEEEvRNS_18TensorIteratorBaseERKT_EUliE_EEviT1_)
        /*00f4*/ 	.short	0x0210
        /*00f6*/ 	.short	0x0290


	//----- nvinfo : EIATTR_SW_WAR
	.align		4
.L_4145:
        /*00f8*/ 	.byte	0x04, 0x36
        /*00fa*/ 	.short	(.L_4147 - .L_4146)
.L_4146:
        /*00fc*/ 	.word	0x00000008
.L_4147:


//--------------------- .nv.info._ZN2at6native27unrolled_elementwise_kernelINS0_13BinaryFunctorIaaaNS0_15binary_internal10MulFunctorIaEEEESt5arrayIPcLm3EELi4E23TrivialOffsetCalculatorILi2EjESA_ILi1EjENS0_6memory12LoadWithCastILi2EEENSD_13StoreWithCastILi1EEEEEviT_T0_T2_T3_T4_T5_ --------------------------
	.section	.nv.info._ZN2at6native27unrolled_elementwise_kernelINS0_13BinaryFunctorIaaaNS0_15binary_internal10MulFunctorIaEEEESt5arrayIPcLm3EELi4E23TrivialOffsetCalculatorILi2EjESA_ILi1EjENS0_6memory12LoadWithCastILi2EEENSD_13StoreWithCastILi1EEEEEviT_T0_T2_T3_T4_T5_,"",@"SHT_CUDA_INFO"
	.sectionflags	@""
	.align	4


	//----- nvinfo : EIATTR_CUDA_API_VERSION
	.align		4
        /*0000*/ 	.byte	0x04, 0x37
        /*0002*/ 	.short	(.L_4149 - .L_4148)
.L_4148:
        /*0004*/ 	.word	0x00000082


	//----- nvinfo : EIATTR_KPARAM_INFO
	.align		4
.L_4149:
        /*0008*/ 	.byte	0x04, 0x17
        /*000a*/ 	.short	(.L_4151 - .L_4150)
.L_4150:
        /*000c*/ 	.word	0x00000000
        /*0010*/ 	.short	0x0006
        /*0012*/ 	.short	0x0030
        /*0014*/ 	.byte	0x00, 0xf0, 0x21, 0x00


	//----- nvinfo : EIATTR_KPARAM_INFO
	.align		4
.L_4151:
        /*0018*/ 	.byte	0x04, 0x17
        /*001a*/ 	.short	(.L_4153 - .L_4152)
.L_4152:
        /*001c*/ 	.word	0x00000000
        /*0020*/ 	.short	0x0005
        /*0022*/ 	.short	0x0024
        /*0024*/ 	.byte	0x00, 0xf0, 0x31, 0x00


	//----- nvinfo : EIATTR_KPARAM_INFO
	.align		4
.L_4153:
        /*0028*/ 	.byte	0x04, 0x17
        /*002a*/ 	.short	(.L_4155 - .L_4154)
.L_4154:
        /*002c*/ 	.word	0x00000000
        /*0030*/ 	.short	0x0004
        /*0032*/ 	.short	0x0021
        /*0034*/ 	.byte	0x00, 0xf0, 0x05, 0x00


	//----- nvinfo : EIATTR_KPARAM_INFO
	.align		4
.L_4155:
        /*0038*/ 	.byte	0x04, 0x17
        /*003a*/ 	.short	(.L_4157 - .L_4156)
.L_4156:
        /*003c*/ 	.word	0x00000000
        /*0040*/ 	.short	0x0003
        /*0042*/ 	.short	0x0020
        /*0044*/ 	.byte	0x00, 0xf0, 0x05, 0x00


	//----- nvinfo : EIATTR_KPARAM_INFO
	.align		4
.L_4157:
        /*0048*/ 	.byte	0x04, 0x17
        /*004a*/ 	.short	(.L_4159 - .L_4158)
.L_4158:
        /*004c*/ 	.word	0x00000000
        /*0050*/ 	.short	0x0002
        /*0052*/ 	.short	0x0008
        /*0054*/ 	.byte	0x00, 0xf0, 0x61, 0x00


	//----- nvinfo : EIATTR_KPARAM_INFO
	.align		4
.L_4159:
        /*0058*/ 	.byte	0x04, 0x17
        /*005a*/ 	.short	(.L_4161 - .L_4160)
.L_4160:
        /*005c*/ 	.word	0x00000000
        /*0060*/ 	.short	0x0001
        /*0062*/ 	.short	0x0004
        /*0064*/ 	.byte	0x00, 0xf0, 0x05, 0x00


	//----- nvinfo : EIATTR_KPARAM_INFO
	.align		4
.L_4161:
        /*0068*/ 	.byte	0x04, 0x17
        /*006a*/ 	.short	(.L_4163 - .L_4162)
.L_4162:
        /*006c*/ 	.word	0x00000000
        /*0070*/ 	.short	0x0000
        /*0072*/ 	.short	0x0000
        /*0074*/ 	.byte	0x00, 0xf0, 0x11, 0x00


	//----- nvinfo : EIATTR_SPARSE_MMA_MASK
	.align		4
.L_4163:
        /*0078*/ 	.byte	0x03, 0x50
        /*007a*/ 	.short	0x0000


	//----- nvinfo : EIATTR_MAXREG_COUNT
	.align		4
        /*007c*/ 	.byte	0x03, 0x1b
        /*007e*/ 	.short	0x00ff


	//----- nvinfo : EIATTR_EXTERNS
	.align		4
        /*0080*/ 	.byte	0x04, 0x0f
        /*0082*/ 	.short	(.L_4165 - .L_4164)


	//   ....[0]....
	.align		4
.L_4164:
        /*0084*/ 	.word	index@(__assertfail)


	//----- nvinfo : EIATTR_MERCURY_ISA_VERSION
	.align		4
.L_4165:
        /*0088*/ 	.byte	0x03, 0x5f
        /*008a*/ 	.short	0x0101


	//----- nvinfo : EIATTR_SYSCALL_OFFSETS
	.align		4
        /*008c*/ 	.byte	0x04, 0x46
        /*008e*/ 	.short	(.L_4167 - .L_4166)


	//   ....[0]....
.L_4166:
        /*0090*/ 	.word	0x00000f30


	//   ....[1]....
        /*0094*/ 	.word	0x00001dc0


	//   ....[2]....
        /*0098*/ 	.word	0x00002cd0


	//   ....[3]....
        /*009c*/ 	.word	0x00003b60


	//   ....[4]....
        /*00a0*/ 	.word	0x00004a80


	//   ....[5]....
        /*00a4*/ 	.word	0x00005920


	//   ....[6]....
        /*00a8*/ 	.word	0x00006830


	//   ....[7]....
        /*00ac*/ 	.word	0x000076d0


	//   ....[8]....
        /*00b0*/ 	.word	0x00008770


	//   ....[9]....
        /*00b4*/ 	.word	0x00009770


	//   ....[10]....
        /*00b8*/ 	.word	0x0000a760


	//   ....[11]....
        /*00bc*/ 	.word	0x0000b750


	//----- nvinfo : EIATTR_EXIT_INSTR_OFFSETS
	.align		4
.L_4167:
        /*00c0*/ 	.byte	0x04, 0x1c
        /*00c2*/ 	.short	(.L_4169 - .L_4168)


	//   ....[0]....
.L_4168:
        /*00c4*/ 	.word	0x0000a840


	//   ....[1]....
        /*00c8*/ 	.word	0x0000a970


	//   ....[2]....
        /*00cc*/ 	.word	0x0000a990


	//   ....[3]....
        /*00d0*/ 	.word	0x0000aa50


	//   ....[4]....
        /*00d4*/ 	.word	0x0000aa90


	//   ....[5]....
        /*00d8*/ 	.word	0x0000aad0


	//   ....[6]....
        /*00dc*/ 	.word	0x0000ab60


	//   ....[7]....
        /*00e0*/ 	.word	0x0000aba0


	//   ....[8]....
        /*00e4*/ 	.word	0x0000ac40


	//   ....[9]....
        /*00e8*/ 	.word	0x0000ac90


	//   ....[10]....
        /*00ec*/ 	.word	0x0000ace0


	//   ....[11]....
        /*00f0*/ 	.word	0x0000ada0


	//   ....[12]....
        /*00f4*/ 	.word	0x0000ae00


	//   ....[13]....
        /*00f8*/ 	.word	0x0000af90


	//   ....[14]....
        /*00fc*/ 	.word	0x0000b0f0


	//   ....[15]....
        /*0100*/ 	.word	0x0000b130


	//   ....[16]....
        /*0104*/ 	.word	0x0000b1f0


	//   ....[17]....
        /*0108*/ 	.word	0x0000b370


	//   ....[18]....
        /*010c*/ 	.word	0x0000b4f0


	//   ....[19]....
        /*0110*/ 	.word	0x0000b650


	//   ....[20]....
        /*0114*/ 	.word	0x0000b760


	//   ....[21]....
        /*0118*/ 	.word	0x0000b7c0


	//   ....[22]....
        /*011c*/ 	.word	0x0000b800


	//----- nvinfo : EIATTR_MAX_THREADS
	.align		4
.L_4169:
        /*0120*/ 	.byte	0x04, 0x05
        /*0122*/ 	.short	(.L_4171 - .L_4170)
.L_4170:
        /*0124*/ 	.word	0x00000080
        /*0128*/ 	.word	0x00000001
        /*012c*/ 	.word	0x00000001


	//----- nvinfo : EIATTR_CRS_STACK_SIZE
	.align		4
.L_4171:
        /*0130*/ 	.byte	0x04, 0x1e
        /*0132*/ 	.short	(.L_4173 - .L_4172)
.L_4172:
        /*0134*/ 	.word	0x00000000


	//----- nvinfo : EIATTR_CBANK_PARAM_SIZE
	.align		4
.L_4173:
        /*0138*/ 	.byte	0x03, 0x19
        /*013a*/ 	.short	0x0038


	//----- nvinfo : EIATTR_PARAM_CBANK
	.align		4
        /*013c*/ 	.byte	0x04, 0x0a
        /*013e*/ 	.short	(.L_4175 - .L_4174)
	.align		4
.L_4174:
        /*0140*/ 	.word	index@(.nv.constant0._ZN2at6native27unrolled_elementwise_kernelINS0_13BinaryFunctorIaaaNS0_15binary_internal10MulFunctorIaEEEESt5arrayIPcLm3EELi4E23TrivialOffsetCalculatorILi2EjESA_ILi1EjENS0_6memory12LoadWithCastILi2EEENSD_13StoreWithCastILi1EEEEEviT_T0_T2_T3_T4_T5_)
        /*0144*/ 	.short	0x0210
        /*0146*/ 	.short	0x0038


	//----- nvinfo : EIATTR_SW_WAR
	.align		4
.L_4175:
        /*0148*/ 	.byte	0x04, 0x36
        /*014a*/ 	.short	(.L_4177 - .L_4176)
.L_4176:
        /*014c*/ 	.word	0x00000008
.L_4177:


//--------------------- .nv.info._ZN2at6native18elementwise_kernelILi128ELi4EZNS0_22gpu_kernel_impl_nocastINS0_13BinaryFunctorIaaaNS0_15binary_internal10MulFunctorIaEEEEEEvRNS_18TensorIteratorBaseERKT_EUliE_EEviT1_ --------------------------
	.section	.nv.info._ZN2at6native18elementwise_kernelILi128ELi4EZNS0_22gpu_kernel_impl_nocastINS0_13BinaryFunctorIaaaNS0_15binary_internal10MulFunctorIaEEEEEEvRNS_18TensorIteratorBaseERKT_EUliE_EEviT1_,"",@"SHT_CUDA_INFO"
	.sectionflags	@""
	.align	4


	//----- nvinfo : EIATTR_CUDA_API_VERSION
	.align		4
        /*0000*/ 	.byte	0x04, 0x37
        /*0002*/ 	.short	(.L_4179 - .L_4178)
.L_4178:
        /*0004*/ 	.word	0x00000082


	//----- nvinfo : EIATTR_KPARAM_INFO
	.align		4
.L_4179:
        /*0008*/ 	.byte	0x04, 0x17
        /*000a*/ 	.short	(.L_4181 - .L_4180)
.L_4180:
        /*000c*/ 	.word	0x00000000
        /*0010*/ 	.short	0x0001
        /*0012*/ 	.short	0x0008
        /*0014*/ 	.byte	0x00, 0xf0, 0x21, 0x0a


	//----- nvinfo : EIATTR_KPARAM_INFO
	.align		4
.L_4181:
        /*0018*/ 	.byte	0x04, 0x17
        /*001a*/ 	.short	(.L_4183 - .L_4182)
.L_4182:
        /*001c*/ 	.word	0x00000000
        /*0020*/ 	.short	0x0000
        /*0022*/ 	.short	0x0000
        /*0024*/ 	.byte	0x00, 0xf0, 0x11, 0x00


	//----- nvinfo : EIATTR_SPARSE_MMA_MASK
	.align		4
.L_4183:
        /*0028*/ 	.byte	0x03, 0x50
        /*002a*/ 	.short	0x0000


	//----- nvinfo : EIATTR_MAXREG_COUNT
	.align		4
        /*002c*/ 	.byte	0x03, 0x1b
        /*002e*/ 	.short	0x0080


	//----- nvinfo : EIATTR_MERCURY_ISA_VERSION
	.align		4
        /*0030*/ 	.byte	0x03, 0x5f
        /*0032*/ 	.short	0x0101


	//----- nvinfo : EIATTR_EXIT_INSTR_OFFSETS
	.align		4
        /*0034*/ 	.byte	0x04, 0x1c
        /*0036*/ 	.short	(.L_4185 - .L_4184)


	//   ....[0]....
.L_4184:
        /*0038*/ 	.word	0x000045f0


	//   ....[1]....
        /*003c*/ 	.word	0x00005ce0


	//----- nvinfo : EIATTR_MAX_THREADS
	.align		4
.L_4185:
        /*0040*/ 	.byte	0x04, 0x05
        /*0042*/ 	.short	(.L_4187 - .L_4186)
.L_4186:
        /*0044*/ 	.word	0x00000080
        /*0048*/ 	.word	0x00000001
        /*004c*/ 	.word	0x00000001


	//----- nvinfo : EIATTR_CRS_STACK_SIZE
	.align		4
.L_4187:
        /*0050*/ 	.byte	0x04, 0x1e
        /*0052*/ 	.short	(.L_4189 - .L_4188)
.L_4188:
        /*0054*/ 	.word	0x00000000


	//----- nvinfo : EIATTR_CBANK_PARAM_SIZE
	.align		4
.L_4189:
        /*0058*/ 	.byte	0x03, 0x19
        /*005a*/ 	.short	0x0290


	//----- nvinfo : EIATTR_PARAM_CBANK
	.align		4
        /*005c*/ 	.byte	0x04, 0x0a
        /*005e*/ 	.short	(.L_4191 - .L_4190)
	.align		4
.L_4190:
        /*0060*/ 	.word	index@(.nv.constant0._ZN2at6native18elementwise_kernelILi128ELi4EZNS0_22gpu_kernel_impl_nocastINS0_13BinaryFunctorIaaaNS0_15binary_internal10MulFunctorIaEEEEEEvRNS_18TensorIteratorBaseERKT_EUliE_EEviT1_)
        /*0064*/ 	.short	0x0210
        /*0066*/ 	.short	0x0290


	//----- nvinfo : EIATTR_SW_WAR
	.align		4
.L_4191:
        /*0068*/ 	.byte	0x04, 0x36
        /*006a*/ 	.short	(.L_4193 - .L_4192)
.L_4192:
        /*006c*/ 	.word	0x00000008
.L_4193:


//--------------------- .nv.info._ZN2at6native27unrolled_elementwise_kernelINS0_13BinaryFunctorIaaaNS0_15binary_internal10MulFunctorIaEEEESt5arrayIPcLm3EELi4E23TrivialOffsetCalculatorILi2EjESA_ILi1EjENS0_6memory15LoadWithoutCastENSD_16StoreWithoutCastEEEviT_T0_T2_T3_T4_T5_ --------------------------
	.section	.nv.info._ZN2at6native27unrolled_elementwise_kernelINS0_13BinaryFunctorIaaaNS0_15binary_internal10MulFunctorIaEEEESt5arrayIPcLm3EELi4E23TrivialOffsetCalculatorILi2EjESA_ILi1EjENS0_6memory15LoadWithoutCastENSD_16StoreWithoutCastEEEviT_T0_T2_T3_T4_T5_,"",@"SHT_CUDA_INFO"
	.sectionflags	@""
	.align	4


	//----- nvinfo : EIATTR_CUDA_API_VERSION
	.align		4
        /*0000*/ 	.byte	0x04, 0x37
        /*0002*/ 	.short	(.L_4195 - .L_4194)
.L_4194:
        /*0004*/ 	.word	0x00000082


	//----- nvinfo : EIATTR_KPARAM_INFO
	.align		4
.L_4195:
        /*0008*/ 	.byte	0x04, 0x17
        /*000a*/ 	.short	(.L_4197 - .L_4196)
.L_4196:
        /*000c*/ 	.word	0x00000000
        /*0010*/ 	.short	0x0006
        /*0012*/ 	.short	0x0023
        /*0014*/ 	.byte	0x00, 0xf0, 0x05, 0x00


	//----- nvinfo : EIATTR_KPARAM_INFO
	.align		4
.L_4197:
        /*0018*/ 	.byte	0x04, 0x17
        /*001a*/ 	.short	(.L_4199 - .L_4198)
.L_4198:
        /*001c*/ 	.word	0x00000000
        /*0020*/ 	.short	0x0005
        /*0022*/ 	.short	0x0022
        /*0024*/ 	.byte	0x00, 0xf0, 0x05, 0x00


	//----- nvinfo : EIATTR_KPARAM_INFO
	.align		4
.L_4199:
        /*0028*/ 	.byte	0x04, 0x17
        /*002a*/ 	.short	(.L_4201 - .L_4200)
.L_4200:
        /*002c*/ 	.word	0x00000000
        /*0030*/ 	.short	0x0004
        /*0032*/ 	.short	0x0021
        /*0034*/ 	.byte	0x00, 0xf0, 0x05, 0x00


	//----- nvinfo : EIATTR_KPARAM_INFO
	.align		4
.L_4201:
        /*0038*/ 	.byte	0x04, 0x17
        /*003a*/ 	.short	(.L_4203 - .L_4202)
.L_4202:
        /*003c*/ 	.word	0x00000000
        /*0040*/ 	.short	0x0003
        /*0042*/ 	.short	0x0020
        /*0044*/ 	.byte	0x00, 0xf0, 0x05, 0x00


	//----- nvinfo : EIATTR_KPARAM_INFO
	.align		4
.L_4203:
        /*0048*/ 	.byte	0x04, 0x17
        /*004a*/ 	.short	(.L_4205 - .L_4204)
.L_4204:
        /*004c*/ 	.word	0x00000000
        /*0050*/ 	.short	0x0002
        /*0052*/ 	.short	0x0008
        /*0054*/ 	.byte	0x00, 0xf0, 0x61, 0x00


	//----- nvinfo : EIATTR_KPARAM_INFO
	.align		4
.L_4205:
        /*0058*/ 	.byte	0x04, 0x17
        /*005a*/ 	.short	(.L_4207 - .L_4206)
.L_4206:
        /*005c*/ 	.word	0x00000000
        /*0060*/ 	.short	0x0001
        /*0062*/ 	.short	0x0004
        /*0064*/ 	.byte	0x00, 0xf0, 0x05, 0x00


	//----- nvinfo : EIATTR_KPARAM_INFO
	.align		4
.L_4207:
        /*0068*/ 	.byte	0x04, 0x17
        /*006a*/ 	.short	(.L_4209 - .L_4208)
.L_4208:
        /*006c*/ 	.word	0x00000000
        /*0070*/ 	.short	0x0000
        /*0072*/ 	.short	0x0000
        /*0074*/ 	.byte	0x00, 0xf0, 0x11, 0x00


	//----- nvinfo : EIATTR_SPARSE_MMA_MASK
	.align		4
.L_4209:
        /*0078*/ 	.byte	0x03, 0x50
        /*007a*/ 	.short	0x0000


	//----- nvinfo : EIATTR_MAXREG_COUNT
	.align		4
        /*007c*/ 	.byte	0x03, 0x1b
        /*007e*/ 	.short	0x00ff


	//----- nvinfo : EIATTR_MERCURY_ISA_VERSION
	.align		4
        /*0080*/ 	.byte	0x03, 0x5f
        /*0082*/ 	.short	0x0101


	//----- nvinfo : EIATTR_EXIT_INSTR_OFFSETS
	.align		4
        /*0084*/ 	.byte	0x04, 0x1c
        /*0086*/ 	.short	(.L_4211 - .L_4210)


	//   ....[0]....
.L_4210:
        /*0088*/ 	.word	0x000005d0


	//   ....[1]....
        /*008c*/ 	.word	0x00000640


	//----- nvinfo : EIATTR_MAX_THREADS
	.align		4
.L_4211:
        /*0090*/ 	.byte	0x04, 0x05
        /*0092*/ 	.short	(.L_4213 - .L_4212)
.L_4212:
        /*0094*/ 	.word	0x00000080
        /*0098*/ 	.word	0x00000001
        /*009c*/ 	.word	0x00000001


	//----- nvinfo : EIATTR_CRS_STACK_SIZE
	.align		4
.L_4213:
        /*00a0*/ 	.byte	0x04, 0x1e
        /*00a2*/ 	.short	(.L_4215 - .L_4214)
.L_4214:
        /*00a4*/ 	.word	0x00000000


	//----- nvinfo : EIATTR_CBANK_PARAM_SIZE
	.align		4
.L_4215:
        /*00a8*/ 	.byte	0x03, 0x19
        /*00aa*/ 	.short	0x0024


	//----- nvinfo : EIATTR_PARAM_CBANK
	.align		4
        /*00ac*/ 	.byte	0x04, 0x0a
        /*00ae*/ 	.short	(.L_4217 - .L_4216)
	.align		4
.L_4216:
        /*00b0*/ 	.word	index@(.nv.constant0._ZN2at6native27unrolled_elementwise_kernelINS0_13BinaryFunctorIaaaNS0_15binary_internal10MulFunctorIaEEEESt5arrayIPcLm3EELi4E23TrivialOffsetCalculatorILi2EjESA_ILi1EjENS0_6memory15LoadWithoutCastENSD_16StoreWithoutCastEEEviT_T0_T2_T3_T4_T5_)
        /*00b4*/ 	.short	0x0210
        /*00b6*/ 	.short	0x0024


	//----- nvinfo : EIATTR_SW_WAR
	.align		4
.L_4217:
        /*00b8*/ 	.byte	0x04, 0x36
        /*00ba*/ 	.short	(.L_4219 - .L_4218)
.L_4218:
        /*00bc*/ 	.word	0x00000008
.L_4219:


//--------------------- .nv.info._ZN2at6native29vectorized_elementwise_kernelILi2ENS0_13BinaryFunctorIaaaNS0_15binary_internal10MulFunctorIaEEEESt5arrayIPcLm3EEEEviT0_T1_ --------------------------
	.section	.nv.info._ZN2at6native29vectorized_elementwise_kernelILi2ENS0_13BinaryFunctorIaaaNS0_15binary_internal10MulFunctorIaEEEESt5arrayIPcLm3EEEEviT0_T1_,"",@"SHT_CUDA_INFO"
	.sectionflags	@""
	.align	4


	//----- nvinfo : EIATTR_CUDA_API_VERSION
	.align		4
        /*0000*/ 	.byte	0x04, 0x37
        /*0002*/ 	.short	(.L_4221 - .L_4220)
.L_4220:
        /*0004*/ 	.word	0x00000082


	//----- nvinfo : EIATTR_KPARAM_INFO
	.align		4
.L_4221:
        /*0008*/ 	.byte	0x04, 0x17
        /*000a*/ 	.short	(.L_4223 - .L_4222)
.L_4222:
        /*000c*/ 	.word	0x00000000
        /*0010*/ 	.short	0x0002
        /*0012*/ 	.short	0x0008
        /*0014*/ 	.byte	0x00, 0xf0, 0x61, 0x00


	//----- nvinfo : EIATTR_KPARAM_INFO
	.align		4
.L_4223:
        /*0018*/ 	.byte	0x04, 0x17
        /*001a*/ 	.short	(.L_4225 - .L_4224)
.L_4224:
        /*001c*/ 	.word	0x00000000
        /*0020*/ 	.short	0x0001
        /*0022*/ 	.short	0x0004
        /*0024*/ 	.byte	0x00, 0xf0, 0x05, 0x00


	//----- nvinfo : EIATTR_KPARAM_INFO
	.align		4
.L_4225:
        /*0028*/ 	.byte	0x04, 0x17
        /*002a*/ 	.short	(.L_4227 - .L_4226)
.L_4226:
        /*002c*/ 	.word	0x00000000
        /*0030*/ 	.short	0x0000
        /*0032*/ 	.short	0x0000
        /*0034*/ 	.byte	0x00, 0xf0, 0x11, 0x00


	//----- nvinfo : EIATTR_SPARSE_MMA_MASK
	.align		4
.L_4227:
        /*0038*/ 	.byte	0x03, 0x50
        /*003a*/ 	.short	0x0000


	//----- nvinfo : EIATTR_MAXREG_COUNT
	.align		4
        /*003c*/ 	.byte	0x03, 0x1b
        /*003e*/ 	.short	0x00ff


	//----- nvinfo : EIATTR_MERCURY_ISA_VERSION
	.align		4
        /*0040*/ 	.byte	0x03, 0x5f
        /*0042*/ 	.short	0x0101


	//----- nvinfo : EIATTR_EXIT_INSTR_OFFSETS
	.align		4
        /*0044*/ 	.byte	0x04, 0x1c
        /*0046*/ 	.short	(.L_4229 - .L_4228)


	//   ....[0]....
.L_4228:
        /*0048*/ 	.word	0x000004b0


	//   ....[1]....
        /*004c*/ 	.word	0x00001100


	//   ....[2]....
        /*0050*/ 	.word	0x00001160


	//----- nvinfo : EIATTR_MAX_THREADS
	.align		4
.L_4229:
        /*0054*/ 	.byte	0x04, 0x05
        /*0056*/ 	.short	(.L_4231 - .L_4230)
.L_4230:
        /*0058*/ 	.word	0x00000080
        /*005c*/ 	.word	0x00000001
        /*0060*/ 	.word	0x00000001


	//----- nvinfo : EIATTR_CRS_STACK_SIZE
	.align		4
.L_4231:
        /*0064*/ 	.byte	0x04, 0x1e
        /*0066*/ 	.short	(.L_4233 - .L_4232)
.L_4232:
        /*0068*/ 	.word	0x00000000


	//----- nvinfo : EIATTR_CBANK_PARAM_SIZE
	.align		4
.L_4233:
        /*006c*/ 	.byte	0x03, 0x19
        /*006e*/ 	.short	0x0020


	//----- nvinfo : EIATTR_PARAM_CBANK
	.align		4
        /*0070*/ 	.byte	0x04, 0x0a
        /*0072*/ 	.short	(.L_4235 - .L_4234)
	.align		4
.L_4234:
        /*0074*/ 	.word	index@(.nv.constant0._ZN2at6native29vectorized_elementwise_kernelILi2ENS0_13BinaryFunctorIaaaNS0_15binary_internal10MulFunctorIaEEEESt5arrayIPcLm3EEEEviT0_T1_)
        /*0078*/ 	.short	0x0210
        /*007a*/ 	.short	0x0020


	//----- nvinfo : EIATTR_SW_WAR
	.align		4
.L_4235:
        /*007c*/ 	.byte	0x04, 0x36
        /*007e*/ 	.short	(.L_4237 - .L_4236)
.L_4236:
        /*0080*/ 	.word	0x00000008
.L_4237:


//--------------------- .nv.info._ZN2at6native29vectorized_elementwise_kernelILi4ENS0_13BinaryFunctorIaaaNS0_15binary_internal10MulFunctorIaEEEESt5arrayIPcLm3EEEEviT0_T1_ --------------------------
	.section	.nv.info._ZN2at6native29vectorized_elementwise_kernelILi4ENS0_13BinaryFunctorIaaaNS0_15binary_internal10MulFunctorIaEEEESt5arrayIPcLm3EEEEviT0_T1_,"",@"SHT_CUDA_INFO"
	.sectionflags	@""
	.align	4


	//----- nvinfo : EIATTR_CUDA_API_VERSION
	.align		4
        /*0000*/ 	.byte	0x04, 0x37
        /*0002*/ 	.short	(.L_4239 - .L_4238)
.L_4238:
        /*0004*/ 	.word	0x00000082


	//----- nvinfo : EIATTR_KPARAM_INFO
	.align		4
.L_4239:
        /*0008*/ 	.byte	0x04, 0x17
        /*000a*/ 	.short	(.L_4241 - .L_4240)
.L_4240:
        /*000c*/ 	.word	0x00000000
        /*0010*/ 	.short	0x0002
        /*0012*/ 	.short	0x0008
        /*0014*/ 	.byte	0x00, 0xf0, 0x61, 0x00


	//----- nvinfo : EIATTR_KPARAM_INFO
	.align		4
.L_4241:
        /*0018*/ 	.byte	0x04, 0x17
        /*001a*/ 	.short	(.L_4243 - .L_4242)
.L_4242:
        /*001c*/ 	.word	0x00000000
        /*0020*/ 	.short	0x0001
        /*0022*/ 	.short	0x0004
        /*0024*/ 	.byte	0x00, 0xf0, 0x05, 0x00


	//----- nvinfo : EIATTR_KPARAM_INFO
	.align		4
.L_4243:
        /*0028*/ 	.byte	0x04, 0x17
        /*002a*/ 	.short	(.L_4245 - .L_4244)
.L_4244:
        /*002c*/ 	.word	0x00000000
        /*0030*/ 	.short	0x0000
        /*0032*/ 	.short	0x0000
        /*0034*/ 	.byte	0x00, 0xf0, 0x11, 0x00


	//----- nvinfo : EIATTR_SPARSE_MMA_MASK
	.align		4
.L_4245:
        /*0038*/ 	.byte	0x03, 0x50
        /*003a*/ 	.short	0x0000


	//----- nvinfo : EIATTR_MAXREG_COUNT
	.align		4
        /*003c*/ 	.byte	0x03, 0x1b
        /*003e*/ 	.short	0x00ff


	//----- nvinfo : EIATTR_MERCURY_ISA_VERSION
	.align		4
        /*0040*/ 	.byte	0x03, 0x5f
        /*0042*/ 	.short	0x0101


	//----- nvinfo : EIATTR_EXIT_INSTR_OFFSETS
	.align		4
        /*0044*/ 	.byte	0x04, 0x1c
        /*0046*/ 	.short	(.L_4247 - .L_4246)


	//   ....[0]....
.L_4246:
        /*0048*/ 	.word	0x00000440


	//   ....[1]....
        /*004c*/ 	.word	0x00001090


	//   ....[2]....
        /*0050*/ 	.word	0x000010f0


	//----- nvinfo : EIATTR_MAX_THREADS
	.align		4
.L_4247:
        /*0054*/ 	.byte	0x04, 0x05
        /*0056*/ 	.short	(.L_4249 - .L_4248)
.L_4248:
        /*0058*/ 	.word	0x00000080
        /*005c*/ 	.word	0x00000001
        /*0060*/ 	.word	0x00000001


	//----- nvinfo : EIATTR_CRS_STACK_SIZE
	.align		4
.L_4249:
        /*0064*/ 	.byte	0x04, 0x1e
        /*0066*/ 	.short	(.L_4251 - .L_4250)
.L_4250:
        /*0068*/ 	.word	0x00000000


	//----- nvinfo : EIATTR_CBANK_PARAM_SIZE
	.align		4
.L_4251:
        /*006c*/ 	.byte	0x03, 0x19
        /*006e*/ 	.short	0x0020


	//----- nvinfo : EIATTR_PARAM_CBANK
	.align		4
        /*0070*/ 	.byte	0x04, 0x0a
        /*0072*/ 	.short	(.L_4253 - .L_4252)
	.align		4
.L_4252:
        /*0074*/ 	.word	index@(.nv.constant0._ZN2at6native29vectorized_elementwise_kernelILi4ENS0_13BinaryFunctorIaaaNS0_15binary_internal10MulFunctorIaEEEESt5arrayIPcLm3EEEEviT0_T1_)
        /*0078*/ 	.short	0x0210
        /*007a*/ 	.short	0x0020


	//----- nvinfo : EIATTR_SW_WAR
	.align		4
.L_4253:
        /*007c*/ 	.byte	0x04, 0x36
        /*007e*/ 	.short	(.L_4255 - .L_4254)
.L_4254:
        /*0080*/ 	.word	0x00000008
.L_4255:


//--------------------- .nv.info._ZN2at6native29vectorized_elementwise_kernelILi8ENS0_13BinaryFunctorIaaaNS0_15binary_internal10MulFunctorIaEEEESt5arrayIPcLm3EEEEviT0_T1_ --------------------------
	.section	.nv.info._ZN2at6native29vectorized_elementwise_kernelILi8ENS0_13BinaryFunctorIaaaNS0_15binary_internal10MulFunctorIaEEEESt5arrayIPcLm3EEEEviT0_T1_,"",@"SHT_CUDA_INFO"
	.sectionflags	@""
	.align	4


	//----- nvinfo : EIATTR_CUDA_API_VERSION
	.align		4
        /*0000*/ 	.byte	0x04, 0x37
        /*0002*/ 	.short	(.L_4257 - .L_4256)
.L_4256:
        /*0004*/ 	.word	0x00000082


	//----- nvinfo : EIATTR_KPARAM_INFO
	.align		4
.L_4257:
        /*0008*/ 	.byte	0x04, 0x17
        /*000a*/ 	.short	(.L_4259 - .L_4258)
.L_4258:
        /*000c*/ 	.word	0x00000000
        /*0010*/ 	.short	0x0002
        /*0012*/ 	.short	0x0008
        /*0014*/ 	.byte	0x00, 0xf0, 0x61, 0x00


	//----- nvinfo : EIATTR_KPARAM_INFO
	.align		4
.L_4259:
        /*0018*/ 	.byte	0x04, 0x17
        /*001a*/ 	.short	(.L_4261 - .L_4260)
.L_4260:
        /*001c*/ 	.word	0x00000000
        /*0020*/ 	.short	0x0001
        /*0022*/ 	.short	0x0004
        /*0024*/ 	.byte	0x00, 0xf0, 0x05, 0x00


	//----- nvinfo : EIATTR_KPARAM_INFO
	.align		4
.L_4261:
        /*0028*/ 	.byte	0x04, 0x17
        /*002a*/ 	.short	(.L_4263 - .L_4262)
.L_4262:
        /*002c*/ 	.word	0x00000000
        /*0030*/ 	.short	0x0000
        /*0032*/ 	.short	0x0000
        /*0034*/ 	.byte	0x00, 0xf0, 0x11, 0x00


	//----- nvinfo : EIATTR_SPARSE_MMA_MASK
	.align		4
.L_4263:
        /*0038*/ 	.byte	0x03, 0x50
        /*003a*/ 	.short	0x0000


	//----- nvinfo : EIATTR_MAXREG_COUNT
	.align		4
        /*003c*/ 	.byte	0x03, 0x1b
        /*003e*/ 	.short	0x00ff


	//----- nvinfo : EIATTR_MERCURY_ISA_VERSION
	.align		4
        /*0040*/ 	.byte	0x03, 0x5f
        /*0042*/ 	.short	0x0101


	//----- nvinfo : EIATTR_EXIT_INSTR_OFFSETS
	.align		4
        /*0044*/ 	.byte	0x04, 0x1c
        /*0046*/ 	.short	(.L_4265 - .L_4264)


	//   ....[0]....
.L_4264:
        /*0048*/ 	.word	0x00000600


	//   ....[1]....
        /*004c*/ 	.word	0x00001250


	//   ....[2]....
        /*0050*/ 	.word	0x000012b0


	//----- nvinfo : EIATTR_MAX_THREADS
	.align		4
.L_4265:
        /*0054*/ 	.byte	0x04, 0x05
        /*0056*/ 	.short	(.L_4267 - .L_4266)
.L_4266:
        /*0058*/ 	.word	0x00000080
        /*005c*/ 	.word	0x00000001
        /*0060*/ 	.word	0x00000001


	//----- nvinfo : EIATTR_CRS_STACK_SIZE
	.align		4
.L_4267:
        /*0064*/ 	.byte	0x04, 0x1e
        /*0066*/ 	.short	(.L_4269 - .L_4268)
.L_4268:
        /*0068*/ 	.word	0x00000000


	//----- nvinfo : EIATTR_CBANK_PARAM_SIZE
	.align		4
.L_4269:
        /*006c*/ 	.byte	0x03, 0x19
        /*006e*/ 	.short	0x0020


	//----- nvinfo : EIATTR_PARAM_CBANK
	.align		4
        /*0070*/ 	.byte	0x04, 0x0a
        /*0072*/ 	.short	(.L_4271 - .L_4270)
	.align		4
.L_4270:
        /*0074*/ 	.word	index@(.nv.constant0._ZN2at6native29vectorized_elementwise_kernelILi8ENS0_13BinaryFunctorIaaaNS0_15binary_internal10MulFunctorIaEEEESt5arrayIPcLm3EEEEviT0_T1_)
        /*0078*/ 	.short	0x0210
        /*007a*/ 	.short	0x0020


	//----- nvinfo : EIATTR_SW_WAR
	.align		4
.L_4271:
        /*007c*/ 	.byte	0x04, 0x36
        /*007e*/ 	.short	(.L_4273 - .L_4272)
.L_4272:
        /*0080*/ 	.word	0x00000008
.L_4273:


//--------------------- .nv.info._ZN2at6native18elementwise_kernelILi128ELi4EZNS0_15gpu_kernel_implINS0_13AUnaryFunctorIhhhNS0_15binary_internal10MulFunctorIhEEEEEEvRNS_18TensorIteratorBaseERKT_EUliE_EEviT1_ --------------------------
	.section	.nv.info._ZN2at6native18elementwise_kernelILi128ELi4EZNS0_15gpu_kernel_implINS0_13AUnaryFunctorIhhhNS0_15binary_internal10MulFunctorIhEEEEEEvRNS_18TensorIteratorBaseERKT_EUliE_EEviT1_,"",@"SHT_CUDA_INFO"
	.sectionflags	@""
	.align	4


	//----- nvinfo : EIATTR_CUDA_API_VERSION
	.align		4
        /*0000*/ 	.byte	0x04, 0x37
        /*0002*/ 	.short	(.L_4275 - .L_4274)
.L_4274:
        /*0004*/ 	.word	0x00000082


	//----- nvinfo : EIATTR_KPARAM_INFO
	.align		4
.L_4275:
        /*0008*/ 	.byte	0x04, 0x17
        /*000a*/ 	.short	(.L_4277 - .L_4276)
.L_4276:
        /*000c*/ 	.word	0x00000000
        /*0010*/ 	.short	0x0001
        /*0012*/ 	.short	0x0008
        /*0014*/ 	.byte	0x00, 0xf0, 0x61, 0x08


	//----- nvinfo : EIATTR_KPARAM_INFO
	.align		4
.L_4277:
        /*0018*/ 	.byte	0x04, 0x17
        /*001a*/ 	.short	(.L_4279 - .L_4278)
.L_4278:
        /*001c*/ 	.word	0x00000000
        /*0020*/ 	.short	0x0000
        /*0022*/ 	.short	0x0000
        /*0024*/ 	.byte	0x00, 0xf0, 0x11, 0x00


	//----- nvinfo : EIATTR_SPARSE_MMA_MASK
	.align		4
.L_4279:
        /*0028*/ 	.byte	0x03, 0x50
        /*002a*/ 	.short	0x0000


	//----- nvinfo : EIATTR_MAXREG_COUNT
	.align		4
        /*002c*/ 	.byte	0x03, 0x1b
        /*002e*/ 	.short	0x0080


	//----- nvinfo : EIATTR_EXTERNS
	.align		4
        /*0030*/ 	.byte	0x04, 0x0f
        /*0032*/ 	.short	(.L_4281 - .L_4280)


	//   ....[0]....
	.align		4
.L_4280:
        /*0034*/ 	.word	index@(__assertfail)


	//----- nvinfo : EIATTR_MERCURY_ISA_VERSION
	.align		4
.L_4281:
        /*0038*/ 	.byte	0x03, 0x5f
        /*003a*/ 	.short	0x0101


	//----- nvinfo : EIATTR_SYSCALL_OFFSETS
	.align		4
        /*003c*/ 	.byte	0x04, 0x46
        /*003e*/ 	.short	(.L_4283 - .L_4282)


	//   ....[0]....
.L_4282:
        /*0040*/ 	.word	0x00002230


	//   ....[1]....
        /*0044*/ 	.word	0x000031b0


	//   ....[2]....
        /*0048*/ 	.word	0x00005420


	//   ....[3]....
        /*004c*/ 	.word	0x000063a0


	//   ....[4]....
        /*0050*/ 	.word	0x00008600


	//   ....[5]....
        /*0054*/ 	.word	0x00009580


	//   ....[6]....
        /*0058*/ 	.word	0x0000b7d0


	//   ....[7]....
        /*005c*/ 	.word	0x0000c750


	//----- nvinfo : EIATTR_EXIT_INSTR_OFFSETS
	.align		4
.L_4283:
        /*0060*/ 	.byte	0x04, 0x1c
        /*0062*/ 	.short	(.L_4285 - .L_4284)


	//   ....[0]....
.L_4284:
        /*0064*/ 	.word	0x00009640


	//   ....[1]....
        /*0068*/ 	.word	0x0000b940


	//   ....[2]....
        /*006c*/ 	.word	0x0000b960


	//   ....[3]....
        /*0070*/ 	.word	0x0000ba00


	//   ....[4]....
        /*0074*/ 	.word	0x0000ba30


	//   ....[5]....
        /*0078*/ 	.word	0x0000ba60


	//   ....[6]....
        /*007c*/ 	.word	0x0000bb00


	//   ....[7]....
        /*0080*/ 	.word	0x0000bb50


	//   ....[8]....
        /*0084*/ 	.word	0x0000bc00


	//   ....[9]....
        /*0088*/ 	.word	0x0000bc60


	//   ....[10]....
        /*008c*/ 	.word	0x0000bca0


	//   ....[11]....
        /*0090*/ 	.word	0x0000bd60


	//   ....[12]....
        /*0094*/ 	.word	0x0000bdb0


	//   ....[13]....
        /*0098*/ 	.word	0x0000bf50


	//   ....[14]....
        /*009c*/ 	.word	0x0000c0c0


	//   ....[15]....
        /*00a0*/ 	.word	0x0000c110


	//   ....[16]....
        /*00a4*/ 	.word	0x0000c1c0


	//   ....[17]....
        /*00a8*/ 	.word	0x0000c350


	//   ....[18]....
        /*00ac*/ 	.word	0x0000c4e0


	//   ....[19]....
        /*00b0*/ 	.word	0x0000c650


	//   ....[20]....
        /*00b4*/ 	.word	0x0000c760


	//   ....[21]....
        /*00b8*/ 	.word	0x0000c7a0


	//   ....[22]....
        /*00bc*/ 	.word	0x0000c7d0


	//----- nvinfo : EIATTR_MAX_THREADS
	.align		4
.L_4285:
        /*00c0*/ 	.byte	0x04, 0x05
        /*00c2*/ 	.short	(.L_4287 - .L_4286)
.L_4286:
        /*00c4*/ 	.word	0x00000080
        /*00c8*/ 	.word	0x00000001
        /*00cc*/ 	.word	0x00000001


	//----- nvinfo : EIATTR_CRS_STACK_SIZE
	.align		4
.L_4287:
        /*00d0*/ 	.byte	0x04, 0x1e
        /*00d2*/ 	.short	(.L_4289 - .L_4288)
.L_4288:
        /*00d4*/ 	.word	0x00000000


	//----- nvinfo : EIATTR_CBANK_PARAM_SIZE
	.align		4
.L_4289:
        /*00d8*/ 	.byte	0x03, 0x19
        /*00da*/ 	.short	0x0220


	//----- nvinfo : EIATTR_PARAM_CBANK
	.align		4
        /*00dc*/ 	.byte	0x04, 0x0a
        /*00de*/ 	.short	(.L_4291 - .L_4290)
	.align		4
.L_4290:
        /*00e0*/ 	.word	index@(.nv.constant0._ZN2at6native18elementwise_kernelILi128ELi4EZNS0_15gpu_kernel_implINS0_13AUnaryFunctorIhhhNS0_15binary_internal10MulFunctorIhEEEEEEvRNS_18TensorIteratorBaseERKT_EUliE_EEviT1_)
        /*00e4*/ 	.short	0x0210
        /*00e6*/ 	.short	0x0220


	//----- nvinfo : EIATTR_SW_WAR
	.align		4
.L_4291:
        /*00e8*/ 	.byte	0x04, 0x36
        /*00ea*/ 	.short	(.L_4293 - .L_4292)
.L_4292:
        /*00ec*/ 	.word	0x00000008
.L_4293:


//--------------------- .nv.info._ZN2at6native27unrolled_elementwise_kernelINS0_13AUnaryFunctorIhhhNS0_15binary_internal10MulFunctorIhEEEESt5arrayIPcLm2EELi4E23TrivialOffsetCalculatorILi1EjESB_NS0_6memory12LoadWithCastILi1EEENSC_13StoreWithCastILi1EEEEEviT_T0_T2_T3_T4_T5_ --------------------------
	.section	.nv.info._ZN2at6native27unrolled_elementwise_kernelINS0_13AUnaryFunctorIhhhNS0_15binary_internal10MulFunctorIhEEEESt5arrayIPcLm2EELi4E23TrivialOffsetCalculatorILi1EjESB_NS0_6memory12LoadWithCastILi1EEENSC_13StoreWithCastILi1EEEEEviT_T0_T2_T3_T4_T5_,"",@"SHT_CUDA_INFO"
	.sectionflags	@""
	.align	4


	//----- nvinfo : EIATTR_CUDA_API_VERSION
	.align		4
        /*0000*/ 	.byte	0x04, 0x37
        /*0002*/ 	.short	(.L_4295 - .L_4294)
.L_4294:
        /*0004*/ 	.word	0x00000082


	//----- nvinfo : EIATTR_KPARAM_INFO
	.align		4
.L_4295:
        /*0008*/ 	.byte	0x04, 0x17
        /*000a*/ 	.short	(.L_4297 - .L_4296)
.L_4296:
        /*000c*/ 	.word	0x00000000
        /*0010*/ 	.short	0x0006
        /*0012*/ 	.short	0x0024
        /*0014*/ 	.byte	0x00, 0xf0, 0x21, 0x00


	//----- nvinfo : EIATTR_KPARAM_INFO
	.align		4
.L_4297:
        /*0018*/ 	.byte	0x04, 0x17
        /*001a*/ 	.short	(.L_4299 - .L_4298)
.L_4298:
        /*001c*/ 	.word	0x00000000
        /*0020*/ 	.short	0x0005
        /*0022*/ 	.short	0x001c
        /*0024*/ 	.byte	0x00, 0xf0, 0x21, 0x00


	//----- nvinfo : EIATTR_KPARAM_INFO
	.align		4
.L_4299:
        /*0028*/ 	.byte	0x04, 0x17
        /*002a*/ 	.short	(.L_4301 - .L_4300)
.L_4300:
        /*002c*/ 	.word	0x00000000
        /*0030*/ 	.short	0x0004
        /*0032*/ 	.short	0x0019
        /*0034*/ 	.byte	0x00, 0xf0, 0x05, 0x00


	//----- nvinfo : EIATTR_KPARAM_INFO
	.align		4
.L_4301:
        /*0038*/ 	.byte	0x04, 0x17
        /*003a*/ 	.short	(.L_4303 - .L_4302)
.L_4302:
        /*003c*/ 	.word	0x00000000
        /*0040*/ 	.short	0x0003
        /*0042*/ 	.short	0x0018
        /*0044*/ 	.byte	0x00, 0xf0, 0x05, 0x00


	//----- nvinfo : EIATTR_KPARAM_INFO
	.align		4
.L_4303:
        /*0048*/ 	.byte	0x04, 0x17
        /*004a*/ 	.short	(.L_4305 - .L_4304)
.L_4304:
        /*004c*/ 	.word	0x00000000
        /*0050*/ 	.short	0x0002
        /*0052*/ 	.short	0x0008
        /*0054*/ 	.byte	0x00, 0xf0, 0x41, 0x00


	//----- nvinfo : EIATTR_KPARAM_INFO
	.align		4
.L_4305:
        /*0058*/ 	.byte	0x04, 0x17
        /*005a*/ 	.short	(.L_4307 - .L_4306)
.L_4306:
        /*005c*/ 	.word	0x00000000
        /*0060*/ 	.short	0x0001
        /*0062*/ 	.short	0x0004
        /*0064*/ 	.byte	0x00, 0xf0, 0x09, 0x00


	//----- nvinfo : EIATTR_KPARAM_INFO
	.align		4
.L_4307:
        /*0068*/ 	.byte	0x04, 0x17
        /*006a*/ 	.short	(.L_4309 - .L_4308)
.L_4308:
        /*006c*/ 	.word	0x00000000
        /*0070*/ 	.short	0x0000
        /*0072*/ 	.short	0x0000
        /*0074*/ 	.byte	0x00, 0xf0, 0x11, 0x00


	//----- nvinfo : EIATTR_SPARSE_MMA_MASK
	.align		4
.L_4309:
        /*0078*/ 	.byte	0x03, 0x50
        /*007a*/ 	.short	0x0000


	//----- nvinfo : EIATTR_MAXREG_COUNT
	.align		4
        /*007c*/ 	.byte	0x03, 0x1b
        /*007e*/ 	.short	0x00ff


	//----- nvinfo : EIATTR_EXTERNS
	.align		4
        /*0080*/ 	.byte	0x04, 0x0f
        /*0082*/ 	.short	(.L_4311 - .L_4310)


	//   ....[0]....
	.align		4
.L_4310:
        /*0084*/ 	.word	index@(__assertfail)


	//----- nvinfo : EIATTR_MERCURY_ISA_VERSION
	.align		4
.L_4311:
        /*0088*/ 	.byte	0x03, 0x5f
        /*008a*/ 	.short	0x0101


	//----- nvinfo : EIATTR_SYSCALL_OFFSETS
	.align		4
        /*008c*/ 	.byte	0x04, 0x46
        /*008e*/ 	.short	(.L_4313 - .L_4312)


	//   ....[0]....
.L_4312:
        /*0090*/ 	.word	0x00000f50


	//   ....[1]....
        /*0094*/ 	.word	0x00001ea0


	//   ....[2]....
        /*0098*/ 	.word	0x00002e00


	//   ....[3]....
        /*009c*/ 	.word	0x00003d40


	//   ....[4]....
        /*00a0*/ 	.word	0x00004de0


	//   ....[5]....
        /*00a4*/ 	.word	0x00005de0


	//   ....[6]....
        /*00a8*/ 	.word	0x00006dd0


	//   ....[7]....
        /*00ac*/ 	.word	0x00007dc0


	//----- nvinfo : EIATTR_EXIT_INSTR_OFFSETS
	.align		4
.L_4313:
        /*00b0*/ 	.byte	0x04, 0x1c
        /*00b2*/ 	.short	(.L_4315 - .L_4314)


	//   ....[0]....
.L_4314:
        /*00b4*/ 	.word	0x00006e80


	//   ....[1]....
        /*00b8*/ 	.word	0x00006fb0


	//   ....[2]....
        /*00bc*/ 	.word	0x00006fd0


	//   ....[3]....
        /*00c0*/ 	.word	0x00007070


	//   ....[4]....
        /*00c4*/ 	.word	0x000070a0


	//   ....[5]....
        /*00c8*/ 	.word	0x000070d0


	//   ....[6]....
        /*00cc*/ 	.word	0x00007170


	//   ....[7]....
        /*00d0*/ 	.word	0x000071c0


	//   ....[8]....
        /*00d4*/ 	.word	0x00007270


	//   ....[9]....
        /*00d8*/ 	.word	0x000072d0


	//   ....[10]....
        /*00dc*/ 	.word	0x00007310


	//   ....[11]....
        /*00e0*/ 	.word	0x000073d0


	//   ....[12]....
        /*00e4*/ 	.word	0x00007420


	//   ....[13]....
        /*00e8*/ 	.word	0x000075c0


	//   ....[14]....
        /*00ec*/ 	.word	0x00007730


	//   ....[15]....
        /*00f0*/ 	.word	0x00007780


	//   ....[16]....
        /*00f4*/ 	.word	0x00007830


	//   ....[17]....
        /*00f8*/ 	.word	0x000079c0


	//   ....[18]....
        /*00fc*/ 	.word	0x00007b50


	//   ....[19]....
        /*0100*/ 	.word	0x00007cc0


	//   ....[20]....
        /*0104*/ 	.word	0x00007dd0


	//   ....[21]....
        /*0108*/ 	.word	0x00007e10


	//   ....[22]....
        /*010c*/ 	.word	0x00007e40


	//----- nvinfo : EIATTR_MAX_THREADS
	.align		4
.L_4315:
        /*0110*/ 	.byte	0x04, 0x05
        /*0112*/ 	.short	(.L_4317 - .L_4316)
.L_4316:
        /*0114*/ 	.word	0x00000080
        /*0118*/ 	.word	0x00000001
        /*011c*/ 	.word	0x00000001


	//----- nvinfo : EIATTR_CRS_STACK_SIZE
	.align		4
.L_4317:
        /*0120*/ 	.byte	0x04, 0x1e
        /*0122*/ 	.short	(.L_4319 - .L_4318)
.L_4318:
        /*0124*/ 	.word	0x00000000


	//----- nvinfo : EIATTR_CBANK_PARAM_SIZE
	.align		4
.L_4319:
        /*0128*/ 	.byte	0x03, 0x19
        /*012a*/ 	.short	0x002c


	//----- nvinfo : EIATTR_PARAM_CBANK
	.align		4
        /*012c*/ 	.byte	0x04, 0x0a
        /*012e*/ 	.short	(.L_4321 - .L_4320)
	.align		4
.L_4320:
        /*0130*/ 	.word	index@(.nv.constant0._ZN2at6native27unrolled_elementwise_kernelINS0_13AUnaryFunctorIhhhNS0_15binary_internal10MulFunctorIhEEEESt5arrayIPcLm2EELi4E23TrivialOffsetCalculatorILi1EjESB_NS0_6memory12LoadWithCastILi1EEENSC_13StoreWithCastILi1EEEEEviT_T0_T2_T3_T4_T5_)
        /*0134*/ 	.short	0x0210
        /*0136*/ 	.short	0x002c


	//----- nvinfo : EIATTR_SW_WAR
	.align		4
.L_4321:
        /*0138*/ 	.byte	0x04, 0x36
        /*013a*/ 	.short	(.L_4323 - .L_4322)
.L_4322:
        /*013c*/ 	.word	0x00000008
.L_4323:


//--------------------- .nv.info._ZN2at6native18elementwise_kernelILi128ELi4EZNS0_22gpu_kernel_impl_nocastINS0_13AUnaryFunctorIhhhNS0_15binary_internal10MulFunctorIhEEEEEEvRNS_18TensorIteratorBaseERKT_EUliE_EEviT1_ --------------------------
	.section	.nv.info._ZN2at6native18elementwise_kernelILi128ELi4EZNS0_22gpu_kernel_impl_nocastINS0_13AUnaryFunctorIhhhNS0_15binary_internal10MulFunctorIhEEEEEEvRNS_18TensorIteratorBaseERKT_EUliE_EEviT1_,"",@"SHT_CUDA_INFO"
	.sectionflags	@""
	.align	4


	//----- nvinfo : EIATTR_CUDA_API_VERSION
	.align		4
        /*0000*/ 	.byte	0x04, 0x37
        /*0002*/ 	.short	(.L_4325 - .L_4324)
.L_4324:
        /*0004*/ 	.word	0x00000082


	//----- nvinfo : EIATTR_KPARAM_INFO
	.align		4
.L_4325:
        /*0008*/ 	.byte	0x04, 0x17
        /*000a*/ 	.short	(.L_4327 - .L_4326)
.L_4326:
        /*000c*/ 	.word	0x00000000
        /*0010*/ 	.short	0x0001
        /*0012*/ 	.short	0x0008
        /*0014*/ 	.byte	0x00, 0xf0, 0x61, 0x08


	//----- nvinfo : EIATTR_KPARAM_INFO
	.align		4
.L_4327:
        /*0018*/ 	.byte	0x04, 0x17
        /*001a*/ 	.short	(.L_4329 - .L_4328)
.L_4328:
        /*001c*/ 	.word	0x00000000
        /*0020*/ 	.short	0x0000
        /*0022*/ 	.short	0x0000
        /*0024*/ 	.byte	0x00, 0xf0, 0x11, 0x00


	//----- nvinfo : EIATTR_SPARSE_MMA_MASK
	.align		4
.L_4329:
        /*0028*/ 	.byte	0x03, 0x50
        /*002a*/ 	.short	0x0000


	//----- nvinfo : EIATTR_MAXREG_COUNT
	.align		4
        /*002c*/ 	.byte	0x03, 0x1b
        /*002e*/ 	.short	0x0080


	//----- nvinfo : EIATTR_MERCURY_ISA_VERSION
	.align		4
        /*0030*/ 	.byte	0x03, 0x5f
        /*0032*/ 	.short	0x0101


	//----- nvinfo : EIATTR_EXIT_INSTR_OFFSETS
	.align		4
        /*0034*/ 	.byte	0x04, 0x1c
        /*0036*/ 	.short	(.L_4331 - .L_4330)


	//   ....[0]....
.L_4330:
        /*0038*/ 	.word	0x00003bd0


	//   ....[1]....
        /*003c*/ 	.word	0x00004f60


	//----- nvinfo : EIATTR_MAX_THREADS
	.align		4
.L_4331:
        /*0040*/ 	.byte	0x04, 0x05
        /*0042*/ 	.short	(.L_4333 - .L_4332)
.L_4332:
        /*0044*/ 	.word	0x00000080
        /*0048*/ 	.word	0x00000001
        /*004c*/ 	.word	0x00000001


	//----- nvinfo : EIATTR_CRS_STACK_SIZE
	.align		4
.L_4333:
        /*0050*/ 	.byte	0x04, 0x1e
        /*0052*/ 	.short	(.L_4335 - .L_4334)
.L_4334:
        /*0054*/ 	.word	0x00000000


	//----- nvinfo : EIATTR_CBANK_PARAM_SIZE
	.align		4
.L_4335:
        /*0058*/ 	.byte	0x03, 0x19
        /*005a*/ 	.short	0x0220


	//----- nvinfo : EIATTR_PARAM_CBANK
	.align		4
        /*005c*/ 	.byte	0x04, 0x0a
        /*005e*/ 	.short	(.L_4337 - .L_4336)
	.align		4
.L_4336:
        /*0060*/ 	.word	index@(.nv.constant0._ZN2at6native18elementwise_kernelILi128ELi4EZNS0_22gpu_kernel_impl_nocastINS0_13AUnaryFunctorIhhhNS0_15binary_internal10MulFunctorIhEEEEEEvRNS_18TensorIteratorBaseERKT_EUliE_EEviT1_)
        /*0064*/ 	.short	0x0210
        /*0066*/ 	.short	0x0220


	//----- nvinfo : EIATTR_SW_WAR
	.align		4
.L_4337:
        /*0068*/ 	.byte	0x04, 0x36
        /*006a*/ 	.short	(.L_4339 - .L_4338)
.L_4338:
        /*006c*/ 	.word	0x00000008
.L_4339:


//--------------------- .nv.info._ZN2at6native27unrolled_elementwise_kernelINS0_13AUnaryFunctorIhhhNS0_15binary_internal10MulFunctorIhEEEESt5arrayIPcLm2EELi4E23TrivialOffsetCalculatorILi1EjESB_NS0_6memory15LoadWithoutCastENSC_16StoreWithoutCastEEEviT_T0_T2_T3_T4_T5_ --------------------------
	.section	.nv.info._ZN2at6native27unrolled_elementwise_kernelINS0_13AUnaryFunctorIhhhNS0_15binary_internal10MulFunctorIhEEEESt5arrayIPcLm2EELi4E23TrivialOffsetCalculatorILi1EjESB_NS0_6memory15LoadWithoutCastENSC_16StoreWithoutCastEEEviT_T0_T2_T3_T4_T5_,"",@"SHT_CUDA_INFO"
	.sectionflags	@""
	.align	4


	//----- nvinfo : EIATTR_CUDA_API_VERSION
	.align		4
        /*0000*/ 	.byte	0x04, 0x37
        /*0002*/ 	.short	(.L_4341 - .L_4340)
.L_4340:
        /*0004*/ 	.word	0x00000082


	//----- nvinfo : EIATTR_KPARAM_INFO
	.align		4
.L_4341:
        /*0008*/ 	.byte	0x04, 0x17
        /*000a*/ 	.short	(.L_4343 - .L_4342)
.L_4342:
        /*000c*/ 	.word	0x00000000
        /*0010*/ 	.short	0x0006
        /*0012*/ 	.short	0x001b
        /*0014*/ 	.byte	0x00, 0xf0, 0x05, 0x00


	//----- nvinfo : EIATTR_KPARAM_INFO
	.align		4
.L_4343:
        /*0018*/ 	.byte	0x04, 0x17
        /*001a*/ 	.short	(.L_4345 - .L_4344)
.L_4344:
        /*001c*/ 	.word	0x00000000
        /*0020*/ 	.short	0x0005
        /*0022*/ 	.short	0x001a
        /*0024*/ 	.byte	0x00, 0xf0, 0x05, 0x00


	//----- nvinfo : EIATTR_KPARAM_INFO
	.align		4
.L_4345:
        /*0028*/ 	.byte	0x04, 0x17
        /*002a*/ 	.short	(.L_4347 - .L_4346)
.L_4346:
        /*002c*/ 	.word	0x00000000
        /*0030*/ 	.short	0x0004
        /*0032*/ 	.short	0x0019
        /*0034*/ 	.byte	0x00, 0xf0, 0x05, 0x00


	//----- nvinfo : EIATTR_KPARAM_INFO
	.align		4
.L_4347:
        /*0038*/ 	.byte	0x04, 0x17
        /*003a*/ 	.short	(.L_4349 - .L_4348)
.L_4348:
        /*003c*/ 	.word	0x00000000
        /*0040*/ 	.short	0x0003
        /*0042*/ 	.short	0x0018
        /*0044*/ 	.byte	0x00, 0xf0, 0x05, 0x00


	//----- nvinfo : EIATTR_KPARAM_INFO
	.align		4
.L_4349:
        /*0048*/ 	.byte	0x04, 0x17
        /*004a*/ 	.short	(.L_4351 - .L_4350)
.L_4350:
        /*004c*/ 	.word	0x00000000
        /*0050*/ 	.short	0x0002
        /*0052*/ 	.short	0x0008
        /*0054*/ 	.byte	0x00, 0xf0, 0x41, 0x00


	//----- nvinfo : EIATTR_KPARAM_INFO
	.align		4
.L_4351:
        /*0058*/ 	.byte	0x04, 0x17
        /*005a*/ 	.short	(.L_4353 - .L_4352)
.L_4352:
        /*005c*/ 	.word	0x00000000
        /*0060*/ 	.short	0x0001
        /*0062*/ 	.short	0x0004
        /*0064*/ 	.byte	0x00, 0xf0, 0x09, 0x00


	//----- nvinfo : EIATTR_KPARAM_INFO
	.align		4
.L_4353:
        /*0068*/ 	.byte	0x04, 0x17
        /*006a*/ 	.short	(.L_4355 - .L_4354)
.L_4354:
        /*006c*/ 	.word	0x00000000
        /*0070*/ 	.short	0x0000
        /*0072*/ 	.short	0x0000
        /*0074*/ 	.byte	0x00, 0xf0, 0x11, 0x00


	//----- nvinfo : EIATTR_SPARSE_MMA_MASK
	.align		4
.L_4355:
        /*0078*/ 	.byte	0x03, 0x50
        /*007a*/ 	.short	0x0000


	//----- nvinfo : EIATTR_MAXREG_COUNT
	.align		4
        /*007c*/ 	.byte	0x03, 0x1b
        /*007e*/ 	.short	0x00ff


	//----- nvinfo : EIATTR_MERCURY_ISA_VERSION
	.align		4
        /*0080*/ 	.byte	0x03, 0x5f
        /*0082*/ 	.short	0x0101


	//----- nvinfo : EIATTR_EXIT_INSTR_OFFSETS
	.align		4
        /*0084*/ 	.byte	0x04, 0x1c
        /*0086*/ 	.short	(.L_4357 - .L_4356)


	//   ....[0]....
.L_4356:
        /*0088*/ 	.word	0x00000490


	//   ....[1]....
        /*008c*/ 	.word	0x000004f0


	//----- nvinfo : EIATTR_MAX_THREADS
	.align		4
.L_4357:
        /*0090*/ 	.byte	0x04, 0x05
        /*0092*/ 	.short	(.L_4359 - .L_4358)
.L_4358:
        /*0094*/ 	.word	0x00000080
        /*0098*/ 	.word	0x00000001
        /*009c*/ 	.word	0x00000001


	//----- nvinfo : EIATTR_CRS_STACK_SIZE
	.align		4
.L_4359:
        /*00a0*/ 	.byte	0x04, 0x1e
        /*00a2*/ 	.short	(.L_4361 - .L_4360)
.L_4360:
        /*00a4*/ 	.word	0x00000000


	//----- nvinfo : EIATTR_CBANK_PARAM_SIZE
	.align		4
.L_4361:
        /*00a8*/ 	.byte	0x03, 0x19
        /*00aa*/ 	.short	0x001c


	//----- nvinfo : EIATTR_PARAM_CBANK
	.align		4
        /*00ac*/ 	.byte	0x04, 0x0a
        /*00ae*/ 	.short	(.L_4363 - .L_4362)
	.align		4
.L_4362:
        /*00b0*/ 	.word	index@(.nv.constant0._ZN2at6native27unrolled_elementwise_kernelINS0_13AUnaryFunctorIhhhNS0_15binary_internal10MulFunctorIhEEEESt5arrayIPcLm2EELi4E23TrivialOffsetCalculatorILi1EjESB_NS0_6memory15LoadWithoutCastENSC_16StoreWithoutCastEEEviT_T0_T2_T3_T4_T5_)
        /*00b4*/ 	.short	0x0210
        /*00b6*/ 	.short	0x001c


	//----- nvinfo : EIATTR_SW_WAR
	.align		4
.L_4363:
        /*00b8*/ 	.byte	0x04, 0x36
        /*00ba*/ 	.short	(.L_4365 - .L_4364)
.L_4364:
        /*00bc*/ 	.word	0x00000008
.L_4365:


//--------------------- .nv.info._ZN2at6native29vectorized_elementwise_kernelILi2ENS0_13AUnaryFunctorIhhhNS0_15binary_internal10MulFunctorIhEEEESt5arrayIPcLm2EEEEviT0_T1_ --------------------------
	.section	.nv.info._ZN2at6native29vectorized_elementwise_kernelILi2ENS0_13AUnaryFunctorIhhhNS0_15binary_internal10MulFunctorIhEEEESt5arrayIPcLm2EEEEviT0_T1_,"",@"SHT_CUDA_INFO"
	.sectionflags	@""
	.align	4


	//----- nvinfo : EIATTR_CUDA_API_VERSION
	.align		4
        /*0000*/ 	.byte	0x04, 0x37
        /*0002*/ 	.short	(.L_4367 - .L_4366)
.L_4366:
        /*0004*/ 	.word	0x00000082


	//----- nvinfo : EIATTR_KPARAM_INFO
	.align		4
.L_4367:
        /*0008*/ 	.byte	0x04, 0x17
        /*000a*/ 	.short	(.L_4369 - .L_4368)
.L_4368:
        /*000c*/ 	.word	0x00000000
        /*0010*/ 	.short	0x0002
        /*0012*/ 	.short	0x0008
        /*0014*/ 	.byte	0x00, 0xf0, 0x41, 0x00


	//----- nvinfo : EIATTR_KPARAM_INFO
	.align		4
.L_4369:
        /*0018*/ 	.byte	0x04, 0x17
        /*001a*/ 	.short	(.L_4371 - .L_4370)
.L_4370:
        /*001c*/ 	.word	0x00000000
        /*0020*/ 	.short	0x0001
        /*0022*/ 	.short	0x0004
        /*0024*/ 	.byte	0x00, 0xf0, 0x09, 0x00


	//----- nvinfo : EIATTR_KPARAM_INFO
	.align		4
.L_4371:
        /*0028*/ 	.byte	0x04, 0x17
        /*002a*/ 	.short	(.L_4373 - .L_4372)
.L_4372:
        /*002c*/ 	.word	0x00000000
        /*0030*/ 	.short	0x0000
        /*0032*/ 	.short	0x0000
        /*0034*/ 	.byte	0x00, 0xf0, 0x11, 0x00


	//----- nvinfo : EIATTR_SPARSE_MMA_MASK
	.align		4
.L_4373:
        /*0038*/ 	.byte	0x03, 0x50
        /*003a*/ 	.short	0x0000


	//----- nvinfo : EIATTR_MAXREG_COUNT
	.align		4
        /*003c*/ 	.byte	0x03, 0x1b
        /*003e*/ 	.short	0x00ff


	//----- nvinfo : EIATTR_MERCURY_ISA_VERSION
	.align		4
        /*0040*/ 	.byte	0x03, 0x5f
        /*0042*/ 	.short	0x0101


	//----- nvinfo : EIATTR_EXIT_INSTR_OFFSETS
	.align		4
        /*0044*/ 	.byte	0x04, 0x1c
        /*0046*/ 	.short	(.L_4375 - .L_4374)


	//   ....[0]....
.L_4374:
        /*0048*/ 	.word	0x00000370


	//   ....[1]....
        /*004c*/ 	.word	0x00000ca0


	//   ....[2]....
        /*0050*/ 	.word	0x00000d00


	//----- nvinfo : EIATTR_MAX_THREADS
	.align		4
.L_4375:
        /*0054*/ 	.byte	0x04, 0x05
        /*0056*/ 	.short	(.L_4377 - .L_4376)
.L_4376:
        /*0058*/ 	.word	0x00000080
        /*005c*/ 	.word	0x00000001
        /*0060*/ 	.word	0x00000001


	//----- nvinfo : EIATTR_CRS_STACK_SIZE
	.align		4
.L_4377:
        /*0064*/ 	.byte	0x04, 0x1e
        /*0066*/ 	.short	(.L_4379 - .L_4378)
.L_4378:
        /*0068*/ 	.word	0x00000000


	//----- nvinfo : EIATTR_CBANK_PARAM_SIZE
	.align		4
.L_4379:
        /*006c*/ 	.byte	0x03, 0x19
        /*006e*/ 	.short	0x0018


	//----- nvinfo : EIATTR_PARAM_CBANK
	.align		4
        /*0070*/ 	.byte	0x04, 0x0a
        /*0072*/ 	.short	(.L_4381 - .L_4380)
	.align		4
.L_4380:
        /*0074*/ 	.word	index@(.nv.constant0._ZN2at6native29vectorized_elementwise_kernelILi2ENS0_13AUnaryFunctorIhhhNS0_15binary_internal10MulFunctorIhEEEESt5arrayIPcLm2EEEEviT0_T1_)
        /*0078*/ 	.short	0x0210
        /*007a*/ 	.short	0x0018


	//----- nvinfo : EIATTR_SW_WAR
	.align		4
.L_4381:
        /*007c*/ 	.byte	0x04, 0x36
        /*007e*/ 	.short	(.L_4383 - .L_4382)
.L_4382:
        /*0080*/ 	.word	0x00000008
.L_4383:


//--------------------- .nv.info._ZN2at6native29vectorized_elementwise_kernelILi4ENS0_13AUnaryFunctorIhhhNS0_15binary_internal10MulFunctorIhEEEESt5arrayIPcLm2EEEEviT0_T1_ --------------------------
	.section	.nv.info._ZN2at6native29vectorized_elementwise_kernelILi4ENS0_13AUnaryFunctorIhhhNS0_15binary_internal10MulFunctorIhEEEESt5arrayIPcLm2EEEEviT0_T1_,"",@"SHT_CUDA_INFO"
	.sectionflags	@""
	.align	4


	//----- nvinfo : EIATTR_CUDA_API_VERSION
	.align		4
        /*0000*/ 	.byte	0x04, 0x37
        /*0002*/ 	.short	(.L_4385 - .L_4384)
.L_4384:
        /*0004*/ 	.word	0x00000082


	//----- nvinfo : EIATTR_KPARAM_INFO
	.align		4
.L_4385:
        /*0008*/ 	.byte	0x04, 0x17
        /*000a*/ 	.short	(.L_4387 - .L_4386)
.L_4386:
        /*000c*/ 	.word	0x00000000
        /*0010*/ 	.short	0x0002
        /*0012*/ 	.short	0x0008
        /*0014*/ 	.byte	0x00, 0xf0, 0x41, 0x00


	//----- nvinfo : EIATTR_KPARAM_INFO
	.align		4
.L_4387:
        /*0018*/ 	.byte	0x04, 0x17
        /*001a*/ 	.short	(.L_4389 - .L_4388)
.L_4388:
        /*001c*/ 	.word	0x00000000
        /*0020*/ 	.short	0x0001
        /*0022*/ 	.short	0x0004
        /*0024*/ 	.byte	0x00, 0xf0, 0x09, 0x00


	//----- nvinfo : EIATTR_KPARAM_INFO
	.align		4
.L_4389:
        /*0028*/ 	.byte	0x04, 0x17
        /*002a*/ 	.short	(.L_4391 - .L_4390)
.L_4390:
        /*002c*/ 	.word	0x00000000
        /*0030*/ 	.short	0x0000
        /*0032*/ 	.short	0x0000
        /*0034*/ 	.byte	0x00, 0xf0, 0x11, 0x00


	//----- nvinfo : EIATTR_SPARSE_MMA_MASK
	.align		4
.L_4391:
        /*0038*/ 	.byte	0x03, 0x50
        /*003a*/ 	.short	0x0000


	//----- nvinfo : EIATTR_MAXREG_COUNT
	.align		4
        /*003c*/ 	.byte	0x03, 0x1b
        /*003e*/ 	.short	0x00ff


	//----- nvinfo : EIATTR_MERCURY_ISA_VERSION
	.align		4
        /*0040*/ 	.byte	0x03, 0x5f
        /*0042*/ 	.short	0x0101


	//----- nvinfo : EIATTR_EXIT_INSTR_OFFSETS
	.align		4
        /*0044*/ 	.byte	0x04, 0x1c
        /*0046*/ 	.short	(.L_4393 - .L_4392)


	//   ....[0]....
.L_4392:
        /*0048*/ 	.word	0x00000330


	//   ....[1]....
        /*004c*/ 	.word	0x00000c60


	//   ....[2]....
        /*0050*/ 	.word	0x00000cc0


	//----- nvinfo : EIATTR_MAX_THREADS
	.align		4
.L_4393:
        /*0054*/ 	.byte	0x04, 0x05
        /*0056*/ 	.short	(.L_4395 - .L_4394)
.L_4394:
        /*0058*/ 	.word	0x00000080
        /*005c*/ 	.word	0x00000001
        /*0060*/ 	.word	0x00000001


	//----- nvinfo : EIATTR_CRS_STACK_SIZE
	.align		4
.L_4395:
        /*0064*/ 	.byte	0x04, 0x1e
        /*0066*/ 	.short	(.L_4397 - .L_4396)
.L_4396:
        /*0068*/ 	.word	0x00000000


	//----- nvinfo : EIATTR_CBANK_PARAM_SIZE
	.align		4
.L_4397:
        /*006c*/ 	.byte	0x03, 0x19
        /*006e*/ 	.short	0x0018


	//----- nvinfo : EIATTR_PARAM_CBANK
	.align		4
        /*0070*/ 	.byte	0x04, 0x0a
        /*0072*/ 	.short	(.L_4399 - .L_4398)
	.align		4
.L_4398:
        /*0074*/ 	.word	index@(.nv.constant0._ZN2at6native29vectorized_elementwise_kernelILi4ENS0_13AUnaryFunctorIhhhNS0_15binary_internal10MulFunctorIhEEEESt5arrayIPcLm2EEEEviT0_T1_)
        /*0078*/ 	.short	0x0210
        /*007a*/ 	.short	0x0018


	//----- nvinfo : EIATTR_SW_WAR
	.align		4
.L_4399:
        /*007c*/ 	.byte	0x04, 0x36
        /*007e*/ 	.short	(.L_4401 - .L_4400)
.L_4400:
        /*0080*/ 	.word	0x00000008
.L_4401:


//--------------------- .nv.info._ZN2at6native29vectorized_elementwise_kernelILi8ENS0_13AUnaryFunctorIhhhNS0_15binary_internal10MulFunctorIhEEEESt5arrayIPcLm2EEEEviT0_T1_ --------------------------
	.section	.nv.info._ZN2at6native29vectorized_elementwise_kernelILi8ENS0_13AUnaryFunctorIhhhNS0_15binary_internal10MulFunctorIhEEEESt5arrayIPcLm2EEEEviT0_T1_,"",@"SHT_CUDA_INFO"
	.sectionflags	@""
	.align	4


	//----- nvinfo : EIATTR_CUDA_API_VERSION
	.align		4
        /*0000*/ 	.byte	0x04, 0x37
        /*0002*/ 	.short	(.L_4403 - .L_4402)
.L_4402:
        /*0004*/ 	.word	0x00000082


	//----- nvinfo : EIATTR_KPARAM_INFO
	.align		4
.L_4403:
        /*0008*/ 	.byte	0x04, 0x17
        /*000a*/ 	.short	(.L_4405 - .L_4404)
.L_4404:
        /*000c*/ 	.word	0x00000000
        /*0010*/ 	.short	0x0002
        /*0012*/ 	.short	0x0008
        /*0014*/ 	.byte	0x00, 0xf0, 0x41, 0x00


	//----- nvinfo : EIATTR_KPARAM_INFO
	.align		4
.L_4405:
        /*0018*/ 	.byte	0x04, 0x17
        /*001a*/ 	.short	(.L_4407 - .L_4406)
.L_4406:
        /*001c*/ 	.word	0x00000000
        /*0020*/ 	.short	0x0001
        /*0022*/ 	.short	0x0004
        /*0024*/ 	.byte	0x00, 0xf0, 0x09, 0x00


	//----- nvinfo : EIATTR_KPARAM_INFO
	.align		4
.L_4407:
        /*0028*/ 	.byte	0x04, 0x17
        /*002a*/ 	.short	(.L_4409 - .L_4408)
.L_4408:
        /*002c*/ 	.word	0x00000000
        /*0030*/ 	.short	0x0000
        /*0032*/ 	.short	0x0000
        /*0034*/ 	.byte	0x00, 0xf0, 0x11, 0x00


	//----- nvinfo : EIATTR_SPARSE_MMA_MASK
	.align		4
.L_4409:
        /*0038*/ 	.byte	0x03, 0x50
        /*003a*/ 	.short	0x0000


	//----- nvinfo : EIATTR_MAXREG_COUNT
	.align		4
        /*003c*/ 	.byte	0x03, 0x1b
        /*003e*/ 	.short	0x00ff


	//----- nvinfo : EIATTR_MERCURY_ISA_VERSION
	.align		4
        /*0040*/ 	.byte	0x03, 0x5f
        /*0042*/ 	.short	0x0101


	//----- nvinfo : EIATTR_EXIT_INSTR_OFFSETS
	.align		4
        /*0044*/ 	.byte	0x04, 0x1c
        /*0046*/ 	.short	(.L_4411 - .L_4410)


	//   ....[0]....
.L_4410:
        /*0048*/ 	.word	0x00000430


	//   ....[1]....
        /*004c*/ 	.word	0x00000d60


	//   ....[2]....
        /*0050*/ 	.word	0x00000dc0


	//----- nvinfo : EIATTR_MAX_THREADS
	.align		4
.L_4411:
        /*0054*/ 	.byte	0x04, 0x05
        /*0056*/ 	.short	(.L_4413 - .L_4412)
.L_4412:
        /*0058*/ 	.word	0x00000080
        /*005c*/ 	.word	0x00000001
        /*0060*/ 	.word	0x00000001


	//----- nvinfo : EIATTR_CRS_STACK_SIZE
	.align		4
.L_4413:
        /*0064*/ 	.byte	0x04, 0x1e
        /*0066*/ 	.short	(.L_4415 - .L_4414)
.L_4414:
        /*0068*/ 	.word	0x00000000


	//----- nvinfo : EIATTR_CBANK_PARAM_SIZE
	.align		4
.L_4415:
        /*006c*/ 	.byte	0x03, 0x19
        /*006e*/ 	.short	0x0018


	//----- nvinfo : EIATTR_PARAM_CBANK
	.align		4
        /*0070*/ 	.byte	0x04, 0x0a
        /*0072*/ 	.short	(.L_4417 - .L_4416)
	.align		4
.L_4416:
        /*0074*/ 	.word	index@(.nv.constant0._ZN2at6native29vectorized_elementwise_kernelILi8ENS0_13AUnaryFunctorIhhhNS0_15binary_internal10MulFunctorIhEEEESt5arrayIPcLm2EEEEviT0_T1_)
        /*0078*/ 	.short	0x0210
        /*007a*/ 	.short	0x0018


	//----- nvinfo : EIATTR_SW_WAR
	.align		4
.L_4417:
        /*007c*/ 	.byte	0x04, 0x36
        /*007e*/ 	.short	(.L_4419 - .L_4418)
.L_4418:
        /*0080*/ 	.word	0x00000008
.L_4419:


//--------------------- .nv.info._ZN2at6native18elementwise_kernelILi128ELi4EZNS0_15gpu_kernel_implINS0_13BinaryFunctorIhhhNS0_15binary_internal10MulFunctorIhEEEEEEvRNS_18TensorIteratorBaseERKT_EUliE_EEviT1_ --------------------------
	.section	.nv.info._ZN2at6native18elementwise_kernelILi128ELi4EZNS0_15gpu_kernel_implINS0_13BinaryFunctorIhhhNS0_15binary_internal10MulFunctorIhEEEEEEvRNS_18TensorIteratorBaseERKT_EUliE_EEviT1_,"",@"SHT_CUDA_INFO"
	.sectionflags	@""
	.align	4


	//----- nvinfo : EIATTR_CUDA_API_VERSION
	.align		4
        /*0000*/ 	.byte	0x04, 0x37
        /*0002*/ 	.short	(.L_4421 - .L_4420)
.L_4420:
        /*0004*/ 	.word	0x00000082


	//----- nvinfo : EIATTR_KPARAM_INFO
	.align		4
.L_4421:
        /*0008*/ 	.byte	0x04, 0x17
        /*000a*/ 	.short	(.L_4423 - .L_4422)
.L_4422:
        /*000c*/ 	.word	0x00000000
        /*0010*/ 	.short	0x0001
        /*0012*/ 	.short	0x0008
        /*0014*/ 	.byte	0x00, 0xf0, 0x21, 0x0a


	//----- nvinfo : EIATTR_KPARAM_INFO
	.align		4
.L_4423:
        /*0018*/ 	.byte	0x04, 0x17
        /*001a*/ 	.short	(.L_4425 - .L_4424)
.L_4424:
        /*001c*/ 	.word	0x00000000
        /*0020*/ 	.short	0x0000
        /*0022*/ 	.short	0x0000
        /*0024*/ 	.byte	0x00, 0xf0, 0x11, 0x00


	//----- nvinfo : EIATTR_SPARSE_MMA_MASK
	.align		4
.L_4425:
        /*0028*/ 	.byte	0x03, 0x50
        /*002a*/ 	.short	0x0000


	//----- nvinfo : EIATTR_MAXREG_COUNT
	.align		4
        /*002c*/ 	.byte	0x03, 0x1b
        /*002e*/ 	.short	0x0080


	//----- nvinfo : EIATTR_EXTERNS
	.align		4
        /*0030*/ 	.byte	0x04, 0x0f
        /*0032*/ 	.short	(.L_4427 - .L_4426)


	//   ....[0]....
	.align		4
.L_4426:
        /*0034*/ 	.word	index@(__assertfail)


	//----- nvinfo : EIATTR_MERCURY_ISA_VERSION
	.align		4
.L_4427:
        /*0038*/ 	.byte	0x03, 0x5f
        /*003a*/ 	.short	0x0101


	//----- nvinfo : EIATTR_SYSCALL_OFFSETS
	.align		4
        /*003c*/ 	.byte	0x04, 0x46
        /*003e*/ 	.short	(.L_4429 - .L_4428)


	//   ....[0]....
.L_4428:
        /*0040*/ 	.word	0x00002560


	//   ....[1]....
        /*0044*/ 	.word	0x00003420


	//   ....[2]....
        /*0048*/ 	.word	0x000043a0


	//   ....[3]....
        /*004c*/ 	.word	0x00006940


	//   ....[4]....
        /*0050*/ 	.word	0x00007800


	//   ....[5]....
        /*0054*/ 	.word	0x00008780


	//   ....[6]....
        /*0058*/ 	.word	0x0000ad10


	//   ....[7]....
        /*005c*/ 	.word	0x0000bbd0


	//   ....[8]....
        /*0060*/ 	.word	0x0000cb50


	//   ....[9]....
        /*0064*/ 	.word	0x0000f0d0


	//   ....[10]....
        /*0068*/ 	.word	0x0000ff90


	//   ....[11]....
        /*006c*/ 	.word	0x00010f10


	//----- nvinfo : EIATTR_EXIT_INSTR_OFFSETS
	.align		4
.L_4429:
        /*0070*/ 	.byte	0x04, 0x1c
        /*0072*/ 	.short	(.L_4431 - .L_4430)


	//   ....[0]....
.L_4430:
        /*0074*/ 	.word	0x0000cc10


	//   ....[1]....
        /*0078*/ 	.word	0x00010100


	//   ....[2]....
        /*007c*/ 	.word	0x00010120


	//   ....[3]....
        /*0080*/ 	.word	0x000101c0


	//   ....[4]....
        /*0084*/ 	.word	0x000101f0


	//   ....[5]....
        /*0088*/ 	.word	0x00010220


	//   ....[6]....
        /*008c*/ 	.word	0x000102c0


	//   ....[7]....
        /*0090*/ 	.word	0x00010310


	//   ....[8]....
        /*0094*/ 	.word	0x000103c0


	//   ....[9]....
        /*0098*/ 	.word	0x00010420


	//   ....[10]....
        /*009c*/ 	.word	0x00010460


	//   ....[11]....
        /*00a0*/ 	.word	0x00010520


	//   ....[12]....
        /*00a4*/ 	.word	0x00010570


	//   ....[13]....
        /*00a8*/ 	.word	0x00010710


	//   ....[14]....
        /*00ac*/ 	.word	0x00010880


	//   ....[15]....
        /*00b0*/ 	.word	0x000108d0


	//   ....[16]....
        /*00b4*/ 	.word	0x00010980


	//   ....[17]....
        /*00b8*/ 	.word	0x00010b10


	//   ....[18]....
        /*00bc*/ 	.word	0x00010ca0


	//   ....[19]....
        /*00c0*/ 	.word	0x00010e10


	//   ....[20]....
        /*00c4*/ 	.word	0x00010f20


	//   ....[21]....
        /*00c8*/ 	.word	0x00010f60


	//   ....[22]....
        /*00cc*/ 	.word	0x00010f90


	//----- nvinfo : EIATTR_MAX_THREADS
	.align		4
.L_4431:
        /*00d0*/ 	.byte	0x04, 0x05
        /*00d2*/ 	.short	(.L_4433 - .L_4432)
.L_4432:
        /*00d4*/ 	.word	0x00000080
        /*00d8*/ 	.word	0x00000001
        /*00dc*/ 	.word	0x00000001


	//----- nvinfo : EIATTR_CRS_STACK_SIZE
	.align		4
.L_4433:
        /*00e0*/ 	.byte	0x04, 0x1e
        /*00e2*/ 	.short	(.L_4435 - .L_4434)
.L_4434:
        /*00e4*/ 	.word	0x00000000


	//----- nvinfo : EIATTR_CBANK_PARAM_SIZE
	.align		4
.L_4435:
        /*00e8*/ 	.byte	0x03, 0x19
        /*00ea*/ 	.short	0x0290


	//----- nvinfo : EIATTR_PARAM_CBANK
	.align		4
        /*00ec*/ 	.byte	0x04, 0x0a
        /*00ee*/ 	.short	(.L_4437 - .L_4436)
	.align		4
.L_4436:
        /*00f0*/ 	.word	index@(.nv.constant0._ZN2at6native18elementwise_kernelILi128ELi4EZNS0_15gpu_kernel_implINS0_13BinaryFunctorIhhhNS0_15binary_internal10MulFunctorIhEEEEEEvRNS_18TensorIteratorBaseERKT_EUliE_EEviT1_)
        /*00f4*/ 	.short	0x0210
        /*00f6*/ 	.short	0x0290


	//----- nvinfo : EIATTR_SW_WAR
	.align		4
.L_4437:
        /*00f8*/ 	.byte	0x04, 0x36
        /*00fa*/ 	.short	(.L_4439 - .L_4438)
.L_4438:
        /*00fc*/ 	.word	0x00000008
.L_4439:


//--------------------- .nv.info._ZN2at6native27unrolled_elementwise_kernelINS0_13BinaryFunctorIhhhNS0_15binary_internal10MulFunctorIhEEEESt5arrayIPcLm3EELi4E23TrivialOffsetCalculatorILi2EjESA_ILi1EjENS0_6memory12LoadWithCastILi2EEENSD_13StoreWithCastILi1EEEEEviT_T0_T2_T3_T4_T5_ --------------------------
	.section	.nv.info._ZN2at6native27unrolled_elementwise_kernelINS0_13BinaryFunctorIhhhNS0_15binary_internal10MulFunctorIhEEEESt5arrayIPcLm3EELi4E23TrivialOffsetCalculatorILi2EjESA_ILi1EjENS0_6memory12LoadWithCastILi2EEENSD_13StoreWithCastILi1EEEEEviT_T0_T2_T3_T4_T5_,"",@"SHT_CUDA_INFO"
	.sectionflags	@""
	.align	4


	//----- nvinfo : EIATTR_CUDA_API_VERSION
	.align		4
        /*0000*/ 	.byte	0x04, 0x37
        /*0002*/ 	.short	(.L_4441 - .L_4440)
.L_4440:
        /*0004*/ 	.word	0x00000082


	//----- nvinfo : EIATTR_KPARAM_INFO
	.align		4
.L_4441:
        /*0008*/ 	.byte	0x04, 0x17
        /*000a*/ 	.short	(.L_4443 - .L_4442)
.L_4442:
        /*000c*/ 	.word	0x00000000
        /*0010*/ 	.short	0x0006
        /*0012*/ 	.short	0x0030
        /*0014*/ 	.byte	0x00, 0xf0, 0x21, 0x00


	//----- nvinfo : EIATTR_KPARAM_INFO
	.align		4
.L_4443:
        /*0018*/ 	.byte	0x04, 0x17
        /*001a*/ 	.short	(.L_4445 - .L_4444)
.L_4444:
        /*001c*/ 	.word	0x00000000
        /*0020*/ 	.short	0x0005
        /*0022*/ 	.short	0x0024
        /*0024*/ 	.byte	0x00, 0xf0, 0x31, 0x00


	//----- nvinfo : EIATTR_KPARAM_INFO
	.align		4
.L_4445:
        /*0028*/ 	.byte	0x04, 0x17
        /*002a*/ 	.short	(.L_4447 - .L_4446)
.L_4446:
        /*002c*/ 	.word	0x00000000
        /*0030*/ 	.short	0x0004
        /*0032*/ 	.short	0x0021
        /*0034*/ 	.byte	0x00, 0xf0, 0x05, 0x00


	//----- nvinfo : EIATTR_KPARAM_INFO
	.align		4
.L_4447:
        /*0038*/ 	.byte	0x04, 0x17
        /*003a*/ 	.short	(.L_4449 - .L_4448)
.L_4448:
        /*003c*/ 	.word	0x00000000
        /*0040*/ 	.short	0x0003
        /*0042*/ 	.short	0x0020
        /*0044*/ 	.byte	0x00, 0xf0, 0x05, 0x00


	//----- nvinfo : EIATTR_KPARAM_INFO
	.align		4
.L_4449:
        /*0048*/ 	.byte	0x04, 0x17
        /*004a*/ 	.short	(.L_4451 - .L_4450)
.L_4450:
        /*004c*/ 	.word	0x00000000
        /*0050*/ 	.short	0x0002
        /*0052*/ 	.short	0x0008
        /*0054*/ 	.byte	0x00, 0xf0, 0x61, 0x00


	//----- nvinfo : EIATTR_KPARAM_INFO
	.align		4
.L_4451:
        /*0058*/ 	.byte	0x04, 0x17
        /*005a*/ 	.short	(.L_4453 - .L_4452)
.L_4452:
        /*005c*/ 	.word	0x00000000
        /*0060*/ 	.short	0x0001
        /*0062*/ 	.short	0x0004
        /*0064*/ 	.byte	0x00, 0xf0, 0x05, 0x00


	//----- nvinfo : EIATTR_KPARAM_INFO
	.align		4
.L_4453:
        /*0068*/ 	.byte	0x04, 0x17
        /*006a*/ 	.short	(.L_4455 - .L_4454)
.L_4454:
        /*006c*/ 	.word	0x00000000
        /*0070*/ 	.short	0x0000
        /*0072*/ 	.short	0x0000
        /*0074*/ 	.byte	0x00, 0xf0, 0x11, 0x00


	//----- nvinfo : EIATTR_SPARSE_MMA_MASK
	.align		4
.L_4455:
        /*0078*/ 	.byte	0x03, 0x50
        /*007a*/ 	.short	0x0000


	//----- nvinfo : EIATTR_MAXREG_COUNT
	.align		4
        /*007c*/ 	.byte	0x03, 0x1b
        /*007e*/ 	.short	0x00ff


	//----- nvinfo : EIATTR_EXTERNS
	.align		4
        /*0080*/ 	.byte	0x04, 0x0f
        /*0082*/ 	.short	(.L_4457 - .L_4456)


	//   ....[0]....
	.align		4
.L_4456:
        /*0084*/ 	.word	index@(__assertfail)


	//----- nvinfo : EIATTR_MERCURY_ISA_VERSION
	.align		4
.L_4457:
        /*0088*/ 	.byte	0x03, 0x5f
        /*008a*/ 	.short	0x0101


	//----- nvinfo : EIATTR_SYSCALL_OFFSETS
	.align		4
        /*008c*/ 	.byte	0x04, 0x46
        /*008e*/ 	.short	(.L_4459 - .L_4458)


	//   ....[0]....
.L_4458:
        /*0090*/ 	.word	0x00000f70


	//   ....[1]....
        /*0094*/ 	.word	0x00001e40


	//   ....[2]....
        /*0098*/ 	.word	0x00002d90


	//   ....[3]....
        /*009c*/ 	.word	0x00003c60


	//   ....[4]....
        /*00a0*/ 	.word	0x00004bc0


	//   ....[5]....
        /*00a4*/ 	.word	0x00005aa0


	//   ....[6]....
        /*00a8*/ 	.word	0x000069e0


	//   ....[7]....
        /*00ac*/ 	.word	0x000078c0


	//   ....[8]....
        /*00b0*/ 	.word	0x00008980


	//   ....[9]....
        /*00b4*/ 	.word	0x00009980


	//   ....[10]....
        /*00b8*/ 	.word	0x0000a970


	//   ....[11]....
        /*00bc*/ 	.word	0x0000b960


	//----- nvinfo : EIATTR_EXIT_INSTR_OFFSETS
	.align		4
.L_4459:
        /*00c0*/ 	.byte	0x04, 0x1c
        /*00c2*/ 	.short	(.L_4461 - .L_4460)


	//   ....[0]....
.L_4460:
        /*00c4*/ 	.word	0x0000aa20


	//   ....[1]....
        /*00c8*/ 	.word	0x0000ab50


	//   ....[2]....
        /*00cc*/ 	.word	0x0000ab70


	//   ....[3]....
        /*00d0*/ 	.word	0x0000ac10


	//   ....[4]....
        /*00d4*/ 	.word	0x0000ac40


	//   ....[5]....
        /*00d8*/ 	.word	0x0000ac70


	//   ....[6]....
        /*00dc*/ 	.word	0x0000ad10


	//   ....[7]....
        /*00e0*/ 	.word	0x0000ad60


	//   ....[8]....
        /*00e4*/ 	.word	0x0000ae10


	//   ....[9]....
        /*00e8*/ 	.word	0x0000ae70


	//   ....[10]....
        /*00ec*/ 	.word	0x0000aeb0


	//   ....[11]....
        /*00f0*/ 	.word	0x0000af70


	//   ....[12]....
        /*00f4*/ 	.word	0x0000afc0


	//   ....[13]....
        /*00f8*/ 	.word	0x0000b160


	//   ....[14]....
        /*00fc*/ 	.word	0x0000b2d0


	//   ....[15]....
        /*0100*/ 	.word	0x0000b320


	//   ....[16]....
        /*0104*/ 	.word	0x0000b3d0


	//   ....[17]....
        /*0108*/ 	.word	0x0000b560


	//   ....[18]....
        /*010c*/ 	.word	0x0000b6f0


	//   ....[19]....
        /*0110*/ 	.word	0x0000b860


	//   ....[20]....
        /*0114*/ 	.word	0x0000b970


	//   ....[21]....
        /*0118*/ 	.word	0x0000b9b0


	//   ....[22]....
        /*011c*/ 	.word	0x0000b9e0


	//----- nvinfo : EIATTR_MAX_THREADS
	.align		4
.L_4461:
        /*0120*/ 	.byte	0x04, 0x05
        /*0122*/ 	.short	(.L_4463 - .L_4462)
.L_4462:
        /*0124*/ 	.word	0x00000080
        /*0128*/ 	.word	0x00000001
        /*012c*/ 	.word	0x00000001


	//----- nvinfo : EIATTR_CRS_STACK_SIZE
	.align		4
.L_4463:
        /*0130*/ 	.byte	0x04, 0x1e
        /*0132*/ 	.short	(.L_4465 - .L_4464)
.L_4464:
        /*0134*/ 	.word	0x00000000


	//----- nvinfo : EIATTR_CBANK_PARAM_SIZE
	.align		4
.L_4465:
        /*0138*/ 	.byte	0x03, 0x19
        /*013a*/ 	.short	0x0038


	//----- nvinfo : EIATTR_PARAM_CBANK
	.align		4
        /*013c*/ 	.byte	0x04, 0x0a
        /*013e*/ 	.short	(.L_4467 - .L_4466)
	.align		4
.L_4466:
        /*0140*/ 	.word	index@(.nv.constant0._ZN2at6native27unrolled_elementwise_kernelINS0_13BinaryFunctorIhhhNS0_15binary_internal10MulFunctorIhEEEESt5arrayIPcLm3EELi4E23TrivialOffsetCalculatorILi2EjESA_ILi1EjENS0_6memory12LoadWithCastILi2EEENSD_13StoreWithCastILi1EEEEEviT_T0_T2_T3_T4_T5_)
        /*0144*/ 	.short	0x0210
        /*0146*/ 	.short	0x0038


	//----- nvinfo : EIATTR_SW_WAR
	.align		4
.L_4467:
        /*0148*/ 	.byte	0x04, 0x36
        /*014a*/ 	.short	(.L_4469 - .L_4468)
.L_4468:
        /*014c*/ 	.word	0x00000008
.L_4469:


//--------------------- .nv.info._ZN2at6native18elementwise_kernelILi128ELi4EZNS0_22gpu_kernel_impl_nocastINS0_13BinaryFunctorIhhhNS0_15binary_internal10MulFunctorIhEEEEEEvRNS_18TensorIteratorBaseERKT_EUliE_EEviT1_ --------------------------
	.section	.nv.info._ZN2at6native18elementwise_kernelILi128ELi4EZNS0_22gpu_kernel_impl_nocastINS0_13BinaryFunctorIhhhNS0_15binary_internal10MulFunctorIhEEEEEEvRNS_18TensorIteratorBaseERKT_EUliE_EEviT1_,"",@"SHT_CUDA_INFO"
	.sectionflags	@""
	.align	4


	//----- nvinfo : EIATTR_CUDA_API_VERSION
	.align		4
        /*0000*/ 	.byte	0x04, 0x37
        /*0002*/ 	.short	(.L_4471 - .L_4470)
.L_4470:
        /*0004*/ 	.word	0x00000082


	//----- nvinfo : EIATTR_KPARAM_INFO
	.align		4
.L_4471:
        /*0008*/ 	.byte	0x04, 0x17
        /*000a*/ 	.short	(.L_4473 - .L_4472)
.L_4472:
        /*000c*/ 	.word	0x00000000
        /*0010*/ 	.short	0x0001
        /*0012*/ 	.short	0x0008
        /*0014*/ 	.byte	0x00, 0xf0, 0x21, 0x0a


	//----- nvinfo : EIATTR_KPARAM_INFO
	.align		4
.L_4473:
        /*0018*/ 	.byte	0x04, 0x17
        /*001a*/ 	.short	(.L_4475 - .L_4474)
.L_4474:
        /*001c*/ 	.word	0x00000000
        /*0020*/ 	.short	0x0000
        /*0022*/ 	.short	0x0000
        /*0024*/ 	.byte	0x00, 0xf0, 0x11, 0x00


	//----- nvinfo : EIATTR_SPARSE_MMA_MASK
	.align		4
.L_4475:
        /*0028*/ 	.byte	0x03, 0x50
        /*002a*/ 	.short	0x0000


	//----- nvinfo : EIATTR_MAXREG_COUNT
	.align		4
        /*002c*/ 	.byte	0x03, 0x1b
        /*002e*/ 	.short	0x0080


	//----- nvinfo : EIATTR_MERCURY_ISA_VERSION
	.align		4
        /*0030*/ 	.byte	0x03, 0x5f
        /*0032*/ 	.short	0x0101


	//----- nvinfo : EIATTR_EXIT_INSTR_OFFSETS
	.align		4
        /*0034*/ 	.byte	0x04, 0x1c
        /*0036*/ 	.short	(.L_4477 - .L_4476)


	//   ....[0]....
.L_4476:
        /*0038*/ 	.word	0x000045f0


	//   ....[1]....
        /*003c*/ 	.word	0x00005ce0


	//----- nvinfo : EIATTR_MAX_THREADS
	.align		4
.L_4477:
        /*0040*/ 	.byte	0x04, 0x05
        /*0042*/ 	.short	(.L_4479 - .L_4478)
.L_4478:
        /*0044*/ 	.word	0x00000080
        /*0048*/ 	.word	0x00000001
        /*004c*/ 	.word	0x00000001


	//----- nvinfo : EIATTR_CRS_STACK_SIZE
	.align		4
.L_4479:
        /*0050*/ 	.byte	0x04, 0x1e
        /*0052*/ 	.short	(.L_4481 - .L_4480)
.L_4480:
        /*0054*/ 	.word	0x00000000


	//----- nvinfo : EIATTR_CBANK_PARAM_SIZE
	.align		4
.L_4481:
        /*0058*/ 	.byte	0x03, 0x19
        /*005a*/ 	.short	0x0290


	//----- nvinfo : EIATTR_PARAM_CBANK
	.align		4
        /*005c*/ 	.byte	0x04, 0x0a
        /*005e*/ 	.short	(.L_4483 - .L_4482)
	.align		4
.L_4482:
        /*0060*/ 	.word	index@(.nv.constant0._ZN2at6native18elementwise_kernelILi128ELi4EZNS0_22gpu_kernel_impl_nocastINS0_13BinaryFunctorIhhhNS0_15binary_internal10MulFunctorIhEEEEEEvRNS_18TensorIteratorBaseERKT_EUliE_EEviT1_)
        /*0064*/ 	.short	0x0210
        /*0066*/ 	.short	0x0290


	//----- nvinfo : EIATTR_SW_WAR
	.align		4
.L_4483:
        /*0068*/ 	.byte	0x04, 0x36
        /*006a*/ 	.short	(.L_4485 - .L_4484)
.L_4484:
        /*006c*/ 	.word	0x00000008
.L_4485:


//--------------------- .nv.info._ZN2at6native27unrolled_elementwise_kernelINS0_13BinaryFunctorIhhhNS0_15binary_internal10MulFunctorIhEEEESt5arrayIPcLm3EELi4E23TrivialOffsetCalculatorILi2EjESA_ILi1EjENS0_6memory15LoadWithoutCastENSD_16StoreWithoutCastEEEviT_T0_T2_T3_T4_T5_ --------------------------
	.section	.nv.info._ZN2at6native27unrolled_elementwise_kernelINS0_13BinaryFunctorIhhhNS0_15binary_internal10MulFunctorIhEEEESt5arrayIPcLm3EELi4E23TrivialOffsetCalculatorILi2EjESA_ILi1EjENS0_6memory15LoadWithoutCastENSD_16StoreWithoutCastEEEviT_T0_T2_T3_T4_T5_,"",@"SHT_CUDA_INFO"
	.sectionflags	@""
	.align	4


	//----- nvinfo : EIATTR_CUDA_API_VERSION
	.align		4
        /*0000*/ 	.byte	0x04, 0x37
        /*0002*/ 	.short	(.L_4487 - .L_4486)
.L_4486:
        /*0004*/ 	.word	0x00000082


	//----- nvinfo : EIATTR_KPARAM_INFO
	.align		4
.L_4487:
        /*0008*/ 	.byte	0x04, 0x17
        /*000a*/ 	.short	(.L_4489 - .L_4488)
.L_4488:
        /*000c*/ 	.word	0x00000000
        /*0010*/ 	.short	0x0006
        /*0012*/ 	.short	0x0023
        /*0014*/ 	.byte	0x00, 0xf0, 0x05, 0x00


	//----- nvinfo : EIATTR_KPARAM_INFO
	.align		4
.L_4489:
        /*0018*/ 	.byte	0x04, 0x17
        /*001a*/ 	.short	(.L_4491 - .L_4490)
.L_4490:
        /*001c*/ 	.word	0x00000000
        /*0020*/ 	.short	0x0005
        /*0022*/ 	.short	0x0022
        /*0024*/ 	.byte	0x00, 0xf0, 0x05, 0x00


	//----- nvinfo : EIATTR_KPARAM_INFO
	.align		4
.L_4491:
        /*0028*/ 	.byte	0x04, 0x17
        /*002a*/ 	.short	(.L_4493 - .L_4492)
.L_4492:
        /*002c*/ 	.word	0x00000000
        /*0030*/ 	.short	0x0004
        /*0032*/ 	.short	0x0021
        /*0034*/ 	.byte	0x00, 0xf0, 0x05, 0x00


	//----- nvinfo : EIATTR_KPARAM_INFO
	.align		4
.L_4493:
        /*0038*/ 	.byte	0x04, 0x17
        /*003a*/ 	.short	(.L_4495 - .L_4494)
.L_4494:
        /*003c*/ 	.word	0x00000000
        /*0040*/ 	.short	0x0003
        /*0042*/ 	.short	0x0020
        /*0044*/ 	.byte	0x00, 0xf0, 0x05, 0x00


	//----- nvinfo : EIATTR_KPARAM_INFO
	.align		4
.L_4495:
        /*0048*/ 	.byte	0x04, 0x17
        /*004a*/ 	.short	(.L_4497 - .L_4496)
.L_4496:
        /*004c*/ 	.word	0x00000000
        /*0050*/ 	.short	0x0002
        /*0052*/ 	.short	0x0008
        /*0054*/ 	.byte	0x00, 0xf0, 0x61, 0x00


	//----- nvinfo : EIATTR_KPARAM_INFO
	.align		4
.L_4497:
        /*0058*/ 	.byte	0x04, 0x17
        /*005a*/ 	.short	(.L_4499 - .L_4498)
.L_4498:
        /*005c*/ 	.word	0x00000000
        /*0060*/ 	.short	0x0001
        /*0062*/ 	.short	0x0004
        /*0064*/ 	.byte	0x00, 0xf0, 0x05, 0x00


	//----- nvinfo : EIATTR_KPARAM_INFO
	.align		4
.L_4499:
        /*0068*/ 	.byte	0x04, 0x17
        /*006a*/ 	.short	(.L_4501 - .L_4500)
.L_4500:
        /*006c*/ 	.word	0x00000000
        /*0070*/ 	.short	0x0000
        /*0072*/ 	.short	0x0000
        /*0074*/ 	.byte	0x00, 0xf0, 0x11, 0x00


	//----- nvinfo : EIATTR_SPARSE_MMA_MASK
	.align		4
.L_4501:
        /*0078*/ 	.byte	0x03, 0x50
        /*007a*/ 	.short	0x0000


	//----- nvinfo : EIATTR_MAXREG_COUNT
	.align		4
        /*007c*/ 	.byte	0x03, 0x1b
        /*007e*/ 	.short	0x00ff


	//----- nvinfo : EIATTR_MERCURY_ISA_VERSION
	.align		4
        /*0080*/ 	.byte	0x03, 0x5f
        /*0082*/ 	.short	0x0101


	//----- nvinfo : EIATTR_EXIT_INSTR_OFFSETS
	.align		4
        /*0084*/ 	.byte	0x04, 0x1c
        /*0086*/ 	.short	(.L_4503 - .L_4502)


	//   ....[0]....
.L_4502:
        /*0088*/ 	.word	0x000005d0


	//   ....[1]....
        /*008c*/ 	.word	0x00000640


	//----- nvinfo : EIATTR_MAX_THREADS
	.align		4
.L_4503:
        /*0090*/ 	.byte	0x04, 0x05
        /*0092*/ 	.short	(.L_4505 - .L_4504)
.L_4504:
        /*0094*/ 	.word	0x00000080
        /*0098*/ 	.word	0x00000001
        /*009c*/ 	.word	0x00000001


	//----- nvinfo : EIATTR_CRS_STACK_SIZE
	.align		4
.L_4505:
        /*00a0*/ 	.byte	0x04, 0x1e
        /*00a2*/ 	.short	(.L_4507 - .L_4506)
.L_4506:
        /*00a4*/ 	.word	0x00000000


	//----- nvinfo : EIATTR_CBANK_PARAM_SIZE
	.align		4
.L_4507:
        /*00a8*/ 	.byte	0x03, 0x19
        /*00aa*/ 	.short	0x0024


	//----- nvinfo : EIATTR_PARAM_CBANK
	.align		4
        /*00ac*/ 	.byte	0x04, 0x0a
        /*00ae*/ 	.short	(.L_4509 - .L_4508)
	.align		4
.L_4508:
        /*00b0*/ 	.word	index@(.nv.constant0._ZN2at6native27unrolled_elementwise_kernelINS0_13BinaryFunctorIhhhNS0_15binary_internal10MulFunctorIhEEEESt5arrayIPcLm3EELi4E23TrivialOffsetCalculatorILi2EjESA_ILi1EjENS0_6memory15LoadWithoutCastENSD_16StoreWithoutCastEEEviT_T0_T2_T3_T4_T5_)
        /*00b4*/ 	.short	0x0210
        /*00b6*/ 	.short	0x0024


	//----- nvinfo : EIATTR_SW_WAR
	.align		4
.L_4509:
        /*00b8*/ 	.byte	0x04, 0x36
        /*00ba*/ 	.short	(.L_4511 - .L_4510)
.L_4510:
        /*00bc*/ 	.word	0x00000008
.L_4511:


//--------------------- .nv.info._ZN2at6native29vectorized_elementwise_kernelILi2ENS0_13BinaryFunctorIhhhNS0_15binary_internal10MulFunctorIhEEEESt5arrayIPcLm3EEEEviT0_T1_ --------------------------
	.section	.nv.info._ZN2at6native29vectorized_elementwise_kernelILi2ENS0_13BinaryFunctorIhhhNS0_15binary_internal10MulFunctorIhEEEESt5arrayIPcLm3EEEEviT0_T1_,"",@"SHT_CUDA_INFO"
	.sectionflags	@""
	.align	4


	//----- nvinfo : EIATTR_CUDA_API_VERSION
	.align		4
        /*0000*/ 	.byte	0x04, 0x37
        /*0002*/ 	.short	(.L_4513 - .L_4512)
.L_4512:
        /*0004*/ 	.word	0x00000082


	//----- nvinfo : EIATTR_KPARAM_INFO
	.align		4
.L_4513:
        /*0008*/ 	.byte	0x04, 0x17
        /*000a*/ 	.short	(.L_4515 - .L_4514)
.L_4514:
        /*000c*/ 	.word	0x00000000
        /*0010*/ 	.short	0x0002
        /*0012*/ 	.short	0x0008
        /*0014*/ 	.byte	0x00, 0xf0, 0x61, 0x00


	//----- nvinfo : EIATTR_KPARAM_INFO
	.align		4
.L_4515:
        /*0018*/ 	.byte	0x04, 0x17
        /*001a*/ 	.short	(.L_4517 - .L_4516)
.L_4516:
        /*001c*/ 	.word	0x00000000
        /*0020*/ 	.short	0x0001
        /*0022*/ 	.short	0x0004
        /*0024*/ 	.byte	0x00, 0xf0, 0x05, 0x00


	//----- nvinfo : EIATTR_KPARAM_INFO
	.align		4
.L_4517:
        /*0028*/ 	.byte	0x04, 0x17
        /*002a*/ 	.short	(.L_4519 - .L_4518)
.L_4518:
        /*002c*/ 	.word	0x00000000
        /*0030*/ 	.short	0x0000
        /*0032*/ 	.short	0x0000
        /*0034*/ 	.byte	0x00, 0xf0, 0x11, 0x00


	//----- nvinfo : EIATTR_SPARSE_MMA_MASK
	.align		4
.L_4519:
        /*0038*/ 	.byte	0x03, 0x50
        /*003a*/ 	.short	0x0000


	//----- nvinfo : EIATTR_MAXREG_COUNT
	.align		4
        /*003c*/ 	.byte	0x03, 0x1b
        /*003e*/ 	.short	0x00ff


	//----- nvinfo : EIATTR_MERCURY_ISA_VERSION
	.align		4
        /*0040*/ 	.byte	0x03, 0x5f
        /*0042*/ 	.short	0x0101


	//----- nvinfo : EIATTR_EXIT_INSTR_OFFSETS
	.align		4
        /*0044*/ 	.byte	0x04, 0x1c
        /*0046*/ 	.short	(.L_4521 - .L_4520)


	//   ....[0]....
.L_4520:
        /*0048*/ 	.word	0x000004b0


	//   ....[1]....
        /*004c*/ 	.word	0x00001100


	//   ....[2]....
        /*0050*/ 	.word	0x00001160


	//----- nvinfo : EIATTR_MAX_THREADS
	.align		4
.L_4521:
        /*0054*/ 	.byte	0x04, 0x05
        /*0056*/ 	.short	(.L_4523 - .L_4522)
.L_4522:
        /*0058*/ 	.word	0x00000080
        /*005c*/ 	.word	0x00000001
        /*0060*/ 	.word	0x00000001


	//----- nvinfo : EIATTR_CRS_STACK_SIZE
	.align		4
.L_4523:
        /*0064*/ 	.byte	0x04, 0x1e
        /*0066*/ 	.short	(.L_4525 - .L_4524)
.L_4524:
        /*0068*/ 	.word	0x00000000


	//----- nvinfo : EIATTR_CBANK_PARAM_SIZE
	.align		4
.L_4525:
        /*006c*/ 	.byte	0x03, 0x19
        /*006e*/ 	.short	0x0020


	//----- nvinfo : EIATTR_PARAM_CBANK
	.align		4
        /*0070*/ 	.byte	0x04, 0x0a
        /*0072*/ 	.short	(.L_4527 - .L_4526)
	.align		4
.L_4526:
        /*0074*/ 	.word	index@(.nv.constant0._ZN2at6native29vectorized_elementwise_kernelILi2ENS0_13BinaryFunctorIhhhNS0_15binary_internal10MulFunctorIhEEEESt5arrayIPcLm3EEEEviT0_T1_)
        /*0078*/ 	.short	0x0210
        /*007a*/ 	.short	0x0020


	//----- nvinfo : EIATTR_SW_WAR
	.align		4
.L_4527:
        /*007c*/ 	.byte	0x04, 0x36
        /*007e*/ 	.short	(.L_4529 - .L_4528)
.L_4528:
        /*0080*/ 	.word	0x00000008
.L_4529:


//--------------------- .nv.info._ZN2at6native29vectorized_elementwise_kernelILi4ENS0_13BinaryFunctorIhhhNS0_15binary_internal10MulFunctorIhEEEESt5arrayIPcLm3EEEEviT0_T1_ --------------------------
	.section	.nv.info._ZN2at6native29vectorized_elementwise_kernelILi4ENS0_13BinaryFunctorIhhhNS0_15binary_internal10MulFunctorIhEEEESt5arrayIPcLm3EEEEviT0_T1_,"",@"SHT_CUDA_INFO"
	.sectionflags	@""
	.align	4


	//----- nvinfo : EIATTR_CUDA_API_VERSION
	.align		4
        /*0000*/ 	.byte	0x04, 0x37
        /*0002*/ 	.short	(.L_4531 - .L_4530)
.L_4530:
        /*0004*/ 	.word	0x00000082


	//----- nvinfo : EIATTR_KPARAM_INFO
	.align		4
.L_4531:
        /*0008*/ 	.byte	0x04, 0x17
        /*000a*/ 	.short	(.L_4533 - .L_4532)
.L_4532:
        /*000c*/ 	.word	0x00000000
        /*0010*/ 	.short	0x0002
        /*0012*/ 	.short	0x0008
        /*0014*/ 	.byte	0x00, 0xf0, 0x61, 0x00


	//----- nvinfo : EIATTR_KPARAM_INFO
	.align		4
.L_4533:
        /*0018*/ 	.byte	0x04, 0x17
        /*001a*/ 	.short	(.L_4535 - .L_4534)
.L_4534:
        /*001c*/ 	.word	0x00000000
        /*0020*/ 	.short	0x0001
        /*0022*/ 	.short	0x0004
        /*0024*/ 	.byte	0x00, 0xf0, 0x05, 0x00


	//----- nvinfo : EIATTR_KPARAM_INFO
	.align		4
.L_4535:
        /*0028*/ 	.byte	0x04, 0x17
        /*002a*/ 	.short	(.L_4537 - .L_4536)
.L_4536:
        /*002c*/ 	.word	0x00000000
        /*0030*/ 	.short	0x0000
        /*0032*/ 	.short	0x0000
        /*0034*/ 	.byte	0x00, 0xf0, 0x11, 0x00


	//----- nvinfo : EIATTR_SPARSE_MMA_MASK
	.align		4
.L_4537:
        /*0038*/ 	.byte	0x03, 0x50
        /*003a*/ 	.short	0x0000


	//----- nvinfo : EIATTR_MAXREG_COUNT
	.align		4
        /*003c*/ 	.byte	0x03, 0x1b
        /*003e*/ 	.short	0x00ff


	//----- nvinfo : EIATTR_MERCURY_ISA_VERSION
	.align		4
        /*0040*/ 	.byte	0x03, 0x5f
        /*0042*/ 	.short	0x0101


	//----- nvinfo : EIATTR_EXIT_INSTR_OFFSETS
	.align		4
        /*0044*/ 	.byte	0x04, 0x1c
        /*0046*/ 	.short	(.L_4539 - .L_4538)


	//   ....[0]....
.L_4538:
        /*0048*/ 	.word	0x00000440


	//   ....[1]....
        /*004c*/ 	.word	0x00001090


	//   ....[2]....
        /*0050*/ 	.word	0x000010f0


	//----- nvinfo : EIATTR_MAX_THREADS
	.align		4
.L_4539:
        /*0054*/ 	.byte	0x04, 0x05
        /*0056*/ 	.short	(.L_4541 - .L_4540)
.L_4540:
        /*0058*/ 	.word	0x00000080
        /*005c*/ 	.word	0x00000001
        /*0060*/ 	.word	0x00000001


	//----- nvinfo : EIATTR_CRS_STACK_SIZE
	.align		4
.L_4541:
        /*0064*/ 	.byte	0x04, 0x1e
        /*0066*/ 	.short	(.L_4543 - .L_4542)
.L_4542:
        /*0068*/ 	.word	0x00000000


	//----- nvinfo : EIATTR_CBANK_PARAM_SIZE
	.align		4
.L_4543:
        /*006c*/ 	.byte	0x03, 0x19
        /*006e*/ 	.short	0x0020


	//----- nvinfo : EIATTR_PARAM_CBANK
	.align		4
        /*0070*/ 	.byte	0x04, 0x0a
        /*0072*/ 	.short	(.L_4545 - .L_4544)
	.align		4
.L_4544:
        /*0074*/ 	.word	index@(.nv.constant0._ZN2at6native29vectorized_elementwise_kernelILi4ENS0_13BinaryFunctorIhhhNS0_15binary_internal10MulFunctorIhEEEESt5arrayIPcLm3EEEEviT0_T1_)
        /*0078*/ 	.short	0x0210
        /*007a*/ 	.short	0x0020


	//----- nvinfo : EIATTR_SW_WAR
	.align		4
.L_4545:
        /*007c*/ 	.byte	0x04, 0x36
        /*007e*/ 	.short	(.L_4547 - .L_4546)
.L_4546:
        /*0080*/ 	.word	0x00000008
.L_4547:


//--------------------- .nv.info._ZN2at6native29vectorized_elementwise_kernelILi8ENS0_13BinaryFunctorIhhhNS0_15binary_internal10MulFunctorIhEEEESt5arrayIPcLm3EEEEviT0_T1_ --------------------------
	.section	.nv.info._ZN2at6native29vectorized_elementwise_kernelILi8ENS0_13BinaryFunctorIhhhNS0_15binary_internal10MulFunctorIhEEEESt5arrayIPcLm3EEEEviT0_T1_,"",@"SHT_CUDA_INFO"
	.sectionflags	@""
	.align	4


	//----- nvinfo : EIATTR_CUDA_API_VERSION
	.align		4
        /*0000*/ 	.byte	0x04, 0x37
        /*0002*/ 	.short	(.L_4549 - .L_4548)
.L_4548:
        /*0004*/ 	.word	0x00000082


	//----- nvinfo : EIATTR_KPARAM_INFO
	.align		4
.L_4549:
        /*0008*/ 	.byte	0x04, 0x17
        /*000a*/ 	.short	(.L_4551 - .L_4550)
.L_4550:
        /*000c*/ 	.word	0x00000000
        /*0010*/ 	.short	0x0002
        /*0012*/ 	.short	0x0008
        /*0014*/ 	.byte	0x00, 0xf0, 0x61, 0x00


	//----- nvinfo : EIATTR_KPARAM_INFO
	.align		4
.L_4551:
        /*0018*/ 	.byte	0x04, 0x17
        /*001a*/ 	.short	(.L_4553 - .L_4552)
.L_4552:
        /*001c*/ 	.word	0x00000000
        /*0020*/ 	.short	0x0001
        /*0022*/ 	.short	0x0004
        /*0024*/ 	.byte	0x00, 0xf0, 0x05, 0x00


	//----- nvinfo : EIATTR_KPARAM_INFO
	.align		4
.L_4553:
        /*0028*/ 	.byte	0x04, 0x17
        /*002a*/ 	.short	(.L_4555 - .L_4554)
.L_4554:
        /*002c*/ 	.word	0x00000000
        /*0030*/ 	.short	0x0000
        /*0032*/ 	.short	0x0000
        /*0034*/ 	.byte	0x00, 0xf0, 0x11, 0x00


	//----- nvinfo : EIATTR_SPARSE_MMA_MASK
	.align		4
.L_4555:
        /*0038*/ 	.byte	0x03, 0x50
        /*003a*/ 	.short	0x0000


	//----- nvinfo : EIATTR_MAXREG_COUNT
	.align		4
        /*003c*/ 	.byte	0x03, 0x1b
        /*003e*/ 	.short	0x00ff


	//----- nvinfo : EIATTR_MERCURY_ISA_VERSION
	.align		4
        /*0040*/ 	.byte	0x03, 0x5f
        /*0042*/ 	.short	0x0101


	//----- nvinfo : EIATTR_EXIT_INSTR_OFFSETS
	.align		4
        /*0044*/ 	.byte	0x04, 0x1c
        /*0046*/ 	.short	(.L_4557 - .L_4556)


	//   ....[0]....
.L_4556:
        /*0048*/ 	.word	0x00000600


	//   ....[1]....
        /*004c*/ 	.word	0x00001250


	//   ....[2]....
        /*0050*/ 	.word	0x000012b0


	//----- nvinfo : EIATTR_MAX_THREADS
	.align		4
.L_4557:
        /*0054*/ 	.byte	0x04, 0x05
        /*0056*/ 	.short	(.L_4559 - .L_4558)
.L_4558:
        /*0058*/ 	.word	0x00000080
        /*005c*/ 	.word	0x00000001
        /*0060*/ 	.word	0x00000001


	//----- nvinfo : EIATTR_CRS_STACK_SIZE
	.align		4
.L_4559:
        /*0064*/ 	.byte	0x04, 0x1e
        /*0066*/ 	.short	(.L_4561 - .L_4560)
.L_4560:
        /*0068*/ 	.word	0x00000000


	//----- nvinfo : EIATTR_CBANK_PARAM_SIZE
	.align		4
.L_4561:
        /*006c*/ 	.byte	0x03, 0x19
        /*006e*/ 	.short	0x0020


	//----- nvinfo : EIATTR_PARAM_CBANK
	.align		4
        /*0070*/ 	.byte	0x04, 0x0a
        /*0072*/ 	.short	(.L_4563 - .L_4562)
	.align		4
.L_4562:
        /*0074*/ 	.word	index@(.nv.constant0._ZN2at6native29vectorized_elementwise_kernelILi8ENS0_13BinaryFunctorIhhhNS0_15binary_internal10MulFunctorIhEEEESt5arrayIPcLm3EEEEviT0_T1_)
        /*0078*/ 	.short	0x0210
        /*007a*/ 	.short	0x0020


	//----- nvinfo : EIATTR_SW_WAR
	.align		4
.L_4563:
        /*007c*/ 	.byte	0x04, 0x36
        /*007e*/ 	.short	(.L_4565 - .L_4564)
.L_4564:
        /*0080*/ 	.word	0x00000008
.L_4565:


//--------------------- .nv.callgraph             --------------------------
	.section	.nv.callgraph,"",@"SHT_CUDA_CALLGRAPH"
	.align	4
	.sectionentsize	8
	.align		4
        /*0000*/ 	.word	0x00000000
	.align		4
        /*0004*/ 	.word	0xffffffff
	.align		4
        /*0008*/ 	.word	index@(_ZN2at6native18elementwise_kernelILi128ELi4EZNS0_15gpu_kernel_implINS0_13AUnaryFunctorIbbbNS0_15binary_internal10MulFunctorIbEEEEEEvRNS_18TensorIteratorBaseERKT_EUliE_EEviT1_)
	.align		4
        /*000c*/ 	.word	index@(__assertfail)
	.align		4
        /*0010*/ 	.word	index@(_ZN2at6native27unrolled_elementwise_kernelINS0_13AUnaryFunctorIbbbNS0_15binary_internal10MulFunctorIbEEEESt5arrayIPcLm2EELi4E23TrivialOffsetCalculatorILi1EjESB_NS0_6memory12LoadWithCastILi1EEENSC_13StoreWithCastILi1EEEEEviT_T0_T2_T3_T4_T5_)
	.align		4
        /*0014*/ 	.word	index@(__assertfail)
	.align		4
        /*0018*/ 	.word	index@(_ZN2at6native18elementwise_kernelILi128ELi4EZNS0_15gpu_kernel_implINS0_13BinaryFunctorIbbbNS0_15binary_internal10MulFunctorIbEEEEEEvRNS_18TensorIteratorBaseERKT_EUliE_EEviT1_)
	.align		4
        /*001c*/ 	.word	index@(__assertfail)
	.align		4
        /*0020*/ 	.word	index@(_ZN2at6native27unrolled_elementwise_kernelINS0_13BinaryFunctorIbbbNS0_15binary_internal10MulFunctorIbEEEESt5arrayIPcLm3EELi4E23TrivialOffsetCalculatorILi2EjESA_ILi1EjENS0_6memory12LoadWithCastILi2EEENSD_13StoreWithCastILi1EEEEEviT_T0_T2_T3_T4_T5_)
	.align		4
        /*0024*/ 	.word	index@(__assertfail)
	.align		4
        /*0028*/ 	.word	index@(_ZN2at6native18elementwise_kernelILi128ELi4EZNS0_15gpu_kernel_implINS0_13AUnaryFunctorIN3c108BFloat16ES5_S5_NS0_15binary_internal10MulFunctorIfEEEEEEvRNS_18TensorIteratorBaseERKT_EUliE_EEviT1_)
	.align		4
        /*002c*/ 	.word	index@(__assertfail)
	.align		4
        /*0030*/ 	.word	index@(_ZN2at6native27unrolled_elementwise_kernelINS0_13AUnaryFunctorIN3c108BFloat16ES4_S4_NS0_15binary_internal10MulFunctorIfEEEESt5arrayIPcLm2EELi4E23TrivialOffsetCalculatorILi1EjESD_NS0_6memory12LoadWithCastILi1EEENSE_13StoreWithCastILi1EEEEEviT_T0_T2_T3_T4_T5_)
	.align		4
        /*0034*/ 	.word	index@(__assertfail)
	.align		4
        /*0038*/ 	.word	index@(_ZN2at6native18elementwise_kernelILi128ELi4EZNS0_15gpu_kernel_implINS0_13BinaryFunctorIN3c108BFloat16ES5_S5_NS0_15binary_internal10MulFunctorIfEEEEEEvRNS_18TensorIteratorBaseERKT_EUliE_EEviT1_)
	.align		4
        /*003c*/ 	.word	index@(__assertfail)
	.align		4
        /*0040*/ 	.word	index@(_ZN2at6native27unrolled_elementwise_kernelINS0_13BinaryFunctorIN3c108BFloat16ES4_S4_NS0_15binary_internal10MulFunctorIfEEEESt5arrayIPcLm3EELi4E23TrivialOffsetCalculatorILi2EjESC_ILi1EjENS0_6memory12LoadWithCastILi2EEENSF_13StoreWithCastILi1EEEEEviT_T0_T2_T3_T4_T5_)
	.align		4
        /*0044*/ 	.word	index@(__assertfail)
	.align		4
        /*0048*/ 	.word	index@(_ZN2at6native18elementwise_kernelILi128ELi4EZNS0_15gpu_kernel_implINS0_13AUnaryFunctorIN3c104HalfES5_S5_NS0_15binary_internal10MulFunctorIfEEEEEEvRNS_18TensorIteratorBaseERKT_EUliE_EEviT1_)
	.align		4
        /*004c*/ 	.word	index@(__assertfail)
	.align		4
        /*0050*/ 	.word	index@(_ZN2at6native27unrolled_elementwise_kernelINS0_13AUnaryFunctorIN3c104HalfES4_S4_NS0_15binary_internal10MulFunctorIfEEEESt5arrayIPcLm2EELi4E23TrivialOffsetCalculatorILi1EjESD_NS0_6memory12LoadWithCastILi1EEENSE_13StoreWithCastILi1EEEEEviT_T0_T2_T3_T4_T5_)
	.align		4
        /*0054*/ 	.word	index@(__assertfail)
	.align		4
        /*0058*/ 	.word	index@(_ZN2at6native18elementwise_kernelILi128ELi4EZNS0_15gpu_kernel_implINS0_13BinaryFunctorIN3c104HalfES5_S5_NS0_15binary_internal10MulFunctorIfEEEEEEvRNS_18TensorIteratorBaseERKT_EUliE_EEviT1_)
	.align		4
        /*005c*/ 	.word	index@(__assertfail)
	.align		4
        /*0060*/ 	.word	index@(_ZN2at6native27unrolled_elementwise_kernelINS0_13BinaryFunctorIN3c104HalfES4_S4_NS0_15binary_internal10MulFunctorIfEEEESt5arrayIPcLm3EELi4E23TrivialOffsetCalculatorILi2EjESC_ILi1EjENS0_6memory12LoadWithCastILi2EEENSF_13StoreWithCastILi1EEEEEviT_T0_T2_T3_T4_T5_)
	.align		4
        /*0064*/ 	.word	index@(__assertfail)
	.align		4
        /*0068*/ 	.word	index@(_ZN2at6native18elementwise_kernelILi128ELi4EZNS0_15gpu_kernel_implINS0_13AUnaryFunctorIN3c107complexIfEES6_S6_NS0_15binary_internal10MulFunctorIS6_EEEEEEvRNS_18TensorIteratorBaseERKT_EUliE_EEviT1_)
	.align		4
        /*006c*/ 	.word	index@(__assertfail)
	.align		4
        /*0070*/ 	.word	index@(_ZN2at6native27unrolled_elementwise_kernelINS0_13AUnaryFunctorIN3c107complexIfEES5_S5_NS0_15binary_internal10MulFunctorIS5_EEEESt5arrayIPcLm2EELi4E23TrivialOffsetCalculatorILi1EjESE_NS0_6memory12LoadWithCastILi1EEENSF_13StoreWithCastILi1EEEEEviT_T0_T2_T3_T4_T5_)
	.align		4
        /*0074*/ 	.word	index@(__assertfail)
	.align		4
        /*0078*/ 	.word	index@(_ZN2at6native18elementwise_kernelILi128ELi4EZNS0_15gpu_kernel_implINS0_13BinaryFunctorIN3c107complexIfEES6_S6_NS0_15binary_internal10MulFunctorIS6_EEEEEEvRNS_18TensorIteratorBaseERKT_EUliE_EEviT1_)
	.align		4
        /*007c*/ 	.word	index@(__assertfail)
	.align		4
        /*0080*/ 	.word	index@(_ZN2at6native27unrolled_elementwise_kernelINS0_13BinaryFunctorIN3c107complexIfEES5_S5_NS0_15binary_internal10MulFunctorIS5_EEEESt5arrayIPcLm3EELi4E23TrivialOffsetCalculatorILi2EjESD_ILi1EjENS0_6memory12LoadWithCastILi2EEENSG_13StoreWithCastILi1EEEEEviT_T0_T2_T3_T4_T5_)
	.align		4
        /*0084*/ 	.word	index@(__assertfail)
	.align		4
        /*0088*/ 	.word	index@(_ZN2at6native18elementwise_kernelILi128ELi4EZNS0_15gpu_kernel_implINS0_13AUnaryFunctorIN3c107complexIdEES6_S6_NS0_15binary_internal10MulFunctorIS6_EEEEEEvRNS_18TensorIteratorBaseERKT_EUliE_EEviT1_)
	.align		4
        /*008c*/ 	.word	index@(__assertfail)
	.align		4
        /*0090*/ 	.word	index@(_ZN2at6native27unrolled_elementwise_kernelINS0_13AUnaryFunctorIN3c107complexIdEES5_S5_NS0_15binary_internal10MulFunctorIS5_EEEESt5arrayIPcLm2EELi4E23TrivialOffsetCalculatorILi1EjESE_NS0_6memory12LoadWithCastILi1EEENSF_13StoreWithCastILi1EEEEEviT_T0_T2_T3_T4_T5_)
	.align		4
        /*0094*/ 	.word	index@(__assertfail)
	.align		4
        /*0098*/ 	.word	index@(_ZN2at6native18elementwise_kernelILi128ELi4EZNS0_15gpu_kernel_implINS0_13BinaryFunctorIN3c107complexIdEES6_S6_NS0_15binary_internal10MulFunctorIS6_EEEEEEvRNS_18TensorIteratorBaseERKT_EUliE_EEviT1_)
	.align		4
        /*009c*/ 	.word	index@(__assertfail)
	.align		4
        /*00a0*/ 	.word	index@(_ZN2at6native27unrolled_elementwise_kernelINS0_13BinaryFunctorIN3c107complexIdEES5_S5_NS0_15binary_internal10MulFunctorIS5_EEEESt5arrayIPcLm3EELi4E23TrivialOffsetCalculatorILi2EjESD_ILi1EjENS0_6memory12LoadWithCastILi2EEENSG_13StoreWithCastILi1EEEEEviT_T0_T2_T3_T4_T5_)
	.align		4
        /*00a4*/ 	.word	index@(__assertfail)
	.align		4
        /*00a8*/ 	.word	index@(_ZN2at6native18elementwise_kernelILi128ELi4EZNS0_15gpu_kernel_implINS0_13AUnaryFunctorIfffNS0_15binary_internal10MulFunctorIfEEEEEEvRNS_18TensorIteratorBaseERKT_EUliE_EEviT1_)
	.align		4
        /*00ac*/ 	.word	index@(__assertfail)
	.align		4
        /*00b0*/ 	.word	index@(_ZN2at6native27unrolled_elementwise_kernelINS0_13AUnaryFunctorIfffNS0_15binary_internal10MulFunctorIfEEEESt5arrayIPcLm2EELi4E23TrivialOffsetCalculatorILi1EjESB_NS0_6memory12LoadWithCastILi1EEENSC_13StoreWithCastILi1EEEEEviT_T0_T2_T3_T4_T5_)
	.align		4
        /*00b4*/ 	.word	index@(__assertfail)
	.align		4
        /*00b8*/ 	.word	index@(_ZN2at6native18elementwise_kernelILi128ELi4EZNS0_15gpu_kernel_implINS0_13BinaryFunctorIfffNS0_15binary_internal10MulFunctorIfEEEEEEvRNS_18TensorIteratorBaseERKT_EUliE_EEviT1_)
	.align		4
        /*00bc*/ 	.word	index@(__assertfail)
	.align		4
        /*00c0*/ 	.word	index@(_ZN2at6native27unrolled_elementwise_kernelINS0_13BinaryFunctorIfffNS0_15binary_internal10MulFunctorIfEEEESt5arrayIPcLm3EELi4E23TrivialOffsetCalculatorILi2EjESA_ILi1EjENS0_6memory12LoadWithCastILi2EEENSD_13StoreWithCastILi1EEEEEviT_T0_T2_T3_T4_T5_)
	.align		4
        /*00c4*/ 	.word	index@(__assertfail)
	.align		4
        /*00c8*/ 	.word	index@(_ZN2at6native18elementwise_kernelILi128ELi4EZNS0_15gpu_kernel_implINS0_13AUnaryFunctorIdddNS0_15binary_internal10MulFunctorIdEEEEEEvRNS_18TensorIteratorBaseERKT_EUliE_EEviT1_)
	.align		4
        /*00cc*/ 	.word	index@(__assertfail)
	.align		4
        /*00d0*/ 	.word	index@(_ZN2at6native27unrolled_elementwise_kernelINS0_13AUnaryFunctorIdddNS0_15binary_internal10MulFunctorIdEEEESt5arrayIPcLm2EELi4E23TrivialOffsetCalculatorILi1EjESB_NS0_6memory12LoadWithCastILi1EEENSC_13StoreWithCastILi1EEEEEviT_T0_T2_T3_T4_T5_)
	.align		4
        /*00d4*/ 	.word	index@(__assertfail)
	.align		4
        /*00d8*/ 	.word	index@(_ZN2at6native18elementwise_kernelILi128ELi4EZNS0_15gpu_kernel_implINS0_13BinaryFunctorIdddNS0_15binary_internal10MulFunctorIdEEEEEEvRNS_18TensorIteratorBaseERKT_EUliE_EEviT1_)
	.align		4
        /*00dc*/ 	.word	index@(__assertfail)
	.align		4
        /*00e0*/ 	.word	index@(_ZN2at6native27unrolled_elementwise_kernelINS0_13BinaryFunctorIdddNS0_15binary_internal10MulFunctorIdEEEESt5arrayIPcLm3EELi4E23TrivialOffsetCalculatorILi2EjESA_ILi1EjENS0_6memory12LoadWithCastILi2EEENSD_13StoreWithCastILi1EEEEEviT_T0_T2_T3_T4_T5_)
	.align		4
        /*00e4*/ 	.word	index@(__assertfail)
	.align		4
        /*00e8*/ 	.word	index@(_ZN2at6native18elementwise_kernelILi128ELi4EZNS0_15gpu_kernel_implINS0_13AUnaryFunctorIsssNS0_15binary_internal10MulFunctorIsEEEEEEvRNS_18TensorIteratorBaseERKT_EUliE_EEviT1_)
	.align		4
        /*00ec*/ 	.word	index@(__assertfail)
	.align		4
        /*00f0*/ 	.word	index@(_ZN2at6native27unrolled_elementwise_kernelINS0_13AUnaryFunctorIsssNS0_15binary_internal10MulFunctorIsEEEESt5arrayIPcLm2EELi4E23TrivialOffsetCalculatorILi1EjESB_NS0_6memory12LoadWithCastILi1EEENSC_13StoreWithCastILi1EEEEEviT_T0_T2_T3_T4_T5_)
	.align		4
        /*00f4*/ 	.word	index@(__assertfail)
	.align		4
        /*00f8*/ 	.word	index@(_ZN2at6native18elementwise_kernelILi128ELi4EZNS0_15gpu_kernel_implINS0_13BinaryFunctorIsssNS0_15binary_internal10MulFunctorIsEEEEEEvRNS_18TensorIteratorBaseERKT_EUliE_EEviT1_)
	.align		4
        /*00fc*/ 	.word	index@(__assertfail)
	.align		4
        /*0100*/ 	.word	index@(_ZN2at6native27unrolled_elementwise_kernelINS0_13BinaryFunctorIsssNS0_15binary_internal10MulFunctorIsEEEESt5arrayIPcLm3EELi4E23TrivialOffsetCalculatorILi2EjESA_ILi1EjENS0_6memory12LoadWithCastILi2EEENSD_13StoreWithCastILi1EEEEEviT_T0_T2_T3_T4_T5_)
	.align		4
        /*0104*/ 	.word	index@(__assertfail)
	.align		4
        /*0108*/ 	.word	index@(_ZN2at6native18elementwise_kernelILi128ELi4EZNS0_15gpu_kernel_implINS0_13AUnaryFunctorIlllNS0_15binary_internal10MulFunctorIlEEEEEEvRNS_18TensorIteratorBaseERKT_EUliE_EEviT1_)
	.align		4
        /*010c*/ 	.word	index@(__assertfail)
	.align		4
        /*0110*/ 	.word	index@(_ZN2at6native27unrolled_elementwise_kernelINS0_13AUnaryFunctorIlllNS0_15binary_internal10MulFunctorIlEEEESt5arrayIPcLm2EELi4E23TrivialOffsetCalculatorILi1EjESB_NS0_6memory12LoadWithCastILi1EEENSC_13StoreWithCastILi1EEEEEviT_T0_T2_T3_T4_T5_)
	.align		4
        /*0114*/ 	.word	index@(__assertfail)
	.align		4
        /*0118*/ 	.word	index@(_ZN2at6native18elementwise_kernelILi128ELi4EZNS0_15gpu_kernel_implINS0_13BinaryFunctorIlllNS0_15binary_internal10MulFunctorIlEEEEEEvRNS_18TensorIteratorBaseERKT_EUliE_EEviT1_)
	.align		4
        /*011c*/ 	.word	index@(__assertfail)
	.align		4
        /*0120*/ 	.word	index@(_ZN2at6native27unrolled_elementwise_kernelINS0_13BinaryFunctorIlllNS0_15binary_internal10MulFunctorIlEEEESt5arrayIPcLm3EELi4E23TrivialOffsetCalculatorILi2EjESA_ILi1EjENS0_6memory12LoadWithCastILi2EEENSD_13StoreWithCastILi1EEEEEviT_T0_T2_T3_T4_T5_)
	.align		4
        /*0124*/ 	.word	index@(__assertfail)
	.align		4
        /*0128*/ 	.word	index@(_ZN2at6native18elementwise_kernelILi128ELi4EZNS0_15gpu_kernel_implINS0_13AUnaryFunctorIiiiNS0_15binary_internal10MulFunctorIiEEEEEEvRNS_18TensorIteratorBaseERKT_EUliE_EEviT1_)
	.align		4
        /*012c*/ 	.word	index@(__assertfail)
	.align		4
        /*0130*/ 	.word	index@(_ZN2at6native27unrolled_elementwise_kernelINS0_13AUnaryFunctorIiiiNS0_15binary_internal10MulFunctorIiEEEESt5arrayIPcLm2EELi4E23TrivialOffsetCalculatorILi1EjESB_NS0_6memory12LoadWithCastILi1EEENSC_13StoreWithCastILi1EEEEEviT_T0_T2_T3_T4_T5_)
	.align		4
        /*0134*/ 	.word	index@(__assertfail)
	.align		4
        /*0138*/ 	.word	index@(_ZN2at6native18elementwise_kernelILi128ELi4EZNS0_15gpu_kernel_implINS0_13BinaryFunctorIiiiNS0_15binary_internal10MulFunctorIiEEEEEEvRNS_18TensorIteratorBaseERKT_EUliE_EEviT1_)
	.align		4
        /*013c*/ 	.word	index@(__assertfail)
	.align		4
        /*0140*/ 	.word	index@(_ZN2at6native27unrolled_elementwise_kernelINS0_13BinaryFunctorIiiiNS0_15binary_internal10MulFunctorIiEEEESt5arrayIPcLm3EELi4E23TrivialOffsetCalculatorILi2EjESA_ILi1EjENS0_6memory12LoadWithCastILi2EEENSD_13StoreWithCastILi1EEEEEviT_T0_T2_T3_T4_T5_)
	.align		4
        /*0144*/ 	.word	index@(__assertfail)
	.align		4
        /*0148*/ 	.word	index@(_ZN2at6native18elementwise_kernelILi128ELi4EZNS0_15gpu_kernel_implINS0_13AUnaryFunctorIaaaNS0_15binary_internal10MulFunctorIaEEEEEEvRNS_18TensorIteratorBaseERKT_EUliE_EEviT1_)
	.align		4
        /*014c*/ 	.word	index@(__assertfail)
	.align		4
        /*0150*/ 	.word	index@(_ZN2at6native27unrolled_elementwise_kernelINS0_13AUnaryFunctorIaaaNS0_15binary_internal10MulFunctorIaEEEESt5arrayIPcLm2EELi4E23TrivialOffsetCalculatorILi1EjESB_NS0_6memory12LoadWithCastILi1EEENSC_13StoreWithCastILi1EEEEEviT_T0_T2_T3_T4_T5_)
	.align		4
        /*0154*/ 	.word	index@(__assertfail)
	.align		4
        /*0158*/ 	.word	index@(_ZN2at6native18elementwise_kernelILi128ELi4EZNS0_15gpu_kernel_implINS0_13BinaryFunctorIaaaNS0_15binary_internal10MulFunctorIaEEEEEEvRNS_18TensorIteratorBaseERKT_EUliE_EEviT1_)
	.align		4
        /*015c*/ 	.word	index@(__assertfail)
	.align		4
        /*0160*/ 	.word	index@(_ZN2at6native27unrolled_elementwise_kernelINS0_13BinaryFunctorIaaaNS0_15binary_internal10MulFunctorIaEEEESt5arrayIPcLm3EELi4E23TrivialOffsetCalculatorILi2EjESA_ILi1EjENS0_6memory12LoadWithCastILi2EEENSD_13StoreWithCastILi1EEEEEviT_T0_T2_T3_T4_T5_)
	.align		4
        /*0164*/ 	.word	index@(__assertfail)
	.align		4
        /*0168*/ 	.word	index@(_ZN2at6native18elementwise_kernelILi128ELi4EZNS0_15gpu_kernel_implINS0_13AUnaryFunctorIhhhNS0_15binary_internal10MulFunctorIhEEEEEEvRNS_18TensorIteratorBaseERKT_EUliE_EEviT1_)
	.align		4
        /*016c*/ 	.word	index@(__assertfail)
	.align		4
        /*0170*/ 	.word	index@(_ZN2at6native27unrolled_elementwise_kernelINS0_13AUnaryFunctorIhhhNS0_15binary_internal10MulFunctorIhEEEESt5arrayIPcLm2EELi4E23TrivialOffsetCalculatorILi1EjESB_NS0_6memory12LoadWithCastILi1EEENSC_13StoreWithCastILi1EEEEEviT_T0_T2_T3_T4_T5_)
	.align		4
        /*0174*/ 	.word	index@(__assertfail)
	.align		4
        /*0178*/ 	.word	index@(_ZN2at6native18elementwise_kernelILi128ELi4EZNS0_15gpu_kernel_implINS0_13BinaryFunctorIhhhNS0_15binary_internal10MulFunctorIhEEEEEEvRNS_18TensorIteratorBaseERKT_EUliE_EEviT1_)
	.align		4
        /*017c*/ 	.word	index@(__assertfail)
	.align		4
        /*0180*/ 	.word	index@(_ZN2at6native27unrolled_elementwise_kernelINS0_13BinaryFunctorIhhhNS0_15binary_internal10MulFunctorIhEEEESt5arrayIPcLm3EELi4E23TrivialOffsetCalculatorILi2EjESA_ILi1EjENS0_6memory12LoadWithCastILi2EEENSD_13StoreWithCastILi1EEEEEviT_T0_T2_T3_T4_T5_)
	.align		4
        /*0184*/ 	.word	index@(__assertfail)
	.align		4
        /*0188*/ 	.word	0x00000000
	.align		4
        /*018c*/ 	.word	0xfffffffe
	.align		4
        /*0190*/ 	.word	0x00000000
	.align		4
        /*0194*/ 	.word	0xfffffffd
	.align		4
        /*0198*/ 	.word	0x00000000
	.align		4
        /*019c*/ 	.word	0xfffffffc


//--------------------- .nv.constant4             --------------------------
	.section	.nv.constant4,"a",@progbits
	.align	8
	.align		8
.nv.constant4:
        /*0000*/ 	.dword	__assertfail
	.align		8
        /*0008*/ 	.dword	__unnamed_1
	.align		8
        /*0010*/ 	.dword	__unnamed_2
	.align		8
        /*0018*/ 	.dword	__unnamed_3
	.align		8
        /*0020*/ 	.dword	__unnamed_4
	.align		8
        /*0028*/ 	.dword	__unnamed_5
	.align		8
        /*0030*/ 	.dword	__unnamed_6
	.align		8
        /*0038*/ 	.dword	__unnamed_7
	.align		8
        /*0040*/ 	.dword	__unnamed_8
	.align		8
        /*0048*/ 	.dword	__unnamed_9
	.align		8
        /*0050*/ 	.dword	__unnamed_10
	.align		8
        /*0058*/ 	.dword	__unnamed_11
	.align		8
        /*0060*/ 	.dword	__unnamed_12
	.align		8
        /*0068*/ 	.dword	__unnamed_13
	.align		8
        /*0070*/ 	.dword	__unnamed_14
	.align		8
        /*0078*/ 	.dword	__unnamed_15
	.align		8
        /*0080*/ 	.dword	__unnamed_16
	.align		8
        /*0088*/ 	.dword	__unnamed_17
	.align		8
        /*0090*/ 	.dword	__unnamed_18
	.align		8
        /*0098*/ 	.dword	__unnamed_19
	.align		8
        /*00a0*/ 	.dword	__unnamed_20
	.align		8
        /*00a8*/ 	.dword	__unnamed_21
	.align		8
        /*00b0*/ 	.dword	__unnamed_22
	.align		8
        /*00b8*/ 	.dword	__unnamed_23
	.align		8
        /*00c0*/ 	.dword	__unnamed_24
	.align		8
        /*00c8*/ 	.dword	_ZN49_INTERNAL_6dd51653_18_BinaryMulKernel_cu_0dbc77e64cuda3std3__45__cpo5beginE
	.align		8
        /*00d0*/ 	.dword	_ZN49_INTERNAL_6dd51653_18_BinaryMulKernel_cu_0dbc77e64cuda3std3__45__cpo3endE
	.align		8
        /*00d8*/ 	.dword	_ZN49_INTERNAL_6dd51653_18_BinaryMulKernel_cu_0dbc77e64cuda3std3__45__cpo6cbeginE
	.align		8
        /*00e0*/ 	.dword	_ZN49_INTERNAL_6dd51653_18_BinaryMulKernel_cu_0dbc77e64cuda3std3__45__cpo4cendE
	.align		8
        /*00e8*/ 	.dword	_ZN49_INTERNAL_6dd51653_18_BinaryMulKernel_cu_0dbc77e64cuda3std3__45__cpo6rbeginE
	.align		8
        /*00f0*/ 	.dword	_ZN49_INTERNAL_6dd51653_18_BinaryMulKernel_cu_0dbc77e64cuda3std3__45__cpo4rendE
	.align		8
        /*00f8*/ 	.dword	_ZN49_INTERNAL_6dd51653_18_BinaryMulKernel_cu_0dbc77e64cuda3std3__45__cpo7crbeginE
	.align		8
        /*0100*/ 	.dword	_ZN49_INTERNAL_6dd51653_18_BinaryMulKernel_cu_0dbc77e64cuda3std3__45__cpo5crendE
	.align		8
        /*0108*/ 	.dword	_ZN49_INTERNAL_6dd51653_18_BinaryMulKernel_cu_0dbc77e64cuda3std3__451_GLOBAL__N__6dd51653_18_BinaryMulKernel_cu_0dbc77e66ignoreE
	.align		8
        /*0110*/ 	.dword	_ZN49_INTERNAL_6dd51653_18_BinaryMulKernel_cu_0dbc77e64cuda3std3__419piecewise_constructE
	.align		8
        /*0118*/ 	.dword	_ZN49_INTERNAL_6dd51653_18_BinaryMulKernel_cu_0dbc77e64cuda3std3__48in_placeE
	.align		8
        /*0120*/ 	.dword	_ZN49_INTERNAL_6dd51653_18_BinaryMulKernel_cu_0dbc77e64cuda3std3__420unreachable_sentinelE
	.align		8
        /*0128*/ 	.dword	_ZN49_INTERNAL_6dd51653_18_BinaryMulKernel_cu_0dbc77e64cuda3std6ranges3__45__cpo4swapE
	.align		8
        /*0130*/ 	.dword	_ZN49_INTERNAL_6dd51653_18_BinaryMulKernel_cu_0dbc77e64cuda3std6ranges3__45__cpo9iter_moveE
	.align		8
        /*0138*/ 	.dword	_ZN49_INTERNAL_6dd51653_18_BinaryMulKernel_cu_0dbc77e64cuda3std6ranges3__45__cpo5beginE
	.align		8
        /*0140*/ 	.dword	_ZN49_INTERNAL_6dd51653_18_BinaryMulKernel_cu_0dbc77e64cuda3std6ranges3__45__cpo3endE
	.align		8
        /*0148*/ 	.dword	_ZN49_INTERNAL_6dd51653_18_BinaryMulKernel_cu_0dbc77e64cuda3std6ranges3__45__cpo6cbeginE
	.align		8
        /*0150*/ 	.dword	_ZN49_INTERNAL_6dd51653_18_BinaryMulKernel_cu_0dbc77e64cuda3std6ranges3__45__cpo4cendE
	.align		8
        /*0158*/ 	.dword	_ZN49_INTERNAL_6dd51653_18_BinaryMulKernel_cu_0dbc77e64cuda3std6ranges3__45__cpo7advanceE
	.align		8
        /*0160*/ 	.dword	_ZN49_INTERNAL_6dd51653_18_BinaryMulKernel_cu_0dbc77e64cuda3std6ranges3__45__cpo9iter_swapE
	.align		8
        /*0168*/ 	.dword	_ZN49_INTERNAL_6dd51653_18_BinaryMulKernel_cu_0dbc77e64cuda3std6ranges3__45__cpo4nextE
	.align		8
        /*0170*/ 	.dword	_ZN49_INTERNAL_6dd51653_18_BinaryMulKernel_cu_0dbc77e64cuda3std6ranges3__45__cpo4prevE
	.align		8
        /*0178*/ 	.dword	_ZN49_INTERNAL_6dd51653_18_BinaryMulKernel_cu_0dbc77e64cuda3std6ranges3__45__cpo4dataE
	.align		8
        /*0180*/ 	.dword	_ZN49_INTERNAL_6dd51653_18_BinaryMulKernel_cu_0dbc77e64cuda3std6ranges3__45__cpo5cdataE
	.align		8
        /*0188*/ 	.dword	_ZN49_INTERNAL_6dd51653_18_BinaryMulKernel_cu_0dbc77e64cuda3std6ranges3__45__cpo4sizeE
	.align		8
        /*0190*/ 	.dword	_ZN49_INTERNAL_6dd51653_18_BinaryMulKernel_cu_0dbc77e64cuda3std6ranges3__45__cpo5ssizeE
	.align		8
        /*0198*/ 	.dword	_ZN49_INTERNAL_6dd51653_18_BinaryMulKernel_cu_0dbc77e64cuda3std6ranges3__45__cpo8distanceE
	.align		8
        /*01a0*/ 	.dword	_ZN49_INTERNAL_6dd51653_18_BinaryMulKernel_cu_0dbc77e66thrust23THRUST_300001_SM_900_NS6system6detail10sequential3seqE
	.align		8
        /*01a8*/ 	.dword	$str$5
	.align		8
        /*01b0*/ 	.dword	$str$6


//--------------------- .text._ZN2at6native18elementwise_kernelILi128ELi4EZNS0_15gpu_kernel_implINS0_13AUnaryFunctorIbbbNS0_15binary_internal10MulFunctorIbEEEEEEvRNS_18TensorIteratorBaseERKT_EUliE_EEviT1_ --------------------------
	.section	.text._ZN2at6native18elementwise_kernelILi128ELi4EZNS0_15gpu_kernel_implINS0_13AUnaryFunctorIbbbNS0_15binary_internal10MulFunctorIbEEEEEEvRNS_18TensorIteratorBaseERKT_EUliE_EEviT1_,"ax",@progbits
	.align	128
        .global         _ZN2at6native18elementwise_kernelILi128ELi4EZNS0_15gpu_kernel_implINS0_13AUnaryFunctorIbbbNS0_15binary_internal10MulFunctorIbEEEEEEvRNS_18TensorIteratorBaseERKT_EUliE_EEviT1_
        .type           _ZN2at6native18elementwise_kernelILi128ELi4EZNS0_15gpu_kernel_implINS0_13AUnaryFunctorIbbbNS0_15binary_internal10MulFunctorIbEEEEEEvRNS_18TensorIteratorBaseERKT_EUliE_EEviT1_,@function
        .size           _ZN2at6native18elementwise_kernelILi128ELi4EZNS0_15gpu_kernel_implINS0_13AUnaryFunctorIbbbNS0_15binary_internal10MulFunctorIbEEEEEEvRNS_18TensorIteratorBaseERKT_EUliE_EEviT1_,(.L_x_17206 - _ZN2at6native18elementwise_kernelILi128ELi4EZNS0_15gpu_kernel_implINS0_13AUnaryFunctorIbbbNS0_15binary_internal10MulFunctorIbEEEEEEvRNS_18TensorIteratorBaseERKT_EUliE_EEviT1_)
        .other          _ZN2at6native18elementwise_kernelILi128ELi4EZNS0_15gpu_kernel_implINS0_13AUnaryFunctorIbbbNS0_15binary_internal10MulFunctorIbEEEEEEvRNS_18TensorIteratorBaseERKT_EUliE_EEviT1_,@"STO_CUDA_ENTRY STV_DEFAULT"
_ZN2at6native18elementwise_kernelILi128ELi4EZNS0_15gpu_kernel_implINS0_13AUnaryFunctorIbbbNS0_15binary_internal10MulFunctorIbEEEEEEvRNS_18TensorIteratorBaseERKT_EUliE_EEviT1_:
.text._ZN2at6native18elementwise_kernelILi128ELi4EZNS0_15gpu_kernel_implINS0_13AUnaryFunctorIbbbNS0_15binary_internal10MulFunctorIbEEEEEEvRNS_18TensorIteratorBaseERKT_EUliE_EEviT1_:
[----:B------:R-:W0:Y:S01]  /*0000*/  LDC R1, c[0x0][0x28] ;  /* 0x00000a00ff017b82 */ /* 0x000e220000000800 */
[----:B------:R-:W1:Y:S01]  /*0010*/  S2R R23, SR_CTAID.X ;  /* 0x0000000000177919 */ /* 0x000e620000002500 */
[----:B------:R-:W-:Y:S01]  /*0020*/  ULDC UR4, c[0x0][0x210] ;  /* 0x0000840000047ab9 */ /* 0x000fe20000000800 */
[----:B------:R-:W-:Y:S01]  /*0030*/  ULDC.64 UR36, c[0x0][0x208] ;  /* 0x0000820000247ab9 */ /* 0x000fe20000000a00 */
[----:B------:R-:W-:Y:S01]  /*0040*/  BSSY B6, `(.L_x_0) ;  /* 0x0000312000067945 */ /* 0x000fe20003800000 */
[----:B------:R-:W1:Y:S02]  /*0050*/  S2R R18, SR_TID.X ;  /* 0x0000000000127919 */ /* 0x000e640000002100 */
[----:B-1----:R-:W-:-:S05]  /*0060*/  IMAD R19, R23, 0x200, R18 ;  /* 0x0000020017137824 */ /* 0x002fca00078e0212 */
[----:B------:R-:W-:-:S13]  /*0070*/  ISETP.GE.AND P0, PT, R19, UR4, PT ;  /* 0x0000000413007c0c */ /* 0x000fda000bf06270 */
[----:B0-----:R-:W-:Y:S05]  /*0080*/  @P0 BRA `(.L_x_1) ;  /* 0x0000003000340947 */ /* 0x001fea0003800000 */
[----:B------:R-:W0:Y:S01]  /*0090*/  LDC R6, c[0x0][0x218] ;  /* 0x00008600ff067b82 */ /* 0x000e220000000800 */
[----:B------:R-:W-:Y:S02]  /*00a0*/  IMAD.MOV.U32 R0, RZ, RZ, RZ ;  /* 0x000000ffff007224 */ /* 0x000fe400078e00ff */
[----:B------:R-:W-:Y:S01]  /*00b0*/  IMAD.MOV.U32 R16, RZ, RZ, RZ ;  /* 0x000000ffff107224 */ /* 0x000fe200078e00ff */
[----:B0-----:R-:W-:-:S13]  /*00c0*/  ISETP.NE.AND P0, PT, R6, RZ, PT ;  /* 0x000000ff0600720c */ /* 0x001fda0003f05270 */
[----:B------:R-:W-:Y:S05]  /*00d0*/  @!P0 BRA `(.L_x_2) ;  /* 0x0000001000b08947 */ /* 0x000fea0003800000 */
[----:B------:R-:W-:Y:S01]  /*00e0*/  IMAD.MOV.U32 R2, RZ, RZ, RZ ;  /* 0x000000ffff027224 */ /* 0x000fe200078e00ff */
[----:B------:R-:W-:Y:S01]  /*00f0*/  ULDC.64 UR4, c[0x0][0x220] ;  /* 0x0000880000047ab9 */ /* 0x000fe20000000a00 */
[----:B------:R-:W-:Y:S01]  /*0100*/  IMAD.MOV.U32 R3, RZ, RZ, R19 ;  /* 0x000000ffff037224 */ /* 0x000fe200078e0013 */
[----:B------:R-:W-:Y:S01]  /*0110*/  ISETP.NE.AND P0, PT, R6, 0x1, PT ;  /* 0x000000010600780c */ /* 0x000fe20003f05270 */
[----:B------:R-:W-:Y:S01]  /*0120*/  IMAD.HI.U32 R2, R19, UR4, R2 ;  /* 0x0000000413027c27 */ /* 0x000fe2000f8e0002 */
[----:B------:R-:W-:-:S04]  /*0130*/  ULDC UR4, c[0x0][0x21c] ;  /* 0x0000870000047ab9 */ /* 0x000fc80000000800 */
[----:B------:R-:W-:-:S05]  /*0140*/  SHF.R.U32.HI R3, RZ, UR5, R2 ;  /* 0x00000005ff037c19 */ /* 0x000fca0008011602 */
[----:B------:R-:W-:-:S04]  /*0150*/  IMAD.MOV R0, RZ, RZ, -R3 ;  /* 0x000000ffff007224 */ /* 0x000fc800078e0a03 */
[----:B------:R-:W-:Y:S01]  /*0160*/  IMAD R19, R0, UR4, R19 ;  /* 0x0000000400137c24 */ /* 0x000fe2000f8e0213 */
[----:B------:R-:W-:-:S03]  /*0170*/  ULDC.64 UR4, c[0x0][0x348] ;  /* 0x0000d20000047ab9 */ /* 0x000fc60000000a00 */
[C---:B------:R-:W-:Y:S02]  /*0180*/  IMAD R16, R19.reuse, UR4, RZ ;  /* 0x0000000413107c24 */ /* 0x040fe4000f8e02ff */
[----:B------:R-:W-:Y:S01]  /*0190*/  IMAD R0, R19, UR5, RZ ;  /* 0x0000000513007c24 */ /* 0x000fe2000f8e02ff */
[----:B------:R-:W-:Y:S06]  /*01a0*/  @!P0 BRA `(.L_x_2) ;  /* 0x00000010007c8947 */ /* 0x000fec0003800000 */
[----:B------:R-:W-:Y:S01]  /*01b0*/  IMAD.MOV.U32 R2, RZ, RZ, RZ ;  /* 0x000000ffff027224 */ /* 0x000fe200078e00ff */
[----:B------:R-:W-:Y:S01]  /*01c0*/  ULDC.64 UR6, c[0x0][0x228] ;  /* 0x00008a0000067ab9 */ /* 0x000fe20000000a00 */
[----:B------:R-:W-:Y:S01]  /*01d0*/  ULDC UR5, c[0x0][0x230] ;  /* 0x00008c0000057ab9 */ /* 0x000fe20000000800 */
[----:B------:R-:W-:Y:S01]  /*01e0*/  ISETP.NE.AND P0, PT, R6, 0x2, PT ;  /* 0x000000020600780c */ /* 0x000fe20003f05270 */
[----:B------:R-:W-:-:S05]  /*01f0*/  IMAD.HI.U32 R4, R3, UR7, R2 ;  /* 0x0000000703047c27 */ /* 0x000fca000f8e0002 */
[----:B------:R-:W-:-:S05]  /*0200*/  SHF.R.U32.HI R5, RZ, UR5, R4 ;  /* 0x00000005ff057c19 */ /* 0x000fca0008011604 */
[----:B------:R-:W-:-:S04]  /*0210*/  IMAD.MOV R2, RZ, RZ, -R5 ;  /* 0x000000ffff027224 */ /* 0x000fc800078e0a05 */
[----:B------:R-:W-:Y:S01]  /*0220*/  IMAD R3, R2, UR6, R3 ;  /* 0x0000000602037c24 */ /* 0x000fe2000f8e0203 */
[----:B------:R-:W-:-:S03]  /*0230*/  ULDC.64 UR6, c[0x0][0x350] ;  /* 0x0000d40000067ab9 */ /* 0x000fc60000000a00 */
[C---:B------:R-:W-:Y:S02]  /*0240*/  IMAD R16, R3.reuse, UR6, RZ ;  /* 0x0000000603107c24 */ /* 0x040fe4000f8e02ff */
[----:B------:R-:W-:Y:S02]  /*0250*/  IMAD R0, R3, UR7, R0 ;  /* 0x0000000703007c24 */ /* 0x000fe4000f8e0200 */
[----:B------:R-:W-:Y:S01]  /*0260*/  IMAD R16, R19, UR4, R16 ;  /* 0x0000000413107c24 */ /* 0x000fe2000f8e0210 */
[----:B------:R-:W-:Y:S06]  /*0270*/  @!P0 BRA `(.L_x_2) ;  /* 0x0000001000488947 */ /* 0x000fec0003800000 */
[----:B------:R-:W-:Y:S01]  /*0280*/  IMAD.MOV.U32 R4, RZ, RZ, RZ ;  /* 0x000000ffff047224 */ /* 0x000fe200078e00ff */
[----:B------:R-:W-:Y:S01]  /*0290*/  ULDC.64 UR4, c[0x0][0x238] ;  /* 0x00008e0000047ab9 */ /* 0x000fe20000000a00 */
[----:B------:R-:W-:Y:S02]  /*02a0*/  ISETP.NE.AND P0, PT, R6, 0x3, PT ;  /* 0x000000030600780c */ /* 0x000fe40003f05270 */
[----:B------:R-:W-:Y:S01]  /*02b0*/  IMAD.HI.U32 R2, R5, UR4, R4 ;  /* 0x0000000405027c27 */ /* 0x000fe2000f8e0004 */
[----:B------:R-:W-:-:S04]  /*02c0*/  ULDC UR4, c[0x0][0x234] ;  /* 0x00008d0000047ab9 */ /* 0x000fc80000000800 */
[----:B------:R-:W-:-:S05]  /*02d0*/  SHF.R.U32.HI R3, RZ, UR5, R2 ;  /* 0x00000005ff037c19 */ /* 0x000fca0008011602 */
[----:B------:R-:W-:-:S04]  /*02e0*/  IMAD.MOV R4, RZ, RZ, -R3 ;  /* 0x000000ffff047224 */ /* 0x000fc800078e0a03 */
[----:B------:R-:W-:Y:S01]  /*02f0*/  IMAD R5, R4, UR4, R5 ;  /* 0x0000000404057c24 */ /* 0x000fe2000f8e0205 */
[----:B------:R-:W-:-:S03]  /*0300*/  ULDC.64 UR4, c[0x0][0x358] ;  /* 0x0000d60000047ab9 */ /* 0x000fc60000000a00 */
[C---:B------:R-:W-:Y:S02]  /*0310*/  IMAD R16, R5.reuse, UR4, R16 ;  /* 0x0000000405107c24 */ /* 0x040fe4000f8e0210 */
[----:B------:R-:W-:Y:S01]  /*0320*/  IMAD R0, R5, UR5, R0 ;  /* 0x0000000505007c24 */ /* 0x000fe2000f8e0200 */
[----:B------:R-:W-:Y:S06]  /*0330*/  @!P0 BRA `(.L_x_2) ;  /* 0x0000001000188947 */ /* 0x000fec0003800000 */
[----:B------:R-:W-:Y:S01]  /*0340*/  IMAD.MOV.U32 R2, RZ, RZ, RZ ;  /* 0x000000ffff027224 */ /* 0x000fe200078e00ff */
[----:B------:R-:W-:Y:S01]  /*0350*/  ULDC.64 UR6, c[0x0][0x240] ;  /* 0x0000900000067ab9 */ /* 0x000fe20000000a00 */
[----:B------:R-:W-:Y:S01]  /*0360*/  ULDC UR4, c[0x0][0x248] ;  /* 0x0000920000047ab9 */ /* 0x000fe20000000800 */
[----:B------:R-:W-:Y:S01]  /*0370*/  ISETP.NE.AND P0, PT, R6, 0x4, PT ;  /* 0x000000040600780c */ /* 0x000fe20003f05270 */
[----:B------:R-:W-:-:S05]  /*0380*/  IMAD.HI.U32 R4, R3, UR7, R2 ;  /* 0x0000000703047c27 */ /* 0x000fca000f8e0002 */
[----:B------:R-:W-:Y:S01]  /*0390*/  SHF.R.U32.HI R5, RZ, UR4, R4 ;  /* 0x00000004ff057c19 */ /* 0x000fe20008011604 */
[----:B------:R-:W-:-:S04]  /*03a0*/  ULDC.64 UR4, c[0x0][0x360] ;  /* 0x0000d80000047ab9 */ /* 0x000fc80000000a00 */
[----:B------:R-:W-:-:S04]  /*03b0*/  IMAD.MOV R2, RZ, RZ, -R5 ;  /* 0x000000ffff027224 */ /* 0x000fc800078e0a05 */
[----:B------:R-:W-:-:S04]  /*03c0*/  IMAD R3, R2, UR6, R3 ;  /* 0x0000000602037c24 */ /* 0x000fc8000f8e0203 */
[C---:B------:R-:W-:Y:S02]  /*03d0*/  IMAD R16, R3.reuse, UR4, R16 ;  /* 0x0000000403107c24 */ /* 0x040fe4000f8e0210 */
        /* <DEDUP_REMOVED lines=243> */
[----:B------:R-:W-:-:S03]  /*1310*/  ULDC.64 UR4, c[0x0][0x340] ;  /* 0x0000d00000047ab9 */ /* 0x000fc60000000a00 */
[----:B------:R-:W-:Y:S01]  /*1320*/  IMAD.HI.U32 R2, R5, UR4, R4 ;  /* 0x0000000405027c27 */ /* 0x000fe2000f8e0004 */
[----:B------:R-:W-:-:S04]  /*1330*/  ULDC UR4, c[0x0][0x33c] ;  /* 0x0000cf0000047ab9 */ /* 0x000fc80000000800 */
[----:B------:R-:W-:-:S05]  /*1340*/  SHF.R.U32.HI R2, RZ, UR5, R2 ;  /* 0x00000005ff027c19 */ /* 0x000fca0008011602 */
[----:B------:R-:W-:-:S04]  /*1350*/  IMAD.MOV R3, RZ, RZ, -R2 ;  /* 0x000000ffff037224 */ /* 0x000fc800078e0a02 */
[----:B------:R-:W-:Y:S01]  /*1360*/  IMAD R5, R3, UR4, R5 ;  /* 0x0000000403057c24 */ /* 0x000fe2000f8e0205 */
[----:B------:R-:W-:-:S03]  /*1370*/  ULDC.64 UR4, c[0x0][0x408] ;  /* 0x0001020000047ab9 */ /* 0x000fc60000000a00 */
[C---:B------:R-:W-:Y:S02]  /*1380*/  IMAD R16, R5.reuse, UR4, R16 ;  /* 0x0000000405107c24 */ /* 0x040fe4000f8e0210 */
[----:B------:R-:W-:-:S07]  /*1390*/  IMAD R0, R5, UR5, R0 ;  /* 0x0000000505007c24 */ /* 0x000fce000f8e0200 */
.L_x_2:
[----:B------:R-:W0:Y:S01]  /*13a0*/  LDC.U8 R5, c[0x0][0x423] ;  /* 0x000108c0ff057b82 */ /* 0x000e220000000000 */
[----:B------:R-:W-:Y:S01]  /*13b0*/  ULDC.64 UR4, c[0x0][0x410] ;  /* 0x0001040000047ab9 */ /* 0x000fe20000000a00 */
[----:B------:R-:W-:Y:S01]  /*13c0*/  ULDC.64 UR6, c[0x0][0x418] ;  /* 0x0001060000067ab9 */ /* 0x000fe20000000a00 */
[----:B------:R-:W-:Y:S02]  /*13d0*/  IADD3 R16, P1, R16, UR4, RZ ;  /* 0x0000000410107c10 */ /* 0x000fe4000ff3e0ff */
[----:B------:R-:W-:-:S03]  /*13e0*/  IADD3 R2, P2, R0, UR6, RZ ;  /* 0x0000000600027c10 */ /* 0x000fc6000ff5e0ff */
[----:B------:R-:W-:Y:S02]  /*13f0*/  IMAD.X R17, RZ, RZ, UR5, P1 ;  /* 0x00000005ff117e24 */ /* 0x000fe400088e06ff */
[----:B------:R-:W-:Y:S01]  /*1400*/  IMAD.X R3, RZ, RZ, UR7, P2 ;  /* 0x00000007ff037e24 */ /* 0x000fe200090e06ff */
[----:B0-----:R-:W-:-:S04]  /*1410*/  PRMT R4, R5, 0x9910, RZ ;  /* 0x0000991005047816 */ /* 0x001fc800000000ff */
[----:B------:R-:W-:-:S13]  /*1420*/  ISETP.GT.AND P0, PT, R4, 0x9, PT ;  /* 0x000000090400780c */ /* 0x000fda0003f04270 */
[----:B------:R-:W-:Y:S05]  /*1430*/  @P0 BRA `(.L_x_3) ;  /* 0x00000004000c0947 */ /* 0x000fea0003800000 */
[----:B------:R-:W-:-:S13]  /*1440*/  ISETP.GT.AND P0, PT, R4, 0x4, PT ;  /* 0x000000040400780c */ /* 0x000fda0003f04270 */
[----:B------:R-:W-:Y:S05]  /*1450*/  @P0 BRA `(.L_x_4) ;  /* 0x0000000000700947 */ /* 0x000fea0003800000 */
[----:B------:R-:W-:-:S13]  /*1460*/  ISETP.GT.AND P0, PT, R4, 0x1, PT ;  /* 0x000000010400780c */ /* 0x000fda0003f04270 */
[----:B------:R-:W-:Y:S05]  /*1470*/  @P0 BRA `(.L_x_5) ;  /* 0x0000000000280947 */ /* 0x000fea0003800000 */
[----:B------:R-:W-:-:S13]  /*1480*/  ISETP.NE.AND P0, PT, R5, RZ, PT ;  /* 0x000000ff0500720c */ /* 0x000fda0003f05270 */
[----:B------:R-:W-:Y:S05]  /*1490*/  @!P0 BRA `(.L_x_6) ;  /* 0x0000000000148947 */ /* 0x000fea0003800000 */
[----:B------:R-:W-:-:S13]  /*14a0*/  ISETP.NE.AND P0, PT, R4, 0x1, PT ;  /* 0x000000010400780c */ /* 0x000fda0003f05270 */
[----:B------:R-:W-:Y:S05]  /*14b0*/  @P0 BRA `(.L_x_7) ;  /* 0x0000000c002c0947 */ /* 0x000fea0003800000 */
[----:B------:R-:W2:Y:S02]  /*14c0*/  LDG.E.U8 R2, desc[UR36][R2.64] ;  /* 0x0000002402027981 */ /* 0x000ea4000c1e1100 */
[----:B--2---:R-:W-:Y:S01]  /*14d0*/  ISETP.NE.AND P0, PT, R2, RZ, PT ;  /* 0x000000ff0200720c */ /* 0x004fe20003f05270 */
[----:B------:R-:W-:-:S12]  /*14e0*/  BRA `(.L_x_8) ;  /* 0x0000000c00807947 */ /* 0x000fd80003800000 */
.L_x_6:
[----:B------:R-:W2:Y:S02]  /*14f0*/  LDG.E.U8 R2, desc[UR36][R2.64] ;  /* 0x0000002402027981 */ /* 0x000ea4000c1e1100 */
[----:B--2---:R-:W-:Y:S01]  /*1500*/  ISETP.NE.AND P0, PT, R2, RZ, PT ;  /* 0x000000ff0200720c */ /* 0x004fe20003f05270 */
[----:B------:R-:W-:-:S12]  /*1510*/  BRA `(.L_x_8) ;  /* 0x0000000c00747947 */ /* 0x000fd80003800000 */
.L_x_5:
[----:B------:R-:W-:-:S13]  /*1520*/  ISETP.NE.AND P0, PT, R4, 0x2, PT ;  /* 0x000000020400780c */ /* 0x000fda0003f05270 */
[----:B------:R-:W-:Y:S05]  /*1530*/  @!P0 BRA `(.L_x_9) ;  /* 0x00000000002c8947 */ /* 0x000fea0003800000 */
[----:B------:R-:W-:-:S13]  /*1540*/  ISETP.NE.AND P0, PT, R4, 0x3, PT ;  /* 0x000000030400780c */ /* 0x000fda0003f05270 */
[----:B------:R-:W-:Y:S05]  /*1550*/  @!P0 BRA `(.L_x_10) ;  /* 0x0000000000188947 */ /* 0x000fea0003800000 */
[----:B------:R-:W-:-:S13]  /*1560*/  ISETP.NE.AND P0, PT, R4, 0x4, PT ;  /* 0x000000040400780c */ /* 0x000fda0003f05270 */
[----:B------:R-:W-:Y:S05]  /*1570*/  @P0 BRA `(.L_x_7) ;  /* 0x0000000800fc0947 */ /* 0x000fea0003800000 */
[----:B------:R-:W2:Y:S02]  /*1580*/  LDG.E.64 R2, desc[UR36][R2.64] ;  /* 0x0000002402027981 */ /* 0x000ea4000c1e1b00 */
[----:B--2---:R-:W-:-:S04]  /*1590*/  ISETP.NE.U32.AND P0, PT, R2, RZ, PT ;  /* 0x000000ff0200720c */ /* 0x004fc80003f05070 */
[----:B------:R-:W-:Y:S01]  /*15a0*/  ISETP.NE.AND.EX P0, PT, R3, RZ, PT, P0 ;  /* 0x000000ff0300720c */ /* 0x000fe20003f05300 */
[----:B------:R-:W-:-:S12]  /*15b0*/  BRA `(.L_x_8) ;  /* 0x0000000c004c7947 */ /* 0x000fd80003800000 */
.L_x_10:
[----:B------:R-:W2:Y:S02]  /*15c0*/  LDG.E R2, desc[UR36][R2.64] ;  /* 0x0000002402027981 */ /* 0x000ea4000c1e1900 */
[----:B--2---:R-:W-:Y:S01]  /*15d0*/  ISETP.NE.AND P0, PT, R2, RZ, PT ;  /* 0x000000ff0200720c */ /* 0x004fe20003f05270 */
[----:B------:R-:W-:-:S12]  /*15e0*/  BRA `(.L_x_8) ;  /* 0x0000000c00407947 */ /* 0x000fd80003800000 */
.L_x_9:
[----:B------:R-:W2:Y:S02]  /*15f0*/  LDG.E.U16 R2, desc[UR36][R2.64] ;  /* 0x0000002402027981 */ /* 0x000ea4000c1e1500 */
[----:B--2---:R-:W-:Y:S01]  /*1600*/  ISETP.NE.AND P0, PT, R2, RZ, PT ;  /* 0x000000ff0200720c */ /* 0x004fe20003f05270 */
[----:B------:R-:W-:-:S12]  /*1610*/  BRA `(.L_x_8) ;  /* 0x0000000c00347947 */ /* 0x000fd80003800000 */
.L_x_4:
[----:B------:R-:W-:-:S13]  /*1620*/  ISETP.GT.AND P0, PT, R4, 0x6, PT ;  /* 0x000000060400780c */ /* 0x000fda0003f04270 */
[----:B------:R-:W-:Y:S05]  /*1630*/  @P0 BRA `(.L_x_11) ;  /* 0x00000000002c0947 */ /* 0x000fea0003800000 */
[----:B------:R-:W-:-:S13]  /*1640*/  ISETP.NE.AND P0, PT, R4, 0x5, PT ;  /* 0x000000050400780c */ /* 0x000fda0003f05270 */
[----:B------:R-:W-:Y:S05]  /*1650*/  @!P0 BRA `(.L_x_12) ;  /* 0x0000000000148947 */ /* 0x000fea0003800000 */
[----:B------:R-:W-:-:S13]  /*1660*/  ISETP.NE.AND P0, PT, R4, 0x6, PT ;  /* 0x000000060400780c */ /* 0x000fda0003f05270 */
[----:B------:R-:W-:Y:S05]  /*1670*/  @P0 BRA `(.L_x_7) ;  /* 0x0000000800bc0947 */ /* 0x000fea0003800000 */
[----:B------:R-:W2:Y:S02]  /*1680*/  LDG.E R2, desc[UR36][R2.64] ;  /* 0x0000002402027981 */ /* 0x000ea4000c1e1900 */
[----:B--2---:R-:W-:Y:S01]  /*1690*/  FSETP.NEU.FTZ.AND P0, PT, R2, RZ, PT ;  /* 0x000000ff0200720b */ /* 0x004fe20003f1d000 */
[----:B------:R-:W-:-:S12]  /*16a0*/  BRA `(.L_x_8) ;  /* 0x0000000c00107947 */ /* 0x000fd80003800000 */
.L_x_12:
[----:B------:R-:W2:Y:S02]  /*16b0*/  LDG.E.U16 R0, desc[UR36][R2.64] ;  /* 0x0000002402007981 */ /* 0x000ea4000c1e1500 */
[----:B--2---:R-:W-:-:S05]  /*16c0*/  HADD2.F32 R0, -RZ, R0.H0_H0 ;  /* 0x20000000ff007230 */ /* 0x004fca0000004100 */
[----:B------:R-:W-:Y:S01]  /*16d0*/  FSETP.NEU.FTZ.AND P0, PT, R0, RZ, PT ;  /* 0x000000ff0000720b */ /* 0x000fe20003f1d000 */
[----:B------:R-:W-:-:S12]  /*16e0*/  BRA `(.L_x_8) ;  /* 0x0000000c00007947 */ /* 0x000fd80003800000 */
.L_x_11:
[----:B------:R-:W-:-:S13]  /*16f0*/  ISETP.NE.AND P0, PT, R4, 0x7, PT ;  /* 0x000000070400780c */ /* 0x000fda0003f05270 */
[----:B------:R-:W-:Y:S05]  /*1700*/  @!P0 BRA `(.L_x_13) ;  /* 0x00000000004c8947 */ /* 0x000fea0003800000 */
[----:B------:R-:W-:-:S13]  /*1710*/  ISETP.NE.AND P0, PT, R4, 0x8, PT ;  /* 0x000000080400780c */ /* 0x000fda0003f05270 */
[----:B------:R-:W-:Y:S05]  /*1720*/  @!P0 BRA `(.L_x_14) ;  /* 0x00000000001c8947 */ /* 0x000fea0003800000 */
[----:B------:R-:W-:-:S13]  /*1730*/  ISETP.NE.AND P0, PT, R4, 0x9, PT ;  /* 0x000000090400780c */ /* 0x000fda0003f05270 */
[----:B------:R-:W-:Y:S05]  /*1740*/  @P0 BRA `(.L_x_7) ;  /* 0x0000000800880947 */ /* 0x000fea0003800000 */
[----:B------:R-:W2:Y:S02]  /*1750*/  LDG.E.64 R2, desc[UR36][R2.64] ;  /* 0x0000002402027981 */ /* 0x000ea4000c1e1b00 */
[----:B--2---:R-:W-:Y:S02]  /*1760*/  FSETP.NEU.FTZ.AND P0, PT, R2, RZ, PT ;  /* 0x000000ff0200720b */ /* 0x004fe40003f1d000 */
[----:B------:R-:W-:-:S04]  /*1770*/  FSETP.NEU.FTZ.AND P1, PT, R3, RZ, PT ;  /* 0x000000ff0300720b */ /* 0x000fc80003f3d000 */
[----:B------:R-:W-:Y:S01]  /*1780*/  PLOP3.LUT P0, PT, P0, P1, PT, 0xa8, 0x0 ;  /* 0x000000000000781c */ /* 0x000fe20000703570 */
[----:B------:R-:W-:-:S12]  /*1790*/  BRA `(.L_x_8) ;  /* 0x0000000800d47947 */ /* 0x000fd80003800000 */
.L_x_14:
[----:B------:R-:W2:Y:S02]  /*17a0*/  LDG.E R2, desc[UR36][R2.64] ;  /* 0x0000002402027981 */ /* 0x000ea4000c1e1900 */
[----:B--2---:R-:W-:-:S05]  /*17b0*/  HADD2.F32 R0, -RZ, R2.H0_H0 ;  /* 0x20000002ff007230 */ /* 0x004fca0000004100 */
[----:B------:R-:W-:Y:S01]  /*17c0*/  FSETP.NEU.FTZ.AND P0, PT, R0, RZ, PT ;  /* 0x000000ff0000720b */ /* 0x000fe20003f1d000 */
[----:B------:R-:W-:-:S12]  /*17d0*/  IMAD.MOV.U32 R0, RZ, RZ, 0x1 ;  /* 0x00000001ff007424 */ /* 0x000fd800078e00ff */
[----:B------:R-:W-:-:S05]  /*17e0*/  @!P0 HADD2.F32 R4, -RZ, R2.H1_H1 ;  /* 0x30000002ff048230 */ /* 0x000fca0000004100 */
[----:B------:R-:W-:-:S04]  /*17f0*/  @!P0 FSETP.NEU.FTZ.AND P1, PT, R4, RZ, PT ;  /* 0x000000ff0400820b */ /* 0x000fc80003f3d000 */
[----:B------:R-:W-:-:S04]  /*1800*/  @!P0 SEL R0, RZ, 0x1, !P1 ;  /* 0x00000001ff008807 */ /* 0x000fc80004800000 */
[----:B------:R-:W-:-:S04]  /*1810*/  PRMT R0, R0, 0x9910, RZ ;  /* 0x0000991000007816 */ /* 0x000fc800000000ff */
[----:B------:R-:W-:Y:S01]  /*1820*/  ISETP.NE.AND P0, PT, R0, RZ, PT ;  /* 0x000000ff0000720c */ /* 0x000fe20003f05270 */
[----:B------:R-:W-:-:S12]  /*1830*/  BRA `(.L_x_8) ;  /* 0x0000000800ac7947 */ /* 0x000fd80003800000 */
.L_x_13:
[----:B------:R-:W2:Y:S02]  /*1840*/  LDG.E.64 R2, desc[UR36][R2.64] ;  /* 0x0000002402027981 */ /* 0x000ea4000c1e1b00 */
[----:B--2---:R-:W-:Y:S01]  /*1850*/  DSETP.NEU.AND P0, PT, R2, RZ, PT ;  /* 0x000000ff0200722a */ /* 0x004fe20003f0d000 */
[----:B------:R-:W-:-:S13]  /*1860*/  BRA `(.L_x_8) ;  /* 0x0000000800a07947 */ /* 0x000fda0003800000 */
.L_x_3:
[----:B------:R-:W-:-:S13]  /*1870*/  ISETP.GT.AND P0, PT, R4, 0x18, PT ;  /* 0x000000180400780c */ /* 0x000fda0003f04270 */
[----:B------:R-:W-:Y:S05]  /*1880*/  @P0 BRA `(.L_x_15) ;  /* 0x0000000000e80947 */ /* 0x000fea0003800000 */
[----:B------:R-:W-:-:S13]  /*1890*/  ISETP.GT.AND P0, PT, R4, 0xe, PT ;  /* 0x0000000e0400780c */ /* 0x000fda0003f04270 */
[----:B------:R-:W-:Y:S05]  /*18a0*/  @P0 BRA `(.L_x_16) ;  /* 0x00000000002c0947 */ /* 0x000fea0003800000 */
[----:B------:R-:W-:-:S13]  /*18b0*/  ISETP.NE.AND P0, PT, R4, 0xa, PT ;  /* 0x0000000a0400780c */ /* 0x000fda0003f05270 */
[----:B------:R-:W-:Y:S05]  /*18c0*/  @!P0 BRA `(.L_x_17) ;  /* 0x0000000000148947 */ /* 0x000fea0003800000 */
[----:B------:R-:W-:-:S13]  /*18d0*/  ISETP.NE.AND P0, PT, R4, 0xb, PT ;  /* 0x0000000b0400780c */ /* 0x000fda0003f05270 */
[----:B------:R-:W-:Y:S05]  /*18e0*/  @P0 BRA `(.L_x_7) ;  /* 0x0000000800200947 */ /* 0x000fea0003800000 */
[----:B------:R-:W2:Y:S02]  /*18f0*/  LDG.E.U8 R2, desc[UR36][R2.64] ;  /* 0x0000002402027981 */ /* 0x000ea4000c1e1100 */
[----:B--2---:R-:W-:Y:S01]  /*1900*/  ISETP.NE.AND P0, PT, R2, RZ, PT ;  /* 0x000000ff0200720c */ /* 0x004fe20003f05270 */
[----:B------:R-:W-:-:S12]  /*1910*/  BRA `(.L_x_8) ;  /* 0x0000000800747947 */ /* 0x000fd80003800000 */
.L_x_17:
[----:B------:R-:W2:Y:S02]  /*1920*/  LDG.E.128 R4, desc[UR36][R2.64] ;  /* 0x0000002402047981 */ /* 0x000ea4000c1e1d00 */
[----:B--2---:R-:W-:-:S06]  /*1930*/  DSETP.NEU.AND P0, PT, R6, RZ, PT ;  /* 0x000000ff0600722a */ /* 0x004fcc0003f0d000 */
[----:B------:R-:W-:Y:S01]  /*1940*/  DSETP.NEU.OR P0, PT, R4, RZ, P0 ;  /* 0x000000ff0400722a */ /* 0x000fe2000070d400 */
[----:B------:R-:W-:-:S13]  /*1950*/  BRA `(.L_x_8) ;  /* 0x0000000800647947 */ /* 0x000fda0003800000 */
.L_x_16:
[----:B------:R-:W-:-:S13]  /*1960*/  ISETP.NE.AND P0, PT, R4, 0xf, PT ;  /* 0x0000000f0400780c */ /* 0x000fda0003f05270 */
[----:B------:R-:W-:Y:S05]  /*1970*/  @!P0 BRA `(.L_x_18) ;  /* 0x00000000009c8947 */ /* 0x000fea0003800000 */
[----:B------:R-:W-:-:S13]  /*1980*/  ISETP.NE.AND P0, PT, R4, 0x17, PT ;  /* 0x000000170400780c */ /* 0x000fda0003f05270 */
[----:B------:R-:W-:Y:S05]  /*1990*/  @!P0 BRA `(.L_x_19) ;  /* 0x00000000005c8947 */ /* 0x000fea0003800000 */
[----:B------:R-:W-:-:S13]  /*19a0*/  ISETP.NE.AND P0, PT, R4, 0x18, PT ;  /* 0x000000180400780c */ /* 0x000fda0003f05270 */
[----:B------:R-:W-:Y:S05]  /*19b0*/  @P0 BRA `(.L_x_7) ;  /* 0x0000000400ec0947 */ /* 0x000fea0003800000 */
[----:B------:R-:W2:Y:S01]  /*19c0*/  LDG.E.U8 R0, desc[UR36][R2.64] ;  /* 0x0000002402007981 */ /* 0x000ea2000c1e1100 */
[----:B------:R-:W-:Y:S02]  /*19d0*/  IMAD.MOV.U32 R8, RZ, RZ, -0x800000 ;  /* 0xff800000ff087424 */ /* 0x000fe400078e00ff */
[----:B--2---:R-:W-:-:S05]  /*19e0*/  IMAD.SHL.U32 R0, R0, 0x1000000, RZ ;  /* 0x0100000000007824 */ /* 0x004fca00078e00ff */
[----:B------:R-:W-:-:S04]  /*19f0*/  LOP3.LUT R4, R0, 0x7f000000, RZ, 0xc0, !PT ;  /* 0x7f00000000047812 */ /* 0x000fc800078ec0ff */
[----:B------:R-:W0:Y:S01]  /*1a00*/  FLO.U32 R5, R4 ;  /* 0x0000000400057300 */ /* 0x000e2200000e0000 */
[C---:B------:R-:W-:Y:S02]  /*1a10*/  VIADD R6, R4.reuse, 0x1000000 ;  /* 0x0100000004067836 */ /* 0x040fe40000000000 */
[----:B------:R-:W-:-:S03]  /*1a20*/  VIADD R2, R4, 0xffffffff ;  /* 0xffffffff04027836 */ /* 0x000fc60000000000 */
[----:B------:R-:W-:Y:S02]  /*1a30*/  SHF.R.S32.HI R6, RZ, 0x8, R6 ;  /* 0x00000008ff067819 */ /* 0x000fe40000011406 */
[----:B------:R-:W-:Y:S02]  /*1a40*/  SHF.R.S32.HI R2, RZ, 0x1f, R2 ;  /* 0x0000001fff027819 */ /* 0x000fe40000011402 */
[----:B0-----:R-:W-:-:S04]  /*1a50*/  IADD3 R5, -R5, 0x1f, RZ ;  /* 0x0000001f05057810 */ /* 0x001fc80007ffe1ff */
[C---:B------:R-:W-:Y:S01]  /*1a60*/  ISETP.GT.U32.AND P0, PT, R5.reuse, 0x4, PT ;  /* 0x000000040500780c */ /* 0x040fe20003f04070 */
[----:B------:R-:W-:-:S05]  /*1a70*/  VIADD R5, R5, 0xfffffffc ;  /* 0xfffffffc05057836 */ /* 0x000fca0000000000 */
[----:B------:R-:W-:-:S05]  /*1a80*/  SEL R5, R5, RZ, P0 ;  /* 0x000000ff05057207 */ /* 0x000fca0000000000 */
[----:B------:R-:W-:Y:S01]  /*1a90*/  IMAD R8, R5, R8, 0x3c000000 ;  /* 0x3c00000005087424 */ /* 0x000fe200078e0208 */
[----:B------:R-:W-:-:S04]  /*1aa0*/  SHF.L.U32 R5, R4, R5, RZ ;  /* 0x0000000504057219 */ /* 0x000fc800000006ff */
[----:B------:R-:W-:-:S04]  /*1ab0*/  LEA.HI R5, R5, R8, RZ, 0x1c ;  /* 0x0000000805057211 */ /* 0x000fc800078fe0ff */
[----:B------:R-:W-:-:S04]  /*1ac0*/  LOP3.LUT R5, R5, 0x7f800000, R6, 0xf8, !PT ;  /* 0x7f80000005057812 */ /* 0x000fc800078ef806 */
[----:B------:R-:W-:-:S04]  /*1ad0*/  LOP3.LUT R5, R5, R2, RZ, 0x30, !PT ;  /* 0x0000000205057212 */ /* 0x000fc800078e30ff */
[----:B------:R-:W-:-:S04]  /*1ae0*/  LOP3.LUT R5, R5, 0x80000000, R0, 0xf8, !PT ;  /* 0x8000000005057812 */ /* 0x000fc800078ef800 */
[----:B------:R-:W-:Y:S01]  /*1af0*/  FSETP.NEU.FTZ.AND P0, PT, R5, RZ, PT ;  /* 0x000000ff0500720b */ /* 0x000fe20003f1d000 */
[----:B------:R-:W-:-:S12]  /*1b00*/  BRA `(.L_x_8) ;  /* 0x0000000400f87947 */ /* 0x000fd80003800000 */
.L_x_19:
[----:B------:R-:W2:Y:S02]  /*1b10*/  LDG.E.U8 R2, desc[UR36][R2.64] ;  /* 0x0000002402027981 */ /* 0x000ea4000c1e1100 */
[C---:B--2---:R-:W-:Y:S02]  /*1b20*/  IMAD.SHL.U32 R0, R2.reuse, 0x2000000, RZ ;  /* 0x0200000002007824 */ /* 0x044fe400078e00ff */
[----:B------:R-:W-:-:S03]  /*1b30*/  IMAD.SHL.U32 R5, R2, 0x1000000, RZ ;  /* 0x0100000002057824 */ /* 0x000fc600078e00ff */
[----:B------:R-:W-:-:S13]  /*1b40*/  ISETP.GE.U32.AND P0, PT, R0, 0x8000000, PT ;  /* 0x080000000000780c */ /* 0x000fda0003f06070 */
[C---:B------:R-:W-:Y:S02]  /*1b50*/  @!P0 IMAD.SHL.U32 R0, R2.reuse, 0x100, RZ ;  /* 0x0000010002008824 */ /* 0x040fe400078e00ff */
[----:B------:R-:W-:-:S03]  /*1b60*/  @P0 IMAD.SHL.U32 R4, R2, 0x200000, RZ ;  /* 0x0020000002040824 */ /* 0x000fc600078e00ff */
[----:B------:R-:W-:Y:S02]  /*1b70*/  @!P0 LOP3.LUT R0, R0, 0x7f00, RZ, 0xc0, !PT ;  /* 0x00007f0000008812 */ /* 0x000fe400078ec0ff */
[----:B------:R-:W-:Y:S02]  /*1b80*/  @P0 LOP3.LUT R4, R4, 0x70000000, RZ, 0xfc, !PT ;  /* 0x7000000004040812 */ /* 0x000fe400078efcff */
[----:B------:R-:W-:-:S03]  /*1b90*/  @!P0 LOP3.LUT R0, R0, 0x3f000000, RZ, 0xfc, !PT ;  /* 0x3f00000000008812 */ /* 0x000fc600078efcff */
[----:B------:R-:W-:Y:S02]  /*1ba0*/  @P0 FMUL.FTZ R4, R4, 1.9259299443872358531e-34 ;  /* 0x0780000004040820 */ /* 0x000fe40000410000 */
[----:B------:R-:W-:-:S05]  /*1bb0*/  @!P0 FADD.FTZ R4, R0, -0.5 ;  /* 0xbf00000000048421 */ /* 0x000fca0000010000 */
[----:B------:R-:W-:-:S04]  /*1bc0*/  LOP3.LUT R4, R4, 0x80000000, R5, 0xf8, !PT ;  /* 0x8000000004047812 */ /* 0x000fc800078ef805 */
[----:B------:R-:W-:Y:S01]  /*1bd0*/  FSETP.NEU.FTZ.AND P0, PT, R4, RZ, PT ;  /* 0x000000ff0400720b */ /* 0x000fe20003f1d000 */
[----:B------:R-:W-:-:S12]  /*1be0*/  BRA `(.L_x_8) ;  /* 0x0000000400c07947 */ /* 0x000fd80003800000 */
.L_x_18:
[----:B------:R-:W2:Y:S02]  /*1bf0*/  LDG.E.U16 R0, desc[UR36][R2.64] ;  /* 0x0000002402007981 */ /* 0x000ea4000c1e1500 */
[----:B--2---:R-:W-:-:S05]  /*1c00*/  IMAD.U32 R0, R0, 0x10000, RZ ;  /* 0x0001000000007824 */ /* 0x004fca00078e00ff */
[----:B------:R-:W-:Y:S01]  /*1c10*/  FSETP.NEU.FTZ.AND P0, PT, R0, RZ, PT ;  /* 0x000000ff0000720b */ /* 0x000fe20003f1d000 */
[----:B------:R-:W-:-:S12]  /*1c20*/  BRA `(.L_x_8) ;  /* 0x0000000400b07947 */ /* 0x000fd80003800000 */
.L_x_15:
[----:B------:R-:W-:-:S13]  /*1c30*/  ISETP.GT.AND P0, PT, R4, 0x1b, PT ;  /* 0x0000001b0400780c */ /* 0x000fda0003f04270 */
[----:B------:R-:W-:Y:S05]  /*1c40*/  @P0 BRA `(.L_x_20) ;  /* 0x0000000400040947 */ /* 0x000fea0003800000 */
[----:B------:R-:W-:-:S13]  /*1c50*/  ISETP.NE.AND P0, PT, R4, 0x19, PT ;  /* 0x000000190400780c */ /* 0x000fda0003f05270 */
[----:B------:R-:W-:Y:S05]  /*1c60*/  @!P0 BRA `(.L_x_21) ;  /* 0x00000000008c8947 */ /* 0x000fea0003800000 */
[----:B------:R-:W-:-:S13]  /*1c70*/  ISETP.NE.AND P0, PT, R4, 0x1a, PT ;  /* 0x0000001a0400780c */ /* 0x000fda0003f05270 */
[----:B------:R-:W-:Y:S05]  /*1c80*/  @!P0 BRA `(.L_x_22) ;  /* 0x0000000000148947 */ /* 0x000fea0003800000 */
[----:B------:R-:W-:-:S13]  /*1c90*/  ISETP.NE.AND P0, PT, R4, 0x1b, PT ;  /* 0x0000001b0400780c */ /* 0x000fda0003f05270 */
[----:B------:R-:W-:Y:S05]  /*1ca0*/  @P0 BRA `(.L_x_7) ;  /* 0x0000000400300947 */ /* 0x000fea0003800000 */
[----:B------:R-:W2:Y:S02]  /*1cb0*/  LDG.E.U16 R2, desc[UR36][R2.64] ;  /* 0x0000002402027981 */ /* 0x000ea4000c1e1500 */
[----:B--2---:R-:W-:Y:S01]  /*1cc0*/  ISETP.NE.AND P0, PT, R2, RZ, PT ;  /* 0x000000ff0200720c */ /* 0x004fe20003f05270 */
[----:B------:R-:W-:-:S12]  /*1cd0*/  BRA `(.L_x_8) ;  /* 0x0000000400847947 */ /* 0x000fd80003800000 */
.L_x_22:
[----:B------:R-:W2:Y:S01]  /*1ce0*/  LDG.E.U8 R2, desc[UR36][R2.64] ;  /* 0x0000002402027981 */ /* 0x000ea2000c1e1100 */
[----:B------:R-:W-:Y:S01]  /*1cf0*/  BSSY B0, `(.L_x_23) ;  /* 0x0000018000007945 */ /* 0x000fe20003800000 */
[----:B------:R-:W-:Y:S01]  /*1d00*/  IMAD.MOV.U32 R0, RZ, RZ, RZ ;  /* 0x000000ffff007224 */ /* 0x000fe200078e00ff */
[----:B--2---:R-:W-:-:S13]  /*1d10*/  ISETP.NE.AND P0, PT, R2, RZ, PT ;  /* 0x000000ff0200720c */ /* 0x004fda0003f05270 */
[----:B------:R-:W-:Y:S05]  /*1d20*/  @!P0 BRA `(.L_x_24) ;  /* 0x0000000000508947 */ /* 0x000fea0003800000 */
[----:B------:R-:W-:-:S13]  /*1d30*/  ISETP.NE.AND P0, PT, R2, 0x80, PT ;  /* 0x000000800200780c */ /* 0x000fda0003f05270 */
[----:B------:R-:W-:Y:S01]  /*1d40*/  @!P0 IMAD.MOV.U32 R0, RZ, RZ, 0x7f800001 ;  /* 0x7f800001ff008424 */ /* 0x000fe200078e00ff */
[----:B------:R-:W-:Y:S06]  /*1d50*/  @!P0 BRA `(.L_x_24) ;  /* 0x0000000000448947 */ /* 0x000fec0003800000 */
[C---:B------:R-:W-:Y:S01]  /*1d60*/  LOP3.LUT P0, R0, R2.reuse, 0x78, RZ, 0xc0, !PT ;  /* 0x0000007802007812 */ /* 0x040fe2000780c0ff */
[----:B------:R-:W-:Y:S01]  /*1d70*/  BSSY B1, `(.L_x_25) ;  /* 0x000000c000017945 */ /* 0x000fe20003800000 */
[----:B------:R-:W-:Y:S02]  /*1d80*/  SHF.R.U32.HI R3, RZ, 0x7, R2 ;  /* 0x00000007ff037819 */ /* 0x000fe40000011602 */
[----:B------:R-:W-:Y:S02]  /*1d90*/  LOP3.LUT R2, R2, 0x7, RZ, 0xc0, !PT ;  /* 0x0000000702027812 */ /* 0x000fe400078ec0ff */
[----:B------:R-:W-:Y:S01]  /*1da0*/  SHF.R.U32.HI R0, RZ, 0x3, R0 ;  /* 0x00000003ff007819 */ /* 0x000fe20000011600 */
[----:B------:R-:W-:-:S06]  /*1db0*/  IMAD.U32 R4, R3, -0x80000000, RZ ;  /* 0x8000000003047824 */ /* 0x000fcc00078e00ff */
[----:B------:R-:W-:Y:S05]  /*1dc0*/  @P0 BRA `(.L_x_26) ;  /* 0x0000000000180947 */ /* 0x000fea0003800000 */
[----:B------:R-:W0:Y:S02]  /*1dd0*/  FLO.U32 R3, R2 ;  /* 0x0000000200037300 */ /* 0x000e2400000e0000 */
[----:B0-----:R-:W-:-:S04]  /*1de0*/  IADD3 R3, -R3, 0x1f, RZ ;  /* 0x0000001f03037810 */ /* 0x001fc80007ffe1ff */
[----:B------:R-:W-:Y:S01]  /*1df0*/  IADD3 R0, R0, 0x1d, -R3 ;  /* 0x0000001d00007810 */ /* 0x000fe20007ffe803 */
[----:B------:R-:W-:-:S05]  /*1e00*/  VIADD R5, R3, 0xffffffe4 ;  /* 0xffffffe403057836 */ /* 0x000fca0000000000 */
[----:B------:R-:W-:-:S04]  /*1e10*/  SHF.L.U32 R5, R2, R5, RZ ;  /* 0x0000000502057219 */ /* 0x000fc800000006ff */
[----:B------:R-:W-:-:S07]  /*1e20*/  LOP3.LUT R2, R5, 0x7, RZ, 0xc0, !PT ;  /* 0x0000000705027812 */ /* 0x000fce00078ec0ff */
.L_x_26:
[----:B------:R-:W-:Y:S05]  /*1e30*/  BSYNC B1 ;  /* 0x0000000000017941 */ /* 0x000fea0003800000 */
.L_x_25:
[----:B------:R-:W-:Y:S01]  /*1e40*/  LEA R3, R0, 0x3b800000, 0x17 ;  /* 0x3b80000000037811 */ /* 0x000fe200078eb8ff */
[----:B------:R-:W-:-:S05]  /*1e50*/  IMAD.SHL.U32 R0, R2, 0x100000, RZ ;  /* 0x0010000002007824 */ /* 0x000fca00078e00ff */
[----:B------:R-:W-:-:S07]  /*1e60*/  LOP3.LUT R0, R3, R0, R4, 0xfe, !PT ;  /* 0x0000000003007212 */ /* 0x000fce00078efe04 */
.L_x_24:
[----:B------:R-:W-:Y:S05]  /*1e70*/  BSYNC B0 ;  /* 0x0000000000007941 */ /* 0x000fea0003800000 */
.L_x_23:
[----:B------:R-:W-:Y:S01]  /*1e80*/  FSETP.NEU.FTZ.AND P0, PT, R0, RZ, PT ;  /* 0x000000ff0000720b */ /* 0x000fe20003f1d000 */
[----:B------:R-:W-:-:S12]  /*1e90*/  BRA `(.L_x_8) ;  /* 0x0000000400147947 */ /* 0x000fd80003800000 */
.L_x_21:
        /* <DEDUP_REMOVED lines=21> */
.L_x_30:
[----:B------:R-:W-:Y:S05]  /*1ff0*/  BSYNC B1 ;  /* 0x0000000000017941 */ /* 0x000fea0003800000 */
.L_x_29:
[----:B------:R-:W-:Y:S01]  /*2000*/  LEA R3, R0, 0x37800000, 0x17 ;  /* 0x3780000000037811 */ /* 0x000fe200078eb8ff */
[----:B------:R-:W-:-:S05]  /*2010*/  IMAD.SHL.U32 R0, R2, 0x200000, RZ ;  /* 0x0020000002007824 */ /* 0x000fca00078e00ff */
[----:B------:R-:W-:-:S07]  /*2020*/  LOP3.LUT R0, R3, R0, R4, 0xfe, !PT ;  /* 0x0000000003007212 */ /* 0x000fce00078efe04 */
.L_x_28:
[----:B------:R-:W-:Y:S05]  /*2030*/  BSYNC B0 ;  /* 0x0000000000007941 */ /* 0x000fea0003800000 */
.L_x_27:
[----:B------:R-:W-:Y:S01]  /*2040*/  FSETP.NEU.FTZ.AND P0, PT, R0, RZ, PT ;  /* 0x000000ff0000720b */ /* 0x000fe20003f1d000 */
[----:B------:R-:W-:-:S12]  /*2050*/  BRA `(.L_x_8) ;  /* 0x0000000000a47947 */ /* 0x000fd80003800000 */
.L_x_20:
[----:B------:R-:W-:-:S13]  /*2060*/  ISETP.NE.AND P0, PT, R4, 0x1c, PT ;  /* 0x0000001c0400780c */ /* 0x000fda0003f05270 */
[----:B------:R-:W-:Y:S05]  /*2070*/  @!P0 BRA `(.L_x_31) ;  /* 0x0000000000948947 */ /* 0x000fea0003800000 */
[----:B------:R-:W-:-:S13]  /*2080*/  ISETP.NE.AND P0, PT, R4, 0x1d, PT ;  /* 0x0000001d0400780c */ /* 0x000fda0003f05270 */
[----:B------:R-:W-:Y:S05]  /*2090*/  @!P0 BRA `(.L_x_32) ;  /* 0x00000000007c8947 */ /* 0x000fea0003800000 */
[----:B------:R-:W-:-:S13]  /*20a0*/  ISETP.NE.AND P0, PT, R4, 0x2c, PT ;  /* 0x0000002c0400780c */ /* 0x000fda0003f05270 */
[----:B------:R-:W-:Y:S05]  /*20b0*/  @P0 BRA `(.L_x_7) ;  /* 0x00000000002c0947 */ /* 0x000fea0003800000 */
[----:B------:R-:W2:Y:S01]  /*20c0*/  LDG.E.U8 R2, desc[UR36][R2.64] ;  /* 0x0000002402027981 */ /* 0x000ea2000c1e1100 */
[----:B------:R-:W-:Y:S01]  /*20d0*/  BSSY B0, `(.L_x_33) ;  /* 0x0000007000007945 */ /* 0x000fe20003800000 */
[----:B------:R-:W-:Y:S01]  /*20e0*/  IMAD.MOV.U32 R0, RZ, RZ, 0x400000 ;  /* 0x00400000ff007424 */ /* 0x000fe200078e00ff */
[----:B--2---:R-:W-:-:S13]  /*20f0*/  ISETP.NE.AND P0, PT, R2, RZ, PT ;  /* 0x000000ff0200720c */ /* 0x004fda0003f05270 */
[----:B------:R-:W-:Y:S05]  /*2100*/  @!P0 BRA `(.L_x_34) ;  /* 0x00000000000c8947 */ /* 0x000fea0003800000 */
[----:B------:R-:W-:-:S13]  /*2110*/  ISETP.NE.AND P0, PT, R2, 0xff, PT ;  /* 0x000000ff0200780c */ /* 0x000fda0003f05270 */
[----:B------:R-:W-:Y:S02]  /*2120*/  @!P0 IMAD.MOV.U32 R0, RZ, RZ, 0x7f800001 ;  /* 0x7f800001ff008424 */ /* 0x000fe400078e00ff */
[----:B------:R-:W-:-:S07]  /*2130*/  @P0 IMAD.SHL.U32 R0, R2, 0x800000, RZ ;  /* 0x0080000002000824 */ /* 0x000fce00078e00ff */
.L_x_34:
[----:B------:R-:W-:Y:S05]  /*2140*/  BSYNC B0 ;  /* 0x0000000000007941 */ /* 0x000fea0003800000 */
.L_x_33:
[----:B------:R-:W-:Y:S01]  /*2150*/  FSETP.NEU.FTZ.AND P0, PT, R0, RZ, PT ;  /* 0x000000ff0000720b */ /* 0x000fe20003f1d000 */
[----:B------:R-:W-:-:S12]  /*2160*/  BRA `(.L_x_8) ;  /* 0x0000000000607947 */ /* 0x000fd80003800000 */
.L_x_7:
[----:B------:R-:W-:Y:S01]  /*2170*/  MOV R2, 0x0 ;  /* 0x0000000000027802 */ /* 0x000fe20000000f00 */
[----:B------:R-:W-:Y:S01]  /*2180*/  ULDC.64 UR4, c[0x4][0x1a8] ;  /* 0x01006a0000047ab9 */ /* 0x000fe20000000a00 */
[----:B------:R-:W-:Y:S01]  /*2190*/  ULDC.64 UR6, c[0x4][0xb8] ;  /* 0x01002e0000067ab9 */ /* 0x000fe20000000a00 */
[----:B------:R-:W-:Y:S02]  /*21a0*/  IMAD.U32 R4, RZ, RZ, UR4 ;  /* 0x00000004ff047e24 */ /* 0x000fe4000f8e00ff */
[----:B------:R-:W-:Y:S01]  /*21b0*/  IMAD.U32 R5, RZ, RZ, UR5 ;  /* 0x00000005ff057e24 */ /* 0x000fe2000f8e00ff */
[----:B------:R-:W0:Y:S01]  /*21c0*/  LDC.64 R2, c[0x4][R2] ;  /* 0x0100000002027b82 */ /* 0x000e220000000a00 */
[----:B------:R-:W-:Y:S01]  /*21d0*/  ULDC.64 UR4, c[0x4][0x1b0] ;  /* 0x01006c0000047ab9 */ /* 0x000fe20000000a00 */
[----:B------:R-:W-:Y:S02]  /*21e0*/  IMAD.U32 R10, RZ, RZ, UR6 ;  /* 0x00000006ff0a7e24 */ /* 0x000fe4000f8e00ff */
[----:B------:R-:W-:-:S02]  /*21f0*/  IMAD.U32 R6, RZ, RZ, UR4 ;  /* 0x00000004ff067e24 */ /* 0x000fc4000f8e00ff */
[----:B------:R-:W-:Y:S02]  /*2200*/  IMAD.U32 R7, RZ, RZ, UR5 ;  /* 0x00000005ff077e24 */ /* 0x000fe4000f8e00ff */
[----:B------:R-:W-:Y:S02]  /*2210*/  IMAD.U32 R11, RZ, RZ, UR7 ;  /* 0x00000007ff0b7e24 */ /* 0x000fe4000f8e00ff */
[----:B------:R-:W-:Y:S02]  /*2220*/  IMAD.MOV.U32 R8, RZ, RZ, 0x4e ;  /* 0x0000004eff087424 */ /* 0x000fe400078e00ff */
[----:B------:R-:W-:Y:S02]  /*2230*/  IMAD.MOV.U32 R12, RZ, RZ, 0x1 ;  /* 0x00000001ff0c7424 */ /* 0x000fe400078e00ff */
[----:B------:R-:W-:-:S07]  /*2240*/  IMAD.MOV.U32 R13, RZ, RZ, RZ ;  /* 0x000000ffff0d7224 */ /* 0x000fce00078e00ff */
[----:B------:R-:W-:-:S07]  /*2250*/  LEPC R20, `(.L_x_35) ;  /* 0x000000001014794e */ /* 0x000fce0000000000 */
[----:B0-----:R-:W-:Y:S05]  /*2260*/  CALL.ABS.NOINC R2 ;  /* 0x0000000002007343 */ /* 0x001fea0003c00000 */
.L_x_35:
[----:B------:R-:W-:Y:S01]  /*2270*/  PLOP3.LUT P0, PT, PT, PT, PT, 0x8, 0x0 ;  /* 0x000000000000781c */ /* 0x000fe20003f0e170 */
[----:B------:R-:W-:-:S12]  /*2280*/  BRA `(.L_x_8) ;  /* 0x0000000000187947 */ /* 0x000fd80003800000 */
.L_x_32:
[----:B------:R-:W2:Y:S02]  /*2290*/  LDG.E.64 R2, desc[UR36][R2.64] ;  /* 0x0000002402027981 */ /* 0x000ea4000c1e1b00 */
[----:B--2---:R-:W-:-:S04]  /*22a0*/  ISETP.NE.U32.AND P0, PT, R2, RZ, PT ;  /* 0x000000ff0200720c */ /* 0x004fc80003f05070 */
[----:B------:R-:W-:Y:S01]  /*22b0*/  ISETP.NE.AND.EX P0, PT, R3, RZ, PT, P0 ;  /* 0x000000ff0300720c */ /* 0x000fe20003f05300 */
[----:B------:R-:W-:-:S12]  /*22c0*/  BRA `(.L_x_8) ;  /* 0x0000000000087947 */ /* 0x000fd80003800000 */
.L_x_31:
[----:B------:R-:W2:Y:S02]  /*22d0*/  LDG.E R2, desc[UR36][R2.64] ;  /* 0x0000002402027981 */ /* 0x000ea4000c1e1900 */
[----:B--2---:R-:W-:-:S13]  /*22e0*/  ISETP.NE.AND P0, PT, R2, RZ, PT ;  /* 0x000000ff0200720c */ /* 0x004fda0003f05270 */
.L_x_8:
[----:B------:R-:W0:Y:S01]  /*22f0*/  LDC.U8 R3, c[0x0][0x422] ;  /* 0x00010880ff037b82 */ /* 0x000e220000000000 */
[----:B------:R-:W-:Y:S02]  /*2300*/  ULDC.U8 UR4, c[0x0][0x421] ;  /* 0x0001084000047ab9 */ /* 0x000fe40000000000 */
[----:B------:R-:W-:-:S04]  /*2310*/  ISETP.NE.AND P0, PT, RZ, UR4, P0 ;  /* 0x00000004ff007c0c */ /* 0x000fc80008705270 */
[----:B------:R-:W-:Y:S02]  /*2320*/  SEL R2, RZ, 0x1, !P0 ;  /* 0x00000001ff027807 */ /* 0x000fe40004000000 */
        /* <DEDUP_REMOVED lines=11> */
[----:B------:R4:W-:Y:S01]  /*23e0*/  STG.E.U8 desc[UR36][R16.64], R2 ;  /* 0x0000000210007986 */ /* 0x0009e2000c101124 */
[----:B------:R-:W-:Y:S05]  /*23f0*/  BRA `(.L_x_41) ;  /* 0x0000000c00507947 */ /* 0x000fea0003800000 */
.L_x_39:
[----:B------:R3:W-:Y:S01]  /*2400*/  STG.E.U8 desc[UR36][R16.64], R2 ;  /* 0x0000000210007986 */ /* 0x0007e2000c101124 */
[----:B------:R-:W-:Y:S05]  /*2410*/  BRA `(.L_x_41) ;  /* 0x0000000c00487947 */ /* 0x000fea0003800000 */
.L_x_38:
[----:B------:R-:W-:-:S13]  /*2420*/  ISETP.NE.AND P0, PT, R0, 0x2, PT ;  /* 0x000000020000780c */ /* 0x000fda0003f05270 */
[----:B------:R-:W-:Y:S05]  /*2430*/  @!P0 BRA `(.L_x_42) ;  /* 0x0000000000248947 */ /* 0x000fea0003800000 */
[----:B------:R-:W-:-:S13]  /*2440*/  ISETP.NE.AND P0, PT, R0, 0x3, PT ;  /* 0x000000030000780c */ /* 0x000fda0003f05270 */
[----:B------:R-:W-:Y:S05]  /*2450*/  @!P0 BRA `(.L_x_43) ;  /* 0x0000000000148947 */ /* 0x000fea0003800000 */
[----:B------:R-:W-:-:S13]  /*2460*/  ISETP.NE.AND P0, PT, R0, 0x4, PT ;  /* 0x000000040000780c */ /* 0x000fda0003f05270 */
[----:B------:R-:W-:Y:S05]  /*2470*/  @P0 BRA `(.L_x_40) ;  /* 0x0000000800dc0947 */ /* 0x000fea0003800000 */
[----:B------:R-:W-:-:S05]  /*2480*/  IMAD.MOV.U32 R3, RZ, RZ, RZ ;  /* 0x000000ffff037224 */ /* 0x000fca00078e00ff */
[----:B------:R0:W-:Y:S01]  /*2490*/  STG.E.64 desc[UR36][R16.64], R2 ;  /* 0x0000000210007986 */ /* 0x0001e2000c101b24 */
[----:B------:R-:W-:Y:S05]  /*24a0*/  BRA `(.L_x_41) ;  /* 0x0000000c00247947 */ /* 0x000fea0003800000 */
.L_x_43:
[----:B------:R1:W-:Y:S01]  /*24b0*/  STG.E desc[UR36][R16.64], R2 ;  /* 0x0000000210007986 */ /* 0x0003e2000c101924 */
[----:B------:R-:W-:Y:S05]  /*24c0*/  BRA `(.L_x_41) ;  /* 0x0000000c001c7947 */ /* 0x000fea0003800000 */
.L_x_42:
[----:B------:R2:W-:Y:S01]  /*24d0*/  STG.E.U16 desc[UR36][R16.64], R2 ;  /* 0x0000000210007986 */ /* 0x0005e2000c101524 */
[----:B------:R-:W-:Y:S05]  /*24e0*/  BRA `(.L_x_41) ;  /* 0x0000000c00147947 */ /* 0x000fea0003800000 */
.L_x_37:
[----:B------:R-:W-:-:S13]  /*24f0*/  ISETP.GT.AND P0, PT, R0, 0x6, PT ;  /* 0x000000060000780c */ /* 0x000fda0003f04270 */
[----:B------:R-:W-:Y:S05]  /*2500*/  @P0 BRA `(.L_x_44) ;  /* 0x00000000002c0947 */ /* 0x000fea0003800000 */
[----:B------:R-:W-:-:S13]  /*2510*/  ISETP.NE.AND P0, PT, R0, 0x5, PT ;  /* 0x000000050000780c */ /* 0x000fda0003f05270 */
[----:B------:R-:W-:Y:S05]  /*2520*/  @!P0 BRA `(.L_x_45) ;  /* 0x0000000000148947 */ /* 0x000fea0003800000 */
[----:B------:R-:W-:-:S13]  /*2530*/  ISETP.NE.AND P0, PT, R0, 0x6, PT ;  /* 0x000000060000780c */ /* 0x000fda0003f05270 */
[----:B------:R-:W-:Y:S05]  /*2540*/  @P0 BRA `(.L_x_40) ;  /* 0x0000000800a80947 */ /* 0x000fea0003800000 */
[----:B------:R-:W-:-:S05]  /*2550*/  I2FP.F32.U32 R3, R2 ;  /* 0x0000000200037245 */ /* 0x000fca0000201000 */
[----:B------:R0:W-:Y:S01]  /*2560*/  STG.E desc[UR36][R16.64], R3 ;  /* 0x0000000310007986 */ /* 0x0001e2000c101924 */
[----:B------:R-:W-:Y:S05]  /*2570*/  BRA `(.L_x_41) ;  /* 0x0000000800f07947 */ /* 0x000fea0003800000 */
.L_x_45:
[----:B------:R-:W-:-:S04]  /*2580*/  I2FP.F32.U32 R0, R2 ;  /* 0x0000000200007245 */ /* 0x000fc80000201000 */
[----:B------:R-:W-:-:S05]  /*2590*/  F2FP.F16.F32.PACK_AB R0, RZ, R0 ;  /* 0x00000000ff00723e */ /* 0x000fca00000000ff */
[----:B------:R0:W-:Y:S01]  /*25a0*/  STG.E.U16 desc[UR36][R16.64], R0 ;  /* 0x0000000010007986 */ /* 0x0001e2000c101524 */
[----:B------:R-:W-:Y:S05]  /*25b0*/  BRA `(.L_x_41) ;  /* 0x0000000800e07947 */ /* 0x000fea0003800000 */
.L_x_44:
[----:B------:R-:W-:-:S13]  /*25c0*/  ISETP.NE.AND P0, PT, R0, 0x7, PT ;  /* 0x000000070000780c */ /* 0x000fda0003f05270 */
[----:B------:R-:W-:Y:S05]  /*25d0*/  @!P0 BRA `(.L_x_46) ;  /* 0x0000000000348947 */ /* 0x000fea0003800000 */
[----:B------:R-:W-:-:S13]  /*25e0*/  ISETP.NE.AND P0, PT, R0, 0x8, PT ;  /* 0x000000080000780c */ /* 0x000fda0003f05270 */
[----:B------:R-:W-:Y:S05]  /*25f0*/  @!P0 BRA `(.L_x_47) ;  /* 0x0000000000188947 */ /* 0x000fea0003800000 */
[----:B------:R-:W-:-:S13]  /*2600*/  ISETP.NE.AND P0, PT, R0, 0x9, PT ;  /* 0x000000090000780c */ /* 0x000fda0003f05270 */
[----:B------:R-:W-:Y:S05]  /*2610*/  @P0 BRA `(.L_x_40) ;  /* 0x0000000800740947 */ /* 0x000fea0003800000 */
[----:B------:R-:W-:Y:S01]  /*2620*/  I2FP.F32.U32 R2, R2 ;  /* 0x0000000200027245 */ /* 0x000fe20000201000 */
[----:B------:R-:W-:-:S05]  /*2630*/  IMAD.MOV.U32 R3, RZ, RZ, RZ ;  /* 0x000000ffff037224 */ /* 0x000fca00078e00ff */
[----:B------:R0:W-:Y:S01]  /*2640*/  STG.E.64 desc[UR36][R16.64], R2 ;  /* 0x0000000210007986 */ /* 0x0001e2000c101b24 */
[----:B------:R-:W-:Y:S05]  /*2650*/  BRA `(.L_x_41) ;  /* 0x0000000800b87947 */ /* 0x000fea0003800000 */
.L_x_47:
[----:B------:R-:W-:-:S04]  /*2660*/  I2FP.F32.U32 R2, R2 ;  /* 0x0000000200027245 */ /* 0x000fc80000201000 */
[----:B------:R-:W-:-:S04]  /*2670*/  F2FP.F16.F32.PACK_AB R3, RZ, R2 ;  /* 0x00000002ff03723e */ /* 0x000fc800000000ff */
[----:B------:R-:W-:-:S05]  /*2680*/  PRMT R3, R3, 0x5410, RZ ;  /* 0x0000541003037816 */ /* 0x000fca00000000ff */
[----:B------:R0:W-:Y:S01]  /*2690*/  STG.E desc[UR36][R16.64], R3 ;  /* 0x0000000310007986 */ /* 0x0001e2000c101924 */
[----:B------:R-:W-:Y:S05]  /*26a0*/  BRA `(.L_x_41) ;  /* 0x0000000800a47947 */ /* 0x000fea0003800000 */
.L_x_46:
[----:B------:R-:W0:Y:S02]  /*26b0*/  I2F.F64.U32 R2, R2 ;  /* 0x0000000200027312 */ /* 0x000e240000201800 */
[----:B0-----:R0:W-:Y:S01]  /*26c0*/  STG.E.64 desc[UR36][R16.64], R2 ;  /* 0x0000000210007986 */ /* 0x0011e2000c101b24 */
[----:B------:R-:W-:Y:S05]  /*26d0*/  BRA `(.L_x_41) ;  /* 0x0000000800987947 */ /* 0x000fea0003800000 */
.L_x_36:
        /* <DEDUP_REMOVED lines=8> */
[----:B------:R0:W-:Y:S01]  /*2760*/  STG.E.U8 desc[UR36][R16.64], R2 ;  /* 0x0000000210007986 */ /* 0x0001e2000c101124 */
[----:B------:R-:W-:Y:S05]  /*2770*/  BRA `(.L_x_41) ;  /* 0x0000000800707947 */ /* 0x000fea0003800000 */
.L_x_50:
[----:B------:R-:W0:Y:S01]  /*2780*/  I2F.F64.U32 R4, R2 ;  /* 0x0000000200047312 */ /* 0x000e220000201800 */
[----:B------:R-:W-:-:S05]  /*2790*/  CS2R R6, SRZ ;  /* 0x0000000000067805 */ /* 0x000fca000001ff00 */
[----:B0-----:R0:W-:Y:S01]  /*27a0*/  STG.E.128 desc[UR36][R16.64], R4 ;  /* 0x0000000410007986 */ /* 0x0011e2000c101d24 */
[----:B------:R-:W-:Y:S05]  /*27b0*/  BRA `(.L_x_41) ;  /* 0x0000000800607947 */ /* 0x000fea0003800000 */
.L_x_49:
[----:B------:R-:W-:-:S13]  /*27c0*/  ISETP.NE.AND P0, PT, R0, 0xf, PT ;  /* 0x0000000f0000780c */ /* 0x000fda0003f05270 */
[----:B------:R-:W-:Y:S05]  /*27d0*/  @!P0 BRA `(.L_x_51) ;  /* 0x0000000000b48947 */ /* 0x000fea0003800000 */
[----:B------:R-:W-:-:S13]  /*27e0*/  ISETP.NE.AND P0, PT, R0, 0x17, PT ;  /* 0x000000170000780c */ /* 0x000fda0003f05270 */
[----:B------:R-:W-:Y:S05]  /*27f0*/  @!P0 BRA `(.L_x_52) ;  /* 0x0000000000548947 */ /* 0x000fea0003800000 */
[----:B------:R-:W-:-:S13]  /*2800*/  ISETP.NE.AND P0, PT, R0, 0x18, PT ;  /* 0x000000180000780c */ /* 0x000fda0003f05270 */
[----:B------:R-:W-:Y:S05]  /*2810*/  @P0 BRA `(.L_x_40) ;  /* 0x0000000400f40947 */ /* 0x000fea0003800000 */
[----:B------:R-:W-:Y:S01]  /*2820*/  I2FP.F32.U32 R5, R2 ;  /* 0x0000000200057245 */ /* 0x000fe20000201000 */
[----:B------:R-:W-:Y:S03]  /*2830*/  BSSY B0, `(.L_x_53) ;  /* 0x000000e000007945 */ /* 0x000fe60003800000 */
[C---:B------:R-:W-:Y:S02]  /*2840*/  LOP3.LUT R2, R5.reuse, 0x7fffffff, RZ, 0xc0, !PT ;  /* 0x7fffffff05027812 */ /* 0x040fe400078ec0ff */
[----:B------:R-:W-:Y:S02]  /*2850*/  LOP3.LUT R0, R5, 0x80000000, RZ, 0xc0, !PT ;  /* 0x8000000005007812 */ /* 0x000fe400078ec0ff */
[----:B------:R-:W-:Y:S02]  /*2860*/  ISETP.GT.U32.AND P0, PT, R2, 0x43efffff, PT ;  /* 0x43efffff0200780c */ /* 0x000fe40003f04070 */
[----:B------:R-:W-:Y:S01]  /*2870*/  SHF.R.U32.HI R3, RZ, 0x18, R0 ;  /* 0x00000018ff037819 */ /* 0x000fe20000011600 */
[----:B------:R-:W-:-:S10]  /*2880*/  IMAD.MOV.U32 R0, RZ, RZ, 0x7f ;  /* 0x0000007fff007424 */ /* 0x000fd400078e00ff */
[----:B------:R-:W-:Y:S05]  /*2890*/  @P0 BRA `(.L_x_54) ;  /* 0x00000000001c0947 */ /* 0x000fea0003800000 */
[----:B------:R-:W-:-:S13]  /*28a0*/  ISETP.GE.U32.AND P0, PT, R2, 0x3c800000, PT ;  /* 0x3c8000000200780c */ /* 0x000fda0003f06070 */
[----:B------:R-:W-:Y:S01]  /*28b0*/  @P0 SHF.R.U32.HI R0, RZ, 0x14, R5 ;  /* 0x00000014ff000819 */ /* 0x000fe20000011605 */
[----:B------:R-:W-:-:S03]  /*28c0*/  @!P0 FADD.FTZ R2, R2, 16384 ;  /* 0x4680000002028421 */ /* 0x000fc60000010000 */
[----:B------:R-:W-:-:S04]  /*28d0*/  @P0 LOP3.LUT R0, R0, 0x1, RZ, 0xc0, !PT ;  /* 0x0000000100000812 */ /* 0x000fc800078ec0ff */
[----:B------:R-:W-:-:S04]  /*28e0*/  @P0 IADD3 R0, R5, 0x407ffff, R0 ;  /* 0x0407ffff05000810 */ /* 0x000fc80007ffe000 */
[----:B------:R-:W-:Y:S01]  /*28f0*/  @P0 SHF.R.U32.HI R0, RZ, 0x14, R0 ;  /* 0x00000014ff000819 */ /* 0x000fe20000011600 */
[----:B------:R-:W-:-:S07]  /*2900*/  @!P0 VIADD R0, R2, 0xb9800000 ;  /* 0xb980000002008836 */ /* 0x000fce0000000000 */
.L_x_54:
[----:B------:R-:W-:Y:S05]  /*2910*/  BSYNC B0 ;  /* 0x0000000000007941 */ /* 0x000fea0003800000 */
.L_x_53:
[----:B------:R-:W-:-:S05]  /*2920*/  LOP3.LUT R3, R0, R3, RZ, 0xfc, !PT ;  /* 0x0000000300037212 */ /* 0x000fca00078efcff */
[----:B------:R0:W-:Y:S01]  /*2930*/  STG.E.U8 desc[UR36][R16.64], R3 ;  /* 0x0000000310007986 */ /* 0x0001e2000c101124 */
[----:B------:R-:W-:Y:S05]  /*2940*/  BRA `(.L_x_41) ;  /* 0x0000000400fc7947 */ /* 0x000fea0003800000 */
.L_x_52:
[----:B------:R-:W-:Y:S01]  /*2950*/  I2FP.F32.U32 R3, R2 ;  /* 0x0000000200037245 */ /* 0x000fe20000201000 */
[----:B------:R-:W-:Y:S03]  /*2960*/  BSSY B0, `(.L_x_55) ;  /* 0x000000f000007945 */ /* 0x000fe60003800000 */
[----:B------:R-:W-:-:S04]  /*2970*/  LOP3.LUT R2, R3, 0x7fffffff, RZ, 0xc0, !PT ;  /* 0x7fffffff03027812 */ /* 0x000fc800078ec0ff */
[----:B------:R-:W-:-:S13]  /*2980*/  ISETP.GT.U32.AND P0, PT, R2, 0x477fffff, PT ;  /* 0x477fffff0200780c */ /* 0x000fda0003f04070 */
[----:B------:R-:W-:Y:S05]  /*2990*/  @P0 BRA `(.L_x_56) ;  /* 0x0000000000200947 */ /* 0x000fea0003800000 */
[----:B------:R-:W-:-:S13]  /*29a0*/  ISETP.GE.U32.AND P0, PT, R2, 0x38800000, PT ;  /* 0x388000000200780c */ /* 0x000fda0003f06070 */
[----:B------:R-:W-:Y:S01]  /*29b0*/  @P0 SHF.R.U32.HI R0, RZ, 0x15, R3 ;  /* 0x00000015ff000819 */ /* 0x000fe20000011603 */
[----:B------:R-:W-:-:S03]  /*29c0*/  @!P0 FADD.FTZ R2, R2, 128 ;  /* 0x4300000002028421 */ /* 0x000fc60000010000 */
[----:B------:R-:W-:-:S04]  /*29d0*/  @P0 LOP3.LUT R0, R0, 0x1, RZ, 0xc0, !PT ;  /* 0x0000000100000812 */ /* 0x000fc800078ec0ff */
[----:B------:R-:W-:-:S04]  /*29e0*/  @P0 IADD3 R0, R3, 0x80fffff, R0 ;  /* 0x080fffff03000810 */ /* 0x000fc80007ffe000 */
[----:B------:R-:W-:Y:S01]  /*29f0*/  @P0 SHF.R.U32.HI R0, RZ, 0x15, R0 ;  /* 0x00000015ff000819 */ /* 0x000fe20000011600 */
[----:B------:R-:W-:Y:S01]  /*2a00*/  @!P0 VIADD R0, R2, 0xbd000000 ;  /* 0xbd00000002008836 */ /* 0x000fe20000000000 */
[----:B------:R-:W-:Y:S06]  /*2a10*/  BRA `(.L_x_57) ;  /* 0x00000000000c7947 */ /* 0x000fec0003800000 */
.L_x_56:
[----:B------:R-:W-:Y:S01]  /*2a20*/  IMAD.MOV.U32 R0, RZ, RZ, 0x7f ;  /* 0x0000007fff007424 */ /* 0x000fe200078e00ff */
[----:B------:R-:W-:-:S04]  /*2a30*/  ISETP.GT.U32.AND P0, PT, R2, 0x7f800000, PT ;  /* 0x7f8000000200780c */ /* 0x000fc80003f04070 */
[----:B------:R-:W-:-:S09]  /*2a40*/  SEL R0, R0, 0x7c, P0 ;  /* 0x0000007c00007807 */ /* 0x000fd20000000000 */
.L_x_57:
[----:B------:R-:W-:Y:S05]  /*2a50*/  BSYNC B0 ;  /* 0x0000000000007941 */ /* 0x000fea0003800000 */
.L_x_55:
[----:B------:R-:W-:-:S04]  /*2a60*/  LOP3.LUT R2, R3, 0x80000000, RZ, 0xc0, !PT ;  /* 0x8000000003027812 */ /* 0x000fc800078ec0ff */
[----:B------:R-:W-:-:S04]  /*2a70*/  SHF.R.U32.HI R3, RZ, 0x18, R2 ;  /* 0x00000018ff037819 */ /* 0x000fc80000011602 */
[----:B------:R-:W-:-:S05]  /*2a80*/  LOP3.LUT R3, R0, R3, RZ, 0xfc, !PT ;  /* 0x0000000300037212 */ /* 0x000fca00078efcff */
[----:B------:R0:W-:Y:S01]  /*2a90*/  STG.E.U8 desc[UR36][R16.64], R3 ;  /* 0x0000000310007986 */ /* 0x0001e2000c101124 */
[----:B------:R-:W-:Y:S05]  /*2aa0*/  BRA `(.L_x_41) ;  /* 0x0000000400a47947 */ /* 0x000fea0003800000 */
.L_x_51:
[----:B------:R-:W-:-:S04]  /*2ab0*/  I2FP.F32.U32 R0, R2 ;  /* 0x0000000200007245 */ /* 0x000fc80000201000 */
[----:B------:R-:W-:-:S05]  /*2ac0*/  F2FP.BF16.F32.PACK_AB R0, RZ, R0 ;  /* 0x00000000ff00723e */ /* 0x000fca00000010ff */
[----:B------:R0:W-:Y:S01]  /*2ad0*/  STG.E.U16 desc[UR36][R16.64], R0 ;  /* 0x0000000010007986 */ /* 0x0001e2000c101524 */
[----:B------:R-:W-:Y:S05]  /*2ae0*/  BRA `(.L_x_41) ;  /* 0x0000000400947947 */ /* 0x000fea0003800000 */
.L_x_48:
        /* <DEDUP_REMOVED lines=8> */
[----:B------:R0:W-:Y:S01]  /*2b70*/  STG.E.U16 desc[UR36][R16.64], R2 ;  /* 0x0000000210007986 */ /* 0x0001e2000c101524 */
[----:B------:R-:W-:Y:S05]  /*2b80*/  BRA `(.L_x_41) ;  /* 0x00000004006c7947 */ /* 0x000fea0003800000 */
.L_x_60:
[----:B------:R-:W-:Y:S01]  /*2b90*/  I2FP.F32.U32 R3, R2 ;  /* 0x0000000200037245 */ /* 0x000fe20000201000 */
[----:B------:R-:W-:Y:S01]  /*2ba0*/  BSSY B0, `(.L_x_61) ;  /* 0x0000014000007945 */ /* 0x000fe20003800000 */
[----:B------:R-:W-:Y:S02]  /*2bb0*/  IMAD.MOV.U32 R8, RZ, RZ, 0x80 ;  /* 0x00000080ff087424 */ /* 0x000fe400078e00ff */
[----:B------:R-:W-:-:S04]  /*2bc0*/  LOP3.LUT R2, R3, 0x7fffffff, RZ, 0xc0, !PT ;  /* 0x7fffffff03027812 */ /* 0x000fc800078ec0ff */
[----:B------:R-:W-:-:S13]  /*2bd0*/  ISETP.GT.U32.AND P0, PT, R2, 0x437fffff, PT ;  /* 0x437fffff0200780c */ /* 0x000fda0003f04070 */
[----:B------:R-:W-:Y:S05]  /*2be0*/  @P0 BRA `(.L_x_62) ;  /* 0x00000000003c0947 */ /* 0x000fea0003800000 */
[----:B------:R-:W-:-:S13]  /*2bf0*/  ISETP.GE.U32.AND P0, PT, R2, 0x3c000000, PT ;  /* 0x3c0000000200780c */ /* 0x000fda0003f06070 */
[----:B------:R-:W-:-:S04]  /*2c00*/  @P0 SHF.R.U32.HI R0, RZ, 0x14, R3 ;  /* 0x00000014ff000819 */ /* 0x000fc80000011603 */
[----:B------:R-:W-:-:S04]  /*2c10*/  @P0 LOP3.LUT R0, R0, 0x1, RZ, 0xc0, !PT ;  /* 0x0000000100000812 */ /* 0x000fc800078ec0ff */
[----:B------:R-:W-:-:S04]  /*2c20*/  @P0 IADD3 R0, R3, 0x487ffff, R0 ;  /* 0x0487ffff03000810 */ /* 0x000fc80007ffe000 */
[----:B------:R-:W-:-:S04]  /*2c30*/  @P0 SHF.R.U32.HI R0, RZ, 0x14, R0 ;  /* 0x00000014ff000819 */ /* 0x000fc80000011600 */
[----:B------:R-:W-:Y:S01]  /*2c40*/  @P0 LOP3.LUT R0, R0, 0xff, RZ, 0xc0, !PT ;  /* 0x000000ff00000812 */ /* 0x000fe200078ec0ff */
[----:B------:R-:W-:Y:S06]  /*2c50*/  @P0 BRA `(.L_x_63) ;  /* 0x0000000000100947 */ /* 0x000fec0003800000 */
[----:B------:R-:W-:Y:S01]  /*2c60*/  FADD.FTZ R0, R2, 8192 ;  /* 0x4600000002007421 */ /* 0x000fe20000010000 */
[----:B------:R-:W-:-:S04]  /*2c70*/  PRMT R8, RZ, 0x7610, R8 ;  /* 0x00007610ff087816 */ /* 0x000fc80000000008 */
[----:B------:R-:W-:-:S13]  /*2c80*/  LOP3.LUT P0, R0, R0, 0xff, RZ, 0xc0, !PT ;  /* 0x000000ff00007812 */ /* 0x000fda000780c0ff */
[----:B------:R-:W-:Y:S05]  /*2c90*/  @!P0 BRA `(.L_x_62) ;  /* 0x0000000000108947 */ /* 0x000fea0003800000 */
.L_x_63:
[----:B------:R-:W-:-:S04]  /*2ca0*/  LOP3.LUT R2, R3, 0x80000000, RZ, 0xc0, !PT ;  /* 0x8000000003027812 */ /* 0x000fc800078ec0ff */
[----:B------:R-:W-:-:S04]  /*2cb0*/  SHF.R.U32.HI R3, RZ, 0x18, R2 ;  /* 0x00000018ff037819 */ /* 0x000fc80000011602 */
[----:B------:R-:W-:-:S04]  /*2cc0*/  LOP3.LUT R0, R0, R3, RZ, 0xfc, !PT ;  /* 0x0000000300007212 */ /* 0x000fc800078efcff */
[----:B------:R-:W-:-:S07]  /*2cd0*/  PRMT R8, R0, 0x7610, R8 ;  /* 0x0000761000087816 */ /* 0x000fce0000000008 */
.L_x_62:
[----:B------:R-:W-:Y:S05]  /*2ce0*/  BSYNC B0 ;  /* 0x0000000000007941 */ /* 0x000fea0003800000 */
.L_x_61:
[----:B------:R0:W-:Y:S01]  /*2cf0*/  STG.E.U8 desc[UR36][R16.64], R8 ;  /* 0x0000000810007986 */ /* 0x0001e2000c101124 */
[----:B------:R-:W-:Y:S05]  /*2d00*/  BRA `(.L_x_41) ;  /* 0x00000004000c7947 */ /* 0x000fea0003800000 */
.L_x_59:
        /* <DEDUP_REMOVED lines=17> */
.L_x_66:
[----:B------:R-:W-:-:S04]  /*2e20*/  LOP3.LUT R2, R3, 0x80000000, RZ, 0xc0, !PT ;  /* 0x8000000003027812 */ /* 0x000fc800078ec0ff */
[----:B------:R-:W-:-:S04]  /*2e30*/  SHF.R.U32.HI R3, RZ, 0x18, R2 ;  /* 0x00000018ff037819 */ /* 0x000fc80000011602 */
[----:B------:R-:W-:-:S04]  /*2e40*/  LOP3.LUT R0, R0, R3, RZ, 0xfc, !PT ;  /* 0x0000000300007212 */ /* 0x000fc800078efcff */
[----:B------:R-:W-:-:S07]  /*2e50*/  PRMT R8, R0, 0x7610, R8 ;  /* 0x0000761000087816 */ /* 0x000fce0000000008 */
.L_x_65:
[----:B------:R-:W-:Y:S05]  /*2e60*/  BSYNC B0 ;  /* 0x0000000000007941 */ /* 0x000fea0003800000 */
.L_x_64:
[----:B------:R0:W-:Y:S01]  /*2e70*/  STG.E.U8 desc[UR36][R16.64], R8 ;  /* 0x0000000810007986 */ /* 0x0001e2000c101124 */
[----:B------:R-:W-:Y:S05]  /*2e80*/  BRA `(.L_x_41) ;  /* 0x0000000000ac7947 */ /* 0x000fea0003800000 */
.L_x_58:
[----:B------:R-:W-:-:S13]  /*2e90*/  ISETP.NE.AND P0, PT, R0, 0x1c, PT ;  /* 0x0000001c0000780c */ /* 0x000fda0003f05270 */
[----:B------:R-:W-:Y:S05]  /*2ea0*/  @!P0 BRA `(.L_x_67) ;  /* 0x0000000000a08947 */ /* 0x000fea0003800000 */
[----:B------:R-:W-:-:S13]  /*2eb0*/  ISETP.NE.AND P0, PT, R0, 0x1d, PT ;  /* 0x0000001d0000780c */ /* 0x000fda0003f05270 */
[----:B------:R-:W-:Y:S05]  /*2ec0*/  @!P0 BRA `(.L_x_68) ;  /* 0x00000000008c8947 */ /* 0x000fea0003800000 */
[----:B------:R-:W-:-:S13]  /*2ed0*/  ISETP.NE.AND P0, PT, R0, 0x2c, PT ;  /* 0x0000002c0000780c */ /* 0x000fda0003f05270 */
[----:B------:R-:W-:Y:S05]  /*2ee0*/  @P0 BRA `(.L_x_40) ;  /* 0x0000000000400947 */ /* 0x000fea0003800000 */
[----:B------:R-:W-:-:S04]  /*2ef0*/  I2FP.F32.U32 R3, R2 ;  /* 0x0000000200037245 */ /* 0x000fc80000201000 */
[----:B------:R-:W-:-:S04]  /*2f00*/  SHF.R.U32.HI R4, RZ, 0x17, R3 ;  /* 0x00000017ff047819 */ /* 0x000fc80000011603 */
[----:B------:R-:W-:-:S04]  /*2f10*/  LOP3.LUT R2, R4, 0xff, RZ, 0xc0, !PT ;  /* 0x000000ff04027812 */ /* 0x000fc800078ec0ff */
[----:B------:R-:W-:-:S13]  /*2f20*/  ISETP.NE.AND P1, PT, R2, 0xff, PT ;  /* 0x000000ff0200780c */ /* 0x000fda0003f25270 */
[--C-:B------:R-:W-:Y:S02]  /*2f30*/  @P1 SHF.R.U32.HI R0, RZ, 0x16, R3.reuse ;  /* 0x00000016ff001819 */ /* 0x100fe40000011603 */
[----:B------:R-:W-:Y:S01]  /*2f40*/  @P1 LOP3.LUT P0, RZ, R2, 0x3fffff, R3, 0xf8, !PT ;  /* 0x003fffff02ff1812 */ /* 0x000fe2000780f803 */
[----:B------:R-:W-:Y:S01]  /*2f50*/  IMAD.MOV.U32 R3, RZ, RZ, 0xff ;  /* 0x000000ffff037424 */ /* 0x000fe200078e00ff */
[----:B------:R-:W-:-:S04]  /*2f60*/  @P1 LOP3.LUT R0, R0, 0x1, RZ, 0xc0, !PT ;  /* 0x0000000100001812 */ /* 0x000fc800078ec0ff */
[----:B------:R-:W-:Y:S01]  /*2f70*/  @P1 ISETP.EQ.U32.AND P2, PT, R0, 0x1, P0 ;  /* 0x000000010000180c */ /* 0x000fe20000742070 */
[----:B------:R-:W-:Y:S01]  /*2f80*/  @P1 VIADD R0, R4, 0x1 ;  /* 0x0000000104001836 */ /* 0x000fe20000000000 */
[----:B------:R-:W-:Y:S02]  /*2f90*/  PLOP3.LUT P0, PT, PT, PT, PT, 0x80, 0x0 ;  /* 0x000000000000781c */ /* 0x000fe40003f0f070 */
[----:B------:R-:W-:-:S13]  /*2fa0*/  @P1 PLOP3.LUT P0, PT, P2, PT, PT, 0x80, 0x0 ;  /* 0x000000000000181c */ /* 0x000fda000170f070 */
[----:B------:R-:W-:-:S04]  /*2fb0*/  @!P0 IMAD.MOV R0, RZ, RZ, R4 ;  /* 0x000000ffff008224 */ /* 0x000fc800078e0204 */
[----:B------:R-:W-:-:S05]  /*2fc0*/  @P1 IMAD.MOV.U32 R3, RZ, RZ, R0 ;  /* 0x000000ffff031224 */ /* 0x000fca00078e0000 */
[----:B------:R0:W-:Y:S01]  /*2fd0*/  STG.E.U8 desc[UR36][R16.64], R3 ;  /* 0x0000000310007986 */ /* 0x0001e2000c101124 */
[----:B------:R-:W-:Y:S05]  /*2fe0*/  BRA `(.L_x_41) ;  /* 0x0000000000547947 */ /* 0x000fea0003800000 */
.L_x_40:
        /* <DEDUP_REMOVED lines=16> */
.L_x_69:
[----:B------:R-:W-:Y:S05]  /*30f0*/  BRA `(.L_x_41) ;  /* 0x0000000000107947 */ /* 0x000fea0003800000 */
.L_x_68:
[----:B------:R-:W-:-:S05]  /*3100*/  IMAD.MOV.U32 R3, RZ, RZ, RZ ;  /* 0x000000ffff037224 */ /* 0x000fca00078e00ff */
[----:B------:R0:W-:Y:S01]  /*3110*/  STG.E.64 desc[UR36][R16.64], R2 ;  /* 0x0000000210007986 */ /* 0x0001e2000c101b24 */
[----:B------:R-:W-:Y:S05]  /*3120*/  BRA `(.L_x_41) ;  /* 0x0000000000047947 */ /* 0x000fea0003800000 */
.L_x_67:
[----:B------:R0:W-:Y:S02]  /*3130*/  STG.E desc[UR36][R16.64], R2 ;  /* 0x0000000210007986 */ /* 0x0001e4000c101924 */
.L_x_41:
[----:B------:R-:W-:-:S04]  /*3140*/  IMAD R18, R23, 0x200, R18 ;  /* 0x0000020017127824 */ /* 0x000fc800078e0212 */
[----:B------:R-:W-:-:S07]  /*3150*/  VIADD R19, R18, 0x80 ;  /* 0x0000008012137836 */ /* 0x000fce0000000000 */
.L_x_1:
[----:B------:R-:W-:Y:S05]  /*3160*/  BSYNC B6 ;  /* 0x0000000000067941 */ /* 0x000fea0003800000 */
.L_x_0:
[----:B------:R-:W-:Y:S01]  /*3170*/  ULDC UR4, c[0x0][0x210] ;  /* 0x0000840000047ab9 */ /* 0x000fe20000000800 */
[----:B------:R-:W-:Y:S01]  /*3180*/  BSSY B6, `(.L_x_70) ;  /* 0x000030d000067945 */ /* 0x000fe20003800000 */
[----:B------:R-:W-:-:S13]  /*3190*/  ISETP.GE.AND P0, PT, R19, UR4, PT ;  /* 0x0000000413007c0c */ /* 0x000fda000bf06270 */
[----:B------:R-:W-:Y:S05]  /*31a0*/  @P0 BRA `(.L_x_71) ;  /* 0x0000003000280947 */ /* 0x000fea0003800000 */
[----:B0-----:R-:W0:Y:S01]  /*31b0*/  LDC R6, c[0x0][0x218] ;  /* 0x00008600ff067b82 */ /* 0x001e220000000800 */
[----:B------:R-:W-:Y:S02]  /*31c0*/  IMAD.MOV.U32 R0, RZ, RZ, RZ ;  /* 0x000000ffff007224 */ /* 0x000fe400078e00ff */
[----:B-1234-:R-:W-:Y:S01]  /*31d0*/  IMAD.MOV.U32 R16, RZ, RZ, RZ ;  /* 0x000000ffff107224 */ /* 0x01efe200078e00ff */
[----:B0-----:R-:W-:-:S13]  /*31e0*/  ISETP.NE.AND P0, PT, R6, RZ, PT ;  /* 0x000000ff0600720c */ /* 0x001fda0003f05270 */
[----:B------:R-:W-:Y:S05]  /*31f0*/  @!P0 BRA `(.L_x_72) ;  /* 0x0000001000a88947 */ /* 0x000fea0003800000 */
        /* <DEDUP_REMOVED lines=298> */
.L_x_72:
        /* <DEDUP_REMOVED lines=21> */
.L_x_76:
[----:B------:R-:W2:Y:S02]  /*45f0*/  LDG.E.U8 R2, desc[UR36][R2.64] ;  /* 0x0000002402027981 */ /* 0x000ea4000c1e1100 */
[----:B--2---:R-:W-:Y:S01]  /*4600*/  ISETP.NE.AND P0, PT, R2, RZ, PT ;  /* 0x000000ff0200720c */ /* 0x004fe20003f05270 */
[----:B------:R-:W-:-:S12]  /*4610*/  BRA `(.L_x_78) ;  /* 0x0000000c00747947 */ /* 0x000fd80003800000 */
.L_x_75:
        /* <DEDUP_REMOVED lines=10> */
.L_x_80:
[----:B------:R-:W2:Y:S02]  /*46c0*/  LDG.E R2, desc[UR36][R2.64] ;  /* 0x0000002402027981 */ /* 0x000ea4000c1e1900 */
[----:B--2---:R-:W-:Y:S01]  /*46d0*/  ISETP.NE.AND P0, PT, R2, RZ, PT ;  /* 0x000000ff0200720c */ /* 0x004fe20003f05270 */
[----:B------:R-:W-:-:S12]  /*46e0*/  BRA `(.L_x_78) ;  /* 0x0000000c00407947 */ /* 0x000fd80003800000 */
.L_x_79:
[----:B------:R-:W2:Y:S02]  /*46f0*/  LDG.E.U16 R2, desc[UR36][R2.64] ;  /* 0x0000002402027981 */ /* 0x000ea4000c1e1500 */
[----:B--2---:R-:W-:Y:S01]  /*4700*/  ISETP.NE.AND P0, PT, R2, RZ, PT ;  /* 0x000000ff0200720c */ /* 0x004fe20003f05270 */
[----:B------:R-:W-:-:S12]  /*4710*/  BRA `(.L_x_78) ;  /* 0x0000000c00347947 */ /* 0x000fd80003800000 */
.L_x_74:
        /* <DEDUP_REMOVED lines=9> */
.L_x_82:
[----:B------:R-:W2:Y:S02]  /*47b0*/  LDG.E.U16 R0, desc[UR36][R2.64] ;  /* 0x0000002402007981 */ /* 0x000ea4000c1e1500 */
[----:B--2---:R-:W-:-:S05]  /*47c0*/  HADD2.F32 R0, -RZ, R0.H0_H0 ;  /* 0x20000000ff007230 */ /* 0x004fca0000004100 */
[----:B------:R-:W-:Y:S01]  /*47d0*/  FSETP.NEU.FTZ.AND P0, PT, R0, RZ, PT ;  /* 0x000000ff0000720b */ /* 0x000fe20003f1d000 */
[----:B------:R-:W-:-:S12]  /*47e0*/  BRA `(.L_x_78) ;  /* 0x0000000c00007947 */ /* 0x000fd80003800000 */
.L_x_81:
        /* <DEDUP_REMOVED lines=11> */
.L_x_84:
        /* <DEDUP_REMOVED lines=10> */
.L_x_83:
[----:B------:R-:W2:Y:S02]  /*4940*/  LDG.E.64 R2, desc[UR36][R2.64] ;  /* 0x0000002402027981 */ /* 0x000ea4000c1e1b00 */
[----:B--2---:R-:W-:Y:S01]  /*4950*/  DSETP.NEU.AND P0, PT, R2, RZ, PT ;  /* 0x000000ff0200722a */ /* 0x004fe20003f0d000 */
[----:B------:R-:W-:-:S13]  /*4960*/  BRA `(.L_x_78) ;  /* 0x0000000800a07947 */ /* 0x000fda0003800000 */
.L_x_73:
        /* <DEDUP_REMOVED lines=11> */
.L_x_87:
[----:B------:R-:W2:Y:S02]  /*4a20*/  LDG.E.128 R4, desc[UR36][R2.64] ;  /* 0x0000002402047981 */ /* 0x000ea4000c1e1d00 */
[----:B--2---:R-:W-:-:S06]  /*4a30*/  DSETP.NEU.AND P0, PT, R6, RZ, PT ;  /* 0x000000ff0600722a */ /* 0x004fcc0003f0d000 */
[----:B------:R-:W-:Y:S01]  /*4a40*/  DSETP.NEU.OR P0, PT, R4, RZ, P0 ;  /* 0x000000ff0400722a */ /* 0x000fe2000070d400 */
[----:B------:R-:W-:-:S13]  /*4a50*/  BRA `(.L_x_78) ;  /* 0x0000000800647947 */ /* 0x000fda0003800000 */
.L_x_86:
        /* <DEDUP_REMOVED lines=27> */
.L_x_89:
        /* <DEDUP_REMOVED lines=14> */
.L_x_88:
[----:B------:R-:W2:Y:S02]  /*4cf0*/  LDG.E.U16 R0, desc[UR36][R2.64] ;  /* 0x0000002402007981 */ /* 0x000ea4000c1e1500 */
[----:B--2---:R-:W-:-:S05]  /*4d00*/  IMAD.U32 R0, R0, 0x10000, RZ ;  /* 0x0001000000007824 */ /* 0x004fca00078e00ff */
[----:B------:R-:W-:Y:S01]  /*4d10*/  FSETP.NEU.FTZ.AND P0, PT, R0, RZ, PT ;  /* 0x000000ff0000720b */ /* 0x000fe20003f1d000 */
[----:B------:R-:W-:-:S12]  /*4d20*/  BRA `(.L_x_78) ;  /* 0x0000000400b07947 */ /* 0x000fd80003800000 */
.L_x_85:
        /* <DEDUP_REMOVED lines=11> */
.L_x_92:
        /* <DEDUP_REMOVED lines=21> */
.L_x_96:
[----:B------:R-:W-:Y:S05]  /*4f30*/  BSYNC B1 ;  /* 0x0000000000017941 */ /* 0x000fea0003800000 */
.L_x_95:
[----:B------:R-:W-:Y:S01]  /*4f40*/  LEA R3, R0, 0x3b800000, 0x17 ;  /* 0x3b80000000037811 */ /* 0x000fe200078eb8ff */
[----:B------:R-:W-:-:S05]  /*4f50*/  IMAD.SHL.U32 R0, R2, 0x100000, RZ ;  /* 0x0010000002007824 */ /* 0x000fca00078e00ff */
[----:B------:R-:W-:-:S07]  /*4f60*/  LOP3.LUT R0, R3, R0, R4, 0xfe, !PT ;  /* 0x0000000003007212 */ /* 0x000fce00078efe04 */
.L_x_94:
[----:B------:R-:W-:Y:S05]  /*4f70*/  BSYNC B0 ;  /* 0x0000000000007941 */ /* 0x000fea0003800000 */
.L_x_93:
[----:B------:R-:W-:Y:S01]  /*4f80*/  FSETP.NEU.FTZ.AND P0, PT, R0, RZ, PT ;  /* 0x000000ff0000720b */ /* 0x000fe20003f1d000 */
[----:B------:R-:W-:-:S12]  /*4f90*/  BRA `(.L_x_78) ;  /* 0x0000000400147947 */ /* 0x000fd80003800000 */
.L_x_91:
        /* <DEDUP_REMOVED lines=21> */
.L_x_100:
[----:B------:R-:W-:Y:S05]  /*50f0*/  BSYNC B1 ;  /* 0x0000000000017941 */ /* 0x000fea0003800000 */
.L_x_99:
[----:B------:R-:W-:Y:S01]  /*5100*/  LEA R3, R0, 0x37800000, 0x17 ;  /* 0x3780000000037811 */ /* 0x000fe200078eb8ff */
[----:B------:R-:W-:-:S05]  /*5110*/  IMAD.SHL.U32 R0, R2, 0x200000, RZ ;  /* 0x0020000002007824 */ /* 0x000fca00078e00ff */
[----:B------:R-:W-:-:S07]  /*5120*/  LOP3.LUT R0, R3, R0, R4, 0xfe, !PT ;  /* 0x0000000003007212 */ /* 0x000fce00078efe04 */
.L_x_98:
[----:B------:R-:W-:Y:S05]  /*5130*/  BSYNC B0 ;  /* 0x0000000000007941 */ /* 0x000fea0003800000 */
.L_x_97:
[----:B------:R-:W-:Y:S01]  /*5140*/  FSETP.NEU.FTZ.AND P0, PT, R0, RZ, PT ;  /* 0x000000ff0000720b */ /* 0x000fe20003f1d000 */
[----:B------:R-:W-:-:S12]  /*5150*/  BRA `(.L_x_78) ;  /* 0x0000000000a47947 */ /* 0x000fd80003800000 */
.L_x_90:
        /* <DEDUP_REMOVED lines=14> */
.L_x_104:
[----:B------:R-:W-:Y:S05]  /*5240*/  BSYNC B0 ;  /* 0x0000000000007941 */ /* 0x000fea0003800000 */
.L_x_103:
[----:B------:R-:W-:Y:S01]  /*5250*/  FSETP.NEU.FTZ.AND P0, PT, R0, RZ, PT ;  /* 0x000000ff0000720b */ /* 0x000fe20003f1d000 */
[----:B------:R-:W-:-:S12]  /*5260*/  BRA `(.L_x_78) ;  /* 0x0000000000607947 */ /* 0x000fd80003800000 */
.L_x_77:
        /* <DEDUP_REMOVED lines=16> */
.L_x_105:
[----:B------:R-:W-:Y:S01]  /*5370*/  PLOP3.LUT P0, PT, PT, PT, PT, 0x8, 0x0 ;  /* 0x000000000000781c */ /* 0x000fe20003f0e170 */
[----:B------:R-:W-:-:S12]  /*5380*/  BRA `(.L_x_78) ;  /* 0x0000000000187947 */ /* 0x000fd80003800000 */
.L_x_102:
[----:B------:R-:W2:Y:S02]  /*5390*/  LDG.E.64 R2, desc[UR36][R2.64] ;  /* 0x0000002402027981 */ /* 0x000ea4000c1e1b00 */
[----:B--2---:R-:W-:-:S04]  /*53a0*/  ISETP.NE.U32.AND P0, PT, R2, RZ, PT ;  /* 0x000000ff0200720c */ /* 0x004fc80003f05070 */
[----:B------:R-:W-:Y:S01]  /*53b0*/  ISETP.NE.AND.EX P0, PT, R3, RZ, PT, P0 ;  /* 0x000000ff0300720c */ /* 0x000fe20003f05300 */
[----:B------:R-:W-:-:S12]  /*53c0*/  BRA `(.L_x_78) ;  /* 0x0000000000087947 */ /* 0x000fd80003800000 */
.L_x_101:
[----:B------:R-:W2:Y:S02]  /*53d0*/  LDG.E R2, desc[UR36][R2.64] ;  /* 0x0000002402027981 */ /* 0x000ea4000c1e1900 */
[----:B--2---:R-:W-:-:S13]  /*53e0*/  ISETP.NE.AND P0, PT, R2, RZ, PT ;  /* 0x000000ff0200720c */ /* 0x004fda0003f05270 */
.L_x_78:
        /* <DEDUP_REMOVED lines=17> */
.L_x_109:
[----:B------:R0:W-:Y:S01]  /*5500*/  STG.E.U8 desc[UR36][R16.64], R2 ;  /* 0x0000000210007986 */ /* 0x0001e2000c101124 */
[----:B------:R-:W-:Y:S05]  /*5510*/  BRA `(.L_x_111) ;  /* 0x0000000c00487947 */ /* 0x000fea0003800000 */
.L_x_108:
        /* <DEDUP_REMOVED lines=9> */
.L_x_113:
[----:B------:R0:W-:Y:S01]  /*55b0*/  STG.E desc[UR36][R16.64], R2 ;  /* 0x0000000210007986 */ /* 0x0001e2000c101924 */
[----:B------:R-:W-:Y:S05]  /*55c0*/  BRA `(.L_x_111) ;  /* 0x0000000c001c7947 */ /* 0x000fea0003800000 */
.L_x_112:
[----:B------:R0:W-:Y:S01]  /*55d0*/  STG.E.U16 desc[UR36][R16.64], R2 ;  /* 0x0000000210007986 */ /* 0x0001e2000c101524 */
[----:B------:R-:W-:Y:S05]  /*55e0*/  BRA `(.L_x_111) ;  /* 0x0000000c00147947 */ /* 0x000fea0003800000 */
.L_x_107:
        /* <DEDUP_REMOVED lines=9> */
.L_x_115:
[----:B------:R-:W-:-:S04]  /*5680*/  I2FP.F32.U32 R0, R2 ;  /* 0x0000000200007245 */ /* 0x000fc80000201000 */
[----:B------:R-:W-:-:S05]  /*5690*/  F2FP.F16.F32.PACK_AB R0, RZ, R0 ;  /* 0x00000000ff00723e */ /* 0x000fca00000000ff */
[----:B------:R0:W-:Y:S01]  /*56a0*/  STG.E.U16 desc[UR36][R16.64], R0 ;  /* 0x0000000010007986 */ /* 0x0001e2000c101524 */
[----:B------:R-:W-:Y:S05]  /*56b0*/  BRA `(.L_x_111) ;  /* 0x0000000800e07947 */ /* 0x000fea0003800000 */
.L_x_114:
        /* <DEDUP_REMOVED lines=10> */
.L_x_117:
[----:B------:R-:W-:-:S04]  /*5760*/  I2FP.F32.U32 R2, R2 ;  /* 0x0000000200027245 */ /* 0x000fc80000201000 */
[----:B------:R-:W-:-:S04]  /*5770*/  F2FP.F16.F32.PACK_AB R3, RZ, R2 ;  /* 0x00000002ff03723e */ /* 0x000fc800000000ff */
[----:B------:R-:W-:-:S05]  /*5780*/  PRMT R3, R3, 0x5410, RZ ;  /* 0x0000541003037816 */ /* 0x000fca00000000ff */
[----:B------:R0:W-:Y:S01]  /*5790*/  STG.E desc[UR36][R16.64], R3 ;  /* 0x0000000310007986 */ /* 0x0001e2000c101924 */
[----:B------:R-:W-:Y:S05]  /*57a0*/  BRA `(.L_x_111) ;  /* 0x0000000800a47947 */ /* 0x000fea0003800000 */
.L_x_116:
[----:B------:R-:W0:Y:S02]  /*57b0*/  I2F.F64.U32 R2, R2 ;  /* 0x0000000200027312 */ /* 0x000e240000201800 */
[----:B0-----:R0:W-:Y:S01]  /*57c0*/  STG.E.64 desc[UR36][R16.64], R2 ;  /* 0x0000000210007986 */ /* 0x0011e2000c101b24 */
[----:B------:R-:W-:Y:S05]  /*57d0*/  BRA `(.L_x_111) ;  /* 0x0000000800987947 */ /* 0x000fea0003800000 */
.L_x_106:
        /* <DEDUP_REMOVED lines=10> */
.L_x_120:
[----:B------:R-:W0:Y:S01]  /*5880*/  I2F.F64.U32 R4, R2 ;  /* 0x0000000200047312 */ /* 0x000e220000201800 */
[----:B------:R-:W-:-:S05]  /*5890*/  CS2R R6, SRZ ;  /* 0x0000000000067805 */ /* 0x000fca000001ff00 */
[----:B0-----:R0:W-:Y:S01]  /*58a0*/  STG.E.128 desc[UR36][R16.64], R4 ;  /* 0x0000000410007986 */ /* 0x0011e2000c101d24 */
[----:B------:R-:W-:Y:S05]  /*58b0*/  BRA `(.L_x_111) ;  /* 0x0000000800607947 */ /* 0x000fea0003800000 */
.L_x_119:
        /* <DEDUP_REMOVED lines=21> */
.L_x_124:
[----:B------:R-:W-:Y:S05]  /*5a10*/  BSYNC B0 ;  /* 0x0000000000007941 */ /* 0x000fea0003800000 */
.L_x_123:
[----:B------:R-:W-:-:S05]  /*5a20*/  LOP3.LUT R3, R0, R3, RZ, 0xfc, !PT ;  /* 0x0000000300037212 */ /* 0x000fca00078efcff */
[----:B------:R0:W-:Y:S01]  /*5a30*/  STG.E.U8 desc[UR36][R16.64], R3 ;  /* 0x0000000310007986 */ /* 0x0001e2000c101124 */
[----:B------:R-:W-:Y:S05]  /*5a40*/  BRA `(.L_x_111) ;  /* 0x0000000400fc7947 */ /* 0x000fea0003800000 */
.L_x_122:
        /* <DEDUP_REMOVED lines=13> */
.L_x_126:
[----:B------:R-:W-:Y:S01]  /*5b20*/  IMAD.MOV.U32 R0, RZ, RZ, 0x7f ;  /* 0x0000007fff007424 */ /* 0x000fe200078e00ff */
[----:B------:R-:W-:-:S04]  /*5b30*/  ISETP.GT.U32.AND P0, PT, R2, 0x7f800000, PT ;  /* 0x7f8000000200780c */ /* 0x000fc80003f04070 */
[----:B------:R-:W-:-:S09]  /*5b40*/  SEL R0, R0, 0x7c, P0 ;  /* 0x0000007c00007807 */ /* 0x000fd20000000000 */
.L_x_127:
[----:B------:R-:W-:Y:S05]  /*5b50*/  BSYNC B0 ;  /* 0x0000000000007941 */ /* 0x000fea0003800000 */
.L_x_125:
[----:B------:R-:W-:-:S04]  /*5b60*/  LOP3.LUT R2, R3, 0x80000000, RZ, 0xc0, !PT ;  /* 0x8000000003027812 */ /* 0x000fc800078ec0ff */
[----:B------:R-:W-:-:S04]  /*5b70*/  SHF.R.U32.HI R3, RZ, 0x18, R2 ;  /* 0x00000018ff037819 */ /* 0x000fc80000011602 */
[----:B------:R-:W-:-:S05]  /*5b80*/  LOP3.LUT R3, R0, R3, RZ, 0xfc, !PT ;  /* 0x0000000300037212 */ /* 0x000fca00078efcff */
[----:B------:R0:W-:Y:S01]  /*5b90*/  STG.E.U8 desc[UR36][R16.64], R3 ;  /* 0x0000000310007986 */ /* 0x0001e2000c101124 */
[----:B------:R-:W-:Y:S05]  /*5ba0*/  BRA `(.L_x_111) ;  /* 0x0000000400a47947 */ /* 0x000fea0003800000 */
.L_x_121:
[----:B------:R-:W-:-:S04]  /*5bb0*/  I2FP.F32.U32 R0, R2 ;  /* 0x0000000200007245 */ /* 0x000fc80000201000 */
[----:B------:R-:W-:-:S05]  /*5bc0*/  F2FP.BF16.F32.PACK_AB R0, RZ, R0 ;  /* 0x00000000ff00723e */ /* 0x000fca00000010ff */
[----:B------:R0:W-:Y:S01]  /*5bd0*/  STG.E.U16 desc[UR36][R16.64], R0 ;  /* 0x0000000010007986 */ /* 0x0001e2000c101524 */
[----:B------:R-:W-:Y:S05]  /*5be0*/  BRA `(.L_x_111) ;  /* 0x0000000400947947 */ /* 0x000fea0003800000 */
.L_x_118:
        /* <DEDUP_REMOVED lines=10> */
.L_x_130:
        /* <DEDUP_REMOVED lines=17> */
.L_x_133:
[----:B------:R-:W-:-:S04]  /*5da0*/  LOP3.LUT R2, R3, 0x80000000, RZ, 0xc0, !PT ;  /* 0x8000000003027812 */ /* 0x000fc800078ec0ff */
[----:B------:R-:W-:-:S04]  /*5db0*/  SHF.R.U32.HI R3, RZ, 0x18, R2 ;  /* 0x00000018ff037819 */ /* 0x000fc80000011602 */
[----:B------:R-:W-:-:S04]  /*5dc0*/  LOP3.LUT R0, R0, R3, RZ, 0xfc, !PT ;  /* 0x0000000300007212 */ /* 0x000fc800078efcff */
[----:B------:R-:W-:-:S07]  /*5dd0*/  PRMT R8, R0, 0x7610, R8 ;  /* 0x0000761000087816 */ /* 0x000fce0000000008 */
.L_x_132:
[----:B------:R-:W-:Y:S05]  /*5de0*/  BSYNC B0 ;  /* 0x0000000000007941 */ /* 0x000fea0003800000 */
.L_x_131:
[----:B------:R3:W-:Y:S01]  /*5df0*/  STG.E.U8 desc[UR36][R16.64], R8 ;  /* 0x0000000810007986 */ /* 0x0007e2000c101124 */
[----:B------:R-:W-:Y:S05]  /*5e00*/  BRA `(.L_x_111) ;  /* 0x00000004000c7947 */ /* 0x000fea0003800000 */
.L_x_129:
        /* <DEDUP_REMOVED lines=17> */
.L_x_136:
[----:B------:R-:W-:-:S04]  /*5f20*/  LOP3.LUT R2, R3, 0x80000000, RZ, 0xc0, !PT ;  /* 0x8000000003027812 */ /* 0x000fc800078ec0ff */
[----:B------:R-:W-:-:S04]  /*5f30*/  SHF.R.U32.HI R3, RZ, 0x18, R2 ;  /* 0x00000018ff037819 */ /* 0x000fc80000011602 */
[----:B------:R-:W-:-:S04]  /*5f40*/  LOP3.LUT R0, R0, R3, RZ, 0xfc, !PT ;  /* 0x0000000300007212 */ /* 0x000fc800078efcff */
[----:B------:R-:W-:-:S07]  /*5f50*/  PRMT R8, R0, 0x7610, R8 ;  /* 0x0000761000087816 */ /* 0x000fce0000000008 */
.L_x_135:
[----:B------:R-:W-:Y:S05]  /*5f60*/  BSYNC B0 ;  /* 0x0000000000007941 */ /* 0x000fea0003800000 */
.L_x_134:
[----:B------:R0:W-:Y:S01]  /*5f70*/  STG.E.U8 desc[UR36][R16.64], R8 ;  /* 0x0000000810007986 */ /* 0x0001e2000c101124 */
[----:B------:R-:W-:Y:S05]  /*5f80*/  BRA `(.L_x_111) ;  /* 0x0000000000ac7947 */ /* 0x000fea0003800000 */
.L_x_128:
        /* <DEDUP_REMOVED lines=22> */
.L_x_110:
[----:B------:R-:W-:Y:S01]  /*60f0*/  MOV R0, 0x0 ;  /* 0x0000000000007802 */ /* 0x000fe20000000f00 */
[----:B------:R-:W-:Y:S01]  /*6100*/  ULDC.64 UR4, c[0x4][0x1a8] ;  /* 0x01006a0000047ab9 */ /* 0x000fe20000000a00 */
[----:B------:R-:W-:Y:S01]  /*6110*/  ULDC.64 UR6, c[0x4][0xc0] ;  /* 0x0100300000067ab9 */ /* 0x000fe20000000a00 */
[----:B------:R-:W-:Y:S01]  /*6120*/  IMAD.U32 R4, RZ, RZ, UR4 ;  /* 0x00000004ff047e24 */ /* 0x000fe2000f8e00ff */
[----:B------:R0:W1:Y:S01]  /*6130*/  LDC.64 R2, c[0x4][R0] ;  /* 0x0100000000027b82 */ /* 0x0000620000000a00 */
[----:B------:R-:W-:Y:S01]  /*6140*/  IMAD.U32 R5, RZ, RZ, UR5 ;  /* 0x00000005ff057e24 */ /* 0x000fe2000f8e00ff */
[----:B------:R-:W-:Y:S01]  /*6150*/  ULDC.64 UR4, c[0x4][0x1b0] ;  /* 0x01006c0000047ab9 */ /* 0x000fe20000000a00 */
[----:B------:R-:W-:Y:S02]  /*6160*/  IMAD.U32 R10, RZ, RZ, UR6 ;  /* 0x00000006ff0a7e24 */ /* 0x000fe4000f8e00ff */
[----:B------:R-:W-:Y:S02]  /*6170*/  IMAD.U32 R6, RZ, RZ, UR4 ;  /* 0x00000004ff067e24 */ /* 0x000fe4000f8e00ff */
[----:B------:R-:W-:-:S02]  /*6180*/  IMAD.U32 R7, RZ, RZ, UR5 ;  /* 0x00000005ff077e24 */ /* 0x000fc4000f8e00ff */
[----:B------:R-:W-:Y:S02]  /*6190*/  IMAD.U32 R11, RZ, RZ, UR7 ;  /* 0x00000007ff0b7e24 */ /* 0x000fe4000f8e00ff */
[----:B------:R-:W-:Y:S02]  /*61a0*/  IMAD.MOV.U32 R8, RZ, RZ, 0x65 ;  /* 0x00000065ff087424 */ /* 0x000fe400078e00ff */
[----:B------:R-:W-:Y:S02]  /*61b0*/  IMAD.MOV.U32 R12, RZ, RZ, 0x1 ;  /* 0x00000001ff0c7424 */ /* 0x000fe400078e00ff */
[----:B0-----:R-:W-:-:S07]  /*61c0*/  IMAD.MOV.U32 R13, RZ, RZ, RZ ;  /* 0x000000ffff0d7224 */ /* 0x001fce00078e00ff */
[----:B------:R-:W-:-:S07]  /*61d0*/  LEPC R20, `(.L_x_139) ;  /* 0x000000001014794e */ /* 0x000fce0000000000 */
[----:B-1----:R-:W-:Y:S05]  /*61e0*/  CALL.ABS.NOINC R2 ;  /* 0x0000000002007343 */ /* 0x002fea0003c00000 */
.L_x_139:
[----:B------:R-:W-:Y:S05]  /*61f0*/  BRA `(.L_x_111) ;  /* 0x0000000000107947 */ /* 0x000fea0003800000 */
.L_x_138:
[----:B------:R-:W-:-:S05]  /*6200*/  IMAD.MOV.U32 R3, RZ, RZ, RZ ;  /* 0x000000ffff037224 */ /* 0x000fca00078e00ff */
[----:B------:R2:W-:Y:S01]  /*6210*/  STG.E.64 desc[UR36][R16.64], R2 ;  /* 0x0000000210007986 */ /* 0x0005e2000c101b24 */
[----:B------:R-:W-:Y:S05]  /*6220*/  BRA `(.L_x_111) ;  /* 0x0000000000047947 */ /* 0x000fea0003800000 */
.L_x_137:
[----:B------:R0:W-:Y:S02]  /*6230*/  STG.E desc[UR36][R16.64], R2 ;  /* 0x0000000210007986 */ /* 0x0001e4000c101924 */
.L_x_111:
[----:B------:R-:W-:-:S07]  /*6240*/  VIADD R19, R19, 0x80 ;  /* 0x0000008013137836 */ /* 0x000fce0000000000 */
.L_x_71:
[----:B------:R-:W-:Y:S05]  /*6250*/  BSYNC B6 ;  /* 0x0000000000067941 */ /* 0x000fea0003800000 */
.L_x_70:
        /* <DEDUP_REMOVED lines=307> */
.L_x_142:
        /* <DEDUP_REMOVED lines=21> */
.L_x_146:
[----:B------:R-:W2:Y:S02]  /*76e0*/  LDG.E.U8 R2, desc[UR36][R2.64] ;  /* 0x0000002402027981 */ /* 0x000ea4000c1e1100 */
[----:B--2---:R-:W-:Y:S01]  /*76f0*/  ISETP.NE.AND P0, PT, R2, RZ, PT ;  /* 0x000000ff0200720c */ /* 0x004fe20003f05270 */
[----:B------:R-:W-:-:S12]  /*7700*/  BRA `(.L_x_148) ;  /* 0x0000000c00747947 */ /* 0x000fd80003800000 */
.L_x_145:
        /* <DEDUP_REMOVED lines=10> */
.L_x_150:
[----:B------:R-:W2:Y:S02]  /*77b0*/  LDG.E R2, desc[UR36][R2.64] ;  /* 0x0000002402027981 */ /* 0x000ea4000c1e1900 */
[----:B--2---:R-:W-:Y:S01]  /*77c0*/  ISETP.NE.AND P0, PT, R2, RZ, PT ;  /* 0x000000ff0200720c */ /* 0x004fe20003f05270 */
[----:B------:R-:W-:-:S12]  /*77d0*/  BRA `(.L_x_148) ;  /* 0x0000000c00407947 */ /* 0x000fd80003800000 */
.L_x_149:
[----:B------:R-:W2:Y:S02]  /*77e0*/  LDG.E.U16 R2, desc[UR36][R2.64] ;  /* 0x0000002402027981 */ /* 0x000ea4000c1e1500 */
[----:B--2---:R-:W-:Y:S01]  /*77f0*/  ISETP.NE.AND P0, PT, R2, RZ, PT ;  /* 0x000000ff0200720c */ /* 0x004fe20003f05270 */
[----:B------:R-:W-:-:S12]  /*7800*/  BRA `(.L_x_148) ;  /* 0x0000000c00347947 */ /* 0x000fd80003800000 */
.L_x_144:
        /* <DEDUP_REMOVED lines=9> */
.L_x_152:
[----:B------:R-:W2:Y:S02]  /*78a0*/  LDG.E.U16 R0, desc[UR36][R2.64] ;  /* 0x0000002402007981 */ /* 0x000ea4000c1e1500 */
[----:B--2---:R-:W-:-:S05]  /*78b0*/  HADD2.F32 R0, -RZ, R0.H0_H0 ;  /* 0x20000000ff007230 */ /* 0x004fca0000004100 */
[----:B------:R-:W-:Y:S01]  /*78c0*/  FSETP.NEU.FTZ.AND P0, PT, R0, RZ, PT ;  /* 0x000000ff0000720b */ /* 0x000fe20003f1d000 */
[----:B------:R-:W-:-:S12]  /*78d0*/  BRA `(.L_x_148) ;  /* 0x0000000c00007947 */ /* 0x000fd80003800000 */
.L_x_151:
        /* <DEDUP_REMOVED lines=11> */
.L_x_154:
        /* <DEDUP_REMOVED lines=10> */
.L_x_153:
[----:B------:R-:W2:Y:S02]  /*7a30*/  LDG.E.64 R2, desc[UR36][R2.64] ;  /* 0x0000002402027981 */ /* 0x000ea4000c1e1b00 */
[----:B--2---:R-:W-:Y:S01]  /*7a40*/  DSETP.NEU.AND P0, PT, R2, RZ, PT ;  /* 0x000000ff0200722a */ /* 0x004fe20003f0d000 */
[----:B------:R-:W-:-:S13]  /*7a50*/  BRA `(.L_x_148) ;  /* 0x0000000800a07947 */ /* 0x000fda0003800000 */
.L_x_143:
        /* <DEDUP_REMOVED lines=11> */
.L_x_157:
[----:B------:R-:W2:Y:S02]  /*7b10*/  LDG.E.128 R4, desc[UR36][R2.64] ;  /* 0x0000002402047981 */ /* 0x000ea4000c1e1d00 */
[----:B--2---:R-:W-:-:S06]  /*7b20*/  DSETP.NEU.AND P0, PT, R6, RZ, PT ;  /* 0x000000ff0600722a */ /* 0x004fcc0003f0d000 */
[----:B------:R-:W-:Y:S01]  /*7b30*/  DSETP.NEU.OR P0, PT, R4, RZ, P0 ;  /* 0x000000ff0400722a */ /* 0x000fe2000070d400 */
[----:B------:R-:W-:-:S13]  /*7b40*/  BRA `(.L_x_148) ;  /* 0x0000000800647947 */ /* 0x000fda0003800000 */
.L_x_156:
        /* <DEDUP_REMOVED lines=27> */
.L_x_159:
        /* <DEDUP_REMOVED lines=14> */
.L_x_158:
[----:B------:R-:W2:Y:S02]  /*7de0*/  LDG.E.U16 R0, desc[UR36][R2.64] ;  /* 0x0000002402007981 */ /* 0x000ea4000c1e1500 */
[----:B--2---:R-:W-:-:S05]  /*7df0*/  IMAD.U32 R0, R0, 0x10000, RZ ;  /* 0x0001000000007824 */ /* 0x004fca00078e00ff */
[----:B------:R-:W-:Y:S01]  /*7e00*/  FSETP.NEU.FTZ.AND P0, PT, R0, RZ, PT ;  /* 0x000000ff0000720b */ /* 0x000fe20003f1d000 */
[----:B------:R-:W-:-:S12]  /*7e10*/  BRA `(.L_x_148) ;  /* 0x0000000400b07947 */ /* 0x000fd80003800000 */
.L_x_155:
        /* <DEDUP_REMOVED lines=11> */
.L_x_162:
        /* <DEDUP_REMOVED lines=21> */
.L_x_166:
[----:B------:R-:W-:Y:S05]  /*8020*/  BSYNC B1 ;  /* 0x0000000000017941 */ /* 0x000fea0003800000 */
.L_x_165:
[----:B------:R-:W-:Y:S01]  /*8030*/  LEA R3, R0, 0x3b800000, 0x17 ;  /* 0x3b80000000037811 */ /* 0x000fe200078eb8ff */
[----:B------:R-:W-:-:S05]  /*8040*/  IMAD.SHL.U32 R0, R2, 0x100000, RZ ;  /* 0x0010000002007824 */ /* 0x000fca00078e00ff */
[----:B------:R-:W-:-:S07]  /*8050*/  LOP3.LUT R0, R3, R0, R4, 0xfe, !PT ;  /* 0x0000000003007212 */ /* 0x000fce00078efe04 */
.L_x_164:
[----:B------:R-:W-:Y:S05]  /*8060*/  BSYNC B0 ;  /* 0x0000000000007941 */ /* 0x000fea0003800000 */
.L_x_163:
[----:B------:R-:W-:Y:S01]  /*8070*/  FSETP.NEU.FTZ.AND P0, PT, R0, RZ, PT ;  /* 0x000000ff0000720b */ /* 0x000fe20003f1d000 */
[----:B------:R-:W-:-:S12]  /*8080*/  BRA `(.L_x_148) ;  /* 0x0000000400147947 */ /* 0x000fd80003800000 */
.L_x_161:
        /* <DEDUP_REMOVED lines=21> */
.L_x_170:
[----:B------:R-:W-:Y:S05]  /*81e0*/  BSYNC B1 ;  /* 0x0000000000017941 */ /* 0x000fea0003800000 */
.L_x_169:
[----:B------:R-:W-:Y:S01]  /*81f0*/  LEA R3, R0, 0x37800000, 0x17 ;  /* 0x3780000000037811 */ /* 0x000fe200078eb8ff */
[----:B------:R-:W-:-:S05]  /*8200*/  IMAD.SHL.U32 R0, R2, 0x200000, RZ ;  /* 0x0020000002007824 */ /* 0x000fca00078e00ff */
[----:B------:R-:W-:-:S07]  /*8210*/  LOP3.LUT R0, R3, R0, R4, 0xfe, !PT ;  /* 0x0000000003007212 */ /* 0x000fce00078efe04 */
.L_x_168:
[----:B------:R-:W-:Y:S05]  /*8220*/  BSYNC B0 ;  /* 0x0000000000007941 */ /* 0x000fea0003800000 */
.L_x_167:
[----:B------:R-:W-:Y:S01]  /*8230*/  FSETP.NEU.FTZ.AND P0, PT, R0, RZ, PT ;  /* 0x000000ff0000720b */ /* 0x000fe20003f1d000 */
[----:B------:R-:W-:-:S12]  /*8240*/  BRA `(.L_x_148) ;  /* 0x0000000000a47947 */ /* 0x000fd80003800000 */
.L_x_160:
        /* <DEDUP_REMOVED lines=14> */
.L_x_174:
[----:B------:R-:W-:Y:S05]  /*8330*/  BSYNC B0 ;  /* 0x0000000000007941 */ /* 0x000fea0003800000 */
.L_x_173:
[----:B------:R-:W-:Y:S01]  /*8340*/  FSETP.NEU.FTZ.AND P0, PT, R0, RZ, PT ;  /* 0x000000ff0000720b */ /* 0x000fe20003f1d000 */
[----:B------:R-:W-:-:S12]  /*8350*/  BRA `(.L_x_148) ;  /* 0x0000000000607947 */ /* 0x000fd80003800000 */
.L_x_147:
        /* <DEDUP_REMOVED lines=16> */
.L_x_175:
[----:B------:R-:W-:Y:S01]  /*8460*/  PLOP3.LUT P0, PT, PT, PT, PT, 0x8, 0x0 ;  /* 0x000000000000781c */ /* 0x000fe20003f0e170 */
[----:B------:R-:W-:-:S12]  /*8470*/  BRA `(.L_x_148) ;  /* 0x0000000000187947 */ /* 0x000fd80003800000 */
.L_x_172:
[----:B------:R-:W2:Y:S02]  /*8480*/  LDG.E.64 R2, desc[UR36][R2.64] ;  /* 0x0000002402027981 */ /* 0x000ea4000c1e1b00 */
[----:B--2---:R-:W-:-:S04]  /*8490*/  ISETP.NE.U32.AND P0, PT, R2, RZ, PT ;  /* 0x000000ff0200720c */ /* 0x004fc80003f05070 */
[----:B------:R-:W-:Y:S01]  /*84a0*/  ISETP.NE.AND.EX P0, PT, R3, RZ, PT, P0 ;  /* 0x000000ff0300720c */ /* 0x000fe20003f05300 */
[----:B------:R-:W-:-:S12]  /*84b0*/  BRA `(.L_x_148) ;  /* 0x0000000000087947 */ /* 0x000fd80003800000 */
.L_x_171:
[----:B------:R-:W2:Y:S02]  /*84c0*/  LDG.E R2, desc[UR36][R2.64] ;  /* 0x0000002402027981 */ /* 0x000ea4000c1e1900 */
[----:B--2---:R-:W-:-:S13]  /*84d0*/  ISETP.NE.AND P0, PT, R2, RZ, PT ;  /* 0x000000ff0200720c */ /* 0x004fda0003f05270 */
.L_x_148:
        /* <DEDUP_REMOVED lines=17> */
.L_x_179:
[----:B------:R3:W-:Y:S01]  /*85f0*/  STG.E.U8 desc[UR36][R16.64], R2 ;  /* 0x0000000210007986 */ /* 0x0007e2000c101124 */
[----:B------:R-:W-:Y:S05]  /*8600*/  BRA `(.L_x_181) ;  /* 0x0000000c00487947 */ /* 0x000fea0003800000 */
.L_x_178:
        /* <DEDUP_REMOVED lines=9> */
.L_x_183:
[----:B------:R2:W-:Y:S01]  /*86a0*/  STG.E desc[UR36][R16.64], R2 ;  /* 0x0000000210007986 */ /* 0x0005e2000c101924 */
[----:B------:R-:W-:Y:S05]  /*86b0*/  BRA `(.L_x_181) ;  /* 0x0000000c001c7947 */ /* 0x000fea0003800000 */
.L_x_182:
[----:B------:R0:W-:Y:S01]  /*86c0*/  STG.E.U16 desc[UR36][R16.64], R2 ;  /* 0x0000000210007986 */ /* 0x0001e2000c101524 */
[----:B------:R-:W-:Y:S05]  /*86d0*/  BRA `(.L_x_181) ;  /* 0x0000000c00147947 */ /* 0x000fea0003800000 */
.L_x_177:
        /* <DEDUP_REMOVED lines=9> */
.L_x_185:
[----:B------:R-:W-:-:S04]  /*8770*/  I2FP.F32.U32 R0, R2 ;  /* 0x0000000200007245 */ /* 0x000fc80000201000 */
[----:B------:R-:W-:-:S05]  /*8780*/  F2FP.F16.F32.PACK_AB R0, RZ, R0 ;  /* 0x00000000ff00723e */ /* 0x000fca00000000ff */
[----:B------:R0:W-:Y:S01]  /*8790*/  STG.E.U16 desc[UR36][R16.64], R0 ;  /* 0x0000000010007986 */ /* 0x0001e2000c101524 */
[----:B------:R-:W-:Y:S05]  /*87a0*/  BRA `(.L_x_181) ;  /* 0x0000000800e07947 */ /* 0x000fea0003800000 */
.L_x_184:
        /* <DEDUP_REMOVED lines=10> */
.L_x_187:
[----:B------:R-:W-:-:S04]  /*8850*/  I2FP.F32.U32 R2, R2 ;  /* 0x0000000200027245 */ /* 0x000fc80000201000 */
[----:B------:R-:W-:-:S04]  /*8860*/  F2FP.F16.F32.PACK_AB R3, RZ, R2 ;  /* 0x00000002ff03723e */ /* 0x000fc800000000ff */
[----:B------:R-:W-:-:S05]  /*8870*/  PRMT R3, R3, 0x5410, RZ ;  /* 0x0000541003037816 */ /* 0x000fca00000000ff */
[----:B------:R0:W-:Y:S01]  /*8880*/  STG.E desc[UR36][R16.64], R3 ;  /* 0x0000000310007986 */ /* 0x0001e2000c101924 */
[----:B------:R-:W-:Y:S05]  /*8890*/  BRA `(.L_x_181) ;  /* 0x0000000800a47947 */ /* 0x000fea0003800000 */
.L_x_186:
[----:B------:R-:W0:Y:S02]  /*88a0*/  I2F.F64.U32 R2, R2 ;  /* 0x0000000200027312 */ /* 0x000e240000201800 */
[----:B0-----:R0:W-:Y:S01]  /*88b0*/  STG.E.64 desc[UR36][R16.64], R2 ;  /* 0x0000000210007986 */ /* 0x0011e2000c101b24 */
[----:B------:R-:W-:Y:S05]  /*88c0*/  BRA `(.L_x_181) ;  /* 0x0000000800987947 */ /* 0x000fea0003800000 */
.L_x_176:
        /* <DEDUP_REMOVED lines=10> */
.L_x_190:
[----:B------:R-:W0:Y:S01]  /*8970*/  I2F.F64.U32 R4, R2 ;  /* 0x0000000200047312 */ /* 0x000e220000201800 */
[----:B------:R-:W-:-:S05]  /*8980*/  CS2R R6, SRZ ;  /* 0x0000000000067805 */ /* 0x000fca000001ff00 */
[----:B0-----:R0:W-:Y:S01]  /*8990*/  STG.E.128 desc[UR36][R16.64], R4 ;  /* 0x0000000410007986 */ /* 0x0011e2000c101d24 */
[----:B------:R-:W-:Y:S05]  /*89a0*/  BRA `(.L_x_181) ;  /* 0x0000000800607947 */ /* 0x000fea0003800000 */
.L_x_189:
        /* <DEDUP_REMOVED lines=21> */
.L_x_194:
[----:B------:R-:W-:Y:S05]  /*8b00*/  BSYNC B0 ;  /* 0x0000000000007941 */ /* 0x000fea0003800000 */
.L_x_193:
[----:B------:R-:W-:-:S05]  /*8b10*/  LOP3.LUT R3, R0, R3, RZ, 0xfc, !PT ;  /* 0x0000000300037212 */ /* 0x000fca00078efcff */
[----:B------:R0:W-:Y:S01]  /*8b20*/  STG.E.U8 desc[UR36][R16.64], R3 ;  /* 0x0000000310007986 */ /* 0x0001e2000c101124 */
[----:B------:R-:W-:Y:S05]  /*8b30*/  BRA `(.L_x_181) ;  /* 0x0000000400fc7947 */ /* 0x000fea0003800000 */
.L_x_192:
        /* <DEDUP_REMOVED lines=13> */
.L_x_196:
[----:B------:R-:W-:Y:S01]  /*8c10*/  IMAD.MOV.U32 R0, RZ, RZ, 0x7f ;  /* 0x0000007fff007424 */ /* 0x000fe200078e00ff */
[----:B------:R-:W-:-:S04]  /*8c20*/  ISETP.GT.U32.AND P0, PT, R2, 0x7f800000, PT ;  /* 0x7f8000000200780c */ /* 0x000fc80003f04070 */
[----:B------:R-:W-:-:S09]  /*8c30*/  SEL R0, R0, 0x7c, P0 ;  /* 0x0000007c00007807 */ /* 0x000fd20000000000 */
.L_x_197:
[----:B------:R-:W-:Y:S05]  /*8c40*/  BSYNC B0 ;  /* 0x0000000000007941 */ /* 0x000fea0003800000 */
.L_x_195:
[----:B------:R-:W-:-:S04]  /*8c50*/  LOP3.LUT R2, R3, 0x80000000, RZ, 0xc0, !PT ;  /* 0x8000000003027812 */ /* 0x000fc800078ec0ff */
[----:B------:R-:W-:-:S04]  /*8c60*/  SHF.R.U32.HI R3, RZ, 0x18, R2 ;  /* 0x00000018ff037819 */ /* 0x000fc80000011602 */
[----:B------:R-:W-:-:S05]  /*8c70*/  LOP3.LUT R3, R0, R3, RZ, 0xfc, !PT ;  /* 0x0000000300037212 */ /* 0x000fca00078efcff */
[----:B------:R0:W-:Y:S01]  /*8c80*/  STG.E.U8 desc[UR36][R16.64], R3 ;  /* 0x0000000310007986 */ /* 0x0001e2000c101124 */
[----:B------:R-:W-:Y:S05]  /*8c90*/  BRA `(.L_x_181) ;  /* 0x0000000400a47947 */ /* 0x000fea0003800000 */
.L_x_191:
[----:B------:R-:W-:-:S04]  /*8ca0*/  I2FP.F32.U32 R0, R2 ;  /* 0x0000000200007245 */ /* 0x000fc80000201000 */
[----:B------:R-:W-:-:S05]  /*8cb0*/  F2FP.BF16.F32.PACK_AB R0, RZ, R0 ;  /* 0x00000000ff00723e */ /* 0x000fca00000010ff */
[----:B------:R0:W-:Y:S01]  /*8cc0*/  STG.E.U16 desc[UR36][R16.64], R0 ;  /* 0x0000000010007986 */ /* 0x0001e2000c101524 */
[----:B------:R-:W-:Y:S05]  /*8cd0*/  BRA `(.L_x_181) ;  /* 0x0000000400947947 */ /* 0x000fea0003800000 */
.L_x_188:
        /* <DEDUP_REMOVED lines=10> */
.L_x_200:
        /* <DEDUP_REMOVED lines=17> */
.L_x_203:
[----:B------:R-:W-:-:S04]  /*8e90*/  LOP3.LUT R2, R3, 0x80000000, RZ, 0xc0, !PT ;  /* 0x8000000003027812 */ /* 0x000fc800078ec0ff */
[----:B------:R-:W-:-:S04]  /*8ea0*/  SHF.R.U32.HI R3, RZ, 0x18, R2 ;  /* 0x00000018ff037819 */ /* 0x000fc80000011602 */
[----:B------:R-:W-:-:S04]  /*8eb0*/  LOP3.LUT R0, R0, R3, RZ, 0xfc, !PT ;  /* 0x0000000300007212 */ /* 0x000fc800078efcff */
[----:B------:R-:W-:-:S07]  /*8ec0*/  PRMT R8, R0, 0x7610, R8 ;  /* 0x0000761000087816 */ /* 0x000fce0000000008 */
.L_x_202:
[----:B------:R-:W-:Y:S05]  /*8ed0*/  BSYNC B0 ;  /* 0x0000000000007941 */ /* 0x000fea0003800000 */
.L_x_201:
[----:B------:R0:W-:Y:S01]  /*8ee0*/  STG.E.U8 desc[UR36][R16.64], R8 ;  /* 0x0000000810007986 */ /* 0x0001e2000c101124 */
[----:B------:R-:W-:Y:S05]  /*8ef0*/  BRA `(.L_x_181) ;  /* 0x00000004000c7947 */ /* 0x000fea0003800000 */
.L_x_199:
        /* <DEDUP_REMOVED lines=17> */
.L_x_206:
[----:B------:R-:W-:-:S04]  /*9010*/  LOP3.LUT R2, R3, 0x80000000, RZ, 0xc0, !PT ;  /* 0x8000000003027812 */ /* 0x000fc800078ec0ff */
[----:B------:R-:W-:-:S04]  /*9020*/  SHF.R.U32.HI R3, RZ, 0x18, R2 ;  /* 0x00000018ff037819 */ /* 0x000fc80000011602 */
[----:B------:R-:W-:-:S04]  /*9030*/  LOP3.LUT R0, R0, R3, RZ, 0xfc, !PT ;  /* 0x0000000300007212 */ /* 0x000fc800078efcff */
[----:B------:R-:W-:-:S07]  /*9040*/  PRMT R8, R0, 0x7610, R8 ;  /* 0x0000761000087816 */ /* 0x000fce0000000008 */
.L_x_205:
[----:B------:R-:W-:Y:S05]  /*9050*/  BSYNC B0 ;  /* 0x0000000000007941 */ /* 0x000fea0003800000 */
.L_x_204:
[----:B------:R0:W-:Y:S01]  /*9060*/  STG.E.U8 desc[UR36][R16.64], R8 ;  /* 0x0000000810007986 */ /* 0x0001e2000c101124 */
[----:B------:R-:W-:Y:S05]  /*9070*/  BRA `(.L_x_181) ;  /* 0x0000000000ac7947 */ /* 0x000fea0003800000 */
.L_x_198:
        /* <DEDUP_REMOVED lines=22> */
.L_x_180:
        /* <DEDUP_REMOVED lines=16> */
.L_x_209:
[----:B------:R-:W-:Y:S05]  /*92e0*/  BRA `(.L_x_181) ;  /* 0x0000000000107947 */ /* 0x000fea0003800000 */
.L_x_208:
[----:B------:R-:W-:-:S05]  /*92f0*/  IMAD.MOV.U32 R3, RZ, RZ, RZ ;  /* 0x000000ffff037224 */ /* 0x000fca00078e00ff */
[----:B------:R0:W-:Y:S01]  /*9300*/  STG.E.64 desc[UR36][R16.64], R2 ;  /* 0x0000000210007986 */ /* 0x0001e2000c101b24 */
[----:B------:R-:W-:Y:S05]  /*9310*/  BRA `(.L_x_181) ;  /* 0x0000000000047947 */ /* 0x000fea0003800000 */
.L_x_207:
[----:B------:R0:W-:Y:S02]  /*9320*/  STG.E desc[UR36][R16.64], R2 ;  /* 0x0000000210007986 */ /* 0x0001e4000c101924 */
.L_x_181:
[----:B------:R-:W-:-:S07]  /*9330*/  VIADD R19, R19, 0x80 ;  /* 0x0000008013137836 */ /* 0x000fce0000000000 */
.L_x_141:
[----:B------:R-:W-:Y:S05]  /*9340*/  BSYNC B6 ;  /* 0x0000000000067941 */ /* 0x000fea0003800000 */
.L_x_140:
[----:B------:R-:W-:Y:S02]  /*9350*/  ULDC UR4, c[0x0][0x210] ;  /* 0x0000840000047ab9 */ /* 0x000fe40000000800 */
[----:B------:R-:W-:-:S13]  /*9360*/  ISETP.GE.AND P0, PT, R19, UR4, PT ;  /* 0x0000000413007c0c */ /* 0x000fda000bf06270 */
[----:B------:R-:W-:Y:S05]  /*9370*/  @P0 EXIT ;  /* 0x000000000000094d */ /* 0x000fea0003800000 */
        /* <DEDUP_REMOVED lines=303> */
.L_x_210:
        /* <DEDUP_REMOVED lines=21> */
.L_x_214:
[----:B------:R-:W2:Y:S02]  /*a7c0*/  LDG.E.U8 R2, desc[UR36][R2.64] ;  /* 0x0000002402027981 */ /* 0x000ea4000c1e1100 */
[----:B--2---:R-:W-:Y:S01]  /*a7d0*/  ISETP.NE.AND P0, PT, R2, RZ, PT ;  /* 0x000000ff0200720c */ /* 0x004fe20003f05270 */
[----:B------:R-:W-:-:S12]  /*a7e0*/  BRA `(.L_x_216) ;  /* 0x0000000c00747947 */ /* 0x000fd80003800000 */
.L_x_213:
        /* <DEDUP_REMOVED lines=10> */
.L_x_218:
[----:B------:R-:W2:Y:S02]  /*a890*/  LDG.E R2, desc[UR36][R2.64] ;  /* 0x0000002402027981 */ /* 0x000ea4000c1e1900 */
[----:B--2---:R-:W-:Y:S01]  /*a8a0*/  ISETP.NE.AND P0, PT, R2, RZ, PT ;  /* 0x000000ff0200720c */ /* 0x004fe20003f05270 */
[----:B------:R-:W-:-:S12]  /*a8b0*/  BRA `(.L_x_216) ;  /* 0x0000000c00407947 */ /* 0x000fd80003800000 */
.L_x_217:
[----:B------:R-:W2:Y:S02]  /*a8c0*/  LDG.E.U16 R2, desc[UR36][R2.64] ;  /* 0x0000002402027981 */ /* 0x000ea4000c1e1500 */
[----:B--2---:R-:W-:Y:S01]  /*a8d0*/  ISETP.NE.AND P0, PT, R2, RZ, PT ;  /* 0x000000ff0200720c */ /* 0x004fe20003f05270 */
[----:B------:R-:W-:-:S12]  /*a8e0*/  BRA `(.L_x_216) ;  /* 0x0000000c00347947 */ /* 0x000fd80003800000 */
.L_x_212:
        /* <DEDUP_REMOVED lines=9> */
.L_x_220:
[----:B------:R-:W2:Y:S02]  /*a980*/  LDG.E.U16 R0, desc[UR36][R2.64] ;  /* 0x0000002402007981 */ /* 0x000ea4000c1e1500 */
[----:B--2---:R-:W-:-:S05]  /*a990*/  HADD2.F32 R0, -RZ, R0.H0_H0 ;  /* 0x20000000ff007230 */ /* 0x004fca0000004100 */
[----:B------:R-:W-:Y:S01]  /*a9a0*/  FSETP.NEU.FTZ.AND P0, PT, R0, RZ, PT ;  /* 0x000000ff0000720b */ /* 0x000fe20003f1d000 */
[----:B------:R-:W-:-:S12]  /*a9b0*/  BRA `(.L_x_216) ;  /* 0x0000000c00007947 */ /* 0x000fd80003800000 */
.L_x_219:
        /* <DEDUP_REMOVED lines=11> */
.L_x_222:
        /* <DEDUP_REMOVED lines=10> */
.L_x_221:
[----:B------:R-:W2:Y:S02]  /*ab10*/  LDG.E.64 R2, desc[UR36][R2.64] ;  /* 0x0000002402027981 */ /* 0x000ea4000c1e1b00 */
[----:B--2---:R-:W-:Y:S01]  /*ab20*/  DSETP.NEU.AND P0, PT, R2, RZ, PT ;  /* 0x000000ff0200722a */ /* 0x004fe20003f0d000 */
[----:B------:R-:W-:-:S13]  /*ab30*/  BRA `(.L_x_216) ;  /* 0x0000000800a07947 */ /* 0x000fda0003800000 */
.L_x_211:
        /* <DEDUP_REMOVED lines=11> */
.L_x_225:
[----:B------:R-:W2:Y:S02]  /*abf0*/  LDG.E.128 R4, desc[UR36][R2.64] ;  /* 0x0000002402047981 */ /* 0x000ea4000c1e1d00 */
[----:B--2---:R-:W-:-:S06]  /*ac00*/  DSETP.NEU.AND P0, PT, R6, RZ, PT ;  /* 0x000000ff0600722a */ /* 0x004fcc0003f0d000 */
[----:B------:R-:W-:Y:S01]  /*ac10*/  DSETP.NEU.OR P0, PT, R4, RZ, P0 ;  /* 0x000000ff0400722a */ /* 0x000fe2000070d400 */
[----:B------:R-:W-:-:S13]  /*ac20*/  BRA `(.L_x_216) ;  /* 0x0000000800647947 */ /* 0x000fda0003800000 */
.L_x_224:
        /* <DEDUP_REMOVED lines=27> */
.L_x_227:
        /* <DEDUP_REMOVED lines=14> */
.L_x_226:
[----:B------:R-:W2:Y:S02]  /*aec0*/  LDG.E.U16 R0, desc[UR36][R2.64] ;  /* 0x0000002402007981 */ /* 0x000ea4000c1e1500 */
[----:B--2---:R-:W-:-:S05]  /*aed0*/  IMAD.U32 R0, R0, 0x10000, RZ ;  /* 0x0001000000007824 */ /* 0x004fca00078e00ff */
[----:B------:R-:W-:Y:S01]  /*aee0*/  FSETP.NEU.FTZ.AND P0, PT, R0, RZ, PT ;  /* 0x000000ff0000720b */ /* 0x000fe20003f1d000 */
[----:B------:R-:W-:-:S12]  /*aef0*/  BRA `(.L_x_216) ;  /* 0x0000000400b07947 */ /* 0x000fd80003800000 */
.L_x_223:
        /* <DEDUP_REMOVED lines=11> */
.L_x_230:
        /* <DEDUP_REMOVED lines=21> */
.L_x_234:
[----:B------:R-:W-:Y:S05]  /*b100*/  BSYNC B1 ;  /* 0x0000000000017941 */ /* 0x000fea0003800000 */
.L_x_233:
[----:B------:R-:W-:Y:S01]  /*b110*/  LEA R3, R0, 0x3b800000, 0x17 ;  /* 0x3b80000000037811 */ /* 0x000fe200078eb8ff */
[----:B------:R-:W-:-:S05]  /*b120*/  IMAD.SHL.U32 R0, R2, 0x100000, RZ ;  /* 0x0010000002007824 */ /* 0x000fca00078e00ff */
[----:B------:R-:W-:-:S07]  /*b130*/  LOP3.LUT R0, R3, R0, R4, 0xfe, !PT ;  /* 0x0000000003007212 */ /* 0x000fce00078efe04 */
.L_x_232:
[----:B------:R-:W-:Y:S05]  /*b140*/  BSYNC B0 ;  /* 0x0000000000007941 */ /* 0x000fea0003800000 */
.L_x_231:
[----:B------:R-:W-:Y:S01]  /*b150*/  FSETP.NEU.FTZ.AND P0, PT, R0, RZ, PT ;  /* 0x000000ff0000720b */ /* 0x000fe20003f1d000 */
[----:B------:R-:W-:-:S12]  /*b160*/  BRA `(.L_x_216) ;  /* 0x0000000400147947 */ /* 0x000fd80003800000 */
.L_x_229:
        /* <DEDUP_REMOVED lines=21> */
.L_x_238:
[----:B------:R-:W-:Y:S05]  /*b2c0*/  BSYNC B1 ;  /* 0x0000000000017941 */ /* 0x000fea0003800000 */
.L_x_237:
[----:B------:R-:W-:Y:S01]  /*b2d0*/  LEA R3, R0, 0x37800000, 0x17 ;  /* 0x3780000000037811 */ /* 0x000fe200078eb8ff */
[----:B------:R-:W-:-:S05]  /*b2e0*/  IMAD.SHL.U32 R0, R2, 0x200000, RZ ;  /* 0x0020000002007824 */ /* 0x000fca00078e00ff */
[----:B------:R-:W-:-:S07]  /*b2f0*/  LOP3.LUT R0, R3, R0, R4, 0xfe, !PT ;  /* 0x0000000003007212 */ /* 0x000fce00078efe04 */
.L_x_236:
[----:B------:R-:W-:Y:S05]  /*b300*/  BSYNC B0 ;  /* 0x0000000000007941 */ /* 0x000fea0003800000 */
.L_x_235:
[----:B------:R-:W-:Y:S01]  /*b310*/  FSETP.NEU.FTZ.AND P0, PT, R0, RZ, PT ;  /* 0x000000ff0000720b */ /* 0x000fe20003f1d000 */
[----:B------:R-:W-:-:S12]  /*b320*/  BRA `(.L_x_216) ;  /* 0x0000000000a47947 */ /* 0x000fd80003800000 */
.L_x_228:
        /* <DEDUP_REMOVED lines=14> */
.L_x_242:
[----:B------:R-:W-:Y:S05]  /*b410*/  BSYNC B0 ;  /* 0x0000000000007941 */ /* 0x000fea0003800000 */
.L_x_241:
[----:B------:R-:W-:Y:S01]  /*b420*/  FSETP.NEU.FTZ.AND P0, PT, R0, RZ, PT ;  /* 0x000000ff0000720b */ /* 0x000fe20003f1d000 */
[----:B------:R-:W-:-:S12]  /*b430*/  BRA `(.L_x_216) ;  /* 0x0000000000607947 */ /* 0x000fd80003800000 */
.L_x_215:
        /* <DEDUP_REMOVED lines=16> */
.L_x_243:
[----:B------:R-:W-:Y:S01]  /*b540*/  PLOP3.LUT P0, PT, PT, PT, PT, 0x8, 0x0 ;  /* 0x000000000000781c */ /* 0x000fe20003f0e170 */
[----:B------:R-:W-:-:S12]  /*b550*/  BRA `(.L_x_216) ;  /* 0x0000000000187947 */ /* 0x000fd80003800000 */
.L_x_240:
[----:B------:R-:W2:Y:S02]  /*b560*/  LDG.E.64 R2, desc[UR36][R2.64] ;  /* 0x0000002402027981 */ /* 0x000ea4000c1e1b00 */
[----:B--2---:R-:W-:-:S04]  /*b570*/  ISETP.NE.U32.AND P0, PT, R2, RZ, PT ;  /* 0x000000ff0200720c */ /* 0x004fc80003f05070 */
[----:B------:R-:W-:Y:S01]  /*b580*/  ISETP.NE.AND.EX P0, PT, R3, RZ, PT, P0 ;  /* 0x000000ff0300720c */ /* 0x000fe20003f05300 */
[----:B------:R-:W-:-:S12]  /*b590*/  BRA `(.L_x_216) ;  /* 0x0000000000087947 */ /* 0x000fd80003800000 */
.L_x_239:
[----:B------:R-:W2:Y:S02]  /*b5a0*/  LDG.E R2, desc[UR36][R2.64] ;  /* 0x0000002402027981 */ /* 0x000ea4000c1e1900 */
[----:B--2---:R-:W-:-:S13]  /*b5b0*/  ISETP.NE.AND P0, PT, R2, RZ, PT ;  /* 0x000000ff0200720c */ /* 0x004fda0003f05270 */
.L_x_216:
        /* <DEDUP_REMOVED lines=15> */
[----:B------:R-:W-:Y:S01]  /*b6b0*/  STG.E.U8 desc[UR36][R16.64], R2 ;  /* 0x0000000210007986 */ /* 0x000fe2000c101124 */
[----:B------:R-:W-:Y:S05]  /*b6c0*/  EXIT ;  /* 0x000000000000794d */ /* 0x000fea0003800000 */
.L_x_247:
[----:B------:R-:W-:Y:S01]  /*b6d0*/  STG.E.U8 desc[UR36][R16.64], R2 ;  /* 0x0000000210007986 */ /* 0x000fe2000c101124 */
[----:B------:R-:W-:Y:S05]  /*b6e0*/  EXIT ;  /* 0x000000000000794d */ /* 0x000fea0003800000 */
.L_x_246:
[----:B------:R-:W-:-:S13]  /*b6f0*/  ISETP.NE.AND P0, PT, R0, 0x2, PT ;  /* 0x000000020000780c */ /* 0x000fda0003f05270 */
[----:B------:R-:W-:Y:S05]  /*b700*/  @!P0 BRA `(.L_x_249) ;  /* 0x0000000000248947 */ /* 0x000fea0003800000 */
[----:B------:R-:W-:-:S13]  /*b710*/  ISETP.NE.AND P0, PT, R0, 0x3, PT ;  /* 0x000000030000780c */ /* 0x000fda0003f05270 */
[----:B------:R-:W-:Y:S05]  /*b720*/  @!P0 BRA `(.L_x_250) ;  /* 0x0000000000148947 */ /* 0x000fea0003800000 */
[----:B------:R-:W-:-:S13]  /*b730*/  ISETP.NE.AND P0, PT, R0, 0x4, PT ;  /* 0x000000040000780c */ /* 0x000fda0003f05270 */
[----:B------:R-:W-:Y:S05]  /*b740*/  @P0 BRA `(.L_x_248) ;  /* 0x0000000800dc0947 */ /* 0x000fea0003800000 */
[----:B------:R-:W-:-:S05]  /*b750*/  IMAD.MOV.U32 R3, RZ, RZ, RZ ;  /* 0x000000ffff037224 */ /* 0x000fca00078e00ff */
[----:B------:R-:W-:Y:S01]  /*b760*/  STG.E.64 desc[UR36][R16.64], R2 ;  /* 0x0000000210007986 */ /* 0x000fe2000c101b24 */
[----:B------:R-:W-:Y:S05]  /*b770*/  EXIT ;  /* 0x000000000000794d */ /* 0x000fea0003800000 */
.L_x_250:
[----:B------:R-:W-:Y:S01]  /*b780*/  STG.E desc[UR36][R16.64], R2 ;  /* 0x0000000210007986 */ /* 0x000fe2000c101924 */
[----:B------:R-:W-:Y:S05]  /*b790*/  EXIT ;  /* 0x000000000000794d */ /* 0x000fea0003800000 */
.L_x_249:
[----:B------:R-:W-:Y:S01]  /*b7a0*/  STG.E.U16 desc[UR36][R16.64], R2 ;  /* 0x0000000210007986 */ /* 0x000fe2000c101524 */
[----:B------:R-:W-:Y:S05]  /*b7b0*/  EXIT ;  /* 0x000000000000794d */ /* 0x000fea0003800000 */
.L_x_245:
[----:B------:R-:W-:-:S13]  /*b7c0*/  ISETP.GT.AND P0, PT, R0, 0x6, PT ;  /* 0x000000060000780c */ /* 0x000fda0003f04270 */
[----:B------:R-:W-:Y:S05]  /*b7d0*/  @P0 BRA `(.L_x_251) ;  /* 0x00000000002c0947 */ /* 0x000fea0003800000 */
[----:B------:R-:W-:-:S13]  /*b7e0*/  ISETP.NE.AND P0, PT, R0, 0x5, PT ;  /* 0x000000050000780c */ /* 0x000fda0003f05270 */
[----:B------:R-:W-:Y:S05]  /*b7f0*/  @!P0 BRA `(.L_x_252) ;  /* 0x0000000000148947 */ /* 0x000fea0003800000 */
[----:B------:R-:W-:-:S13]  /*b800*/  ISETP.NE.AND P0, PT, R0, 0x6, PT ;  /* 0x000000060000780c */ /* 0x000fda0003f05270 */
[----:B------:R-:W-:Y:S05]  /*b810*/  @P0 BRA `(.L_x_248) ;  /* 0x0000000800a80947 */ /* 0x000fea0003800000 */
[----:B------:R-:W-:-:S05]  /*b820*/  I2FP.F32.U32 R3, R2 ;  /* 0x0000000200037245 */ /* 0x000fca0000201000 */
[----:B------:R-:W-:Y:S01]  /*b830*/  STG.E desc[UR36][R16.64], R3 ;  /* 0x0000000310007986 */ /* 0x000fe2000c101924 */
[----:B------:R-:W-:Y:S05]  /*b840*/  EXIT ;  /* 0x000000000000794d */ /* 0x000fea0003800000 */
.L_x_252:
[----:B------:R-:W-:-:S04]  /*b850*/  I2FP.F32.U32 R0, R2 ;  /* 0x0000000200007245 */ /* 0x000fc80000201000 */
[----:B------:R-:W-:-:S05]  /*b860*/  F2FP.F16.F32.PACK_AB R0, RZ, R0 ;  /* 0x00000000ff00723e */ /* 0x000fca00000000ff */
[----:B------:R-:W-:Y:S01]  /*b870*/  STG.E.U16 desc[UR36][R16.64], R0 ;  /* 0x0000000010007986 */ /* 0x000fe2000c101524 */
[----:B------:R-:W-:Y:S05]  /*b880*/  EXIT ;  /* 0x000000000000794d */ /* 0x000fea0003800000 */
.L_x_251:
        /* <DEDUP_REMOVED lines=8> */
[----:B------:R-:W-:Y:S01]  /*b910*/  STG.E.64 desc[UR36][R16.64], R2 ;  /* 0x0000000210007986 */ /* 0x000fe2000c101b24 */
[----:B------:R-:W-:Y:S05]  /*b920*/  EXIT ;  /* 0x000000000000794d */ /* 0x000fea0003800000 */
.L_x_254:
[----:B------:R-:W-:-:S04]  /*b930*/  I2FP.F32.U32 R2, R2 ;  /* 0x0000000200027245 */ /* 0x000fc80000201000 */
[----:B------:R-:W-:-:S04]  /*b940*/  F2FP.F16.F32.PACK_AB R3, RZ, R2 ;  /* 0x00000002ff03723e */ /* 0x000fc800000000ff */
[----:B------:R-:W-:-:S05]  /*b950*/  PRMT R3, R3, 0x5410, RZ ;  /* 0x0000541003037816 */ /* 0x000fca00000000ff */
[----:B------:R-:W-:Y:S01]  /*b960*/  STG.E desc[UR36][R16.64], R3 ;  /* 0x0000000310007986 */ /* 0x000fe2000c101924 */
[----:B------:R-:W-:Y:S05]  /*b970*/  EXIT ;  /* 0x000000000000794d */ /* 0x000fea0003800000 */
.L_x_253:
[----:B------:R-:W0:Y:S02]  /*b980*/  I2F.F64.U32 R2, R2 ;  /* 0x0000000200027312 */ /* 0x000e240000201800 */
[----:B0-----:R-:W-:Y:S01]  /*b990*/  STG.E.64 desc[UR36][R16.64], R2 ;  /* 0x0000000210007986 */ /* 0x001fe2000c101b24 */
[----:B------:R-:W-:Y:S05]  /*b9a0*/  EXIT ;  /* 0x000000000000794d */ /* 0x000fea0003800000 */
.L_x_244:
        /* <DEDUP_REMOVED lines=8> */
[----:B------:R-:W-:Y:S01]  /*ba30*/  STG.E.U8 desc[UR36][R16.64], R2 ;  /* 0x0000000210007986 */ /* 0x000fe2000c101124 */
[----:B------:R-:W-:Y:S05]  /*ba40*/  EXIT ;  /* 0x000000000000794d */ /* 0x000fea0003800000 */
.L_x_257:
[----:B------:R-:W0:Y:S01]  /*ba50*/  I2F.F64.U32 R4, R2 ;  /* 0x0000000200047312 */ /* 0x000e220000201800 */
[----:B------:R-:W-:-:S05]  /*ba60*/  CS2R R6, SRZ ;  /* 0x0000000000067805 */ /* 0x000fca000001ff00 */
[----:B0-----:R-:W-:Y:S01]  /*ba70*/  STG.E.128 desc[UR36][R16.64], R4 ;  /* 0x0000000410007986 */ /* 0x001fe2000c101d24 */
[----:B------:R-:W-:Y:S05]  /*ba80*/  EXIT ;  /* 0x000000000000794d */ /* 0x000fea0003800000 */
.L_x_256:
        /* <DEDUP_REMOVED lines=21> */
.L_x_261:
[----:B------:R-:W-:Y:S05]  /*bbe0*/  BSYNC B0 ;  /* 0x0000000000007941 */ /* 0x000fea0003800000 */
.L_x_260:
[----:B------:R-:W-:-:S05]  /*bbf0*/  LOP3.LUT R3, R0, R3, RZ, 0xfc, !PT ;  /* 0x0000000300037212 */ /* 0x000fca00078efcff */
[----:B------:R-:W-:Y:S01]  /*bc00*/  STG.E.U8 desc[UR36][R16.64], R3 ;  /* 0x0000000310007986 */ /* 0x000fe2000c101124 */
[----:B------:R-:W-:Y:S05]  /*bc10*/  EXIT ;  /* 0x000000000000794d */ /* 0x000fea0003800000 */
.L_x_259:
        /* <DEDUP_REMOVED lines=13> */
.L_x_263:
[----:B------:R-:W-:Y:S01]  /*bcf0*/  IMAD.MOV.U32 R0, RZ, RZ, 0x7f ;  /* 0x0000007fff007424 */ /* 0x000fe200078e00ff */
[----:B------:R-:W-:-:S04]  /*bd00*/  ISETP.GT.U32.AND P0, PT, R2, 0x7f800000, PT ;  /* 0x7f8000000200780c */ /* 0x000fc80003f04070 */
[----:B------:R-:W-:-:S09]  /*bd10*/  SEL R0, R0, 0x7c, P0 ;  /* 0x0000007c00007807 */ /* 0x000fd20000000000 */
.L_x_264:
[----:B------:R-:W-:Y:S05]  /*bd20*/  BSYNC B0 ;  /* 0x0000000000007941 */ /* 0x000fea0003800000 */
.L_x_262:
[----:B------:R-:W-:-:S04]  /*bd30*/  LOP3.LUT R2, R3, 0x80000000, RZ, 0xc0, !PT ;  /* 0x8000000003027812 */ /* 0x000fc800078ec0ff */
[----:B------:R-:W-:-:S04]  /*bd40*/  SHF.R.U32.HI R3, RZ, 0x18, R2 ;  /* 0x00000018ff037819 */ /* 0x000fc80000011602 */
[----:B------:R-:W-:-:S05]  /*bd50*/  LOP3.LUT R3, R0, R3, RZ, 0xfc, !PT ;  /* 0x0000000300037212 */ /* 0x000fca00078efcff */
[----:B------:R-:W-:Y:S01]  /*bd60*/  STG.E.U8 desc[UR36][R16.64], R3 ;  /* 0x0000000310007986 */ /* 0x000fe2000c101124 */
[----:B------:R-:W-:Y:S05]  /*bd70*/  EXIT ;  /* 0x000000000000794d */ /* 0x000fea0003800000 */
.L_x_258:
[----:B------:R-:W-:-:S04]  /*bd80*/  I2FP.F32.U32 R0, R2 ;  /* 0x0000000200007245 */ /* 0x000fc80000201000 */
[----:B------:R-:W-:-:S05]  /*bd90*/  F2FP.BF16.F32.PACK_AB R0, RZ, R0 ;  /* 0x00000000ff00723e */ /* 0x000fca00000010ff */
[----:B------:R-:W-:Y:S01]  /*bda0*/  STG.E.U16 desc[UR36][R16.64], R0 ;  /* 0x0000000010007986 */ /* 0x000fe2000c101524 */
[----:B------:R-:W-:Y:S05]  /*bdb0*/  EXIT ;  /* 0x000000000000794d */ /* 0x000fea0003800000 */
.L_x_255:
        /* <DEDUP_REMOVED lines=8> */
[----:B------:R-:W-:Y:S01]  /*be40*/  STG.E.U16 desc[UR36][R16.64], R2 ;  /* 0x0000000210007986 */ /* 0x000fe2000c101524 */
[----:B------:R-:W-:Y:S05]  /*be50*/  EXIT ;  /* 0x000000000000794d */ /* 0x000fea0003800000 */
.L_x_267:
        /* <DEDUP_REMOVED lines=17> */
.L_x_270:
[----:B------:R-:W-:-:S04]  /*bf70*/  LOP3.LUT R2, R3, 0x80000000, RZ, 0xc0, !PT ;  /* 0x8000000003027812 */ /* 0x000fc800078ec0ff */
[----:B------:R-:W-:-:S04]  /*bf80*/  SHF.R.U32.HI R3, RZ, 0x18, R2 ;  /* 0x00000018ff037819 */ /* 0x000fc80000011602 */
[----:B------:R-:W-:-:S04]  /*bf90*/  LOP3.LUT R0, R0, R3, RZ, 0xfc, !PT ;  /* 0x0000000300007212 */ /* 0x000fc800078efcff */
[----:B------:R-:W-:-:S07]  /*bfa0*/  PRMT R8, R0, 0x7610, R8 ;  /* 0x0000761000087816 */ /* 0x000fce0000000008 */
.L_x_269:
[----:B------:R-:W-:Y:S05]  /*bfb0*/  BSYNC B0 ;  /* 0x0000000000007941 */ /* 0x000fea0003800000 */
.L_x_268:
[----:B------:R-:W-:Y:S01]  /*bfc0*/  STG.E.U8 desc[UR36][R16.64], R8 ;  /* 0x0000000810007986 */ /* 0x000fe2000c101124 */
[----:B------:R-:W-:Y:S05]  /*bfd0*/  EXIT ;  /* 0x000000000000794d */ /* 0x000fea0003800000 */
.L_x_266:
        /* <DEDUP_REMOVED lines=17> */
.L_x_273:
[----:B------:R-:W-:-:S04]  /*c0f0*/  LOP3.LUT R2, R3, 0x80000000, RZ, 0xc0, !PT ;  /* 0x8000000003027812 */ /* 0x000fc800078ec0ff */
[----:B------:R-:W-:-:S04]  /*c100*/  SHF.R.U32.HI R3, RZ, 0x18, R2 ;  /* 0x00000018ff037819 */ /* 0x000fc80000011602 */
[----:B------:R-:W-:-:S04]  /*c110*/  LOP3.LUT R0, R0, R3, RZ, 0xfc, !PT ;  /* 0x0000000300007212 */ /* 0x000fc800078efcff */
[----:B------:R-:W-:-:S07]  /*c120*/  PRMT R8, R0, 0x7610, R8 ;  /* 0x0000761000087816 */ /* 0x000fce0000000008 */
.L_x_272:
[----:B------:R-:W-:Y:S05]  /*c130*/  BSYNC B0 ;  /* 0x0000000000007941 */ /* 0x000fea0003800000 */
.L_x_271:
[----:B------:R-:W-:Y:S01]  /*c140*/  STG.E.U8 desc[UR36][R16.64], R8 ;  /* 0x0000000810007986 */ /* 0x000fe2000c101124 */
[----:B------:R-:W-:Y:S05]  /*c150*/  EXIT ;  /* 0x000000000000794d */ /* 0x000fea0003800000 */
.L_x_265:
        /* <DEDUP_REMOVED lines=20> */
[----:B------:R-:W-:Y:S01]  /*c2a0*/  STG.E.U8 desc[UR36][R16.64], R3 ;  /* 0x0000000310007986 */ /* 0x000fe2000c101124 */
[----:B------:R-:W-:Y:S05]  /*c2b0*/  EXIT ;  /* 0x000000000000794d */ /* 0x000fea0003800000 */
.L_x_248:
        /* <DEDUP_REMOVED lines=16> */
.L_x_276:
[----:B------:R-:W-:Y:S05]  /*c3c0*/  EXIT ;  /* 0x000000000000794d */ /* 0x000fea0003800000 */
.L_x_275:
[----:B------:R-:W-:-:S05]  /*c3d0*/  IMAD.MOV.U32 R3, RZ, RZ, RZ ;  /* 0x000000ffff037224 */ /* 0x000fca00078e00ff */
[----:B------:R-:W-:Y:S01]  /*c3e0*/  STG.E.64 desc[UR36][R16.64], R2 ;  /* 0x0000000210007986 */ /* 0x000fe2000c101b24 */
[----:B------:R-:W-:Y:S05]  /*c3f0*/  EXIT ;  /* 0x000000000000794d */ /* 0x000fea0003800000 */
.L_x_274:
[----:B------:R-:W-:Y:S01]  /*c400*/  STG.E desc[UR36][R16.64], R2 ;  /* 0x0000000210007986 */ /* 0x000fe2000c101924 */
[----:B------:R-:W-:Y:S05]  /*c410*/  EXIT ;  /* 0x000000000000794d */ /* 0x000fea0003800000 */
.L_x_277:
[----:B------:R-:W-:-:S00]  /*c420*/  BRA `(.L_x_277) ;  /* 0xfffffffc00fc7947 */ /* 0x000fc0000383ffff */
[----:B------:R-:W-:-:S00]  /*c430*/  NOP ;  /* 0x0000000000007918 */ /* 0x000fc00000000000 */
        /* <DEDUP_REMOVED lines=12> */
.L_x_17206:


//--------------------- .text._ZN2at6native27unrolled_elementwise_kernelINS0_13AUnaryFunctorIbbbNS0_15binary_internal10MulFunctorIbEEEESt5arrayIPcLm2EELi4E23TrivialOffsetCalculatorILi1EjESB_NS0_6memory12LoadWithCastILi1EEENSC_13StoreWithCastILi1EEEEEviT_T0_T2_T3_T4_T5_ --------------------------
	.section	.text._ZN2at6native27unrolled_elementwise_kernelINS0_13AUnaryFunctorIbbbNS0_15binary_internal10MulFunctorIbEEEESt5arrayIPcLm2EELi4E23TrivialOffsetCalculatorILi1EjESB_NS0_6memory12LoadWithCastILi1EEENSC_13StoreWithCastILi1EEEEEviT_T0_T2_T3_T4_T5_,"ax",@progbits
	.align	128
        .global         _ZN2at6native27unrolled_elementwise_kernelINS0_13AUnaryFunctorIbbbNS0_15binary_internal10MulFunctorIbEEEESt5arrayIPcLm2EELi4E23TrivialOffsetCalculatorILi1EjESB_NS0_6memory12LoadWithCastILi1EEENSC_13StoreWithCastILi1EEEEEviT_T0_T2_T3_T4_T5_
        .type           _ZN2at6native27unrolled_elementwise_kernelINS0_13AUnaryFunctorIbbbNS0_15binary_internal10MulFunctorIbEEEESt5arrayIPcLm2EELi4E23TrivialOffsetCalculatorILi1EjESB_NS0_6memory12LoadWithCastILi1EEENSC_13StoreWithCastILi1EEEEEviT_T0_T2_T3_T4_T5_,@function
        .size           _ZN2at6native27unrolled_elementwise_kernelINS0_13AUnaryFunctorIbbbNS0_15binary_internal10MulFunctorIbEEEESt5arrayIPcLm2EELi4E23TrivialOffsetCalculatorILi1EjESB_NS0_6memory12LoadWithCastILi1EEENSC_13StoreWithCastILi1EEEEEviT_T0_T2_T3_T4_T5_,(.L_x_17207 - _ZN2at6native27unrolled_elementwise_kernelINS0_13AUnaryFunctorIbbbNS0_15binary_internal10MulFunctorIbEEEESt5arrayIPcLm2EELi4E23TrivialOffsetCalculatorILi1EjESB_NS0_6memory12LoadWithCastILi1EEENSC_13StoreWithCastILi1EEEEEviT_T0_T2_T3_T4_T5_)
        .other          _ZN2at6native27unrolled_elementwise_kernelINS0_13AUnaryFunctorIbbbNS0_15binary_internal10MulFunctorIbEEEESt5arrayIPcLm2EELi4E23TrivialOffsetCalculatorILi1EjESB_NS0_6memory12LoadWithCastILi1EEENSC_13StoreWithCastILi1EEEEEviT_T0_T2_T3_T4_T5_,@"STO_CUDA_ENTRY STV_DEFAULT"
_ZN2at6native27unrolled_elementwise_kernelINS0_13AUnaryFunctorIbbbNS0_15binary_internal10MulFunctorIbEEEESt5arrayIPcLm2EELi4E23TrivialOffsetCalculatorILi1EjESB_NS0_6memory12LoadWithCastILi1EEENSC_13StoreWithCastILi1EEEEEviT_T0_T2_T3_T4_T5_:
.text._ZN2at6native27unrolled_elementwise_kernelINS0_13AUnaryFunctorIbbbNS0_15binary_internal10MulFunctorIbEEEESt5arrayIPcLm2EELi4E23TrivialOffsetCalculatorILi1EjESB_NS0_6memory12LoadWithCastILi1EEENSC_13StoreWithCastILi1EEEEEviT_T0_T2_T3_T4_T5_:
[----:B------:R-:W0:Y:S01]  /*0000*/  LDC R1, c[0x0][0x28] ;  /* 0x00000a00ff017b82 */ /* 0x000e220000000800 */
[----:B------:R-:W1:Y:S07]  /*0010*/  S2R R2, SR_CTAID.X ;  /* 0x0000000000027919 */ /* 0x000e6e0000002500 */
[----:B------:R-:W1:Y:S01]  /*0020*/  LDC R3, c[0x0][0x210] ;  /* 0x00008400ff037b82 */ /* 0x000e620000000800 */
[----:B------:R-:W-:Y:S01]  /*0030*/  ULDC.64 UR36, c[0x0][0x208] ;  /* 0x0000820000247ab9 */ /* 0x000fe20000000a00 */
[----:B------:R-:W-:Y:S01]  /*0040*/  BSSY B6, `(.L_x_278) ;  /* 0x0000100000067945 */ /* 0x000fe20003800000 */
[----:B------:R-:W2:Y:S01]  /*0050*/  S2R R25, SR_TID.X ;  /* 0x0000000000197919 */ /* 0x000ea20000002100 */
[----:B------:R-:W-:-:S02]  /*0060*/  PRMT R16, RZ, 0x7610, R16 ;  /* 0x00007610ff107816 */ /* 0x000fc40000000010 */
[----:B------:R-:W-:Y:S02]  /*0070*/  PRMT R18, RZ, 0x7610, R18 ;  /* 0x00007610ff127816 */ /* 0x000fe40000000012 */
[----:B------:R-:W3:Y:S01]  /*0080*/  LDC.U8 R23, c[0x0][0x22c] ;  /* 0x00008b00ff177b82 */ /* 0x000ee20000000000 */
[----:B-1----:R-:W-:-:S05]  /*0090*/  IMAD R24, R2, -0x200, R3 ;  /* 0xfffffe0002187824 */ /* 0x002fca00078e0203 */
[----:B--2---:R-:W-:-:S13]  /*00a0*/  ISETP.GE.AND P0, PT, R25, R24, PT ;  /* 0x000000181900720c */ /* 0x004fda0003f06270 */
[----:B0--3--:R-:W-:Y:S05]  /*00b0*/  @P0 BRA `(.L_x_279) ;  /* 0x0000000c00e00947 */ /* 0x009fea0003800000 */
[----:B------:R-:W0:Y:S01]  /*00c0*/  LDC.64 R4, c[0x0][0x220] ;  /* 0x00008800ff047b82 */ /* 0x000e220000000a00 */
[----:B------:R-:W-:Y:S01]  /*00d0*/  PRMT R0, R23, 0x9910, RZ ;  /* 0x0000991017007816 */ /* 0x000fe200000000ff */
[----:B------:R-:W-:Y:S01]  /*00e0*/  IMAD R25, R2, 0x200, R25 ;  /* 0x0000020002197824 */ /* 0x000fe200078e0219 */
[----:B------:R-:W-:Y:S02]  /*00f0*/  ULDC UR4, c[0x0][0x230] ;  /* 0x00008c0000047ab9 */ /* 0x000fe40000000800 */
[----:B------:R-:W-:Y:S01]  /*0100*/  ISETP.GT.AND P0, PT, R0, 0x9, PT ;  /* 0x000000090000780c */ /* 0x000fe20003f04270 */
[----:B------:R-:W-:-:S05]  /*0110*/  IMAD R25, R25, UR4, RZ ;  /* 0x0000000419197c24 */ /* 0x000fca000f8e02ff */
[----:B0-----:R-:W-:-:S05]  /*0120*/  IADD3 R4, P1, R25, R4, RZ ;  /* 0x0000000419047210 */ /* 0x001fca0007f3e0ff */
[----:B------:R-:W-:Y:S02]  /*0130*/  IMAD.X R5, RZ, RZ, R5, P1 ;  /* 0x000000ffff057224 */ /* 0x000fe400008e0605 */
[----:B------:R-:W-:Y:S06]  /*0140*/  @P0 BRA `(.L_x_280) ;  /* 0x00000004000c0947 */ /* 0x000fec0003800000 */
        /* <DEDUP_REMOVED lines=11> */
.L_x_283:
[----:B------:R-:W2:Y:S02]  /*0200*/  LDG.E.U8 R4, desc[UR36][R4.64] ;  /* 0x0000002404047981 */ /* 0x000ea4000c1e1100 */
[----:B--2---:R-:W-:Y:S01]  /*0210*/  ISETP.NE.AND P0, PT, R4, RZ, PT ;  /* 0x000000ff0400720c */ /* 0x004fe20003f05270 */
[----:B------:R-:W-:-:S12]  /*0220*/  BRA `(.L_x_285) ;  /* 0x0000000c00787947 */ /* 0x000fd80003800000 */
.L_x_282:
        /* <DEDUP_REMOVED lines=10> */
.L_x_287:
[----:B------:R-:W2:Y:S02]  /*02d0*/  LDG.E R4, desc[UR36][R4.64] ;  /* 0x0000002404047981 */ /* 0x000ea4000c1e1900 */
[----:B--2---:R-:W-:Y:S01]  /*02e0*/  ISETP.NE.AND P0, PT, R4, RZ, PT ;  /* 0x000000ff0400720c */ /* 0x004fe20003f05270 */
[----:B------:R-:W-:-:S12]  /*02f0*/  BRA `(.L_x_285) ;  /* 0x0000000c00447947 */ /* 0x000fd80003800000 */
.L_x_286:
[----:B------:R-:W2:Y:S02]  /*0300*/  LDG.E.U16 R4, desc[UR36][R4.64] ;  /* 0x0000002404047981 */ /* 0x000ea4000c1e1500 */
[----:B--2---:R-:W-:Y:S01]  /*0310*/  ISETP.NE.AND P0, PT, R4, RZ, PT ;  /* 0x000000ff0400720c */ /* 0x004fe20003f05270 */
[----:B------:R-:W-:-:S12]  /*0320*/  BRA `(.L_x_285) ;  /* 0x0000000c00387947 */ /* 0x000fd80003800000 */
.L_x_281:
        /* <DEDUP_REMOVED lines=9> */
.L_x_289:
[----:B------:R-:W2:Y:S02]  /*03c0*/  LDG.E.U16 R0, desc[UR36][R4.64] ;  /* 0x0000002404007981 */ /* 0x000ea4000c1e1500 */
[----:B--2---:R-:W-:-:S05]  /*03d0*/  HADD2.F32 R0, -RZ, R0.H0_H0 ;  /* 0x20000000ff007230 */ /* 0x004fca0000004100 */
[----:B------:R-:W-:Y:S01]  /*03e0*/  FSETP.NEU.FTZ.AND P0, PT, R0, RZ, PT ;  /* 0x000000ff0000720b */ /* 0x000fe20003f1d000 */
[----:B------:R-:W-:-:S12]  /*03f0*/  BRA `(.L_x_285) ;  /* 0x0000000c00047947 */ /* 0x000fd80003800000 */
.L_x_288:
        /* <DEDUP_REMOVED lines=11> */
.L_x_291:
        /* <DEDUP_REMOVED lines=10> */
.L_x_290:
[----:B------:R-:W2:Y:S02]  /*0550*/  LDG.E.64 R4, desc[UR36][R4.64] ;  /* 0x0000002404047981 */ /* 0x000ea4000c1e1b00 */
[----:B--2---:R-:W-:Y:S01]  /*0560*/  DSETP.NEU.AND P0, PT, R4, RZ, PT ;  /* 0x000000ff0400722a */ /* 0x004fe20003f0d000 */
[----:B------:R-:W-:-:S13]  /*0570*/  BRA `(.L_x_285) ;  /* 0x0000000800a47947 */ /* 0x000fda0003800000 */
.L_x_280:
        /* <DEDUP_REMOVED lines=11> */
.L_x_294:
[----:B------:R-:W2:Y:S02]  /*0630*/  LDG.E.128 R4, desc[UR36][R4.64] ;  /* 0x0000002404047981 */ /* 0x000ea4000c1e1d00 */
[----:B--2---:R-:W-:-:S06]  /*0640*/  DSETP.NEU.AND P0, PT, R6, RZ, PT ;  /* 0x000000ff0600722a */ /* 0x004fcc0003f0d000 */
[----:B------:R-:W-:Y:S01]  /*0650*/  DSETP.NEU.OR P0, PT, R4, RZ, P0 ;  /* 0x000000ff0400722a */ /* 0x000fe2000070d400 */
[----:B------:R-:W-:-:S13]  /*0660*/  BRA `(.L_x_285) ;  /* 0x0000000800687947 */ /* 0x000fda0003800000 */
.L_x_293:
        /* <DEDUP_REMOVED lines=27> */
.L_x_296:
[----:B------:R-:W2:Y:S02]  /*0820*/  LDG.E.U8 R4, desc[UR36][R4.64] ;  /* 0x0000002404047981 */ /* 0x000ea4000c1e1100 */
[----:B--2---:R-:W-:-:S05]  /*0830*/  IMAD.SHL.U32 R0, R4, 0x2000000, RZ ;  /* 0x0200000004007824 */ /* 0x004fca00078e00ff */
[----:B------:R-:W-:-:S13]  /*0840*/  ISETP.GE.U32.AND P0, PT, R0, 0x8000000, PT ;  /* 0x080000000000780c */ /* 0x000fda0003f06070 */
[C---:B------:R-:W-:Y:S02]  /*0850*/  @P0 IMAD.SHL.U32 R3, R4.reuse, 0x200000, RZ ;  /* 0x0020000004030824 */ /* 0x040fe400078e00ff */
[----:B------:R-:W-:-:S03]  /*0860*/  @!P0 IMAD.SHL.U32 R0, R4, 0x100, RZ ;  /* 0x0000010004008824 */ /* 0x000fc600078e00ff */
[----:B------:R-:W-:Y:S02]  /*0870*/  @P0 LOP3.LUT R3, R3, 0xfe00000, RZ, 0xc0, !PT ;  /* 0x0fe0000003030812 */ /* 0x000fe400078ec0ff */
[----:B------:R-:W-:Y:S02]  /*0880*/  @!P0 LOP3.LUT R0, R0, 0x7f00, RZ, 0xc0, !PT ;  /* 0x00007f0000008812 */ /* 0x000fe400078ec0ff */
[----:B------:R-:W-:Y:S02]  /*0890*/  @P0 LOP3.LUT R3, R3, 0x70000000, RZ, 0xfc, !PT ;  /* 0x7000000003030812 */ /* 0x000fe400078efcff */
[----:B------:R-:W-:-:S03]  /*08a0*/  @!P0 LOP3.LUT R0, R0, 0x3f000000, RZ, 0xfc, !PT ;  /* 0x3f00000000008812 */ /* 0x000fc600078efcff */
[----:B------:R-:W-:Y:S02]  /*08b0*/  @P0 FMUL.FTZ R3, R3, 1.9259299443872358531e-34 ;  /* 0x0780000003030820 */ /* 0x000fe40000410000 */
[----:B------:R-:W-:Y:S01]  /*08c0*/  @!P0 FADD.FTZ R3, R0, -0.5 ;  /* 0xbf00000000038421 */ /* 0x000fe20000010000 */
[----:B------:R-:W-:-:S05]  /*08d0*/  IMAD.SHL.U32 R0, R4, 0x1000000, RZ ;  /* 0x0100000004007824 */ /* 0x000fca00078e00ff */
[----:B------:R-:W-:-:S04]  /*08e0*/  LOP3.LUT R0, R3, 0x80000000, R0, 0xf8, !PT ;  /* 0x8000000003007812 */ /* 0x000fc800078ef800 */
[----:B------:R-:W-:Y:S01]  /*08f0*/  FSETP.NEU.FTZ.AND P0, PT, R0, RZ, PT ;  /* 0x000000ff0000720b */ /* 0x000fe20003f1d000 */
[----:B------:R-:W-:-:S12]  /*0900*/  BRA `(.L_x_285) ;  /* 0x0000000400c07947 */ /* 0x000fd80003800000 */
.L_x_295:
[----:B------:R-:W2:Y:S02]  /*0910*/  LDG.E.U16 R0, desc[UR36][R4.64] ;  /* 0x0000002404007981 */ /* 0x000ea4000c1e1500 */
[----:B--2---:R-:W-:-:S05]  /*0920*/  IMAD.U32 R0, R0, 0x10000, RZ ;  /* 0x0001000000007824 */ /* 0x004fca00078e00ff */
[----:B------:R-:W-:Y:S01]  /*0930*/  FSETP.NEU.FTZ.AND P0, PT, R0, RZ, PT ;  /* 0x000000ff0000720b */ /* 0x000fe20003f1d000 */
[----:B------:R-:W-:-:S12]  /*0940*/  BRA `(.L_x_285) ;  /* 0x0000000400b07947 */ /* 0x000fd80003800000 */
.L_x_292:
        /* <DEDUP_REMOVED lines=11> */
.L_x_299:
        /* <DEDUP_REMOVED lines=21> */
.L_x_303:
[----:B------:R-:W-:Y:S05]  /*0b50*/  BSYNC B1 ;  /* 0x0000000000017941 */ /* 0x000fea0003800000 */
.L_x_302:
[----:B------:R-:W-:Y:S01]  /*0b60*/  LEA R5, R0, 0x3b800000, 0x17 ;  /* 0x3b80000000057811 */ /* 0x000fe200078eb8ff */
[----:B------:R-:W-:-:S05]  /*0b70*/  IMAD.SHL.U32 R0, R3, 0x100000, RZ ;  /* 0x0010000003007824 */ /* 0x000fca00078e00ff */
[----:B------:R-:W-:-:S07]  /*0b80*/  LOP3.LUT R0, R5, R0, R6, 0xfe, !PT ;  /* 0x0000000005007212 */ /* 0x000fce00078efe06 */
.L_x_301:
[----:B------:R-:W-:Y:S05]  /*0b90*/  BSYNC B0 ;  /* 0x0000000000007941 */ /* 0x000fea0003800000 */
.L_x_300:
[----:B------:R-:W-:Y:S01]  /*0ba0*/  FSETP.NEU.FTZ.AND P0, PT, R0, RZ, PT ;  /* 0x000000ff0000720b */ /* 0x000fe20003f1d000 */
[----:B------:R-:W-:-:S12]  /*0bb0*/  BRA `(.L_x_285) ;  /* 0x0000000400147947 */ /* 0x000fd80003800000 */
.L_x_298:
        /* <DEDUP_REMOVED lines=21> */
.L_x_307:
[----:B------:R-:W-:Y:S05]  /*0d10*/  BSYNC B1 ;  /* 0x0000000000017941 */ /* 0x000fea0003800000 */
.L_x_306:
[----:B------:R-:W-:Y:S01]  /*0d20*/  LEA R5, R0, 0x37800000, 0x17 ;  /* 0x3780000000057811 */ /* 0x000fe200078eb8ff */
[----:B------:R-:W-:-:S05]  /*0d30*/  IMAD.SHL.U32 R0, R3, 0x200000, RZ ;  /* 0x0020000003007824 */ /* 0x000fca00078e00ff */
[----:B------:R-:W-:-:S07]  /*0d40*/  LOP3.LUT R0, R5, R0, R6, 0xfe, !PT ;  /* 0x0000000005007212 */ /* 0x000fce00078efe06 */
.L_x_305:
[----:B------:R-:W-:Y:S05]  /*0d50*/  BSYNC B0 ;  /* 0x0000000000007941 */ /* 0x000fea0003800000 */
.L_x_304:
[----:B------:R-:W-:Y:S01]  /*0d60*/  FSETP.NEU.FTZ.AND P0, PT, R0, RZ, PT ;  /* 0x000000ff0000720b */ /* 0x000fe20003f1d000 */
[----:B------:R-:W-:-:S12]  /*0d70*/  BRA `(.L_x_285) ;  /* 0x0000000000a47947 */ /* 0x000fd80003800000 */
.L_x_297:
        /* <DEDUP_REMOVED lines=14> */
.L_x_311:
[----:B------:R-:W-:Y:S05]  /*0e60*/  BSYNC B0 ;  /* 0x0000000000007941 */ /* 0x000fea0003800000 */
.L_x_310:
[----:B------:R-:W-:Y:S01]  /*0e70*/  FSETP.NEU.FTZ.AND P0, PT, R0, RZ, PT ;  /* 0x000000ff0000720b */ /* 0x000fe20003f1d000 */
[----:B------:R-:W-:-:S12]  /*0e80*/  BRA `(.L_x_285) ;  /* 0x0000000000607947 */ /* 0x000fd80003800000 */
.L_x_284:
        /* <DEDUP_REMOVED lines=16> */
.L_x_312:
[----:B------:R-:W-:Y:S01]  /*0f90*/  PLOP3.LUT P0, PT, PT, PT, PT, 0x8, 0x0 ;  /* 0x000000000000781c */ /* 0x000fe20003f0e170 */
[----:B------:R-:W-:-:S12]  /*0fa0*/  BRA `(.L_x_285) ;  /* 0x0000000000187947 */ /* 0x000fd80003800000 */
.L_x_309:
[----:B------:R-:W2:Y:S02]  /*0fb0*/  LDG.E.64 R4, desc[UR36][R4.64] ;  /* 0x0000002404047981 */ /* 0x000ea4000c1e1b00 */
[----:B--2---:R-:W-:-:S04]  /*0fc0*/  ISETP.NE.U32.AND P0, PT, R4, RZ, PT ;  /* 0x000000ff0400720c */ /* 0x004fc80003f05070 */
[----:B------:R-:W-:Y:S01]  /*0fd0*/  ISETP.NE.AND.EX P0, PT, R5, RZ, PT, P0 ;  /* 0x000000ff0500720c */ /* 0x000fe20003f05300 */
[----:B------:R-:W-:-:S12]  /*0fe0*/  BRA `(.L_x_285) ;  /* 0x0000000000087947 */ /* 0x000fd80003800000 */
.L_x_308:
[----:B------:R-:W2:Y:S02]  /*0ff0*/  LDG.E R4, desc[UR36][R4.64] ;  /* 0x0000002404047981 */ /* 0x000ea4000c1e1900 */
[----:B--2---:R-:W-:-:S13]  /*1000*/  ISETP.NE.AND P0, PT, R4, RZ, PT ;  /* 0x000000ff0400720c */ /* 0x004fda0003f05270 */
.L_x_285:
[----:B------:R-:W0:Y:S01]  /*1010*/  S2R R25, SR_TID.X ;  /* 0x0000000000197919 */ /* 0x000e220000002100 */
[----:B------:R-:W-:Y:S01]  /*1020*/  SEL R18, RZ, 0x1, !P0 ;  /* 0x00000001ff127807 */ /* 0x000fe20004000000 */
[----:B0-----:R-:W-:-:S07]  /*1030*/  VIADD R25, R25, 0x80 ;  /* 0x0000008019197836 */ /* 0x001fce0000000000 */
.L_x_279:
[----:B------:R-:W-:Y:S05]  /*1040*/  BSYNC B6 ;  /* 0x0000000000067941 */ /* 0x000fea0003800000 */
.L_x_278:
[----:B------:R-:W-:Y:S01]  /*1050*/  ISETP.GE.AND P0, PT, R25, R24, PT ;  /* 0x000000181900720c */ /* 0x000fe20003f06270 */
[----:B------:R-:W-:-:S12]  /*1060*/  BSSY B6, `(.L_x_313) ;  /* 0x00000f9000067945 */ /* 0x000fd80003800000 */
[----:B------:R-:W-:Y:S05]  /*1070*/  @P0 BRA `(.L_x_314) ;  /* 0x0000000c00dc0947 */ /* 0x000fea0003800000 */
[----:B------:R-:W0:Y:S01]  /*1080*/  LDC.64 R4, c[0x0][0x220] ;  /* 0x00008800ff047b82 */ /* 0x000e220000000a00 */
[----:B------:R-:W-:Y:S01]  /*1090*/  IMAD R0, R2, 0x200, R25 ;  /* 0x0000020002007824 */ /* 0x000fe200078e0219 */
[----:B------:R-:W-:Y:S01]  /*10a0*/  PRMT R6, R23, 0x9910, RZ ;  /* 0x0000991017067816 */ /* 0x000fe200000000ff */
[----:B------:R-:W-:Y:S02]  /*10b0*/  ULDC UR4, c[0x0][0x230] ;  /* 0x00008c0000047ab9 */ /* 0x000fe40000000800 */
[----:B------:R-:W-:Y:S02]  /*10c0*/  IMAD R3, R0, UR4, RZ ;  /* 0x0000000400037c24 */ /* 0x000fe4000f8e02ff */
[----:B------:R-:W-:-:S05]  /*10d0*/  IMAD.MOV.U32 R0, RZ, RZ, R6 ;  /* 0x000000ffff007224 */ /* 0x000fca00078e0006 */
[----:B------:R-:W-:Y:S02]  /*10e0*/  ISETP.GT.AND P1, PT, R0, 0x9, PT ;  /* 0x000000090000780c */ /* 0x000fe40003f24270 */
[----:B0-----:R-:W-:-:S05]  /*10f0*/  IADD3 R4, P0, R3, R4, RZ ;  /* 0x0000000403047210 */ /* 0x001fca0007f1e0ff */
[----:B------:R-:W-:-:S06]  /*1100*/  IMAD.X R5, RZ, RZ, R5, P0 ;  /* 0x000000ffff057224 */ /* 0x000fcc00000e0605 */
        /* <DEDUP_REMOVED lines=12> */
.L_x_318:
[----:B------:R-:W2:Y:S02]  /*11d0*/  LDG.E.U8 R4, desc[UR36][R4.64] ;  /* 0x0000002404047981 */ /* 0x000ea4000c1e1100 */
[----:B--2---:R-:W-:Y:S01]  /*11e0*/  ISETP.NE.AND P0, PT, R4, RZ, PT ;  /* 0x000000ff0400720c */ /* 0x004fe20003f05270 */
[----:B------:R-:W-:-:S12]  /*11f0*/  BRA `(.L_x_320) ;  /* 0x0000000c00747947 */ /* 0x000fd80003800000 */
.L_x_317:
        /* <DEDUP_REMOVED lines=10> */
.L_x_322:
[----:B------:R-:W2:Y:S02]  /*12a0*/  LDG.E R4, desc[UR36][R4.64] ;  /* 0x0000002404047981 */ /* 0x000ea4000c1e1900 */
[----:B--2---:R-:W-:Y:S01]  /*12b0*/  ISETP.NE.AND P0, PT, R4, RZ, PT ;  /* 0x000000ff0400720c */ /* 0x004fe20003f05270 */
[----:B------:R-:W-:-:S12]  /*12c0*/  BRA `(.L_x_320) ;  /* 0x0000000c00407947 */ /* 0x000fd80003800000 */
.L_x_321:
[----:B------:R-:W2:Y:S02]  /*12d0*/  LDG.E.U16 R4, desc[UR36][R4.64] ;  /* 0x0000002404047981 */ /* 0x000ea4000c1e1500 */
[----:B--2---:R-:W-:Y:S01]  /*12e0*/  ISETP.NE.AND P0, PT, R4, RZ, PT ;  /* 0x000000ff0400720c */ /* 0x004fe20003f05270 */
[----:B------:R-:W-:-:S12]  /*12f0*/  BRA `(.L_x_320) ;  /* 0x0000000c00347947 */ /* 0x000fd80003800000 */
.L_x_316:
        /* <DEDUP_REMOVED lines=9> */
.L_x_324:
[----:B------:R-:W2:Y:S02]  /*1390*/  LDG.E.U16 R0, desc[UR36][R4.64] ;  /* 0x0000002404007981 */ /* 0x000ea4000c1e1500 */
[----:B--2---:R-:W-:-:S05]  /*13a0*/  HADD2.F32 R0, -RZ, R0.H0_H0 ;  /* 0x20000000ff007230 */ /* 0x004fca0000004100 */
[----:B------:R-:W-:Y:S01]  /*13b0*/  FSETP.NEU.FTZ.AND P0, PT, R0, RZ, PT ;  /* 0x000000ff0000720b */ /* 0x000fe20003f1d000 */
[----:B------:R-:W-:-:S12]  /*13c0*/  BRA `(.L_x_320) ;  /* 0x0000000c00007947 */ /* 0x000fd80003800000 */
.L_x_323:
        /* <DEDUP_REMOVED lines=11> */
.L_x_326:
        /* <DEDUP_REMOVED lines=10> */
.L_x_325:
[----:B------:R-:W2:Y:S02]  /*1520*/  LDG.E.64 R4, desc[UR36][R4.64] ;  /* 0x0000002404047981 */ /* 0x000ea4000c1e1b00 */
[----:B--2---:R-:W-:Y:S01]  /*1530*/  DSETP.NEU.AND P0, PT, R4, RZ, PT ;  /* 0x000000ff0400722a */ /* 0x004fe20003f0d000 */
[----:B------:R-:W-:-:S13]  /*1540*/  BRA `(.L_x_320) ;  /* 0x0000000800a07947 */ /* 0x000fda0003800000 */
.L_x_315:
        /* <DEDUP_REMOVED lines=11> */
.L_x_329:
[----:B------:R-:W2:Y:S02]  /*1600*/  LDG.E.128 R4, desc[UR36][R4.64] ;  /* 0x0000002404047981 */ /* 0x000ea4000c1e1d00 */
[----:B--2---:R-:W-:-:S06]  /*1610*/  DSETP.NEU.AND P0, PT, R6, RZ, PT ;  /* 0x000000ff0600722a */ /* 0x004fcc0003f0d000 */
[----:B------:R-:W-:Y:S01]  /*1620*/  DSETP.NEU.OR P0, PT, R4, RZ, P0 ;  /* 0x000000ff0400722a */ /* 0x000fe2000070d400 */
[----:B------:R-:W-:-:S13]  /*1630*/  BRA `(.L_x_320) ;  /* 0x0000000800647947 */ /* 0x000fda0003800000 */
.L_x_328:
        /* <DEDUP_REMOVED lines=27> */
.L_x_331:
[----:B------:R-:W2:Y:S02]  /*17f0*/  LDG.E.U8 R4, desc[UR36][R4.64] ;  /* 0x0000002404047981 */ /* 0x000ea4000c1e1100 */
[----:B--2---:R-:W-:-:S05]  /*1800*/  IMAD.SHL.U32 R0, R4, 0x2000000, RZ ;  /* 0x0200000004007824 */ /* 0x004fca00078e00ff */
[----:B------:R-:W-:-:S13]  /*1810*/  ISETP.GE.U32.AND P0, PT, R0, 0x8000000, PT ;  /* 0x080000000000780c */ /* 0x000fda0003f06070 */
[C---:B------:R-:W-:Y:S02]  /*1820*/  @!P0 IMAD.SHL.U32 R0, R4.reuse, 0x100, RZ ;  /* 0x0000010004008824 */ /* 0x040fe400078e00ff */
[----:B------:R-:W-:-:S03]  /*1830*/  @P0 IMAD.SHL.U32 R3, R4, 0x200000, RZ ;  /* 0x0020000004030824 */ /* 0x000fc600078e00ff */
        /* <DEDUP_REMOVED lines=9> */
.L_x_330:
[----:B------:R-:W2:Y:S02]  /*18d0*/  LDG.E.U16 R0, desc[UR36][R4.64] ;  /* 0x0000002404007981 */ /* 0x000ea4000c1e1500 */
[----:B--2---:R-:W-:-:S05]  /*18e0*/  IMAD.U32 R0, R0, 0x10000, RZ ;  /* 0x0001000000007824 */ /* 0x004fca00078e00ff */
[----:B------:R-:W-:Y:S01]  /*18f0*/  FSETP.NEU.FTZ.AND P0, PT, R0, RZ, PT ;  /* 0x000000ff0000720b */ /* 0x000fe20003f1d000 */
[----:B------:R-:W-:-:S12]  /*1900*/  BRA `(.L_x_320) ;  /* 0x0000000400b07947 */ /* 0x000fd80003800000 */
.L_x_327:
        /* <DEDUP_REMOVED lines=11> */
.L_x_334:
        /* <DEDUP_REMOVED lines=21> */
.L_x_338:
[----:B------:R-:W-:Y:S05]  /*1b10*/  BSYNC B1 ;  /* 0x0000000000017941 */ /* 0x000fea0003800000 */
.L_x_337:
[----:B------:R-:W-:Y:S01]  /*1b20*/  LEA R5, R0, 0x3b800000, 0x17 ;  /* 0x3b80000000057811 */ /* 0x000fe200078eb8ff */
[----:B------:R-:W-:-:S05]  /*1b30*/  IMAD.SHL.U32 R0, R3, 0x100000, RZ ;  /* 0x0010000003007824 */ /* 0x000fca00078e00ff */
[----:B------:R-:W-:-:S07]  /*1b40*/  LOP3.LUT R0, R5, R0, R6, 0xfe, !PT ;  /* 0x0000000005007212 */ /* 0x000fce00078efe06 */
.L_x_336:
[----:B------:R-:W-:Y:S05]  /*1b50*/  BSYNC B0 ;  /* 0x0000000000007941 */ /* 0x000fea0003800000 */
.L_x_335:
[----:B------:R-:W-:Y:S01]  /*1b60*/  FSETP.NEU.FTZ.AND P0, PT, R0, RZ, PT ;  /* 0x000000ff0000720b */ /* 0x000fe20003f1d000 */
[----:B------:R-:W-:-:S12]  /*1b70*/  BRA `(.L_x_320) ;  /* 0x0000000400147947 */ /* 0x000fd80003800000 */
.L_x_333:
        /* <DEDUP_REMOVED lines=21> */
.L_x_342:
[----:B------:R-:W-:Y:S05]  /*1cd0*/  BSYNC B1 ;  /* 0x0000000000017941 */ /* 0x000fea0003800000 */
.L_x_341:
[----:B------:R-:W-:Y:S01]  /*1ce0*/  LEA R5, R0, 0x37800000, 0x17 ;  /* 0x3780000000057811 */ /* 0x000fe200078eb8ff */
[----:B------:R-:W-:-:S05]  /*1cf0*/  IMAD.SHL.U32 R0, R3, 0x200000, RZ ;  /* 0x0020000003007824 */ /* 0x000fca00078e00ff */
[----:B------:R-:W-:-:S07]  /*1d00*/  LOP3.LUT R0, R5, R0, R6, 0xfe, !PT ;  /* 0x0000000005007212 */ /* 0x000fce00078efe06 */
.L_x_340:
[----:B------:R-:W-:Y:S05]  /*1d10*/  BSYNC B0 ;  /* 0x0000000000007941 */ /* 0x000fea0003800000 */
.L_x_339:
[----:B------:R-:W-:Y:S01]  /*1d20*/  FSETP.NEU.FTZ.AND P0, PT, R0, RZ, PT ;  /* 0x000000ff0000720b */ /* 0x000fe20003f1d000 */
[----:B------:R-:W-:-:S12]  /*1d30*/  BRA `(.L_x_320) ;  /* 0x0000000000a47947 */ /* 0x000fd80003800000 */
.L_x_332:
        /* <DEDUP_REMOVED lines=14> */
.L_x_346:
[----:B------:R-:W-:Y:S05]  /*1e20*/  BSYNC B0 ;  /* 0x0000000000007941 */ /* 0x000fea0003800000 */
.L_x_345:
[----:B------:R-:W-:Y:S01]  /*1e30*/  FSETP.NEU.FTZ.AND P0, PT, R0, RZ, PT ;  /* 0x000000ff0000720b */ /* 0x000fe20003f1d000 */
[----:B------:R-:W-:-:S12]  /*1e40*/  BRA `(.L_x_320) ;  /* 0x0000000000607947 */ /* 0x000fd80003800000 */
.L_x_319:
        /* <DEDUP_REMOVED lines=16> */
.L_x_347:
[----:B------:R-:W-:Y:S01]  /*1f50*/  PLOP3.LUT P0, PT, PT, PT, PT, 0x8, 0x0 ;  /* 0x000000000000781c */ /* 0x000fe20003f0e170 */
[----:B------:R-:W-:-:S12]  /*1f60*/  BRA `(.L_x_320) ;  /* 0x0000000000187947 */ /* 0x000fd80003800000 */
.L_x_344:
[----:B------:R-:W2:Y:S02]  /*1f70*/  LDG.E.64 R4, desc[UR36][R4.64] ;  /* 0x0000002404047981 */ /* 0x000ea4000c1e1b00 */
[----:B--2---:R-:W-:-:S04]  /*1f80*/  ISETP.NE.U32.AND P0, PT, R4, RZ, PT ;  /* 0x000000ff0400720c */ /* 0x004fc80003f05070 */
[----:B------:R-:W-:Y:S01]  /*1f90*/  ISETP.NE.AND.EX P0, PT, R5, RZ, PT, P0 ;  /* 0x000000ff0500720c */ /* 0x000fe20003f05300 */
[----:B------:R-:W-:-:S12]  /*1fa0*/  BRA `(.L_x_320) ;  /* 0x0000000000087947 */ /* 0x000fd80003800000 */
.L_x_343:
[----:B------:R-:W2:Y:S02]  /*1fb0*/  LDG.E R4, desc[UR36][R4.64] ;  /* 0x0000002404047981 */ /* 0x000ea4000c1e1900 */
[----:B--2---:R-:W-:-:S13]  /*1fc0*/  ISETP.NE.AND P0, PT, R4, RZ, PT ;  /* 0x000000ff0400720c */ /* 0x004fda0003f05270 */
.L_x_320:
[----:B------:R-:W-:Y:S01]  /*1fd0*/  SEL R16, RZ, 0x1, !P0 ;  /* 0x00000001ff107807 */ /* 0x000fe20004000000 */
[----:B------:R-:W-:-:S07]  /*1fe0*/  VIADD R25, R25, 0x80 ;  /* 0x0000008019197836 */ /* 0x000fce0000000000 */
.L_x_314:
[----:B------:R-:W-:Y:S05]  /*1ff0*/  BSYNC B6 ;  /* 0x0000000000067941 */ /* 0x000fea0003800000 */
.L_x_313:
[----:B------:R-:W-:Y:S01]  /*2000*/  ISETP.GE.AND P0, PT, R25, R24, PT ;  /* 0x000000181900720c */ /* 0x000fe20003f06270 */
[----:B------:R-:W-:Y:S01]  /*2010*/  BSSY B6, `(.L_x_348) ;  /* 0x00000fb000067945 */ /* 0x000fe20003800000 */
[----:B------:R-:W-:Y:S02]  /*2020*/  PRMT R22, RZ, 0x7610, R22 ;  /* 0x00007610ff167816 */ /* 0x000fe40000000016 */
[----:B------:R-:W-:-:S09]  /*2030*/  PRMT R17, RZ, 0x7610, R17 ;  /* 0x00007610ff117816 */ /* 0x000fd20000000011 */
        /* <DEDUP_REMOVED lines=22> */
.L_x_353:
[----:B------:R-:W2:Y:S02]  /*21a0*/  LDG.E.U8 R4, desc[UR36][R4.64] ;  /* 0x0000002404047981 */ /* 0x000ea4000c1e1100 */
[----:B--2---:R-:W-:Y:S01]  /*21b0*/  ISETP.NE.AND P0, PT, R4, RZ, PT ;  /* 0x000000ff0400720c */ /* 0x004fe20003f05270 */
[----:B------:R-:W-:-:S12]  /*21c0*/  BRA `(.L_x_355) ;  /* 0x0000000c00747947 */ /* 0x000fd80003800000 */
.L_x_352:
        /* <DEDUP_REMOVED lines=10> */
.L_x_357:
[----:B------:R-:W2:Y:S02]  /*2270*/  LDG.E R4, desc[UR36][R4.64] ;  /* 0x0000002404047981 */ /* 0x000ea4000c1e1900 */
[----:B--2---:R-:W-:Y:S01]  /*2280*/  ISETP.NE.AND P0, PT, R4, RZ, PT ;  /* 0x000000ff0400720c */ /* 0x004fe20003f05270 */
[----:B------:R-:W-:-:S12]  /*2290*/  BRA `(.L_x_355) ;  /* 0x0000000c00407947 */ /* 0x000fd80003800000 */
.L_x_356:
[----:B------:R-:W2:Y:S02]  /*22a0*/  LDG.E.U16 R4, desc[UR36][R4.64] ;  /* 0x0000002404047981 */ /* 0x000ea4000c1e1500 */
[----:B--2---:R-:W-:Y:S01]  /*22b0*/  ISETP.NE.AND P0, PT, R4, RZ, PT ;  /* 0x000000ff0400720c */ /* 0x004fe20003f05270 */
[----:B------:R-:W-:-:S12]  /*22c0*/  BRA `(.L_x_355) ;  /* 0x0000000c00347947 */ /* 0x000fd80003800000 */
.L_x_351:
        /* <DEDUP_REMOVED lines=9> */
.L_x_359:
[----:B------:R-:W2:Y:S02]  /*2360*/  LDG.E.U16 R0, desc[UR36][R4.64] ;  /* 0x0000002404007981 */ /* 0x000ea4000c1e1500 */
[----:B--2---:R-:W-:-:S05]  /*2370*/  HADD2.F32 R0, -RZ, R0.H0_H0 ;  /* 0x20000000ff007230 */ /* 0x004fca0000004100 */
[----:B------:R-:W-:Y:S01]  /*2380*/  FSETP.NEU.FTZ.AND P0, PT, R0, RZ, PT ;  /* 0x000000ff0000720b */ /* 0x000fe20003f1d000 */
[----:B------:R-:W-:-:S12]  /*2390*/  BRA `(.L_x_355) ;  /* 0x0000000c00007947 */ /* 0x000fd80003800000 */
.L_x_358:
        /* <DEDUP_REMOVED lines=11> */
.L_x_361:
        /* <DEDUP_REMOVED lines=10> */
.L_x_360:
[----:B------:R-:W2:Y:S02]  /*24f0*/  LDG.E.64 R4, desc[UR36][R4.64] ;  /* 0x0000002404047981 */ /* 0x000ea4000c1e1b00 */
[----:B--2---:R-:W-:Y:S01]  /*2500*/  DSETP.NEU.AND P0, PT, R4, RZ, PT ;  /* 0x000000ff0400722a */ /* 0x004fe20003f0d000 */
[----:B------:R-:W-:-:S13]  /*2510*/  BRA `(.L_x_355) ;  /* 0x0000000800a07947 */ /* 0x000fda0003800000 */
.L_x_350:
        /* <DEDUP_REMOVED lines=11> */
.L_x_364:
[----:B------:R-:W2:Y:S02]  /*25d0*/  LDG.E.128 R4, desc[UR36][R4.64] ;  /* 0x0000002404047981 */ /* 0x000ea4000c1e1d00 */
[----:B--2---:R-:W-:-:S06]  /*25e0*/  DSETP.NEU.AND P0, PT, R6, RZ, PT ;  /* 0x000000ff0600722a */ /* 0x004fcc0003f0d000 */
[----:B------:R-:W-:Y:S01]  /*25f0*/  DSETP.NEU.OR P0, PT, R4, RZ, P0 ;  /* 0x000000ff0400722a */ /* 0x000fe2000070d400 */
[----:B------:R-:W-:-:S13]  /*2600*/  BRA `(.L_x_355) ;  /* 0x0000000800647947 */ /* 0x000fda0003800000 */
.L_x_363:
        /* <DEDUP_REMOVED lines=27> */
.L_x_366:
        /* <DEDUP_REMOVED lines=14> */
.L_x_365:
[----:B------:R-:W2:Y:S02]  /*28a0*/  LDG.E.U16 R0, desc[UR36][R4.64] ;  /* 0x0000002404007981 */ /* 0x000ea4000c1e1500 */
[----:B--2---:R-:W-:-:S05]  /*28b0*/  IMAD.U32 R0, R0, 0x10000, RZ ;  /* 0x0001000000007824 */ /* 0x004fca00078e00ff */
[----:B------:R-:W-:Y:S01]  /*28c0*/  FSETP.NEU.FTZ.AND P0, PT, R0, RZ, PT ;  /* 0x000000ff0000720b */ /* 0x000fe20003f1d000 */
[----:B------:R-:W-:-:S12]  /*28d0*/  BRA `(.L_x_355) ;  /* 0x0000000400b07947 */ /* 0x000fd80003800000 */
.L_x_362:
        /* <DEDUP_REMOVED lines=11> */
.L_x_369:
        /* <DEDUP_REMOVED lines=21> */
.L_x_373:
[----:B------:R-:W-:Y:S05]  /*2ae0*/  BSYNC B1 ;  /* 0x0000000000017941 */ /* 0x000fea0003800000 */
.L_x_372:
[----:B------:R-:W-:Y:S01]  /*2af0*/  LEA R5, R0, 0x3b800000, 0x17 ;  /* 0x3b80000000057811 */ /* 0x000fe200078eb8ff */
[----:B------:R-:W-:-:S05]  /*2b00*/  IMAD.SHL.U32 R0, R3, 0x100000, RZ ;  /* 0x0010000003007824 */ /* 0x000fca00078e00ff */
[----:B------:R-:W-:-:S07]  /*2b10*/  LOP3.LUT R0, R5, R0, R6, 0xfe, !PT ;  /* 0x0000000005007212 */ /* 0x000fce00078efe06 */
.L_x_371:
[----:B------:R-:W-:Y:S05]  /*2b20*/  BSYNC B0 ;  /* 0x0000000000007941 */ /* 0x000fea0003800000 */
.L_x_370:
[----:B------:R-:W-:Y:S01]  /*2b30*/  FSETP.NEU.FTZ.AND P0, PT, R0, RZ, PT ;  /* 0x000000ff0000720b */ /* 0x000fe20003f1d000 */
[----:B------:R-:W-:-:S12]  /*2b40*/  BRA `(.L_x_355) ;  /* 0x0000000400147947 */ /* 0x000fd80003800000 */
.L_x_368:
        /* <DEDUP_REMOVED lines=21> */
.L_x_377:
[----:B------:R-:W-:Y:S05]  /*2ca0*/  BSYNC B1 ;  /* 0x0000000000017941 */ /* 0x000fea0003800000 */
.L_x_376:
[----:B------:R-:W-:Y:S01]  /*2cb0*/  LEA R5, R0, 0x37800000, 0x17 ;  /* 0x3780000000057811 */ /* 0x000fe200078eb8ff */
[----:B------:R-:W-:-:S05]  /*2cc0*/  IMAD.SHL.U32 R0, R3, 0x200000, RZ ;  /* 0x0020000003007824 */ /* 0x000fca00078e00ff */
[----:B------:R-:W-:-:S07]  /*2cd0*/  LOP3.LUT R0, R5, R0, R6, 0xfe, !PT ;  /* 0x0000000005007212 */ /* 0x000fce00078efe06 */
.L_x_375:
[----:B------:R-:W-:Y:S05]  /*2ce0*/  BSYNC B0 ;  /* 0x0000000000007941 */ /* 0x000fea0003800000 */
.L_x_374:
[----:B------:R-:W-:Y:S01]  /*2cf0*/  FSETP.NEU.FTZ.AND P0, PT, R0, RZ, PT ;  /* 0x000000ff0000720b */ /* 0x000fe20003f1d000 */
[----:B------:R-:W-:-:S12]  /*2d00*/  BRA `(.L_x_355) ;  /* 0x0000000000a47947 */ /* 0x000fd80003800000 */
.L_x_367:
        /* <DEDUP_REMOVED lines=14> */
.L_x_381:
[----:B------:R-:W-:Y:S05]  /*2df0*/  BSYNC B0 ;  /* 0x0000000000007941 */ /* 0x000fea0003800000 */
.L_x_380:
[----:B------:R-:W-:Y:S01]  /*2e00*/  FSETP.NEU.FTZ.AND P0, PT, R0, RZ, PT ;  /* 0x000000ff0000720b */ /* 0x000fe20003f1d000 */
[----:B------:R-:W-:-:S12]  /*2e10*/  BRA `(.L_x_355) ;  /* 0x0000000000607947 */ /* 0x000fd80003800000 */
.L_x_354:
        /* <DEDUP_REMOVED lines=16> */
.L_x_382:
[----:B------:R-:W-:Y:S01]  /*2f20*/  PLOP3.LUT P0, PT, PT, PT, PT, 0x8, 0x0 ;  /* 0x000000000000781c */ /* 0x000fe20003f0e170 */
[----:B------:R-:W-:-:S12]  /*2f30*/  BRA `(.L_x_355) ;  /* 0x0000000000187947 */ /* 0x000fd80003800000 */
.L_x_379:
[----:B------:R-:W2:Y:S02]  /*2f40*/  LDG.E.64 R4, desc[UR36][R4.64] ;  /* 0x0000002404047981 */ /* 0x000ea4000c1e1b00 */
[----:B--2---:R-:W-:-:S04]  /*2f50*/  ISETP.NE.U32.AND P0, PT, R4, RZ, PT ;  /* 0x000000ff0400720c */ /* 0x004fc80003f05070 */
[----:B------:R-:W-:Y:S01]  /*2f60*/  ISETP.NE.AND.EX P0, PT, R5, RZ, PT, P0 ;  /* 0x000000ff0500720c */ /* 0x000fe20003f05300 */
[----:B------:R-:W-:-:S12]  /*2f70*/  BRA `(.L_x_355) ;  /* 0x0000000000087947 */ /* 0x000fd80003800000 */
.L_x_378:
[----:B------:R-:W2:Y:S02]  /*2f80*/  LDG.E R4, desc[UR36][R4.64] ;  /* 0x0000002404047981 */ /* 0x000ea4000c1e1900 */
[----:B--2---:R-:W-:-:S13]  /*2f90*/  ISETP.NE.AND P0, PT, R4, RZ, PT ;  /* 0x000000ff0400720c */ /* 0x004fda0003f05270 */
.L_x_355:
[----:B------:R-:W-:Y:S01]  /*2fa0*/  SEL R17, RZ, 0x1, !P0 ;  /* 0x00000001ff117807 */ /* 0x000fe20004000000 */
[----:B------:R-:W-:-:S07]  /*2fb0*/  VIADD R25, R25, 0x80 ;  /* 0x0000008019197836 */ /* 0x000fce0000000000 */
.L_x_349:
[----:B------:R-:W-:Y:S05]  /*2fc0*/  BSYNC B6 ;  /* 0x0000000000067941 */ /* 0x000fea0003800000 */
.L_x_348:
[----:B------:R-:W0:Y:S01]  /*2fd0*/  LDC.U8 R19, c[0x0][0x215] ;  /* 0x00008540ff137b82 */ /* 0x000e220000000000 */
[----:B------:R-:W-:Y:S01]  /*2fe0*/  ISETP.GE.AND P0, PT, R25, R24, PT ;  /* 0x000000181900720c */ /* 0x000fe20003f06270 */
[----:B------:R-:W-:-:S12]  /*2ff0*/  BSSY B6, `(.L_x_383) ;  /* 0x00000f7000067945 */ /* 0x000fd80003800000 */
[----:B------:R-:W-:Y:S05]  /*3000*/  @P0 BRA `(.L_x_384) ;  /* 0x0000000c00d40947 */ /* 0x000fea0003800000 */
[----:B------:R-:W1:Y:S01]  /*3010*/  LDC.64 R4, c[0x0][0x220] ;  /* 0x00008800ff047b82 */ /* 0x000e620000000a00 */
[----:B------:R-:W-:Y:S01]  /*3020*/  PRMT R0, R23, 0x9910, RZ ;  /* 0x0000991017007816 */ /* 0x000fe200000000ff */
[----:B------:R-:W-:Y:S01]  /*3030*/  IMAD R25, R2, 0x200, R25 ;  /* 0x0000020002197824 */ /* 0x000fe200078e0219 */
[----:B------:R-:W-:Y:S02]  /*3040*/  ULDC UR4, c[0x0][0x230] ;  /* 0x00008c0000047ab9 */ /* 0x000fe40000000800 */
[----:B------:R-:W-:Y:S01]  /*3050*/  ISETP.GT.AND P1, PT, R0, 0x9, PT ;  /* 0x000000090000780c */ /* 0x000fe20003f24270 */
[----:B------:R-:W-:-:S05]  /*3060*/  IMAD R25, R25, UR4, RZ ;  /* 0x0000000419197c24 */ /* 0x000fca000f8e02ff */
[----:B-1----:R-:W-:-:S05]  /*3070*/  IADD3 R4, P0, R25, R4, RZ ;  /* 0x0000000419047210 */ /* 0x002fca0007f1e0ff */
        /* <DEDUP_REMOVED lines=13> */
.L_x_388:
[----:B------:R-:W2:Y:S02]  /*3150*/  LDG.E.U8 R4, desc[UR36][R4.64] ;  /* 0x0000002404047981 */ /* 0x000ea4000c1e1100 */
[----:B--2---:R-:W-:Y:S01]  /*3160*/  ISETP.NE.AND P0, PT, R4, RZ, PT ;  /* 0x000000ff0400720c */ /* 0x004fe20003f05270 */
[----:B------:R-:W-:-:S12]  /*3170*/  BRA `(.L_x_390) ;  /* 0x0000000c00747947 */ /* 0x000fd80003800000 */
.L_x_387:
        /* <DEDUP_REMOVED lines=10> */
.L_x_392:
[----:B------:R-:W2:Y:S02]  /*3220*/  LDG.E R4, desc[UR36][R4.64] ;  /* 0x0000002404047981 */ /* 0x000ea4000c1e1900 */
[----:B--2---:R-:W-:Y:S01]  /*3230*/  ISETP.NE.AND P0, PT, R4, RZ, PT ;  /* 0x000000ff0400720c */ /* 0x004fe20003f05270 */
[----:B------:R-:W-:-:S12]  /*3240*/  BRA `(.L_x_390) ;  /* 0x0000000c00407947 */ /* 0x000fd80003800000 */
.L_x_391:
[----:B------:R-:W2:Y:S02]  /*3250*/  LDG.E.U16 R4, desc[UR36][R4.64] ;  /* 0x0000002404047981 */ /* 0x000ea4000c1e1500 */
[----:B--2---:R-:W-:Y:S01]  /*3260*/  ISETP.NE.AND P0, PT, R4, RZ, PT ;  /* 0x000000ff0400720c */ /* 0x004fe20003f05270 */
[----:B------:R-:W-:-:S12]  /*3270*/  BRA `(.L_x_390) ;  /* 0x0000000c00347947 */ /* 0x000fd80003800000 */
.L_x_386:
        /* <DEDUP_REMOVED lines=9> */
.L_x_394:
[----:B------:R-:W2:Y:S02]  /*3310*/  LDG.E.U16 R0, desc[UR36][R4.64] ;  /* 0x0000002404007981 */ /* 0x000ea4000c1e1500 */
[----:B--2---:R-:W-:-:S05]  /*3320*/  HADD2.F32 R0, -RZ, R0.H0_H0 ;  /* 0x20000000ff007230 */ /* 0x004fca0000004100 */
[----:B------:R-:W-:Y:S01]  /*3330*/  FSETP.NEU.FTZ.AND P0, PT, R0, RZ, PT ;  /* 0x000000ff0000720b */ /* 0x000fe20003f1d000 */
[----:B------:R-:W-:-:S12]  /*3340*/  BRA `(.L_x_390) ;  /* 0x0000000c00007947 */ /* 0x000fd80003800000 */
.L_x_393:
        /* <DEDUP_REMOVED lines=11> */
.L_x_396:
        /* <DEDUP_REMOVED lines=10> */
.L_x_395:
[----:B------:R-:W2:Y:S02]  /*34a0*/  LDG.E.64 R4, desc[UR36][R4.64] ;  /* 0x0000002404047981 */ /* 0x000ea4000c1e1b00 */
[----:B--2---:R-:W-:Y:S01]  /*34b0*/  DSETP.NEU.AND P0, PT, R4, RZ, PT ;  /* 0x000000ff0400722a */ /* 0x004fe20003f0d000 */
[----:B------:R-:W-:-:S13]  /*34c0*/  BRA `(.L_x_390) ;  /* 0x0000000800a07947 */ /* 0x000fda0003800000 */
.L_x_385:
        /* <DEDUP_REMOVED lines=11> */
.L_x_399:
[----:B------:R-:W2:Y:S02]  /*3580*/  LDG.E.128 R4, desc[UR36][R4.64] ;  /* 0x0000002404047981 */ /* 0x000ea4000c1e1d00 */
[----:B--2---:R-:W-:-:S06]  /*3590*/  DSETP.NEU.AND P0, PT, R6, RZ, PT ;  /* 0x000000ff0600722a */ /* 0x004fcc0003f0d000 */
[----:B------:R-:W-:Y:S01]  /*35a0*/  DSETP.NEU.OR P0, PT, R4, RZ, P0 ;  /* 0x000000ff0400722a */ /* 0x000fe2000070d400 */
[----:B------:R-:W-:-:S13]  /*35b0*/  BRA `(.L_x_390) ;  /* 0x0000000800647947 */ /* 0x000fda0003800000 */
.L_x_398:
        /* <DEDUP_REMOVED lines=10> */
[----:B------:R-:W1:Y:S01]  /*3660*/  FLO.U32 R6, R3 ;  /* 0x0000000300067300 */ /* 0x000e6200000e0000 */
[C---:B------:R-:W-:Y:S02]  /*3670*/  VIADD R7, R3.reuse, 0x1000000 ;  /* 0x0100000003077836 */ /* 0x040fe40000000000 */
[----:B------:R-:W-:-:S03]  /*3680*/  VIADD R4, R3, 0xffffffff ;  /* 0xffffffff03047836 */ /* 0x000fc60000000000 */
[----:B------:R-:W-:Y:S02]  /*3690*/  SHF.R.S32.HI R7, RZ, 0x8, R7 ;  /* 0x00000008ff077819 */ /* 0x000fe40000011407 */
[----:B------:R-:W-:Y:S02]  /*36a0*/  SHF.R.S32.HI R4, RZ, 0x1f, R4 ;  /* 0x0000001fff047819 */ /* 0x000fe40000011404 */
[----:B-1----:R-:W-:-:S04]  /*36b0*/  IADD3 R6, -R6, 0x1f, RZ ;  /* 0x0000001f06067810 */ /* 0x002fc80007ffe1ff */
        /* <DEDUP_REMOVED lines=11> */
.L_x_401:
        /* <DEDUP_REMOVED lines=14> */
.L_x_400:
[----:B------:R-:W2:Y:S02]  /*3850*/  LDG.E.U16 R0, desc[UR36][R4.64] ;  /* 0x0000002404007981 */ /* 0x000ea4000c1e1500 */
[----:B--2---:R-:W-:-:S05]  /*3860*/  IMAD.U32 R0, R0, 0x10000, RZ ;  /* 0x0001000000007824 */ /* 0x004fca00078e00ff */
[----:B------:R-:W-:Y:S01]  /*3870*/  FSETP.NEU.FTZ.AND P0, PT, R0, RZ, PT ;  /* 0x000000ff0000720b */ /* 0x000fe20003f1d000 */
[----:B------:R-:W-:-:S12]  /*3880*/  BRA `(.L_x_390) ;  /* 0x0000000400b07947 */ /* 0x000fd80003800000 */
.L_x_397:
        /* <DEDUP_REMOVED lines=11> */
.L_x_404:
        /* <DEDUP_REMOVED lines=15> */
[----:B------:R-:W1:Y:S02]  /*3a30*/  FLO.U32 R4, R3 ;  /* 0x0000000300047300 */ /* 0x000e6400000e0000 */
[----:B-1----:R-:W-:-:S04]  /*3a40*/  IADD3 R5, -R4, 0x1f, RZ ;  /* 0x0000001f04057810 */ /* 0x002fc80007ffe1ff */
[----:B------:R-:W-:Y:S01]  /*3a50*/  IADD3 R0, R0, 0x1d, -R5 ;  /* 0x0000001d00007810 */ /* 0x000fe20007ffe805 */
[----:B------:R-:W-:-:S05]  /*3a60*/  VIADD R4, R5, 0xffffffe4 ;  /* 0xffffffe405047836 */ /* 0x000fca0000000000 */
[----:B------:R-:W-:-:S04]  /*3a70*/  SHF.L.U32 R4, R3, R4, RZ ;  /* 0x0000000403047219 */ /* 0x000fc800000006ff */
[----:B------:R-:W-:-:S07]  /*3a80*/  LOP3.LUT R3, R4, 0x7, RZ, 0xc0, !PT ;  /* 0x0000000704037812 */ /* 0x000fce00078ec0ff */
.L_x_408:
[----:B------:R-:W-:Y:S05]  /*3a90*/  BSYNC B1 ;  /* 0x0000000000017941 */ /* 0x000fea0003800000 */
.L_x_407:
[----:B------:R-:W-:Y:S01]  /*3aa0*/  LEA R5, R0, 0x3b800000, 0x17 ;  /* 0x3b80000000057811 */ /* 0x000fe200078eb8ff */
[----:B------:R-:W-:-:S05]  /*3ab0*/  IMAD.SHL.U32 R0, R3, 0x100000, RZ ;  /* 0x0010000003007824 */ /* 0x000fca00078e00ff */
[----:B------:R-:W-:-:S07]  /*3ac0*/  LOP3.LUT R0, R5, R0, R6, 0xfe, !PT ;  /* 0x0000000005007212 */ /* 0x000fce00078efe06 */
.L_x_406:
[----:B------:R-:W-:Y:S05]  /*3ad0*/  BSYNC B0 ;  /* 0x0000000000007941 */ /* 0x000fea0003800000 */
.L_x_405:
[----:B------:R-:W-:Y:S01]  /*3ae0*/  FSETP.NEU.FTZ.AND P0, PT, R0, RZ, PT ;  /* 0x000000ff0000720b */ /* 0x000fe20003f1d000 */
[----:B------:R-:W-:-:S12]  /*3af0*/  BRA `(.L_x_390) ;  /* 0x0000000400147947 */ /* 0x000fd80003800000 */
.L_x_403:
        /* <DEDUP_REMOVED lines=21> */
.L_x_412:
[----:B------:R-:W-:Y:S05]  /*3c50*/  BSYNC B1 ;  /* 0x0000000000017941 */ /* 0x000fea0003800000 */
.L_x_411:
[----:B------:R-:W-:Y:S01]  /*3c60*/  LEA R5, R0, 0x37800000, 0x17 ;  /* 0x3780000000057811 */ /* 0x000fe200078eb8ff */
[----:B------:R-:W-:-:S05]  /*3c70*/  IMAD.SHL.U32 R0, R3, 0x200000, RZ ;  /* 0x0020000003007824 */ /* 0x000fca00078e00ff */
[----:B------:R-:W-:-:S07]  /*3c80*/  LOP3.LUT R0, R5, R0, R6, 0xfe, !PT ;  /* 0x0000000005007212 */ /* 0x000fce00078efe06 */
.L_x_410:
[----:B------:R-:W-:Y:S05]  /*3c90*/  BSYNC B0 ;  /* 0x0000000000007941 */ /* 0x000fea0003800000 */
.L_x_409:
[----:B------:R-:W-:Y:S01]  /*3ca0*/  FSETP.NEU.FTZ.AND P0, PT, R0, RZ, PT ;  /* 0x000000ff0000720b */ /* 0x000fe20003f1d000 */
[----:B------:R-:W-:-:S12]  /*3cb0*/  BRA `(.L_x_390) ;  /* 0x0000000000a47947 */ /* 0x000fd80003800000 */
.L_x_402:
        /* <DEDUP_REMOVED lines=14> */
.L_x_416:
[----:B------:R-:W-:Y:S05]  /*3da0*/  BSYNC B0 ;  /* 0x0000000000007941 */ /* 0x000fea0003800000 */
.L_x_415:
[----:B------:R-:W-:Y:S01]  /*3db0*/  FSETP.NEU.FTZ.AND P0, PT, R0, RZ, PT ;  /* 0x000000ff0000720b */ /* 0x000fe20003f1d000 */
[----:B------:R-:W-:-:S12]  /*3dc0*/  BRA `(.L_x_390) ;  /* 0x0000000000607947 */ /* 0x000fd80003800000 */
.L_x_389:
[----:B------:R-:W-:Y:S01]  /*3dd0*/  MOV R14, 0x0 ;  /* 0x00000000000e7802 */ /* 0x000fe20000000f00 */
[----:B------:R-:W-:Y:S01]  /*3de0*/  ULDC.64 UR4, c[0x4][0x1a8] ;  /* 0x01006a0000047ab9 */ /* 0x000fe20000000a00 */
[----:B------:R-:W-:Y:S01]  /*3df0*/  ULDC.64 UR6, c[0x4][0xb8] ;  /* 0x01002e0000067ab9 */ /* 0x000fe20000000a00 */
[----:B------:R-:W-:Y:S02]  /*3e00*/  IMAD.U32 R4, RZ, RZ, UR4 ;  /* 0x00000004ff047e24 */ /* 0x000fe4000f8e00ff */
[----:B------:R-:W-:Y:S01]  /*3e10*/  IMAD.U32 R5, RZ, RZ, UR5 ;  /* 0x00000005ff057e24 */ /* 0x000fe2000f8e00ff */
[----:B------:R-:W1:Y:S01]  /*3e20*/  LDC.64 R14, c[0x4][R14] ;  /* 0x010000000e0e7b82 */ /* 0x000e620000000a00 */
        /* <DEDUP_REMOVED lines=9> */
[----:B01----:R-:W-:Y:S05]  /*3ec0*/  CALL.ABS.NOINC R14 ;  /* 0x000000000e007343 */ /* 0x003fea0003c00000 */
.L_x_417:
[----:B------:R-:W-:Y:S01]  /*3ed0*/  PLOP3.LUT P0, PT, PT, PT, PT, 0x8, 0x0 ;  /* 0x000000000000781c */ /* 0x000fe20003f0e170 */
[----:B------:R-:W-:-:S12]  /*3ee0*/  BRA `(.L_x_390) ;  /* 0x0000000000187947 */ /* 0x000fd80003800000 */
.L_x_414:
[----:B------:R-:W2:Y:S02]  /*3ef0*/  LDG.E.64 R4, desc[UR36][R4.64] ;  /* 0x0000002404047981 */ /* 0x000ea4000c1e1b00 */
[----:B--2---:R-:W-:-:S04]  /*3f00*/  ISETP.NE.U32.AND P0, PT, R4, RZ, PT ;  /* 0x000000ff0400720c */ /* 0x004fc80003f05070 */
[----:B------:R-:W-:Y:S01]  /*3f10*/  ISETP.NE.AND.EX P0, PT, R5, RZ, PT, P0 ;  /* 0x000000ff0500720c */ /* 0x000fe20003f05300 */
[----:B------:R-:W-:-:S12]  /*3f20*/  BRA `(.L_x_390) ;  /* 0x0000000000087947 */ /* 0x000fd80003800000 */
.L_x_413:
[----:B------:R-:W2:Y:S02]  /*3f30*/  LDG.E R4, desc[UR36][R4.64] ;  /* 0x0000002404047981 */ /* 0x000ea4000c1e1900 */
[----:B--2---:R-:W-:-:S13]  /*3f40*/  ISETP.NE.AND P0, PT, R4, RZ, PT ;  /* 0x000000ff0400720c */ /* 0x004fda0003f05270 */
.L_x_390:
[----:B------:R-:W-:-:S07]  /*3f50*/  SEL R22, RZ, 0x1, !P0 ;  /* 0x00000001ff167807 */ /* 0x000fce0004000000 */
.L_x_384:
[----:B------:R-:W-:Y:S05]  /*3f60*/  BSYNC B6 ;  /* 0x0000000000067941 */ /* 0x000fea0003800000 */
.L_x_383:
[----:B------:R-:W1:Y:S01]  /*3f70*/  S2R R7, SR_TID.X ;  /* 0x0000000000077919 */ /* 0x000e620000002100 */
[----:B------:R-:W-:Y:S01]  /*3f80*/  PRMT R3, R16, 0x9910, RZ ;  /* 0x0000991010037816 */ /* 0x000fe200000000ff */
[----:B------:R-:W-:Y:S01]  /*3f90*/  BSSY B6, `(.L_x_418) ;  /* 0x00000fd000067945 */ /* 0x000fe20003800000 */
[----:B------:R-:W2:Y:S01]  /*3fa0*/  LDC.U8 R16, c[0x0][0x234] ;  /* 0x00008d00ff107b82 */ /* 0x000ea20000000000 */
[----:B0-----:R-:W-:Y:S02]  /*3fb0*/  ISETP.NE.AND P0, PT, R19, RZ, PT ;  /* 0x000000ff1300720c */ /* 0x001fe40003f05270 */
[----:B------:R-:W-:Y:S02]  /*3fc0*/  PRMT R0, R18, 0x9910, RZ ;  /* 0x0000991012007816 */ /* 0x000fe400000000ff */
[----:B------:R-:W-:Y:S02]  /*3fd0*/  PRMT R4, R17, 0x9910, RZ ;  /* 0x0000991011047816 */ /* 0x000fe400000000ff */
[----:B------:R-:W-:-:S02]  /*3fe0*/  PRMT R5, R22, 0x9910, RZ ;  /* 0x0000991016057816 */ /* 0x000fc400000000ff */
[----:B------:R-:W-:Y:S02]  /*3ff0*/  ISETP.NE.AND P3, PT, R0, RZ, P0 ;  /* 0x000000ff0000720c */ /* 0x000fe40000765270 */
[----:B------:R-:W-:Y:S02]  /*4000*/  ISETP.NE.AND P2, PT, R3, RZ, P0 ;  /* 0x000000ff0300720c */ /* 0x000fe40000745270 */
[----:B------:R-:W-:Y:S02]  /*4010*/  ISETP.NE.AND P1, PT, R4, RZ, P0 ;  /* 0x000000ff0400720c */ /* 0x000fe40000725270 */
[----:B------:R-:W-:Y:S02]  /*4020*/  ISETP.NE.AND P0, PT, R5, RZ, P0 ;  /* 0x000000ff0500720c */ /* 0x000fe40000705270 */
[----:B------:R-:W-:Y:S02]  /*4030*/  SEL R3, RZ, 0x1, !P3 ;  /* 0x00000001ff037807 */ /* 0x000fe40005800000 */
[----:B------:R-:W-:-:S02]  /*4040*/  SEL R26, RZ, 0x1, !P2 ;  /* 0x00000001ff1a7807 */ /* 0x000fc40005000000 */
[----:B------:R-:W-:Y:S02]  /*4050*/  SEL R18, RZ, 0x1, !P1 ;  /* 0x00000001ff127807 */ /* 0x000fe40004800000 */
[----:B------:R-:W-:Y:S02]  /*4060*/  SEL R22, RZ, 0x1, !P0 ;  /* 0x00000001ff167807 */ /* 0x000fe40004000000 */
[----:B-1----:R-:W-:Y:S01]  /*4070*/  ISETP.GE.AND P4, PT, R7, R24, PT ;  /* 0x000000180700720c */ /* 0x002fe20003f86270 */
[----:B------:R-:W-:-:S12]  /*4080*/  IMAD.MOV.U32 R17, RZ, RZ, R7 ;  /* 0x000000ffff117224 */ /* 0x000fd800078e0007 */
[----:B------:R-:W-:Y:S05]  /*4090*/  @P4 BRA `(.L_x_419) ;  /* 0x0000000c00b04947 */ /* 0x000fea0003800000 */
[----:B------:R-:W0:Y:S01]  /*40a0*/  LDC.64 R8, c[0x0][0x218] ;  /* 0x00008600ff087b82 */ /* 0x000e220000000a00 */
[----:B------:R-:W-:Y:S01]  /*40b0*/  IMAD R0, R2, 0x200, R7 ;  /* 0x0000020002007824 */ /* 0x000fe200078e0207 */
[----:B--2---:R-:W-:Y:S01]  /*40c0*/  PRMT R4, R16, 0x9910, RZ ;  /* 0x0000991010047816 */ /* 0x004fe200000000ff */
[----:B------:R-:W-:Y:S01]  /*40d0*/  ULDC UR4, c[0x0][0x238] ;  /* 0x00008e0000047ab9 */ /* 0x000fe20000000800 */
[----:B------:R-:W-:Y:S02]  /*40e0*/  VIADD R17, R7, 0x80 ;  /* 0x0000008007117836 */ /* 0x000fe40000000000 */
        /* <DEDUP_REMOVED lines=16> */
.L_x_423:
[----:B------:R0:W-:Y:S01]  /*41f0*/  STG.E.U8 desc[UR36][R8.64], R3 ;  /* 0x0000000308007986 */ /* 0x0001e2000c101124 */
[----:B------:R-:W-:Y:S05]  /*4200*/  BRA `(.L_x_419) ;  /* 0x0000000c00547947 */ /* 0x000fea0003800000 */
.L_x_422:
[----:B------:R-:W-:-:S13]  /*4210*/  ISETP.NE.AND P0, PT, R0, 0x2, PT ;  /* 0x000000020000780c */ /* 0x000fda0003f05270 */
[----:B------:R-:W-:Y:S05]  /*4220*/  @!P0 BRA `(.L_x_425) ;  /* 0x0000000000288947 */ /* 0x000fea0003800000 */
[----:B------:R-:W-:-:S13]  /*4230*/  ISETP.NE.AND P0, PT, R0, 0x3, PT ;  /* 0x000000030000780c */ /* 0x000fda0003f05270 */
[----:B------:R-:W-:Y:S05]  /*4240*/  @!P0 BRA `(.L_x_426) ;  /* 0x0000000000188947 */ /* 0x000fea0003800000 */
[----:B------:R-:W-:-:S13]  /*4250*/  ISETP.NE.AND P0, PT, R0, 0x4, PT ;  /* 0x000000040000780c */ /* 0x000fda0003f05270 */
[----:B------:R-:W-:Y:S05]  /*4260*/  @P0 BRA `(.L_x_424) ;  /* 0x0000000800e40947 */ /* 0x000fea0003800000 */
[----:B------:R-:W-:Y:S02]  /*4270*/  IMAD.MOV.U32 R4, RZ, RZ, R3 ;  /* 0x000000ffff047224 */ /* 0x000fe400078e0003 */
[----:B------:R-:W-:-:S05]  /*4280*/  IMAD.MOV.U32 R5, RZ, RZ, RZ ;  /* 0x000000ffff057224 */ /* 0x000fca00078e00ff */
[----:B------:R0:W-:Y:S01]  /*4290*/  STG.E.64 desc[UR36][R8.64], R4 ;  /* 0x0000000408007986 */ /* 0x0001e2000c101b24 */
[----:B------:R-:W-:Y:S05]  /*42a0*/  BRA `(.L_x_419) ;  /* 0x0000000c002c7947 */ /* 0x000fea0003800000 */
.L_x_426:
[----:B------:R0:W-:Y:S01]  /*42b0*/  STG.E desc[UR36][R8.64], R3 ;  /* 0x0000000308007986 */ /* 0x0001e2000c101924 */
[----:B------:R-:W-:Y:S05]  /*42c0*/  BRA `(.L_x_419) ;  /* 0x0000000c00247947 */ /* 0x000fea0003800000 */
.L_x_425:
[----:B------:R0:W-:Y:S01]  /*42d0*/  STG.E.U16 desc[UR36][R8.64], R3 ;  /* 0x0000000308007986 */ /* 0x0001e2000c101524 */
[----:B------:R-:W-:Y:S05]  /*42e0*/  BRA `(.L_x_419) ;  /* 0x0000000c001c7947 */ /* 0x000fea0003800000 */
.L_x_421:
[----:B------:R-:W-:-:S13]  /*42f0*/  ISETP.GT.AND P0, PT, R0, 0x6, PT ;  /* 0x000000060000780c */ /* 0x000fda0003f04270 */
[----:B------:R-:W-:Y:S05]  /*4300*/  @P0 BRA `(.L_x_427) ;  /* 0x00000000002c0947 */ /* 0x000fea0003800000 */
[----:B------:R-:W-:-:S13]  /*4310*/  ISETP.NE.AND P0, PT, R0, 0x5, PT ;  /* 0x000000050000780c */ /* 0x000fda0003f05270 */
[----:B------:R-:W-:Y:S05]  /*4320*/  @!P0 BRA `(.L_x_428) ;  /* 0x0000000000148947 */ /* 0x000fea0003800000 */
[----:B------:R-:W-:-:S13]  /*4330*/  ISETP.NE.AND P0, PT, R0, 0x6, PT ;  /* 0x000000060000780c */ /* 0x000fda0003f05270 */
[----:B------:R-:W-:Y:S05]  /*4340*/  @P0 BRA `(.L_x_424) ;  /* 0x0000000800ac0947 */ /* 0x000fea0003800000 */
[----:B------:R-:W0:Y:S02]  /*4350*/  I2F.S16 R3, R3 ;  /* 0x0000000300037306 */ /* 0x000e240000101400 */
[----:B0-----:R0:W-:Y:S01]  /*4360*/  STG.E desc[UR36][R8.64], R3 ;  /* 0x0000000308007986 */ /* 0x0011e2000c101924 */
[----:B------:R-:W-:Y:S05]  /*4370*/  BRA `(.L_x_419) ;  /* 0x0000000800f87947 */ /* 0x000fea0003800000 */
.L_x_428:
[----:B------:R-:W0:Y:S02]  /*4380*/  I2F.S16 R0, R3 ;  /* 0x0000000300007306 */ /* 0x000e240000101400 */
[----:B0-----:R-:W-:-:S05]  /*4390*/  F2FP.F16.F32.PACK_AB R0, RZ, R0 ;  /* 0x00000000ff00723e */ /* 0x001fca00000000ff */
[----:B------:R0:W-:Y:S01]  /*43a0*/  STG.E.U16 desc[UR36][R8.64], R0 ;  /* 0x0000000008007986 */ /* 0x0001e2000c101524 */
[----:B------:R-:W-:Y:S05]  /*43b0*/  BRA `(.L_x_419) ;  /* 0x0000000800e87947 */ /* 0x000fea0003800000 */
.L_x_427:
[----:B------:R-:W-:-:S13]  /*43c0*/  ISETP.NE.AND P0, PT, R0, 0x7, PT ;  /* 0x000000070000780c */ /* 0x000fda0003f05270 */
[----:B------:R-:W-:Y:S05]  /*43d0*/  @!P0 BRA `(.L_x_429) ;  /* 0x0000000000348947 */ /* 0x000fea0003800000 */
[----:B------:R-:W-:-:S13]  /*43e0*/  ISETP.NE.AND P0, PT, R0, 0x8, PT ;  /* 0x000000080000780c */ /* 0x000fda0003f05270 */
[----:B------:R-:W-:Y:S05]  /*43f0*/  @!P0 BRA `(.L_x_430) ;  /* 0x0000000000188947 */ /* 0x000fea0003800000 */
[----:B------:R-:W-:-:S13]  /*4400*/  ISETP.NE.AND P0, PT, R0, 0x9, PT ;  /* 0x000000090000780c */ /* 0x000fda0003f05270 */
[----:B------:R-:W-:Y:S05]  /*4410*/  @P0 BRA `(.L_x_424) ;  /* 0x0000000800780947 */ /* 0x000fea0003800000 */
[----:B------:R-:W0:Y:S01]  /*4420*/  I2F.S16 R4, R3 ;  /* 0x0000000300047306 */ /* 0x000e220000101400 */
[----:B------:R-:W-:-:S05]  /*4430*/  IMAD.MOV.U32 R5, RZ, RZ, RZ ;  /* 0x000000ffff057224 */ /* 0x000fca00078e00ff */
[----:B0-----:R0:W-:Y:S01]  /*4440*/  STG.E.64 desc[UR36][R8.64], R4 ;  /* 0x0000000408007986 */ /* 0x0011e2000c101b24 */
[----:B------:R-:W-:Y:S05]  /*4450*/  BRA `(.L_x_419) ;  /* 0x0000000800c07947 */ /* 0x000fea0003800000 */
.L_x_430:
[----:B------:R-:W0:Y:S02]  /*4460*/  I2F.S16 R3, R3 ;  /* 0x0000000300037306 */ /* 0x000e240000101400 */
[----:B0-----:R-:W-:-:S04]  /*4470*/  F2FP.F16.F32.PACK_AB R3, RZ, R3 ;  /* 0x00000003ff03723e */ /* 0x001fc800000000ff */
[----:B------:R-:W-:-:S05]  /*4480*/  PRMT R3, R3, 0x5410, RZ ;  /* 0x0000541003037816 */ /* 0x000fca00000000ff */
[----:B------:R0:W-:Y:S01]  /*4490*/  STG.E desc[UR36][R8.64], R3 ;  /* 0x0000000308007986 */ /* 0x0001e2000c101924 */
[----:B------:R-:W-:Y:S05]  /*44a0*/  BRA `(.L_x_419) ;  /* 0x0000000800ac7947 */ /* 0x000fea0003800000 */
.L_x_429:
[----:B------:R-:W0:Y:S02]  /*44b0*/  I2F.F64.S16 R4, R3 ;  /* 0x0000000300047312 */ /* 0x000e240000101c00 */
[----:B0-----:R0:W-:Y:S01]  /*44c0*/  STG.E.64 desc[UR36][R8.64], R4 ;  /* 0x0000000408007986 */ /* 0x0011e2000c101b24 */
[----:B------:R-:W-:Y:S05]  /*44d0*/  BRA `(.L_x_419) ;  /* 0x0000000800a07947 */ /* 0x000fea0003800000 */
.L_x_420:
        /* <DEDUP_REMOVED lines=10> */
.L_x_433:
[----:B------:R-:W0:Y:S01]  /*4580*/  I2F.F64.S16 R4, R3 ;  /* 0x0000000300047312 */ /* 0x000e220000101c00 */
[----:B------:R-:W-:-:S05]  /*4590*/  CS2R R6, SRZ ;  /* 0x0000000000067805 */ /* 0x000fca000001ff00 */
[----:B0-----:R0:W-:Y:S01]  /*45a0*/  STG.E.128 desc[UR36][R8.64], R4 ;  /* 0x0000000408007986 */ /* 0x0011e2000c101d24 */
[----:B------:R-:W-:Y:S05]  /*45b0*/  BRA `(.L_x_419) ;  /* 0x0000000800687947 */ /* 0x000fea0003800000 */
.L_x_432:
[----:B------:R-:W-:-:S13]  /*45c0*/  ISETP.NE.AND P0, PT, R0, 0xf, PT ;  /* 0x0000000f0000780c */ /* 0x000fda0003f05270 */
[----:B------:R-:W-:Y:S05]  /*45d0*/  @!P0 BRA `(.L_x_434) ;  /* 0x0000000000b48947 */ /* 0x000fea0003800000 */
[----:B------:R-:W-:-:S13]  /*45e0*/  ISETP.NE.AND P0, PT, R0, 0x17, PT ;  /* 0x000000170000780c */ /* 0x000fda0003f05270 */
[----:B------:R-:W-:Y:S05]  /*45f0*/  @!P0 BRA `(.L_x_435) ;  /* 0x0000000000548947 */ /* 0x000fea0003800000 */
[----:B------:R-:W-:-:S13]  /*4600*/  ISETP.NE.AND P0, PT, R0, 0x18, PT ;  /* 0x000000180000780c */ /* 0x000fda0003f05270 */
[----:B------:R-:W-:Y:S05]  /*4610*/  @P0 BRA `(.L_x_424) ;  /* 0x0000000400f80947 */ /* 0x000fea0003800000 */
[----:B------:R-:W0:Y:S01]  /*4620*/  I2F.S16 R3, R3 ;  /* 0x0000000300037306 */ /* 0x000e220000101400 */
[----:B------:R-:W-:Y:S01]  /*4630*/  BSSY B0, `(.L_x_436) ;  /* 0x000000e000007945 */ /* 0x000fe20003800000 */
[C---:B0-----:R-:W-:Y:S02]  /*4640*/  LOP3.LUT R4, R3.reuse, 0x7fffffff, RZ, 0xc0, !PT ;  /* 0x7fffffff03047812 */ /* 0x041fe400078ec0ff */
[----:B------:R-:W-:Y:S02]  /*4650*/  LOP3.LUT R0, R3, 0x80000000, RZ, 0xc0, !PT ;  /* 0x8000000003007812 */ /* 0x000fe400078ec0ff */
[----:B------:R-:W-:Y:S02]  /*4660*/  ISETP.GT.U32.AND P0, PT, R4, 0x43efffff, PT ;  /* 0x43efffff0400780c */ /* 0x000fe40003f04070 */
[----:B------:R-:W-:Y:S01]  /*4670*/  SHF.R.U32.HI R5, RZ, 0x18, R0 ;  /* 0x00000018ff057819 */ /* 0x000fe20000011600 */
[----:B------:R-:W-:-:S10]  /*4680*/  IMAD.MOV.U32 R0, RZ, RZ, 0x7f ;  /* 0x0000007fff007424 */ /* 0x000fd400078e00ff */
[----:B------:R-:W-:Y:S05]  /*4690*/  @P0 BRA `(.L_x_437) ;  /* 0x00000000001c0947 */ /* 0x000fea0003800000 */
[----:B------:R-:W-:-:S13]  /*46a0*/  ISETP.GE.U32.AND P0, PT, R4, 0x3c800000, PT ;  /* 0x3c8000000400780c */ /* 0x000fda0003f06070 */
[----:B------:R-:W-:-:S04]  /*46b0*/  @P0 SHF.R.U32.HI R0, RZ, 0x14, R3 ;  /* 0x00000014ff000819 */ /* 0x000fc80000011603 */
[----:B------:R-:W-:-:S04]  /*46c0*/  @P0 LOP3.LUT R0, R0, 0x1, RZ, 0xc0, !PT ;  /* 0x0000000100000812 */ /* 0x000fc800078ec0ff */
[----:B------:R-:W-:Y:S01]  /*46d0*/  @P0 IADD3 R0, R3, 0x407ffff, R0 ;  /* 0x0407ffff03000810 */ /* 0x000fe20007ffe000 */
[----:B------:R-:W-:-:S03]  /*46e0*/  @!P0 FADD.FTZ R3, R4, 16384 ;  /* 0x4680000004038421 */ /* 0x000fc60000010000 */
[----:B------:R-:W-:Y:S01]  /*46f0*/  @P0 SHF.R.U32.HI R0, RZ, 0x14, R0 ;  /* 0x00000014ff000819 */ /* 0x000fe20000011600 */
[----:B------:R-:W-:-:S07]  /*4700*/  @!P0 VIADD R0, R3, 0xb9800000 ;  /* 0xb980000003008836 */ /* 0x000fce0000000000 */
.L_x_437:
[----:B------:R-:W-:Y:S05]  /*4710*/  BSYNC B0 ;  /* 0x0000000000007941 */ /* 0x000fea0003800000 */
.L_x_436:
[----:B------:R-:W-:-:S05]  /*4720*/  LOP3.LUT R5, R0, R5, RZ, 0xfc, !PT ;  /* 0x0000000500057212 */ /* 0x000fca00078efcff */
[----:B------:R0:W-:Y:S01]  /*4730*/  STG.E.U8 desc[UR36][R8.64], R5 ;  /* 0x0000000508007986 */ /* 0x0001e2000c101124 */
[----:B------:R-:W-:Y:S05]  /*4740*/  BRA `(.L_x_419) ;  /* 0x0000000800047947 */ /* 0x000fea0003800000 */
.L_x_435:
[----:B------:R-:W0:Y:S01]  /*4750*/  I2F.S16 R5, R3 ;  /* 0x0000000300057306 */ /* 0x000e220000101400 */
[----:B------:R-:W-:Y:S01]  /*4760*/  BSSY B0, `(.L_x_438) ;  /* 0x000000f000007945 */ /* 0x000fe20003800000 */
[----:B0-----:R-:W-:-:S04]  /*4770*/  LOP3.LUT R4, R5, 0x7fffffff, RZ, 0xc0, !PT ;  /* 0x7fffffff05047812 */ /* 0x001fc800078ec0ff */
        /* <DEDUP_REMOVED lines=10> */
.L_x_439:
[----:B------:R-:W-:Y:S01]  /*4820*/  IMAD.MOV.U32 R0, RZ, RZ, 0x7f ;  /* 0x0000007fff007424 */ /* 0x000fe200078e00ff */
[----:B------:R-:W-:-:S04]  /*4830*/  ISETP.GT.U32.AND P0, PT, R4, 0x7f800000, PT ;  /* 0x7f8000000400780c */ /* 0x000fc80003f04070 */
[----:B------:R-:W-:-:S09]  /*4840*/  SEL R0, R0, 0x7c, P0 ;  /* 0x0000007c00007807 */ /* 0x000fd20000000000 */
.L_x_440:
[----:B------:R-:W-:Y:S05]  /*4850*/  BSYNC B0 ;  /* 0x0000000000007941 */ /* 0x000fea0003800000 */
.L_x_438:
[----:B------:R-:W-:-:S04]  /*4860*/  LOP3.LUT R3, R5, 0x80000000, RZ, 0xc0, !PT ;  /* 0x8000000005037812 */ /* 0x000fc800078ec0ff */
[----:B------:R-:W-:-:S04]  /*4870*/  SHF.R.U32.HI R3, RZ, 0x18, R3 ;  /* 0x00000018ff037819 */ /* 0x000fc80000011603 */
[----:B------:R-:W-:-:S05]  /*4880*/  LOP3.LUT R3, R0, R3, RZ, 0xfc, !PT ;  /* 0x0000000300037212 */ /* 0x000fca00078efcff */
[----:B------:R0:W-:Y:S01]  /*4890*/  STG.E.U8 desc[UR36][R8.64], R3 ;  /* 0x0000000308007986 */ /* 0x0001e2000c101124 */
[----:B------:R-:W-:Y:S05]  /*48a0*/  BRA `(.L_x_419) ;  /* 0x0000000400ac7947 */ /* 0x000fea0003800000 */
.L_x_434:
[----:B------:R-:W0:Y:S02]  /*48b0*/  I2F.S16 R0, R3 ;  /* 0x0000000300007306 */ /* 0x000e240000101400 */
[----:B0-----:R-:W-:-:S05]  /*48c0*/  F2FP.BF16.F32.PACK_AB R0, RZ, R0 ;  /* 0x00000000ff00723e */ /* 0x001fca00000010ff */
[----:B------:R0:W-:Y:S01]  /*48d0*/  STG.E.U16 desc[UR36][R8.64], R0 ;  /* 0x0000000008007986 */ /* 0x0001e2000c101524 */
[----:B------:R-:W-:Y:S05]  /*48e0*/  BRA `(.L_x_419) ;  /* 0x00000004009c7947 */ /* 0x000fea0003800000 */
.L_x_431:
        /* <DEDUP_REMOVED lines=10> */
.L_x_443:
[----:B------:R-:W0:Y:S01]  /*4990*/  I2F.S16 R3, R3 ;  /* 0x0000000300037306 */ /* 0x000e220000101400 */
[----:B------:R-:W-:Y:S01]  /*49a0*/  BSSY B0, `(.L_x_444) ;  /* 0x0000014000007945 */ /* 0x000fe20003800000 */
[----:B------:R-:W-:Y:S01]  /*49b0*/  IMAD.MOV.U32 R4, RZ, RZ, 0x80 ;  /* 0x00000080ff047424 */ /* 0x000fe200078e00ff */
[----:B0-----:R-:W-:-:S04]  /*49c0*/  LOP3.LUT R5, R3, 0x7fffffff, RZ, 0xc0, !PT ;  /* 0x7fffffff03057812 */ /* 0x001fc800078ec0ff */
        /* <DEDUP_REMOVED lines=13> */
.L_x_446:
[----:B------:R-:W-:-:S04]  /*4aa0*/  LOP3.LUT R3, R3, 0x80000000, RZ, 0xc0, !PT ;  /* 0x8000000003037812 */ /* 0x000fc800078ec0ff */
[----:B------:R-:W-:-:S04]  /*4ab0*/  SHF.R.U32.HI R3, RZ, 0x18, R3 ;  /* 0x00000018ff037819 */ /* 0x000fc80000011603 */
[----:B------:R-:W-:-:S04]  /*4ac0*/  LOP3.LUT R0, R0, R3, RZ, 0xfc, !PT ;  /* 0x0000000300007212 */ /* 0x000fc800078efcff */
[----:B------:R-:W-:-:S07]  /*4ad0*/  PRMT R4, R0, 0x7610, R4 ;  /* 0x0000761000047816 */ /* 0x000fce0000000004 */
.L_x_445:
[----:B------:R-:W-:Y:S05]  /*4ae0*/  BSYNC B0 ;  /* 0x0000000000007941 */ /* 0x000fea0003800000 */
.L_x_444:
[----:B------:R4:W-:Y:S01]  /*4af0*/  STG.E.U8 desc[UR36][R8.64], R4 ;  /* 0x0000000408007986 */ /* 0x0009e2000c101124 */
[----:B------:R-:W-:Y:S05]  /*4b00*/  BRA `(.L_x_419) ;  /* 0x0000000400147947 */ /* 0x000fea0003800000 */
.L_x_442:
        /* <DEDUP_REMOVED lines=17> */
.L_x_449:
[----:B------:R-:W-:-:S04]  /*4c20*/  LOP3.LUT R3, R3, 0x80000000, RZ, 0xc0, !PT ;  /* 0x8000000003037812 */ /* 0x000fc800078ec0ff */
[----:B------:R-:W-:-:S04]  /*4c30*/  SHF.R.U32.HI R3, RZ, 0x18, R3 ;  /* 0x00000018ff037819 */ /* 0x000fc80000011603 */
[----:B------:R-:W-:-:S04]  /*4c40*/  LOP3.LUT R0, R0, R3, RZ, 0xfc, !PT ;  /* 0x0000000300007212 */ /* 0x000fc800078efcff */
[----:B------:R-:W-:-:S07]  /*4c50*/  PRMT R4, R0, 0x7610, R4 ;  /* 0x0000761000047816 */ /* 0x000fce0000000004 */
.L_x_448:
[----:B------:R-:W-:Y:S05]  /*4c60*/  BSYNC B0 ;  /* 0x0000000000007941 */ /* 0x000fea0003800000 */
.L_x_447:
[----:B------:R0:W-:Y:S01]  /*4c70*/  STG.E.U8 desc[UR36][R8.64], R4 ;  /* 0x0000000408007986 */ /* 0x0001e2000c101124 */
[----:B------:R-:W-:Y:S05]  /*4c80*/  BRA `(.L_x_419) ;  /* 0x0000000000b47947 */ /* 0x000fea0003800000 */
.L_x_441:
[----:B------:R-:W-:-:S13]  /*4c90*/  ISETP.NE.AND P0, PT, R0, 0x1c, PT ;  /* 0x0000001c0000780c */ /* 0x000fda0003f05270 */
[----:B------:R-:W-:Y:S05]  /*4ca0*/  @!P0 BRA `(.L_x_450) ;  /* 0x0000000000a88947 */ /* 0x000fea0003800000 */
[----:B------:R-:W-:-:S13]  /*4cb0*/  ISETP.NE.AND P0, PT, R0, 0x1d, PT ;  /* 0x0000001d0000780c */ /* 0x000fda0003f05270 */
[----:B------:R-:W-:Y:S05]  /*4cc0*/  @!P0 BRA `(.L_x_451) ;  /* 0x0000000000908947 */ /* 0x000fea0003800000 */
[----:B------:R-:W-:-:S13]  /*4cd0*/  ISETP.NE.AND P0, PT, R0, 0x2c, PT ;  /* 0x0000002c0000780c */ /* 0x000fda0003f05270 */
[----:B------:R-:W-:Y:S05]  /*4ce0*/  @P0 BRA `(.L_x_424) ;  /* 0x0000000000440947 */ /* 0x000fea0003800000 */
[----:B------:R-:W0:Y:S02]  /*4cf0*/  I2F.S16 R6, R3 ;  /* 0x0000000300067306 */ /* 0x000e240000101400 */
[----:B0-----:R-:W-:-:S04]  /*4d00*/  SHF.R.U32.HI R4, RZ, 0x17, R6 ;  /* 0x00000017ff047819 */ /* 0x001fc80000011606 */
[----:B------:R-:W-:-:S04]  /*4d10*/  LOP3.LUT R5, R4, 0xff, RZ, 0xc0, !PT ;  /* 0x000000ff04057812 */ /* 0x000fc800078ec0ff */
[----:B------:R-:W-:-:S13]  /*4d20*/  ISETP.NE.AND P2, PT, R5, 0xff, PT ;  /* 0x000000ff0500780c */ /* 0x000fda0003f45270 */
[--C-:B------:R-:W-:Y:S02]  /*4d30*/  @P2 SHF.R.U32.HI R0, RZ, 0x16, R6.reuse ;  /* 0x00000016ff002819 */ /* 0x100fe40000011606 */
[----:B------:R-:W-:Y:S01]  /*4d40*/  @P2 LOP3.LUT P0, RZ, R5, 0x3fffff, R6, 0xf8, !PT ;  /* 0x003fffff05ff2812 */ /* 0x000fe2000780f806 */
[----:B------:R-:W-:Y:S01]  /*4d50*/  @P2 VIADD R5, R4, 0x1 ;  /* 0x0000000104052836 */ /* 0x000fe20000000000 */
[----:B------:R-:W-:-:S04]  /*4d60*/  @P2 LOP3.LUT R0, R0, 0x1, RZ, 0xc0, !PT ;  /* 0x0000000100002812 */ /* 0x000fc800078ec0ff */
[----:B------:R-:W-:Y:S01]  /*4d70*/  @P2 ISETP.EQ.U32.AND P1, PT, R0, 0x1, P0 ;  /* 0x000000010000280c */ /* 0x000fe20000722070 */
[----:B------:R-:W-:Y:S01]  /*4d80*/  IMAD.MOV.U32 R0, RZ, RZ, 0xff ;  /* 0x000000ffff007424 */ /* 0x000fe200078e00ff */
[----:B------:R-:W-:Y:S02]  /*4d90*/  PLOP3.LUT P0, PT, PT, PT, PT, 0x80, 0x0 ;  /* 0x000000000000781c */ /* 0x000fe40003f0f070 */
[----:B------:R-:W-:Y:S02]  /*4da0*/  @P2 PLOP3.LUT P0, PT, P1, PT, PT, 0x80, 0x0 ;  /* 0x000000000000281c */ /* 0x000fe40000f0f070 */
[----:B------:R-:W-:-:S11]  /*4db0*/  PRMT R3, R0, 0x7610, R3 ;  /* 0x0000761000037816 */ /* 0x000fd60000000003 */
[----:B------:R-:W-:-:S04]  /*4dc0*/  @!P0 IMAD.MOV R5, RZ, RZ, R4 ;  /* 0x000000ffff058224 */ /* 0x000fc800078e0204 */
[----:B------:R-:W-:-:S05]  /*4dd0*/  @P2 IMAD.MOV.U32 R3, RZ, RZ, R5 ;  /* 0x000000ffff032224 */ /* 0x000fca00078e0005 */
[----:B------:R3:W-:Y:S01]  /*4de0*/  STG.E.U8 desc[UR36][R8.64], R3 ;  /* 0x0000000308007986 */ /* 0x0007e2000c101124 */
[----:B------:R-:W-:Y:S05]  /*4df0*/  BRA `(.L_x_419) ;  /* 0x0000000000587947 */ /* 0x000fea0003800000 */
.L_x_424:
        /* <DEDUP_REMOVED lines=16> */
.L_x_452:
[----:B------:R-:W-:Y:S05]  /*4f00*/  BRA `(.L_x_419) ;  /* 0x0000000000147947 */ /* 0x000fea0003800000 */
.L_x_451:
[----:B------:R-:W-:Y:S02]  /*4f10*/  IMAD.MOV.U32 R4, RZ, RZ, R3 ;  /* 0x000000ffff047224 */ /* 0x000fe400078e0003 */
[----:B------:R-:W-:-:S05]  /*4f20*/  IMAD.MOV.U32 R5, RZ, RZ, RZ ;  /* 0x000000ffff057224 */ /* 0x000fca00078e00ff */
[----:B------:R1:W-:Y:S01]  /*4f30*/  STG.E.64 desc[UR36][R8.64], R4 ;  /* 0x0000000408007986 */ /* 0x0003e2000c101b24 */
[----:B------:R-:W-:Y:S05]  /*4f40*/  BRA `(.L_x_419) ;  /* 0x0000000000047947 */ /* 0x000fea0003800000 */
.L_x_450:
[----:B------:R0:W-:Y:S02]  /*4f50*/  STG.E desc[UR36][R8.64], R3 ;  /* 0x0000000308007986 */ /* 0x0001e4000c101924 */
.L_x_419:
[----:B------:R-:W-:Y:S05]  /*4f60*/  BSYNC B6 ;  /* 0x0000000000067941 */ /* 0x000fea0003800000 */
.L_x_418:
[----:B------:R-:W-:Y:S01]  /*4f70*/  ISETP.GE.AND P0, PT, R17, R24, PT ;  /* 0x000000181100720c */ /* 0x000fe20003f06270 */
[----:B------:R-:W-:-:S12]  /*4f80*/  BSSY B6, `(.L_x_453) ;  /* 0x00001d6000067945 */ /* 0x000fd80003800000 */
[----:B------:R-:W-:Y:S05]  /*4f90*/  @P0 BRA `(.L_x_454) ;  /* 0x0000001c00500947 */ /* 0x000fea0003800000 */
[----:B01-34-:R-:W0:Y:S01]  /*4fa0*/  LDC.64 R8, c[0x0][0x218] ;  /* 0x00008600ff087b82 */ /* 0x01be220000000a00 */
[----:B------:R-:W-:Y:S01]  /*4fb0*/  IMAD R0, R2, 0x200, R17 ;  /* 0x0000020002007824 */ /* 0x000fe200078e0211 */
[----:B--2---:R-:W-:Y:S01]  /*4fc0*/  PRMT R4, R16, 0x9910, RZ ;  /* 0x0000991010047816 */ /* 0x004fe200000000ff */
        /* <DEDUP_REMOVED lines=17> */
.L_x_458:
[----:B------:R0:W-:Y:S01]  /*50e0*/  STG.E.U8 desc[UR36][R8.64], R26 ;  /* 0x0000001a08007986 */ /* 0x0001e2000c101124 */
[----:B------:R-:W-:Y:S05]  /*50f0*/  BRA `(.L_x_460) ;  /* 0x0000000c00487947 */ /* 0x000fea0003800000 */
.L_x_457:
        /* <DEDUP_REMOVED lines=9> */
.L_x_462:
[----:B------:R0:W-:Y:S01]  /*5190*/  STG.E desc[UR36][R8.64], R26 ;  /* 0x0000001a08007986 */ /* 0x0001e2000c101924 */
[----:B------:R-:W-:Y:S05]  /*51a0*/  BRA `(.L_x_460) ;  /* 0x0000000c001c7947 */ /* 0x000fea0003800000 */
.L_x_461:
[----:B------:R0:W-:Y:S01]  /*51b0*/  STG.E.U16 desc[UR36][R8.64], R26 ;  /* 0x0000001a08007986 */ /* 0x0001e2000c101524 */
[----:B------:R-:W-:Y:S05]  /*51c0*/  BRA `(.L_x_460) ;  /* 0x0000000c00147947 */ /* 0x000fea0003800000 */
.L_x_456:
        /* <DEDUP_REMOVED lines=9> */
.L_x_464:
[----:B------:R-:W0:Y:S02]  /*5260*/  I2F.S16 R0, R26 ;  /* 0x0000001a00007306 */ /* 0x000e240000101400 */
[----:B0-----:R-:W-:-:S05]  /*5270*/  F2FP.F16.F32.PACK_AB R0, RZ, R0 ;  /* 0x00000000ff00723e */ /* 0x001fca00000000ff */
[----:B------:R0:W-:Y:S01]  /*5280*/  STG.E.U16 desc[UR36][R8.64], R0 ;  /* 0x0000000008007986 */ /* 0x0001e2000c101524 */
[----:B------:R-:W-:Y:S05]  /*5290*/  BRA `(.L_x_460) ;  /* 0x0000000800e07947 */ /* 0x000fea0003800000 */
.L_x_463:
        /* <DEDUP_REMOVED lines=10> */
.L_x_466:
[----:B------:R-:W0:Y:S02]  /*5340*/  I2F.S16 R26, R26 ;  /* 0x0000001a001a7306 */ /* 0x000e240000101400 */
[----:B0-----:R-:W-:-:S04]  /*5350*/  F2FP.F16.F32.PACK_AB R3, RZ, R26 ;  /* 0x0000001aff03723e */ /* 0x001fc800000000ff */
[----:B------:R-:W-:-:S05]  /*5360*/  PRMT R3, R3, 0x5410, RZ ;  /* 0x0000541003037816 */ /* 0x000fca00000000ff */
[----:B------:R0:W-:Y:S01]  /*5370*/  STG.E desc[UR36][R8.64], R3 ;  /* 0x0000000308007986 */ /* 0x0001e2000c101924 */
[----:B------:R-:W-:Y:S05]  /*5380*/  BRA `(.L_x_460) ;  /* 0x0000000800a47947 */ /* 0x000fea0003800000 */
.L_x_465:
[----:B------:R-:W0:Y:S02]  /*5390*/  I2F.F64.S16 R26, R26 ;  /* 0x0000001a001a7312 */ /* 0x000e240000101c00 */
[----:B0-----:R0:W-:Y:S01]  /*53a0*/  STG.E.64 desc[UR36][R8.64], R26 ;  /* 0x0000001a08007986 */ /* 0x0011e2000c101b24 */
[----:B------:R-:W-:Y:S05]  /*53b0*/  BRA `(.L_x_460) ;  /* 0x0000000800987947 */ /* 0x000fea0003800000 */
.L_x_455:
        /* <DEDUP_REMOVED lines=10> */
.L_x_469:
[----:B------:R-:W0:Y:S01]  /*5460*/  I2F.F64.S16 R4, R26 ;  /* 0x0000001a00047312 */ /* 0x000e220000101c00 */
[----:B------:R-:W-:-:S05]  /*5470*/  CS2R R6, SRZ ;  /* 0x0000000000067805 */ /* 0x000fca000001ff00 */
[----:B0-----:R0:W-:Y:S01]  /*5480*/  STG.E.128 desc[UR36][R8.64], R4 ;  /* 0x0000000408007986 */ /* 0x0011e2000c101d24 */
[----:B------:R-:W-:Y:S05]  /*5490*/  BRA `(.L_x_460) ;  /* 0x0000000800607947 */ /* 0x000fea0003800000 */
.L_x_468:
        /* <DEDUP_REMOVED lines=21> */
.L_x_473:
[----:B------:R-:W-:Y:S05]  /*55f0*/  BSYNC B0 ;  /* 0x0000000000007941 */ /* 0x000fea0003800000 */
.L_x_472:
[----:B------:R-:W-:-:S05]  /*5600*/  LOP3.LUT R5, R0, R5, RZ, 0xfc, !PT ;  /* 0x0000000500057212 */ /* 0x000fca00078efcff */
[----:B------:R0:W-:Y:S01]  /*5610*/  STG.E.U8 desc[UR36][R8.64], R5 ;  /* 0x0000000508007986 */ /* 0x0001e2000c101124 */
[----:B------:R-:W-:Y:S05]  /*5620*/  BRA `(.L_x_460) ;  /* 0x0000000400fc7947 */ /* 0x000fea0003800000 */
.L_x_471:
        /* <DEDUP_REMOVED lines=13> */
.L_x_475:
[----:B------:R-:W-:Y:S01]  /*5700*/  IMAD.MOV.U32 R0, RZ, RZ, 0x7f ;  /* 0x0000007fff007424 */ /* 0x000fe200078e00ff */
[----:B------:R-:W-:-:S04]  /*5710*/  ISETP.GT.U32.AND P0, PT, R3, 0x7f800000, PT ;  /* 0x7f8000000300780c */ /* 0x000fc80003f04070 */
[----:B------:R-:W-:-:S09]  /*5720*/  SEL R0, R0, 0x7c, P0 ;  /* 0x0000007c00007807 */ /* 0x000fd20000000000 */
.L_x_476:
[----:B------:R-:W-:Y:S05]  /*5730*/  BSYNC B0 ;  /* 0x0000000000007941 */ /* 0x000fea0003800000 */
.L_x_474:
[----:B------:R-:W-:-:S04]  /*5740*/  LOP3.LUT R3, R5, 0x80000000, RZ, 0xc0, !PT ;  /* 0x8000000005037812 */ /* 0x000fc800078ec0ff */
[----:B------:R-:W-:-:S04]  /*5750*/  SHF.R.U32.HI R3, RZ, 0x18, R3 ;  /* 0x00000018ff037819 */ /* 0x000fc80000011603 */
[----:B------:R-:W-:-:S05]  /*5760*/  LOP3.LUT R3, R0, R3, RZ, 0xfc, !PT ;  /* 0x0000000300037212 */ /* 0x000fca00078efcff */
[----:B------:R0:W-:Y:S01]  /*5770*/  STG.E.U8 desc[UR36][R8.64], R3 ;  /* 0x0000000308007986 */ /* 0x0001e2000c101124 */
[----:B------:R-:W-:Y:S05]  /*5780*/  BRA `(.L_x_460) ;  /* 0x0000000400a47947 */ /* 0x000fea0003800000 */
.L_x_470:
[----:B------:R-:W0:Y:S02]  /*5790*/  I2F.S16 R0, R26 ;  /* 0x0000001a00007306 */ /* 0x000e240000101400 */
[----:B0-----:R-:W-:-:S05]  /*57a0*/  F2FP.BF16.F32.PACK_AB R0, RZ, R0 ;  /* 0x00000000ff00723e */ /* 0x001fca00000010ff */
[----:B------:R0:W-:Y:S01]  /*57b0*/  STG.E.U16 desc[UR36][R8.64], R0 ;  /* 0x0000000008007986 */ /* 0x0001e2000c101524 */
[----:B------:R-:W-:Y:S05]  /*57c0*/  BRA `(.L_x_460) ;  /* 0x0000000400947947 */ /* 0x000fea0003800000 */
.L_x_467:
        /* <DEDUP_REMOVED lines=10> */
.L_x_479:
        /* <DEDUP_REMOVED lines=17> */
.L_x_482:
[----:B------:R-:W-:-:S04]  /*5980*/  LOP3.LUT R3, R5, 0x80000000, RZ, 0xc0, !PT ;  /* 0x8000000005037812 */ /* 0x000fc800078ec0ff */
[----:B------:R-:W-:-:S04]  /*5990*/  SHF.R.U32.HI R3, RZ, 0x18, R3 ;  /* 0x00000018ff037819 */ /* 0x000fc80000011603 */
[----:B------:R-:W-:-:S04]  /*59a0*/  LOP3.LUT R0, R0, R3, RZ, 0xfc, !PT ;  /* 0x0000000300007212 */ /* 0x000fc800078efcff */
[----:B------:R-:W-:-:S07]  /*59b0*/  PRMT R4, R0, 0x7610, R4 ;  /* 0x0000761000047816 */ /* 0x000fce0000000004 */
.L_x_481:
[----:B------:R-:W-:Y:S05]  /*59c0*/  BSYNC B0 ;  /* 0x0000000000007941 */ /* 0x000fea0003800000 */
.L_x_480:
[----:B------:R3:W-:Y:S01]  /*59d0*/  STG.E.U8 desc[UR36][R8.64], R4 ;  /* 0x0000000408007986 */ /* 0x0007e2000c101124 */
[----:B------:R-:W-:Y:S05]  /*59e0*/  BRA `(.L_x_460) ;  /* 0x00000004000c7947 */ /* 0x000fea0003800000 */
.L_x_478:
        /* <DEDUP_REMOVED lines=17> */
.L_x_485:
[----:B------:R-:W-:-:S04]  /*5b00*/  LOP3.LUT R3, R5, 0x80000000, RZ, 0xc0, !PT ;  /* 0x8000000005037812 */ /* 0x000fc800078ec0ff */
[----:B------:R-:W-:-:S04]  /*5b10*/  SHF.R.U32.HI R3, RZ, 0x18, R3 ;  /* 0x00000018ff037819 */ /* 0x000fc80000011603 */
[----:B------:R-:W-:-:S04]  /*5b20*/  LOP3.LUT R0, R0, R3, RZ, 0xfc, !PT ;  /* 0x0000000300007212 */ /* 0x000fc800078efcff */
[----:B------:R-:W-:-:S07]  /*5b30*/  PRMT R4, R0, 0x7610, R4 ;  /* 0x0000761000047816 */ /* 0x000fce0000000004 */
.L_x_484:
[----:B------:R-:W-:Y:S05]  /*5b40*/  BSYNC B0 ;  /* 0x0000000000007941 */ /* 0x000fea0003800000 */
.L_x_483:
[----:B------:R0:W-:Y:S01]  /*5b50*/  STG.E.U8 desc[UR36][R8.64], R4 ;  /* 0x0000000408007986 */ /* 0x0001e2000c101124 */
[----:B------:R-:W-:Y:S05]  /*5b60*/  BRA `(.L_x_460) ;  /* 0x0000000000ac7947 */ /* 0x000fea0003800000 */
.L_x_477:
        /* <DEDUP_REMOVED lines=22> */
.L_x_459:
        /* <DEDUP_REMOVED lines=16> */
.L_x_488:
[----:B------:R-:W-:Y:S05]  /*5dd0*/  BRA `(.L_x_460) ;  /* 0x0000000000107947 */ /* 0x000fea0003800000 */
.L_x_487:
[----:B------:R-:W-:-:S05]  /*5de0*/  IMAD.MOV.U32 R27, RZ, RZ, RZ ;  /* 0x000000ffff1b7224 */ /* 0x000fca00078e00ff */
[----:B------:R1:W-:Y:S01]  /*5df0*/  STG.E.64 desc[UR36][R8.64], R26 ;  /* 0x0000001a08007986 */ /* 0x0003e2000c101b24 */
[----:B------:R-:W-:Y:S05]  /*5e00*/  BRA `(.L_x_460) ;  /* 0x0000000000047947 */ /* 0x000fea0003800000 */
.L_x_486:
[----:B------:R0:W-:Y:S02]  /*5e10*/  STG.E desc[UR36][R8.64], R26 ;  /* 0x0000001a08007986 */ /* 0x0001e4000c101924 */
.L_x_460:
[----:B------:R-:W-:-:S05]  /*5e20*/  VIADD R17, R17, 0x80 ;  /* 0x0000008011117836 */ /* 0x000fca0000000000 */
[----:B------:R-:W-:-:S13]  /*5e30*/  ISETP.GE.AND P0, PT, R17, R24, PT ;  /* 0x000000181100720c */ /* 0x000fda0003f06270 */
[----:B------:R-:W-:Y:S05]  /*5e40*/  @P0 BRA `(.L_x_454) ;  /* 0x0000000c00a40947 */ /* 0x000fea0003800000 */
[----:B01234-:R-:W0:Y:S01]  /*5e50*/  LDC.64 R8, c[0x0][0x218] ;  /* 0x00008600ff087b82 */ /* 0x01fe220000000a00 */
        /* <DEDUP_REMOVED lines=19> */
.L_x_492:
[----:B------:R0:W-:Y:S01]  /*5f90*/  STG.E.U8 desc[UR36][R8.64], R18 ;  /* 0x0000001208007986 */ /* 0x0001e2000c101124 */
[----:B------:R-:W-:Y:S05]  /*5fa0*/  BRA `(.L_x_494) ;  /* 0x0000000c00487947 */ /* 0x000fea0003800000 */
.L_x_491:
        /* <DEDUP_REMOVED lines=9> */
.L_x_496:
[----:B------:R0:W-:Y:S01]  /*6040*/  STG.E desc[UR36][R8.64], R18 ;  /* 0x0000001208007986 */ /* 0x0001e2000c101924 */
[----:B------:R-:W-:Y:S05]  /*6050*/  BRA `(.L_x_494) ;  /* 0x0000000c001c7947 */ /* 0x000fea0003800000 */
.L_x_495:
[----:B------:R0:W-:Y:S01]  /*6060*/  STG.E.U16 desc[UR36][R8.64], R18 ;  /* 0x0000001208007986 */ /* 0x0001e2000c101524 */
[----:B------:R-:W-:Y:S05]  /*6070*/  BRA `(.L_x_494) ;  /* 0x0000000c00147947 */ /* 0x000fea0003800000 */
.L_x_490:
        /* <DEDUP_REMOVED lines=9> */
.L_x_498:
[----:B------:R-:W0:Y:S02]  /*6110*/  I2F.S16 R0, R18 ;  /* 0x0000001200007306 */ /* 0x000e240000101400 */
[----:B0-----:R-:W-:-:S05]  /*6120*/  F2FP.F16.F32.PACK_AB R0, RZ, R0 ;  /* 0x00000000ff00723e */ /* 0x001fca00000000ff */
[----:B------:R0:W-:Y:S01]  /*6130*/  STG.E.U16 desc[UR36][R8.64], R0 ;  /* 0x0000000008007986 */ /* 0x0001e2000c101524 */
[----:B------:R-:W-:Y:S05]  /*6140*/  BRA `(.L_x_494) ;  /* 0x0000000800e07947 */ /* 0x000fea0003800000 */
.L_x_497:
        /* <DEDUP_REMOVED lines=10> */
.L_x_500:
[----:B------:R-:W0:Y:S02]  /*61f0*/  I2F.S16 R18, R18 ;  /* 0x0000001200127306 */ /* 0x000e240000101400 */
[----:B0-----:R-:W-:-:S04]  /*6200*/  F2FP.F16.F32.PACK_AB R3, RZ, R18 ;  /* 0x00000012ff03723e */ /* 0x001fc800000000ff */
[----:B------:R-:W-:-:S05]  /*6210*/  PRMT R3, R3, 0x5410, RZ ;  /* 0x0000541003037816 */ /* 0x000fca00000000ff */
[----:B------:R0:W-:Y:S01]  /*6220*/  STG.E desc[UR36][R8.64], R3 ;  /* 0x0000000308007986 */ /* 0x0001e2000c101924 */
[----:B------:R-:W-:Y:S05]  /*6230*/  BRA `(.L_x_494) ;  /* 0x0000000800a47947 */ /* 0x000fea0003800000 */
.L_x_499:
[----:B------:R-:W0:Y:S02]  /*6240*/  I2F.F64.S16 R18, R18 ;  /* 0x0000001200127312 */ /* 0x000e240000101c00 */
[----:B0-----:R0:W-:Y:S01]  /*6250*/  STG.E.64 desc[UR36][R8.64], R18 ;  /* 0x0000001208007986 */ /* 0x0011e2000c101b24 */
[----:B------:R-:W-:Y:S05]  /*6260*/  BRA `(.L_x_494) ;  /* 0x0000000800987947 */ /* 0x000fea0003800000 */
.L_x_489:
        /* <DEDUP_REMOVED lines=10> */
.L_x_503:
[----:B------:R-:W0:Y:S01]  /*6310*/  I2F.F64.S16 R4, R18 ;  /* 0x0000001200047312 */ /* 0x000e220000101c00 */
[----:B------:R-:W-:-:S05]  /*6320*/  CS2R R6, SRZ ;  /* 0x0000000000067805 */ /* 0x000fca000001ff00 */
[----:B0-----:R0:W-:Y:S01]  /*6330*/  STG.E.128 desc[UR36][R8.64], R4 ;  /* 0x0000000408007986 */ /* 0x0011e2000c101d24 */
[----:B------:R-:W-:Y:S05]  /*6340*/  BRA `(.L_x_494) ;  /* 0x0000000800607947 */ /* 0x000fea0003800000 */
.L_x_502:
        /* <DEDUP_REMOVED lines=21> */
.L_x_507:
[----:B------:R-:W-:Y:S05]  /*64a0*/  BSYNC B0 ;  /* 0x0000000000007941 */ /* 0x000fea0003800000 */
.L_x_506:
[----:B------:R-:W-:-:S05]  /*64b0*/  LOP3.LUT R5, R0, R5, RZ, 0xfc, !PT ;  /* 0x0000000500057212 */ /* 0x000fca00078efcff */
[----:B------:R0:W-:Y:S01]  /*64c0*/  STG.E.U8 desc[UR36][R8.64], R5 ;  /* 0x0000000508007986 */ /* 0x0001e2000c101124 */
[----:B------:R-:W-:Y:S05]  /*64d0*/  BRA `(.L_x_494) ;  /* 0x0000000400fc7947 */ /* 0x000fea0003800000 */
.L_x_505:
        /* <DEDUP_REMOVED lines=13> */
.L_x_509:
[----:B------:R-:W-:Y:S01]  /*65b0*/  IMAD.MOV.U32 R0, RZ, RZ, 0x7f ;  /* 0x0000007fff007424 */ /* 0x000fe200078e00ff */
[----:B------:R-:W-:-:S04]  /*65c0*/  ISETP.GT.U32.AND P0, PT, R3, 0x7f800000, PT ;  /* 0x7f8000000300780c */ /* 0x000fc80003f04070 */
[----:B------:R-:W-:-:S09]  /*65d0*/  SEL R0, R0, 0x7c, P0 ;  /* 0x0000007c00007807 */ /* 0x000fd20000000000 */
.L_x_510:
[----:B------:R-:W-:Y:S05]  /*65e0*/  BSYNC B0 ;  /* 0x0000000000007941 */ /* 0x000fea0003800000 */
.L_x_508:
[----:B------:R-:W-:-:S04]  /*65f0*/  LOP3.LUT R3, R5, 0x80000000, RZ, 0xc0, !PT ;  /* 0x8000000005037812 */ /* 0x000fc800078ec0ff */
[----:B------:R-:W-:-:S04]  /*6600*/  SHF.R.U32.HI R3, RZ, 0x18, R3 ;  /* 0x00000018ff037819 */ /* 0x000fc80000011603 */
[----:B------:R-:W-:-:S05]  /*6610*/  LOP3.LUT R3, R0, R3, RZ, 0xfc, !PT ;  /* 0x0000000300037212 */ /* 0x000fca00078efcff */
[----:B------:R0:W-:Y:S01]  /*6620*/  STG.E.U8 desc[UR36][R8.64], R3 ;  /* 0x0000000308007986 */ /* 0x0001e2000c101124 */
[----:B------:R-:W-:Y:S05]  /*6630*/  BRA `(.L_x_494) ;  /* 0x0000000400a47947 */ /* 0x000fea0003800000 */
.L_x_504:
[----:B------:R-:W0:Y:S02]  /*6640*/  I2F.S16 R0, R18 ;  /* 0x0000001200007306 */ /* 0x000e240000101400 */
[----:B0-----:R-:W-:-:S05]  /*6650*/  F2FP.BF16.F32.PACK_AB R0, RZ, R0 ;  /* 0x00000000ff00723e */ /* 0x001fca00000010ff */
[----:B------:R0:W-:Y:S01]  /*6660*/  STG.E.U16 desc[UR36][R8.64], R0 ;  /* 0x0000000008007986 */ /* 0x0001e2000c101524 */
[----:B------:R-:W-:Y:S05]  /*6670*/  BRA `(.L_x_494) ;  /* 0x0000000400947947 */ /* 0x000fea0003800000 */
.L_x_501:
        /* <DEDUP_REMOVED lines=10> */
.L_x_513:
        /* <DEDUP_REMOVED lines=17> */
.L_x_516:
[----:B------:R-:W-:-:S04]  /*6830*/  LOP3.LUT R3, R5, 0x80000000, RZ, 0xc0, !PT ;  /* 0x8000000005037812 */ /* 0x000fc800078ec0ff */
[----:B------:R-:W-:-:S04]  /*6840*/  SHF.R.U32.HI R3, RZ, 0x18, R3 ;  /* 0x00000018ff037819 */ /* 0x000fc80000011603 */
[----:B------:R-:W-:-:S04]  /*6850*/  LOP3.LUT R0, R0, R3, RZ, 0xfc, !PT ;  /* 0x0000000300007212 */ /* 0x000fc800078efcff */
[----:B------:R-:W-:-:S07]  /*6860*/  PRMT R4, R0, 0x7610, R4 ;  /* 0x0000761000047816 */ /* 0x000fce0000000004 */
.L_x_515:
[----:B------:R-:W-:Y:S05]  /*6870*/  BSYNC B0 ;  /* 0x0000000000007941 */ /* 0x000fea0003800000 */
.L_x_514:
[----:B------:R3:W-:Y:S01]  /*6880*/  STG.E.U8 desc[UR36][R8.64], R4 ;  /* 0x0000000408007986 */ /* 0x0007e2000c101124 */
[----:B------:R-:W-:Y:S05]  /*6890*/  BRA `(.L_x_494) ;  /* 0x00000004000c7947 */ /* 0x000fea0003800000 */
.L_x_512:
        /* <DEDUP_REMOVED lines=17> */
.L_x_519:
[----:B------:R-:W-:-:S04]  /*69b0*/  LOP3.LUT R3, R5, 0x80000000, RZ, 0xc0, !PT ;  /* 0x8000000005037812 */ /* 0x000fc800078ec0ff */
[----:B------:R-:W-:-:S04]  /*69c0*/  SHF.R.U32.HI R3, RZ, 0x18, R3 ;  /* 0x00000018ff037819 */ /* 0x000fc80000011603 */
[----:B------:R-:W-:-:S04]  /*69d0*/  LOP3.LUT R0, R0, R3, RZ, 0xfc, !PT ;  /* 0x0000000300007212 */ /* 0x000fc800078efcff */
[----:B------:R-:W-:-:S07]  /*69e0*/  PRMT R4, R0, 0x7610, R4 ;  /* 0x0000761000047816 */ /* 0x000fce0000000004 */
.L_x_518:
[----:B------:R-:W-:Y:S05]  /*69f0*/  BSYNC B0 ;  /* 0x0000000000007941 */ /* 0x000fea0003800000 */
.L_x_517:
[----:B------:R0:W-:Y:S01]  /*6a00*/  STG.E.U8 desc[UR36][R8.64], R4 ;  /* 0x0000000408007986 */ /* 0x0001e2000c101124 */
[----:B------:R-:W-:Y:S05]  /*6a10*/  BRA `(.L_x_494) ;  /* 0x0000000000ac7947 */ /* 0x000fea0003800000 */
.L_x_511:
        /* <DEDUP_REMOVED lines=22> */
.L_x_493:
        /* <DEDUP_REMOVED lines=16> */
.L_x_522:
[----:B------:R-:W-:Y:S05]  /*6c80*/  BRA `(.L_x_494) ;  /* 0x0000000000107947 */ /* 0x000fea0003800000 */
.L_x_521:
[----:B------:R-:W-:-:S05]  /*6c90*/  IMAD.MOV.U32 R19, RZ, RZ, RZ ;  /* 0x000000ffff137224 */ /* 0x000fca00078e00ff */
[----:B------:R2:W-:Y:S01]  /*6ca0*/  STG.E.64 desc[UR36][R8.64], R18 ;  /* 0x0000001208007986 */ /* 0x0005e2000c101b24 */
[----:B------:R-:W-:Y:S05]  /*6cb0*/  BRA `(.L_x_494) ;  /* 0x0000000000047947 */ /* 0x000fea0003800000 */
.L_x_520:
[----:B------:R0:W-:Y:S02]  /*6cc0*/  STG.E desc[UR36][R8.64], R18 ;  /* 0x0000001208007986 */ /* 0x0001e4000c101924 */
.L_x_494:
[----:B------:R-:W-:-:S07]  /*6cd0*/  VIADD R17, R17, 0x80 ;  /* 0x0000008011117836 */ /* 0x000fce0000000000 */
.L_x_454:
[----:B------:R-:W-:Y:S05]  /*6ce0*/  BSYNC B6 ;  /* 0x0000000000067941 */ /* 0x000fea0003800000 */
.L_x_453:
[----:B------:R-:W-:-:S13]  /*6cf0*/  ISETP.GE.AND P0, PT, R17, R24, PT ;  /* 0x000000181100720c */ /* 0x000fda0003f06270 */
[----:B------:R-:W-:Y:S05]  /*6d00*/  @P0 EXIT ;  /* 0x000000000000094d */ /* 0x000fea0003800000 */
[----:B01-34-:R-:W0:Y:S01]  /*6d10*/  LDC.64 R4, c[0x0][0x218] ;  /* 0x00008600ff047b82 */ /* 0x01be220000000a00 */
[----:B--2---:R-:W-:Y:S01]  /*6d20*/  PRMT R0, R16, 0x9910, RZ ;  /* 0x0000991010007816 */ /* 0x004fe200000000ff */
        /* <DEDUP_REMOVED lines=17> */
.L_x_526:
[----:B------:R-:W-:Y:S01]  /*6e40*/  STG.E.U8 desc[UR36][R2.64], R22 ;  /* 0x0000001602007986 */ /* 0x000fe2000c101124 */
[----:B------:R-:W-:Y:S05]  /*6e50*/  EXIT ;  /* 0x000000000000794d */ /* 0x000fea0003800000 */
.L_x_525:
        /* <DEDUP_REMOVED lines=9> */
.L_x_529:
[----:B------:R-:W-:Y:S01]  /*6ef0*/  STG.E desc[UR36][R2.64], R22 ;  /* 0x0000001602007986 */ /* 0x000fe2000c101924 */
[----:B------:R-:W-:Y:S05]  /*6f00*/  EXIT ;  /* 0x000000000000794d */ /* 0x000fea0003800000 */
.L_x_528:
[----:B------:R-:W-:Y:S01]  /*6f10*/  STG.E.U16 desc[UR36][R2.64], R22 ;  /* 0x0000001602007986 */ /* 0x000fe2000c101524 */
[----:B------:R-:W-:Y:S05]  /*6f20*/  EXIT ;  /* 0x000000000000794d */ /* 0x000fea0003800000 */
.L_x_524:
[----:B------:R-:W-:-:S13]  /*6f30*/  ISETP.GT.AND P0, PT, R0, 0x6, PT ;  /* 0x000000060000780c */ /* 0x000fda0003f04270 */
[----:B------:R-:W-:Y:S05]  /*6f40*/  @P0 BRA `(.L_x_530) ;  /* 0x00000000002c0947 */ /* 0x000fea0003800000 */
[----:B------:R-:W-:-:S13]  /*6f50*/  ISETP.NE.AND P0, PT, R0, 0x5, PT ;  /* 0x000000050000780c */ /* 0x000fda0003f05270 */
[----:B------:R-:W-:Y:S05]  /*6f60*/  @!P0 BRA `(.L_x_531) ;  /* 0x0000000000148947 */ /* 0x000fea0003800000 */
[----:B------:R-:W-:-:S13]  /*6f70*/  ISETP.NE.AND P0, PT, R0, 0x6, PT ;  /* 0x000000060000780c */ /* 0x000fda0003f05270 */
[----:B------:R-:W-:Y:S05]  /*6f80*/  @P0 BRA `(.L_x_527) ;  /* 0x0000000800a80947 */ /* 0x000fea0003800000 */
[----:B------:R-:W0:Y:S02]  /*6f90*/  I2F.S16 R5, R22 ;  /* 0x0000001600057306 */ /* 0x000e240000101400 */
[----:B0-----:R-:W-:Y:S01]  /*6fa0*/  STG.E desc[UR36][R2.64], R5 ;  /* 0x0000000502007986 */ /* 0x001fe2000c101924 */
[----:B------:R-:W-:Y:S05]  /*6fb0*/  EXIT ;  /* 0x000000000000794d */ /* 0x000fea0003800000 */
.L_x_531:
[----:B------:R-:W0:Y:S02]  /*6fc0*/  I2F.S16 R0, R22 ;  /* 0x0000001600007306 */ /* 0x000e240000101400 */
[----:B0-----:R-:W-:-:S05]  /*6fd0*/  F2FP.F16.F32.PACK_AB R0, RZ, R0 ;  /* 0x00000000ff00723e */ /* 0x001fca00000000ff */
[----:B------:R-:W-:Y:S01]  /*6fe0*/  STG.E.U16 desc[UR36][R2.64], R0 ;  /* 0x0000000002007986 */ /* 0x000fe2000c101524 */
[----:B------:R-:W-:Y:S05]  /*6ff0*/  EXIT ;  /* 0x000000000000794d */ /* 0x000fea0003800000 */
.L_x_530:
        /* <DEDUP_REMOVED lines=8> */
[----:B0-----:R-:W-:Y:S01]  /*7080*/  STG.E.64 desc[UR36][R2.64], R22 ;  /* 0x0000001602007986 */ /* 0x001fe2000c101b24 */
[----:B------:R-:W-:Y:S05]  /*7090*/  EXIT ;  /* 0x000000000000794d */ /* 0x000fea0003800000 */
.L_x_533:
[----:B------:R-:W0:Y:S02]  /*70a0*/  I2F.S16 R22, R22 ;  /* 0x0000001600167306 */ /* 0x000e240000101400 */
[----:B0-----:R-:W-:-:S04]  /*70b0*/  F2FP.F16.F32.PACK_AB R5, RZ, R22 ;  /* 0x00000016ff05723e */ /* 0x001fc800000000ff */
[----:B------:R-:W-:-:S05]  /*70c0*/  PRMT R5, R5, 0x5410, RZ ;  /* 0x0000541005057816 */ /* 0x000fca00000000ff */
[----:B------:R-:W-:Y:S01]  /*70d0*/  STG.E desc[UR36][R2.64], R5 ;  /* 0x0000000502007986 */ /* 0x000fe2000c101924 */
[----:B------:R-:W-:Y:S05]  /*70e0*/  EXIT ;  /* 0x000000000000794d */ /* 0x000fea0003800000 */
.L_x_532:
[----:B------:R-:W0:Y:S02]  /*70f0*/  I2F.F64.S16 R22, R22 ;  /* 0x0000001600167312 */ /* 0x000e240000101c00 */
[----:B0-----:R-:W-:Y:S01]  /*7100*/  STG.E.64 desc[UR36][R2.64], R22 ;  /* 0x0000001602007986 */ /* 0x001fe2000c101b24 */
[----:B------:R-:W-:Y:S05]  /*7110*/  EXIT ;  /* 0x000000000000794d */ /* 0x000fea0003800000 */
.L_x_523:
        /* <DEDUP_REMOVED lines=10> */
.L_x_536:
[----:B------:R-:W0:Y:S01]  /*71c0*/  I2F.F64.S16 R4, R22 ;  /* 0x0000001600047312 */ /* 0x000e220000101c00 */
[----:B------:R-:W-:-:S05]  /*71d0*/  CS2R R6, SRZ ;  /* 0x0000000000067805 */ /* 0x000fca000001ff00 */
[----:B0-----:R-:W-:Y:S01]  /*71e0*/  STG.E.128 desc[UR36][R2.64], R4 ;  /* 0x0000000402007986 */ /* 0x001fe2000c101d24 */
[----:B------:R-:W-:Y:S05]  /*71f0*/  EXIT ;  /* 0x000000000000794d */ /* 0x000fea0003800000 */
.L_x_535:
        /* <DEDUP_REMOVED lines=21> */
.L_x_540:
[----:B------:R-:W-:Y:S05]  /*7350*/  BSYNC B0 ;  /* 0x0000000000007941 */ /* 0x000fea0003800000 */
.L_x_539:
[----:B------:R-:W-:-:S05]  /*7360*/  LOP3.LUT R5, R0, R5, RZ, 0xfc, !PT ;  /* 0x0000000500057212 */ /* 0x000fca00078efcff */
[----:B------:R-:W-:Y:S01]  /*7370*/  STG.E.U8 desc[UR36][R2.64], R5 ;  /* 0x0000000502007986 */ /* 0x000fe2000c101124 */
[----:B------:R-:W-:Y:S05]  /*7380*/  EXIT ;  /* 0x000000000000794d */ /* 0x000fea0003800000 */
.L_x_538:
        /* <DEDUP_REMOVED lines=13> */
.L_x_542:
[----:B------:R-:W-:Y:S01]  /*7460*/  IMAD.MOV.U32 R0, RZ, RZ, 0x7f ;  /* 0x0000007fff007424 */ /* 0x000fe200078e00ff */
[----:B------:R-:W-:-:S04]  /*7470*/  ISETP.GT.U32.AND P0, PT, R4, 0x7f800000, PT ;  /* 0x7f8000000400780c */ /* 0x000fc80003f04070 */
[----:B------:R-:W-:-:S09]  /*7480*/  SEL R0, R0, 0x7c, P0 ;  /* 0x0000007c00007807 */ /* 0x000fd20000000000 */
.L_x_543:
[----:B------:R-:W-:Y:S05]  /*7490*/  BSYNC B0 ;  /* 0x0000000000007941 */ /* 0x000fea0003800000 */
.L_x_541:
[----:B------:R-:W-:-:S04]  /*74a0*/  LOP3.LUT R4, R5, 0x80000000, RZ, 0xc0, !PT ;  /* 0x8000000005047812 */ /* 0x000fc800078ec0ff */
[----:B------:R-:W-:-:S04]  /*74b0*/  SHF.R.U32.HI R5, RZ, 0x18, R4 ;  /* 0x00000018ff057819 */ /* 0x000fc80000011604 */
[----:B------:R-:W-:-:S05]  /*74c0*/  LOP3.LUT R5, R0, R5, RZ, 0xfc, !PT ;  /* 0x0000000500057212 */ /* 0x000fca00078efcff */
[----:B------:R-:W-:Y:S01]  /*74d0*/  STG.E.U8 desc[UR36][R2.64], R5 ;  /* 0x0000000502007986 */ /* 0x000fe2000c101124 */
[----:B------:R-:W-:Y:S05]  /*74e0*/  EXIT ;  /* 0x000000000000794d */ /* 0x000fea0003800000 */
.L_x_537:
[----:B------:R-:W0:Y:S02]  /*74f0*/  I2F.S16 R0, R22 ;  /* 0x0000001600007306 */ /* 0x000e240000101400 */
[----:B0-----:R-:W-:-:S05]  /*7500*/  F2FP.BF16.F32.PACK_AB R0, RZ, R0 ;  /* 0x00000000ff00723e */ /* 0x001fca00000010ff */
[----:B------:R-:W-:Y:S01]  /*7510*/  STG.E.U16 desc[UR36][R2.64], R0 ;  /* 0x0000000002007986 */ /* 0x000fe2000c101524 */
[----:B------:R-:W-:Y:S05]  /*7520*/  EXIT ;  /* 0x000000000000794d */ /* 0x000fea0003800000 */
.L_x_534:
        /* <DEDUP_REMOVED lines=10> */
.L_x_546:
        /* <DEDUP_REMOVED lines=13> */
[----:B------:R-:W-:-:S05]  /*76a0*/  FADD.FTZ R0, R5, 8192 ;  /* 0x4600000005007421 */ /* 0x000fca0000010000 */
[----:B------:R-:W-:Y:S02]  /*76b0*/  LOP3.LUT P0, R4, R0, 0xff, RZ, 0xc0, !PT ;  /* 0x000000ff00047812 */ /* 0x000fe4000780c0ff */
[----:B------:R-:W-:-:S11]  /*76c0*/  PRMT R0, RZ, 0x7610, R0 ;  /* 0x00007610ff007816 */ /* 0x000fd60000000000 */
[----:B------:R-:W-:Y:S05]  /*76d0*/  @!P0 BRA `(.L_x_548) ;  /* 0x0000000000108947 */ /* 0x000fea0003800000 */
.L_x_549:
[----:B------:R-:W-:-:S04]  /*76e0*/  LOP3.LUT R0, R7, 0x80000000, RZ, 0xc0, !PT ;  /* 0x8000000007007812 */ /* 0x000fc800078ec0ff */
[----:B------:R-:W-:-:S04]  /*76f0*/  SHF.R.U32.HI R5, RZ, 0x18, R0 ;  /* 0x00000018ff057819 */ /* 0x000fc80000011600 */
[----:B------:R-:W-:-:S04]  /*7700*/  LOP3.LUT R4, R4, R5, RZ, 0xfc, !PT ;  /* 0x0000000504047212 */ /* 0x000fc800078efcff */
[----:B------:R-:W-:-:S07]  /*7710*/  PRMT R0, R4, 0x7610, R0 ;  /* 0x0000761004007816 */ /* 0x000fce0000000000 */
.L_x_548:
[----:B------:R-:W-:Y:S05]  /*7720*/  BSYNC B0 ;  /* 0x0000000000007941 */ /* 0x000fea0003800000 */
.L_x_547:
[----:B------:R-:W-:Y:S01]  /*7730*/  STG.E.U8 desc[UR36][R2.64], R0 ;  /* 0x0000000002007986 */ /* 0x000fe2000c101124 */
[----:B------:R-:W-:Y:S05]  /*7740*/  EXIT ;  /* 0x000000000000794d */ /* 0x000fea0003800000 */
.L_x_545:
        /* <DEDUP_REMOVED lines=17> */
.L_x_552:
[----:B------:R-:W-:-:S04]  /*7860*/  LOP3.LUT R0, R7, 0x80000000, RZ, 0xc0, !PT ;  /* 0x8000000007007812 */ /* 0x000fc800078ec0ff */
[----:B------:R-:W-:-:S04]  /*7870*/  SHF.R.U32.HI R5, RZ, 0x18, R0 ;  /* 0x00000018ff057819 */ /* 0x000fc80000011600 */
[----:B------:R-:W-:-:S04]  /*7880*/  LOP3.LUT R4, R4, R5, RZ, 0xfc, !PT ;  /* 0x0000000504047212 */ /* 0x000fc800078efcff */
[----:B------:R-:W-:-:S07]  /*7890*/  PRMT R0, R4, 0x7610, R0 ;  /* 0x0000761004007816 */ /* 0x000fce0000000000 */
.L_x_551:
[----:B------:R-:W-:Y:S05]  /*78a0*/  BSYNC B0 ;  /* 0x0000000000007941 */ /* 0x000fea0003800000 */
.L_x_550:
[----:B------:R-:W-:Y:S01]  /*78b0*/  STG.E.U8 desc[UR36][R2.64], R0 ;  /* 0x0000000002007986 */ /* 0x000fe2000c101124 */
[----:B------:R-:W-:Y:S05]  /*78c0*/  EXIT ;  /* 0x000000000000794d */ /* 0x000fea0003800000 */
.L_x_544:
        /* <DEDUP_REMOVED lines=22> */
.L_x_527:
        /* <DEDUP_REMOVED lines=16> */
.L_x_555:
[----:B------:R-:W-:Y:S05]  /*7b30*/  EXIT ;  /* 0x000000000000794d */ /* 0x000fea0003800000 */
.L_x_554:
[----:B------:R-:W-:-:S05]  /*7b40*/  IMAD.MOV.U32 R23, RZ, RZ, RZ ;  /* 0x000000ffff177224 */ /* 0x000fca00078e00ff */
[----:B------:R-:W-:Y:S01]  /*7b50*/  STG.E.64 desc[UR36][R2.64], R22 ;  /* 0x0000001602007986 */ /* 0x000fe2000c101b24 */
[----:B------:R-:W-:Y:S05]  /*7b60*/  EXIT ;  /* 0x000000000000794d */ /* 0x000fea0003800000 */
.L_x_553:
[----:B------:R-:W-:Y:S01]  /*7b70*/  STG.E desc[UR36][R2.64], R22 ;  /* 0x0000001602007986 */ /* 0x000fe2000c101924 */
[----:B------:R-:W-:Y:S05]  /*7b80*/  EXIT ;  /* 0x000000000000794d */ /* 0x000fea0003800000 */
.L_x_556:
        /* <DEDUP_REMOVED lines=15> */
.L_x_17207:


//--------------------- .text._ZN2at6native18elementwise_kernelILi128ELi4EZNS0_22gpu_kernel_impl_nocastINS0_13AUnaryFunctorIbbbNS0_15binary_internal10MulFunctorIbEEEEEEvRNS_18TensorIteratorBaseERKT_EUliE_EEviT1_ --------------------------
	.section	.text._ZN2at6native18elementwise_kernelILi128ELi4EZNS0_22gpu_kernel_impl_nocastINS0_13AUnaryFunctorIbbbNS0_15binary_internal10MulFunctorIbEEEEEEvRNS_18TensorIteratorBaseERKT_EUliE_EEviT1_,"ax",@progbits
	.align	128
        .global         _ZN2at6native18elementwise_kernelILi128ELi4EZNS0_22gpu_kernel_impl_nocastINS0_13AUnaryFunctorIbbbNS0_15binary_internal10MulFunctorIbEEEEEEvRNS_18TensorIteratorBaseERKT_EUliE_EEviT1_
        .type           _ZN2at6native18elementwise_kernelILi128ELi4EZNS0_22gpu_kernel_impl_nocastINS0_13AUnaryFunctorIbbbNS0_15binary_internal10MulFunctorIbEEEEEEvRNS_18TensorIteratorBaseERKT_EUliE_EEviT1_,@function
        .size           _ZN2at6native18elementwise_kernelILi128ELi4EZNS0_22gpu_kernel_impl_nocastINS0_13AUnaryFunctorIbbbNS0_15binary_internal10MulFunctorIbEEEEEEvRNS_18TensorIteratorBaseERKT_EUliE_EEviT1_,(.L_x_17208 - _ZN2at6native18elementwise_kernelILi128ELi4EZNS0_22gpu_kernel_impl_nocastINS0_13AUnaryFunctorIbbbNS0_15binary_internal10MulFunctorIbEEEEEEvRNS_18TensorIteratorBaseERKT_EUliE_EEviT1_)
        .other          _ZN2at6native18elementwise_kernelILi128ELi4EZNS0_22gpu_kernel_impl_nocastINS0_13AUnaryFunctorIbbbNS0_15binary_internal10MulFunctorIbEEEEEEvRNS_18TensorIteratorBaseERKT_EUliE_EEviT1_,@"STO_CUDA_ENTRY STV_DEFAULT"
_ZN2at6native18elementwise_kernelILi128ELi4EZNS0_22gpu_kernel_impl_nocastINS0_13AUnaryFunctorIbbbNS0_15binary_internal10MulFunctorIbEEEEEEvRNS_18TensorIteratorBaseERKT_EUliE_EEviT1_:
.text._ZN2at6native18elementwise_kernelILi128ELi4EZNS0_22gpu_kernel_impl_nocastINS0_13AUnaryFunctorIbbbNS0_15binary_internal10MulFunctorIbEEEEEEvRNS_18TensorIteratorBaseERKT_EUliE_EEviT1_:
[----:B------:R-:W-:Y:S01]  /*0000*/  LDC R1, c[0x0][0x28] ;  /* 0x00000a00ff017b82 */ /* 0x000fe20000000800 */
[----:B------:R-:W0:Y:S01]  /*0010*/  S2R R0, SR_CTAID.X ;  /* 0x0000000000007919 */ /* 0x000e220000002500 */
[----:B------:R-:W-:Y:S01]  /*0020*/  ULDC UR6, c[0x0][0x210] ;  /* 0x0000840000067ab9 */ /* 0x000fe20000000800 */
[----:B------:R-:W-:Y:S01]  /*0030*/  ULDC.64 UR4, c[0x0][0x208] ;  /* 0x0000820000047ab9 */ /* 0x000fe20000000a00 */
[----:B------:R-:W-:Y:S01]  /*0040*/  ULDC.U8 UR7, c[0x0][0x421] ;  /* 0x0001084000077ab9 */ /* 0x000fe20000000000 */
[----:B------:R-:W0:Y:S01]  /*0050*/  S2R R3, SR_TID.X ;  /* 0x0000000000037919 */ /* 0x000e220000002100 */
[----:B------:R-:W-:Y:S01]  /*0060*/  BSSY B0, `(.L_x_557) ;  /* 0x000013e000007945 */ /* 0x000fe20003800000 */
[----:B0-----:R-:W-:-:S04]  /*0070*/  LEA R0, R0, R3, 0x9 ;  /* 0x0000000300007211 */ /* 0x001fc800078e48ff */
[----:B------:R-:W-:-:S13]  /*0080*/  ISETP.GE.AND P0, PT, R0, UR6, PT ;  /* 0x0000000600007c0c */ /* 0x000fda000bf06270 */
[----:B------:R-:W-:Y:S05]  /*0090*/  @P0 BRA `(.L_x_558) ;  /* 0x0000001000e80947 */ /* 0x000fea0003800000 */
[----:B------:R-:W0:Y:S01]  /*00a0*/  LDC R8, c[0x0][0x218] ;  /* 0x00008600ff087b82 */ /* 0x000e220000000800 */
[----:B------:R-:W-:Y:S02]  /*00b0*/  CS2R R2, SRZ ;  /* 0x0000000000027805 */ /* 0x000fe4000001ff00 */
[----:B0-----:R-:W-:-:S13]  /*00c0*/  ISETP.NE.AND P0, PT, R8, RZ, PT ;  /* 0x000000ff0800720c */ /* 0x001fda0003f05270 */
[----:B------:R-:W-:Y:S05]  /*00d0*/  @!P0 BRA `(.L_x_559) ;  /* 0x0000001000a88947 */ /* 0x000fea0003800000 */
[----:B------:R-:W-:Y:S01]  /*00e0*/  HFMA2.MMA R2, -RZ, RZ, 0, 0 ;  /* 0x00000000ff027435 */ /* 0x000fe200000001ff */
[----:B------:R-:W-:Y:S01]  /*00f0*/  MOV R3, R0 ;  /* 0x0000000000037202 */ /* 0x000fe20000000f00 */
[----:B------:R-:W-:Y:S01]  /*0100*/  ULDC.64 UR8, c[0x0][0x220] ;  /* 0x0000880000087ab9 */ /* 0x000fe20000000a00 */
[----:B------:R-:W-:-:S07]  /*0110*/  ISETP.NE.AND P0, PT, R8, 0x1, PT ;  /* 0x000000010800780c */ /* 0x000fce0003f05270 */
[----:B------:R-:W-:Y:S01]  /*0120*/  IMAD.HI.U32 R4, R0, UR8, R2 ;  /* 0x0000000800047c27 */ /* 0x000fe2000f8e0002 */
[----:B------:R-:W-:-:S04]  /*0130*/  ULDC UR8, c[0x0][0x21c] ;  /* 0x0000870000087ab9 */ /* 0x000fc80000000800 */
[----:B------:R-:W-:-:S04]  /*0140*/  SHF.R.U32.HI R5, RZ, UR9, R4 ;  /* 0x00000009ff057c19 */ /* 0x000fc80008011604 */
[----:B------:R-:W-:-:S05]  /*0150*/  IADD3 R3, -R5, RZ, RZ ;  /* 0x000000ff05037210 */ /* 0x000fca0007ffe1ff */
[----:B------:R-:W-:Y:S01]  /*0160*/  IMAD R2, R3, UR8, R0 ;  /* 0x0000000803027c24 */ /* 0x000fe2000f8e0200 */
[----:B------:R-:W-:-:S03]  /*0170*/  ULDC.64 UR8, c[0x0][0x348] ;  /* 0x0000d20000087ab9 */ /* 0x000fc60000000a00 */
[C---:B------:R-:W-:Y:S02]  /*0180*/  IMAD R3, R2.reuse, UR8, RZ ;  /* 0x0000000802037c24 */ /* 0x040fe4000f8e02ff */
[----:B------:R-:W-:Y:S01]  /*0190*/  IMAD R2, R2, UR9, RZ ;  /* 0x0000000902027c24 */ /* 0x000fe2000f8e02ff */
[----:B------:R-:W-:Y:S06]  /*01a0*/  @!P0 BRA `(.L_x_559) ;  /* 0x0000001000748947 */ /* 0x000fec0003800000 */
[----:B------:R-:W-:Y:S01]  /*01b0*/  MOV R4, RZ ;  /* 0x000000ff00047202 */ /* 0x000fe20000000f00 */
[----:B------:R-:W-:Y:S01]  /*01c0*/  ULDC.64 UR10, c[0x0][0x228] ;  /* 0x00008a00000a7ab9 */ /* 0x000fe20000000a00 */
[----:B------:R-:W-:Y:S01]  /*01d0*/  ULDC UR8, c[0x0][0x230] ;  /* 0x00008c0000087ab9 */ /* 0x000fe20000000800 */
[----:B------:R-:W-:Y:S02]  /*01e0*/  ISETP.NE.AND P0, PT, R8, 0x2, PT ;  /* 0x000000020800780c */ /* 0x000fe40003f05270 */
[----:B------:R-:W-:-:S05]  /*01f0*/  IMAD.HI.U32 R6, R5, UR11, R4 ;  /* 0x0000000b05067c27 */ /* 0x000fca000f8e0004 */
[----:B------:R-:W-:Y:S01]  /*0200*/  SHF.R.U32.HI R7, RZ, UR8, R6 ;  /* 0x00000008ff077c19 */ /* 0x000fe20008011606 */
[----:B------:R-:W-:-:S03]  /*0210*/  ULDC.64 UR8, c[0x0][0x350] ;  /* 0x0000d40000087ab9 */ /* 0x000fc60000000a00 */
[----:B------:R-:W-:-:S05]  /*0220*/  IADD3 R4, -R7, RZ, RZ ;  /* 0x000000ff07047210 */ /* 0x000fca0007ffe1ff */
[----:B------:R-:W-:-:S04]  /*0230*/  IMAD R4, R4, UR10, R5 ;  /* 0x0000000a04047c24 */ /* 0x000fc8000f8e0205 */
[C---:B------:R-:W-:Y:S02]  /*0240*/  IMAD R3, R4.reuse, UR8, R3 ;  /* 0x0000000804037c24 */ /* 0x040fe4000f8e0203 */
[----:B------:R-:W-:Y:S01]  /*0250*/  IMAD R2, R4, UR9, R2 ;  /* 0x0000000904027c24 */ /* 0x000fe2000f8e0202 */
[----:B------:R-:W-:Y:S06]  /*0260*/  @!P0 BRA `(.L_x_559) ;  /* 0x0000001000448947 */ /* 0x000fec0003800000 */
[----:B------:R-:W-:Y:S01]  /*0270*/  HFMA2.MMA R6, -RZ, RZ, 0, 0 ;  /* 0x00000000ff067435 */ /* 0x000fe200000001ff */
[----:B------:R-:W-:Y:S01]  /*0280*/  ULDC.64 UR8, c[0x0][0x238] ;  /* 0x00008e0000087ab9 */ /* 0x000fe20000000a00 */
[----:B------:R-:W-:-:S08]  /*0290*/  ISETP.NE.AND P0, PT, R8, 0x3, PT ;  /* 0x000000030800780c */ /* 0x000fd00003f05270 */
[----:B------:R-:W-:Y:S01]  /*02a0*/  IMAD.HI.U32 R4, R7, UR8, R6 ;  /* 0x0000000807047c27 */ /* 0x000fe2000f8e0006 */
[----:B------:R-:W-:-:S04]  /*02b0*/  ULDC UR8, c[0x0][0x234] ;  /* 0x00008d0000087ab9 */ /* 0x000fc80000000800 */
[----:B------:R-:W-:-:S04]  /*02c0*/  SHF.R.U32.HI R5, RZ, UR9, R4 ;  /* 0x00000009ff057c19 */ /* 0x000fc80008011604 */
[----:B------:R-:W-:-:S05]  /*02d0*/  IADD3 R6, -R5, RZ, RZ ;  /* 0x000000ff05067210 */ /* 0x000fca0007ffe1ff */
        /* <DEDUP_REMOVED lines=17> */
[----:B------:R-:W-:Y:S01]  /*03f0*/  MOV R6, RZ ;  /* 0x000000ff00067202 */ /* 0x000fe20000000f00 */
[----:B------:R-:W-:Y:S01]  /*0400*/  ULDC.64 UR8, c[0x0][0x250] ;  /* 0x0000940000087ab9 */ /* 0x000fe20000000a00 */
[----:B------:R-:W-:-:S03]  /*0410*/  ISETP.NE.AND P0, PT, R8, 0x5, PT ;  /* 0x000000050800780c */ /* 0x000fc60003f05270 */
        /* <DEDUP_REMOVED lines=9> */
[----:B------:R-:W-:Y:S01]  /*04b0*/  HFMA2.MMA R4, -RZ, RZ, 0, 0 ;  /* 0x00000000ff047435 */ /* 0x000fe200000001ff */
[----:B------:R-:W-:Y:S01]  /*04c0*/  ULDC.64 UR10, c[0x0][0x258] ;  /* 0x00009600000a7ab9 */ /* 0x000fe20000000a00 */
[----:B------:R-:W-:Y:S01]  /*04d0*/  ULDC UR8, c[0x0][0x260] ;  /* 0x0000980000087ab9 */ /* 0x000fe20000000800 */
[----:B------:R-:W-:-:S07]  /*04e0*/  ISETP.NE.AND P0, PT, R8, 0x6, PT ;  /* 0x000000060800780c */ /* 0x000fce0003f05270 */
        /* <DEDUP_REMOVED lines=20> */
[----:B------:R-:W-:Y:S01]  /*0630*/  MOV R4, RZ ;  /* 0x000000ff00047202 */ /* 0x000fe20000000f00 */
[----:B------:R-:W-:Y:S01]  /*0640*/  ULDC.64 UR10, c[0x0][0x270] ;  /* 0x00009c00000a7ab9 */ /* 0x000fe20000000a00 */
[----:B------:R-:W-:Y:S01]  /*0650*/  ULDC UR8, c[0x0][0x278] ;  /* 0x00009e0000087ab9 */ /* 0x000fe20000000800 */
[----:B------:R-:W-:Y:S02]  /*0660*/  ISETP.NE.AND P0, PT, R8, 0x8, PT ;  /* 0x000000080800780c */ /* 0x000fe40003f05270 */
        /* <DEDUP_REMOVED lines=188> */
[----:B------:R-:W-:Y:S01]  /*1230*/  ISETP.NE.AND P0, PT, R8, 0x18, PT ;  /* 0x000000180800780c */ /* 0x000fe20003f05270 */
[----:B------:R-:W-:Y:S01]  /*1240*/  HFMA2.MMA R4, -RZ, RZ, 0, 0 ;  /* 0x00000000ff047435 */ /* 0x000fe200000001ff */
[----:B------:R-:W-:Y:S01]  /*1250*/  ULDC.64 UR10, c[0x0][0x330] ;  /* 0x0000cc00000a7ab9 */ /* 0x000fe20000000a00 */
[----:B------:R-:W-:-:S08]  /*1260*/  ULDC UR8, c[0x0][0x338] ;  /* 0x0000ce0000087ab9 */ /* 0x000fd00000000800 */
[----:B------:R-:W-:Y:S02]  /*1270*/  IMAD.HI.U32 R8, R5, UR11, R4 ;  /* 0x0000000b05087c27 */ /* 0x000fe4000f8e0004 */
[----:B------:R-:W0:Y:S03]  /*1280*/  @P0 LDC.64 R12, c[0x0][0x340] ;  /* 0x0000d000ff0c0b82 */ /* 0x000e260000000a00 */
[----:B------:R-:W-:Y:S01]  /*1290*/  SHF.R.U32.HI R9, RZ, UR8, R8 ;  /* 0x00000008ff097c19 */ /* 0x000fe20008011608 */
[----:B------:R-:W-:Y:S01]  /*12a0*/  ULDC.64 UR8, c[0x0][0x400] ;  /* 0x0001000000087ab9 */ /* 0x000fe20000000a00 */
[----:B------:R-:W-:Y:S02]  /*12b0*/  @P0 MOV R8, RZ ;  /* 0x000000ff00080202 */ /* 0x000fe40000000f00 */
[C---:B------:R-:W-:Y:S01]  /*12c0*/  IADD3 R11, -R9.reuse, RZ, RZ ;  /* 0x000000ff090b7210 */ /* 0x040fe20007ffe1ff */
[----:B------:R-:W1:Y:S08]  /*12d0*/  @P0 LDC R15, c[0x0][0x33c] ;  /* 0x0000cf00ff0f0b82 */ /* 0x000e700000000800 */
[----:B------:R-:W2:Y:S01]  /*12e0*/  @P0 LDC.64 R6, c[0x0][0x408] ;  /* 0x00010200ff060b82 */ /* 0x000ea20000000a00 */
[----:B0-----:R-:W-:-:S05]  /*12f0*/  @P0 IMAD.HI.U32 R4, R9, R12, R8 ;  /* 0x0000000c09040227 */ /* 0x001fca00078e0008 */
[----:B------:R-:W-:Y:S01]  /*1300*/  @P0 SHF.R.U32.HI R8, RZ, R13, R4 ;  /* 0x0000000dff080219 */ /* 0x000fe20000011604 */
[----:B------:R-:W-:-:S03]  /*1310*/  IMAD R4, R11, UR10, R5 ;  /* 0x0000000a0b047c24 */ /* 0x000fc6000f8e0205 */
[----:B------:R-:W-:Y:S01]  /*1320*/  @P0 IADD3 R8, -R8, RZ, RZ ;  /* 0x000000ff08080210 */ /* 0x000fe20007ffe1ff */
[C---:B------:R-:W-:Y:S02]  /*1330*/  IMAD R3, R4.reuse, UR8, R3 ;  /* 0x0000000804037c24 */ /* 0x040fe4000f8e0203 */
[----:B------:R-:W-:Y:S02]  /*1340*/  IMAD R2, R4, UR9, R2 ;  /* 0x0000000904027c24 */ /* 0x000fe4000f8e0202 */
[----:B-1----:R-:W-:-:S04]  /*1350*/  @P0 IMAD R8, R8, R15, R9 ;  /* 0x0000000f08080224 */ /* 0x002fc800078e0209 */
[C---:B--2---:R-:W-:Y:S02]  /*1360*/  @P0 IMAD R3, R8.reuse, R6, R3 ;  /* 0x0000000608030224 */ /* 0x044fe400078e0203 */
[----:B------:R-:W-:-:S07]  /*1370*/  @P0 IMAD R2, R8, R7, R2 ;  /* 0x0000000708020224 */ /* 0x000fce00078e0202 */
.L_x_559:
[----:B------:R-:W-:Y:S02]  /*1380*/  ULDC.64 UR8, c[0x0][0x418] ;  /* 0x0001060000087ab9 */ /* 0x000fe40000000a00 */
[----:B------:R-:W-:-:S04]  /*1390*/  IADD3 R4, P0, R2, UR8, RZ ;  /* 0x0000000802047c10 */ /* 0x000fc8000ff1e0ff */
[----:B------:R-:W-:Y:S01]  /*13a0*/  IADD3.X R5, RZ, UR9, RZ, P0, !PT ;  /* 0x00000009ff057c10 */ /* 0x000fe200087fe4ff */
[----:B------:R-:W-:-:S04]  /*13b0*/  ULDC.64 UR8, c[0x0][0x410] ;  /* 0x0001040000087ab9 */ /* 0x000fc80000000a00 */
[----:B------:R-:W2:Y:S01]  /*13c0*/  LDG.E.U8 R4, desc[UR4][R4.64] ;  /* 0x0000000404047981 */ /* 0x000ea2000c1e1100 */
[----:B------:R-:W-:Y:S02]  /*13d0*/  ISETP.NE.AND P0, PT, RZ, UR7, PT ;  /* 0x00000007ff007c0c */ /* 0x000fe4000bf05270 */
[----:B------:R-:W-:Y:S02]  /*13e0*/  IADD3 R2, P1, R3, UR8, RZ ;  /* 0x0000000803027c10 */ /* 0x000fe4000ff3e0ff */
[----:B------:R-:W-:-:S03]  /*13f0*/  IADD3 R0, R0, 0x80, RZ ;  /* 0x0000008000007810 */ /* 0x000fc60007ffe0ff */
[----:B------:R-:W-:Y:S01]  /*1400*/  IMAD.X R3, RZ, RZ, UR9, P1 ;  /* 0x00000009ff037e24 */ /* 0x000fe200088e06ff */
[----:B--2---:R-:W-:-:S04]  /*1410*/  ISETP.NE.AND P0, PT, R4, RZ, P0 ;  /* 0x000000ff0400720c */ /* 0x004fc80000705270 */
[----:B------:R-:W-:-:S05]  /*1420*/  SEL R7, RZ, 0x1, !P0 ;  /* 0x00000001ff077807 */ /* 0x000fca0004000000 */
[----:B------:R0:W-:Y:S04]  /*1430*/  STG.E.U8 desc[UR4][R2.64], R7 ;  /* 0x0000000702007986 */ /* 0x0001e8000c101104 */
.L_x_558:
[----:B------:R-:W-:Y:S05]  /*1440*/  BSYNC B0 ;  /* 0x0000000000007941 */ /* 0x000fea0003800000 */
.L_x_557:
[----:B------:R-:W-:Y:S01]  /*1450*/  ISETP.GE.AND P0, PT, R0, UR6, PT ;  /* 0x0000000600007c0c */ /* 0x000fe2000bf06270 */
[----:B------:R-:W-:-:S12]  /*1460*/  BSSY B0, `(.L_x_560) ;  /* 0x0000278000007945 */ /* 0x000fd80003800000 */
[----:B------:R-:W-:Y:S05]  /*1470*/  @P0 BRA `(.L_x_561) ;  /* 0x0000002400d80947 */ /* 0x000fea0003800000 */
[----:B------:R-:W1:Y:S01]  /*1480*/  LDC R8, c[0x0][0x218] ;  /* 0x00008600ff087b82 */ /* 0x000e620000000800 */
[----:B0-----:R-:W-:Y:S02]  /*1490*/  CS2R R2, SRZ ;  /* 0x0000000000027805 */ /* 0x001fe4000001ff00 */
[----:B-1----:R-:W-:-:S13]  /*14a0*/  ISETP.NE.AND P0, PT, R8, RZ, PT ;  /* 0x000000ff0800720c */ /* 0x002fda0003f05270 */
        /* <DEDUP_REMOVED lines=299> */
.L_x_562:
        /* <DEDUP_REMOVED lines=10> */
[----:B------:R-:W-:Y:S02]  /*2800*/  SEL R7, RZ, 0x1, !P0 ;  /* 0x00000001ff077807 */ /* 0x000fe40004000000 */
[----:B------:R-:W-:-:S03]  /*2810*/  ISETP.GE.AND P0, PT, R0, UR6, PT ;  /* 0x0000000600007c0c */ /* 0x000fc6000bf06270 */
[----:B------:R1:W-:Y:S10]  /*2820*/  STG.E.U8 desc[UR4][R2.64], R7 ;  /* 0x0000000702007986 */ /* 0x0003f4000c101104 */
[----:B------:R-:W-:Y:S05]  /*2830*/  @P0 BRA `(.L_x_561) ;  /* 0x0000001000e80947 */ /* 0x000fea0003800000 */
[----:B------:R-:W0:Y:S01]  /*2840*/  LDC R8, c[0x0][0x218] ;  /* 0x00008600ff087b82 */ /* 0x000e220000000800 */
[----:B-1----:R-:W-:Y:S02]  /*2850*/  CS2R R2, SRZ ;  /* 0x0000000000027805 */ /* 0x002fe4000001ff00 */
        /* <DEDUP_REMOVED lines=280> */
[----:B------:R-:W-:Y:S01]  /*39e0*/  IMAD.MOV.U32 R4, RZ, RZ, RZ ;  /* 0x000000ffff047224 */ /* 0x000fe200078e00ff */
[----:B------:R-:W-:Y:S01]  /*39f0*/  ULDC.64 UR10, c[0x0][0x330] ;  /* 0x0000cc00000a7ab9 */ /* 0x000fe20000000a00 */
[----:B------:R-:W-:Y:S02]  /*3a00*/  ULDC UR8, c[0x0][0x338] ;  /* 0x0000ce0000087ab9 */ /* 0x000fe40000000800 */
[----:B------:R-:W-:-:S05]  /*3a10*/  IMAD.HI.U32 R8, R5, UR11, R4 ;  /* 0x0000000b05087c27 */ /* 0x000fca000f8e0004 */
[----:B------:R-:W-:Y:S01]  /*3a20*/  SHF.R.U32.HI R9, RZ, UR8, R8 ;  /* 0x00000008ff097c19 */ /* 0x000fe20008011608 */
[----:B------:R-:W-:Y:S02]  /*3a30*/  ULDC.64 UR8, c[0x0][0x400] ;  /* 0x0001000000087ab9 */ /* 0x000fe40000000a00 */
[----:B------:R-:W0:Y:S01]  /*3a40*/  @P0 LDC.64 R12, c[0x0][0x340] ;  /* 0x0000d000ff0c0b82 */ /* 0x000e220000000a00 */
[----:B------:R-:W-:Y:S02]  /*3a50*/  @P0 MOV R8, RZ ;  /* 0x000000ff00080202 */ /* 0x000fe40000000f00 */
[----:B------:R-:W-:-:S05]  /*3a60*/  IADD3 R11, -R9, RZ, RZ ;  /* 0x000000ff090b7210 */ /* 0x000fca0007ffe1ff */
        /* <DEDUP_REMOVED lines=11> */
.L_x_563:
[----:B------:R-:W-:Y:S02]  /*3b20*/  ULDC.64 UR8, c[0x0][0x418] ;  /* 0x0001060000087ab9 */ /* 0x000fe40000000a00 */
[----:B------:R-:W-:-:S04]  /*3b30*/  IADD3 R4, P0, R2, UR8, RZ ;  /* 0x0000000802047c10 */ /* 0x000fc8000ff1e0ff */
[----:B------:R-:W-:Y:S01]  /*3b40*/  IADD3.X R5, RZ, UR9, RZ, P0, !PT ;  /* 0x00000009ff057c10 */ /* 0x000fe200087fe4ff */
[----:B------:R-:W-:-:S04]  /*3b50*/  ULDC.64 UR8, c[0x0][0x410] ;  /* 0x0001040000087ab9 */ /* 0x000fc80000000a00 */
[----:B------:R-:W2:Y:S01]  /*3b60*/  LDG.E.U8 R4, desc[UR4][R4.64] ;  /* 0x0000000404047981 */ /* 0x000ea2000c1e1100 */
[----:B------:R-:W-:Y:S02]  /*3b70*/  ISETP.NE.AND P0, PT, RZ, UR7, PT ;  /* 0x00000007ff007c0c */ /* 0x000fe4000bf05270 */
[----:B------:R-:W-:Y:S02]  /*3b80*/  IADD3 R2, P1, R3, UR8, RZ ;  /* 0x0000000803027c10 */ /* 0x000fe4000ff3e0ff */
[----:B------:R-:W-:Y:S02]  /*3b90*/  IADD3 R0, R0, 0x80, RZ ;  /* 0x0000008000007810 */ /* 0x000fe40007ffe0ff */
[----:B------:R-:W-:Y:S02]  /*3ba0*/  IADD3.X R3, RZ, UR9, RZ, P1, !PT ;  /* 0x00000009ff037c10 */ /* 0x000fe40008ffe4ff */
[----:B--2---:R-:W-:-:S04]  /*3bb0*/  ISETP.NE.AND P0, PT, R4, RZ, P0 ;  /* 0x000000ff0400720c */ /* 0x004fc80000705270 */
[----:B------:R-:W-:-:S05]  /*3bc0*/  SEL R7, RZ, 0x1, !P0 ;  /* 0x00000001ff077807 */ /* 0x000fca0004000000 */
[----:B------:R2:W-:Y:S04]  /*3bd0*/  STG.E.U8 desc[UR4][R2.64], R7 ;  /* 0x0000000702007986 */ /* 0x0005e8000c101104 */
.L_x_561:
[----:B------:R-:W-:Y:S05]  /*3be0*/  BSYNC B0 ;  /* 0x0000000000007941 */ /* 0x000fea0003800000 */
.L_x_560:
[----:B------:R-:W-:-:S13]  /*3bf0*/  ISETP.GE.AND P0, PT, R0, UR6, PT ;  /* 0x0000000600007c0c */ /* 0x000fda000bf06270 */
[----:B------:R-:W-:Y:S05]  /*3c00*/  @P0 EXIT ;  /* 0x000000000000094d */ /* 0x000fea0003800000 */
[----:B------:R-:W3:Y:S01]  /*3c10*/  LDC R8, c[0x0][0x218] ;  /* 0x00008600ff087b82 */ /* 0x000ee20000000800 */
[----:B012---:R-:W-:Y:S02]  /*3c20*/  CS2R R2, SRZ ;  /* 0x0000000000027805 */ /* 0x007fe4000001ff00 */
[----:B---3--:R-:W-:-:S13]  /*3c30*/  ISETP.NE.AND P0, PT, R8, RZ, PT ;  /* 0x000000ff0800720c */ /* 0x008fda0003f05270 */
[----:B------:R-:W-:Y:S05]  /*3c40*/  @!P0 BRA `(.L_x_564) ;  /* 0x0000001000a88947 */ /* 0x000fea0003800000 */
[----:B------:R-:W-:Y:S01]  /*3c50*/  MOV R2, RZ ;  /* 0x000000ff00027202 */ /* 0x000fe20000000f00 */
[----:B------:R-:W-:Y:S01]  /*3c60*/  ULDC.64 UR8, c[0x0][0x220] ;  /* 0x0000880000087ab9 */ /* 0x000fe20000000a00 */
[----:B------:R-:W-:Y:S01]  /*3c70*/  MOV R3, R0 ;  /* 0x0000000000037202 */ /* 0x000fe20000000f00 */
[----:B------:R-:W-:Y:S01]  /*3c80*/  ULDC UR6, c[0x0][0x21c] ;  /* 0x0000870000067ab9 */ /* 0x000fe20000000800 */
[----:B------:R-:W-:Y:S01]  /*3c90*/  ISETP.NE.AND P0, PT, R8, 0x1, PT ;  /* 0x000000010800780c */ /* 0x000fe20003f05270 */
[----:B------:R-:W-:-:S05]  /*3ca0*/  IMAD.HI.U32 R4, R0, UR8, R2 ;  /* 0x0000000800047c27 */ /* 0x000fca000f8e0002 */
[----:B------:R-:W-:Y:S01]  /*3cb0*/  SHF.R.U32.HI R5, RZ, UR9, R4 ;  /* 0x00000009ff057c19 */ /* 0x000fe20008011604 */
[----:B------:R-:W-:-:S03]  /*3cc0*/  ULDC.64 UR8, c[0x0][0x348] ;  /* 0x0000d20000087ab9 */ /* 0x000fc60000000a00 */
[----:B------:R-:W-:-:S05]  /*3cd0*/  IADD3 R3, -R5, RZ, RZ ;  /* 0x000000ff05037210 */ /* 0x000fca0007ffe1ff */
[----:B------:R-:W-:-:S04]  /*3ce0*/  IMAD R0, R3, UR6, R0 ;  /* 0x0000000603007c24 */ /* 0x000fc8000f8e0200 */
        /* <DEDUP_REMOVED lines=17> */
[----:B------:R-:W-:Y:S01]  /*3e00*/  ISETP.NE.AND P0, PT, R8, 0x3, PT ;  /* 0x000000030800780c */ /* 0x000fe20003f05270 */
[----:B------:R-:W-:-:S07]  /*3e10*/  ULDC UR6, c[0x0][0x234] ;  /* 0x00008d0000067ab9 */ /* 0x000fce0000000800 */
        /* <DEDUP_REMOVED lines=22> */
[----:B------:R-:W-:Y:S01]  /*3f80*/  ISETP.NE.AND P0, PT, R8, 0x5, PT ;  /* 0x000000050800780c */ /* 0x000fe20003f05270 */
[----:B------:R-:W-:Y:S02]  /*3f90*/  ULDC UR6, c[0x0][0x24c] ;  /* 0x0000930000067ab9 */ /* 0x000fe40000000800 */
        /* <DEDUP_REMOVED lines=22> */
[----:B------:R-:W-:Y:S01]  /*4100*/  ISETP.NE.AND P0, PT, R8, 0x7, PT ;  /* 0x000000070800780c */ /* 0x000fe20003f05270 */
[----:B------:R-:W-:Y:S01]  /*4110*/  ULDC UR6, c[0x0][0x264] ;  /* 0x0000990000067ab9 */ /* 0x000fe20000000800 */
        /* <DEDUP_REMOVED lines=200> */
[----:B------:R-:W-:Y:S01]  /*4da0*/  ISETP.NE.AND P0, PT, R8, 0x18, PT ;  /* 0x000000180800780c */ /* 0x000fe20003f05270 */
[----:B------:R-:W-:Y:S01]  /*4db0*/  ULDC.64 UR8, c[0x0][0x330] ;  /* 0x0000cc0000087ab9 */ /* 0x000fe20000000a00 */
[----:B------:R-:W-:Y:S01]  /*4dc0*/  MOV R4, RZ ;  /* 0x000000ff00047202 */ /* 0x000fe20000000f00 */
[----:B------:R-:W-:-:S04]  /*4dd0*/  ULDC UR6, c[0x0][0x338] ;  /* 0x0000ce0000067ab9 */ /* 0x000fc80000000800 */
[----:B------:R-:W-:-:S05]  /*4de0*/  IMAD.HI.U32 R6, R5, UR9, R4 ;  /* 0x0000000905067c27 */ /* 0x000fca000f8e0004 */
[----:B------:R-:W-:Y:S01]  /*4df0*/  SHF.R.U32.HI R7, RZ, UR6, R6 ;  /* 0x00000006ff077c19 */ /* 0x000fe20008011606 */
[----:B------:R-:W0:Y:S01]  /*4e00*/  @P0 LDC.64 R8, c[0x0][0x340] ;  /* 0x0000d000ff080b82 */ /* 0x000e220000000a00 */
[----:B------:R-:W-:Y:S02]  /*4e10*/  @P0 MOV R6, RZ ;  /* 0x000000ff00060202 */ /* 0x000fe40000000f00 */
[----:B------:R-:W-:-:S05]  /*4e20*/  IADD3 R4, -R7, RZ, RZ ;  /* 0x000000ff07047210 */ /* 0x000fca0007ffe1ff */
[----:B------:R-:W1:Y:S01]  /*4e30*/  @P0 LDC R11, c[0x0][0x33c] ;  /* 0x0000cf00ff0b0b82 */ /* 0x000e620000000800 */
[----:B------:R-:W-:Y:S01]  /*4e40*/  IMAD R4, R4, UR8, R5 ;  /* 0x0000000804047c24 */ /* 0x000fe2000f8e0205 */
[----:B------:R-:W-:-:S03]  /*4e50*/  ULDC.64 UR8, c[0x0][0x400] ;  /* 0x0001000000087ab9 */ /* 0x000fc60000000a00 */
[C---:B------:R-:W-:Y:S02]  /*4e60*/  IMAD R3, R4.reuse, UR8, R3 ;  /* 0x0000000804037c24 */ /* 0x040fe4000f8e0203 */
[----:B------:R-:W-:Y:S01]  /*4e70*/  IMAD R2, R4, UR9, R2 ;  /* 0x0000000904027c24 */ /* 0x000fe2000f8e0202 */
[----:B------:R-:W2:Y:S01]  /*4e80*/  @P0 LDC.64 R12, c[0x0][0x408] ;  /* 0x00010200ff0c0b82 */ /* 0x000ea20000000a00 */
[----:B0-----:R-:W-:-:S05]  /*4e90*/  @P0 IMAD.HI.U32 R0, R7, R8, R6 ;  /* 0x0000000807000227 */ /* 0x001fca00078e0006 */
[----:B------:R-:W-:-:S04]  /*4ea0*/  @P0 SHF.R.U32.HI R0, RZ, R9, R0 ;  /* 0x00000009ff000219 */ /* 0x000fc80000011600 */
[----:B------:R-:W-:-:S05]  /*4eb0*/  @P0 IADD3 R6, -R0, RZ, RZ ;  /* 0x000000ff00060210 */ /* 0x000fca0007ffe1ff */
[----:B-1----:R-:W-:-:S04]  /*4ec0*/  @P0 IMAD R6, R11, R6, R7 ;  /* 0x000000060b060224 */ /* 0x002fc800078e0207 */
[C---:B--2---:R-:W-:Y:S02]  /*4ed0*/  @P0 IMAD R3, R6.reuse, R12, R3 ;  /* 0x0000000c06030224 */ /* 0x044fe400078e0203 */
[----:B------:R-:W-:-:S07]  /*4ee0*/  @P0 IMAD R2, R6, R13, R2 ;  /* 0x0000000d06020224 */ /* 0x000fce00078e0202 */
.L_x_564:
[----:B------:R-:W-:Y:S02]  /*4ef0*/  ULDC.64 UR8, c[0x0][0x418] ;  /* 0x0001060000087ab9 */ /* 0x000fe40000000a00 */
[----:B------:R-:W-:-:S04]  /*4f00*/  IADD3 R4, P0, R2, UR8, RZ ;  /* 0x0000000802047c10 */ /* 0x000fc8000ff1e0ff */
[----:B------:R-:W-:Y:S01]  /*4f10*/  IADD3.X R5, RZ, UR9, RZ, P0, !PT ;  /* 0x00000009ff057c10 */ /* 0x000fe200087fe4ff */
[----:B------:R-:W-:-:S04]  /*4f20*/  ULDC.64 UR8, c[0x0][0x410] ;  /* 0x0001040000087ab9 */ /* 0x000fc80000000a00 */
[----:B------:R-:W2:Y:S01]  /*4f30*/  LDG.E.U8 R4, desc[UR4][R4.64] ;  /* 0x0000000404047981 */ /* 0x000ea2000c1e1100 */
[----:B------:R-:W-:Y:S02]  /*4f40*/  ISETP.NE.AND P0, PT, RZ, UR7, PT ;  /* 0x00000007ff007c0c */ /* 0x000fe4000bf05270 */
[----:B------:R-:W-:-:S04]  /*4f50*/  IADD3 R2, P1, R3, UR8, RZ ;  /* 0x0000000803027c10 */ /* 0x000fc8000ff3e0ff */
[----:B------:R-:W-:Y:S02]  /*4f60*/  IADD3.X R3, RZ, UR9, RZ, P1, !PT ;  /* 0x00000009ff037c10 */ /* 0x000fe40008ffe4ff */
[----:B--2---:R-:W-:-:S04]  /*4f70*/  ISETP.NE.AND P0, PT, R4, RZ, P0 ;  /* 0x000000ff0400720c */ /* 0x004fc80000705270 */
[----:B------:R-:W-:-:S05]  /*4f80*/  SEL R7, RZ, 0x1, !P0 ;  /* 0x00000001ff077807 */ /* 0x000fca0004000000 */
[----:B------:R-:W-:Y:S01]  /*4f90*/  STG.E.U8 desc[UR4][R2.64], R7 ;  /* 0x0000000702007986 */ /* 0x000fe2000c101104 */
[----:B------:R-:W-:Y:S05]  /*4fa0*/  EXIT ;  /* 0x000000000000794d */ /* 0x000fea0003800000 */
.L_x_565:
        /* <DEDUP_REMOVED lines=13> */
.L_x_17208:


//--------------------- .text._ZN2at6native27unrolled_elementwise_kernelINS0_13AUnaryFunctorIbbbNS0_15binary_internal10MulFunctorIbEEEESt5arrayIPcLm2EELi4E23TrivialOffsetCalculatorILi1EjESB_NS0_6memory15LoadWithoutCastENSC_16StoreWithoutCastEEEviT_T0_T2_T3_T4_T5_ --------------------------
	.section	.text._ZN2at6native27unrolled_elementwise_kernelINS0_13AUnaryFunctorIbbbNS0_15binary_internal10MulFunctorIbEEEESt5arrayIPcLm2EELi4E23TrivialOffsetCalculatorILi1EjESB_NS0_6memory15LoadWithoutCastENSC_16StoreWithoutCastEEEviT_T0_T2_T3_T4_T5_,"ax",@progbits
	.align	128
        .global         _ZN2at6native27unrolled_elementwise_kernelINS0_13AUnaryFunctorIbbbNS0_15binary_internal10MulFunctorIbEEEESt5arrayIPcLm2EELi4E23TrivialOffsetCalculatorILi1EjESB_NS0_6memory15LoadWithoutCastENSC_16StoreWithoutCastEEEviT_T0_T2_T3_T4_T5_
        .type           _ZN2at6native27unrolled_elementwise_kernelINS0_13AUnaryFunctorIbbbNS0_15binary_internal10MulFunctorIbEEEESt5arrayIPcLm2EELi4E23TrivialOffsetCalculatorILi1EjESB_NS0_6memory15LoadWithoutCastENSC_16StoreWithoutCastEEEviT_T0_T2_T3_T4_T5_,@function
        .size           _ZN2at6native27unrolled_elementwise_kernelINS0_13AUnaryFunctorIbbbNS0_15binary_internal10MulFunctorIbEEEESt5arrayIPcLm2EELi4E23TrivialOffsetCalculatorILi1EjESB_NS0_6memory15LoadWithoutCastENSC_16StoreWithoutCastEEEviT_T0_T2_T3_T4_T5_,(.L_x_17209 - _ZN2at6native27unrolled_elementwise_kernelINS0_13AUnaryFunctorIbbbNS0_15binary_internal10MulFunctorIbEEEESt5arrayIPcLm2EELi4E23TrivialOffsetCalculatorILi1EjESB_NS0_6memory15LoadWithoutCastENSC_16StoreWithoutCastEEEviT_T0_T2_T3_T4_T5_)
        .other          _ZN2at6native27unrolled_elementwise_kernelINS0_13AUnaryFunctorIbbbNS0_15binary_internal10MulFunctorIbEEEESt5arrayIPcLm2EELi4E23TrivialOffsetCalculatorILi1EjESB_NS0_6memory15LoadWithoutCastENSC_16StoreWithoutCastEEEviT_T0_T2_T3_T4_T5_,@"STO_CUDA_ENTRY STV_DEFAULT"
_ZN2at6native27unrolled_elementwise_kernelINS0_13AUnaryFunctorIbbbNS0_15binary_internal10MulFunctorIbEEEESt5arrayIPcLm2EELi4E23TrivialOffsetCalculatorILi1EjESB_NS0_6memory15LoadWithoutCastENSC_16StoreWithoutCastEEEviT_T0_T2_T3_T4_T5_:
.text._ZN2at6native27unrolled_elementwise_kernelINS0_13AUnaryFunctorIbbbNS0_15binary_internal10MulFunctorIbEEEESt5arrayIPcLm2EELi4E23TrivialOffsetCalculatorILi1EjESB_NS0_6memory15LoadWithoutCastENSC_16StoreWithoutCastEEEviT_T0_T2_T3_T4_T5_:
[----:B------:R-:W-:Y:S01]  /*0000*/  LDC R1, c[0x0][0x28] ;  /* 0x00000a00ff017b82 */ /* 0x000fe20000000800 */
[----:B------:R-:W0:Y:S07]  /*0010*/  S2R R0, SR_CTAID.X ;  /* 0x0000000000007919 */ /* 0x000e2e0000002500 */
[----:B------:R-:W0:Y:S01]  /*0020*/  LDC R5, c[0x0][0x210] ;  /* 0x00008400ff057b82 */ /* 0x000e220000000800 */
[----:B------:R-:W-:Y:S01]  /*0030*/  ULDC.64 UR4, c[0x0][0x208] ;  /* 0x0000820000047ab9 */ /* 0x000fe20000000a00 */
[----:B------:R-:W1:Y:S01]  /*0040*/  S2R R3, SR_TID.X ;  /* 0x0000000000037919 */ /* 0x000e620000002100 */
[----:B0-----:R-:W-:-:S02]  /*0050*/  IMAD R2, R0, -0x200, R5 ;  /* 0xfffffe0000027824 */ /* 0x001fc400078e0205 */
[----:B-1----:R-:W-:-:S03]  /*0060*/  VIADD R16, R3, 0x80 ;  /* 0x0000008003107836 */ /* 0x002fc60000000000 */
[----:B------:R-:W-:Y:S01]  /*0070*/  ISETP.GE.AND P2, PT, R3, R2, PT ;  /* 0x000000020300720c */ /* 0x000fe20003f46270 */
[----:B------:R-:W-:-:S12]  /*0080*/  IMAD.MOV.U32 R17, RZ, RZ, R3 ;  /* 0x000000ffff117224 */ /* 0x000fd800078e0003 */
[----:B------:R-:W-:Y:S01]  /*0090*/  @!P2 IMAD.MOV.U32 R17, RZ, RZ, R16 ;  /* 0x000000ffff11a224 */ /* 0x000fe200078e0010 */
[----:B------:R-:W0:Y:S01]  /*00a0*/  @!P2 LDC.64 R10, c[0x0][0x220] ;  /* 0x00008800ff0aab82 */ /* 0x000e220000000a00 */
[----:B------:R-:W-:-:S03]  /*00b0*/  @!P2 IMAD R5, R0, 0x200, R3 ;  /* 0x000002000005a824 */ /* 0x000fc600078e0203 */
[----:B------:R-:W-:-:S13]  /*00c0*/  ISETP.GE.AND P3, PT, R17, R2, PT ;  /* 0x000000021100720c */ /* 0x000fda0003f66270 */
[----:B------:R-:W-:Y:S01]  /*00d0*/  @!P3 IMAD R13, R0, 0x200, R17 ;  /* 0x00000200000db824 */ /* 0x000fe200078e0211 */
[----:B------:R-:W1:Y:S01]  /*00e0*/  @!P3 LDC.64 R6, c[0x0][0x220] ;  /* 0x00008800ff06bb82 */ /* 0x000e620000000a00 */
[----:B------:R-:W-:-:S05]  /*00f0*/  @!P3 VIADD R17, R17, 0x80 ;  /* 0x000000801111b836 */ /* 0x000fca0000000000 */
[----:B------:R-:W-:Y:S02]  /*0100*/  ISETP.GE.AND P4, PT, R17, R2, PT ;  /* 0x000000021100720c */ /* 0x000fe40003f86270 */
[----:B0-----:R-:W-:-:S05]  /*0110*/  @!P2 IADD3 R10, P1, R5, R10, RZ ;  /* 0x0000000a050aa210 */ /* 0x001fca0007f3e0ff */
[----:B------:R-:W-:-:S05]  /*0120*/  @!P2 IMAD.X R11, RZ, RZ, R11, P1 ;  /* 0x000000ffff0ba224 */ /* 0x000fca00008e060b */
[----:B------:R0:W2:Y:S01]  /*0130*/  @!P2 LDG.E.U8 R10, desc[UR4][R10.64] ;  /* 0x000000040a0aa981 */ /* 0x0000a2000c1e1100 */
[----:B------:R-:W3:Y:S01]  /*0140*/  @!P4 LDC.64 R8, c[0x0][0x220] ;  /* 0x00008800ff08cb82 */ /* 0x000ee20000000a00 */
[----:B------:R-:W-:Y:S02]  /*0150*/  @!P4 IMAD R15, R0, 0x200, R17 ;  /* 0x00000200000fc824 */ /* 0x000fe400078e0211 */
[----:B------:R-:W-:Y:S01]  /*0160*/  @!P4 VIADD R17, R17, 0x80 ;  /* 0x000000801111c836 */ /* 0x000fe20000000000 */
[----:B-1----:R-:W-:-:S04]  /*0170*/  @!P3 IADD3 R12, P5, R13, R6, RZ ;  /* 0x000000060d0cb210 */ /* 0x002fc80007fbe0ff */
[----:B------:R-:W-:Y:S01]  /*0180*/  ISETP.GE.AND P0, PT, R17, R2, PT ;  /* 0x000000021100720c */ /* 0x000fe20003f06270 */
[----:B------:R-:W-:-:S05]  /*0190*/  @!P3 IMAD.X R13, RZ, RZ, R7, P5 ;  /* 0x000000ffff0db224 */ /* 0x000fca00028e0607 */
[----:B------:R-:W4:Y:S07]  /*01a0*/  @!P3 LDG.E.U8 R12, desc[UR4][R12.64] ;  /* 0x000000040c0cb981 */ /* 0x000f2e000c1e1100 */
[----:B------:R-:W1:Y:S01]  /*01b0*/  @!P0 LDC.64 R4, c[0x0][0x220] ;  /* 0x00008800ff048b82 */ /* 0x000e620000000a00 */
[----:B---3--:R-:W-:-:S05]  /*01c0*/  @!P4 IADD3 R14, P6, R15, R8, RZ ;  /* 0x000000080f0ec210 */ /* 0x008fca0007fde0ff */
[----:B------:R-:W-:-:S05]  /*01d0*/  @!P4 IMAD.X R15, RZ, RZ, R9, P6 ;  /* 0x000000ffff0fc224 */ /* 0x000fca00030e0609 */
[----:B------:R-:W3:Y:S01]  /*01e0*/  @!P4 LDG.E.U8 R14, desc[UR4][R14.64] ;  /* 0x000000040e0ec981 */ /* 0x000ee2000c1e1100 */
[----:B------:R-:W-:-:S05]  /*01f0*/  @!P0 IMAD R9, R0, 0x200, R17 ;  /* 0x0000020000098824 */ /* 0x000fca00078e0211 */
[----:B-1----:R-:W-:-:S05]  /*0200*/  @!P0 IADD3 R8, P1, R9, R4, RZ ;  /* 0x0000000409088210 */ /* 0x002fca0007f3e0ff */
[----:B------:R-:W-:Y:S02]  /*0210*/  @!P0 IMAD.X R9, RZ, RZ, R5, P1 ;  /* 0x000000ffff098224 */ /* 0x000fe400008e0605 */
[----:B------:R-:W1:Y:S04]  /*0220*/  @!P2 LDC.64 R4, c[0x0][0x218] ;  /* 0x00008600ff04ab82 */ /* 0x000e680000000a00 */
[----:B------:R5:W3:Y:S01]  /*0230*/  @!P0 LDG.E.U8 R9, desc[UR4][R8.64] ;  /* 0x0000000408098981 */ /* 0x000ae2000c1e1100 */
[--C-:B------:R-:W-:Y:S01]  /*0240*/  IMAD.MOV.U32 R7, RZ, RZ, R3.reuse ;  /* 0x000000ffff077224 */ /* 0x100fe200078e0003 */
[----:B------:R-:W-:Y:S01]  /*0250*/  ULDC.U8 UR6, c[0x0][0x215] ;  /* 0x0000854000067ab9 */ /* 0x000fe20000000000 */
[----:B0-----:R-:W-:Y:S01]  /*0260*/  @!P2 IMAD R11, R0, 0x200, R3 ;  /* 0x00000200000ba824 */ /* 0x001fe200078e0203 */
[----:B------:R-:W-:-:S02]  /*0270*/  PRMT R6, RZ, 0x7610, R6 ;  /* 0x00007610ff067816 */ /* 0x000fc40000000006 */
[----:B-----5:R-:W-:Y:S01]  /*0280*/  PRMT R8, RZ, 0x7610, R8 ;  /* 0x00007610ff087816 */ /* 0x020fe20000000008 */
[----:B------:R-:W-:Y:S01]  /*0290*/  @!P2 IMAD.MOV.U32 R7, RZ, RZ, R16 ;  /* 0x000000ffff07a224 */ /* 0x000fe200078e0010 */
[----:B------:R-:W-:Y:S01]  /*02a0*/  BSSY B0, `(.L_x_566) ;  /* 0x0000026000007945 */ /* 0x000fe20003800000 */
[----:B--2---:R-:W-:Y:S02]  /*02b0*/  @!P2 ISETP.NE.AND P1, PT, R10, RZ, PT ;  /* 0x000000ff0a00a20c */ /* 0x004fe40003f25270 */
[----:B------:R-:W-:Y:S02]  /*02c0*/  PRMT R10, RZ, 0x7610, R10 ;  /* 0x00007610ff0a7816 */ /* 0x000fe4000000000a */
[----:B------:R-:W-:-:S04]  /*02d0*/  @!P2 SEL R10, RZ, 0x1, !P1 ;  /* 0x00000001ff0aa807 */ /* 0x000fc80004800000 */
[----:B------:R-:W-:Y:S02]  /*02e0*/  PRMT R10, R10, 0x9910, RZ ;  /* 0x000099100a0a7816 */ /* 0x000fe400000000ff */
[----:B------:R-:W-:-:S03]  /*02f0*/  ISETP.NE.AND P1, PT, RZ, UR6, PT ;  /* 0x00000006ff007c0c */ /* 0x000fc6000bf25270 */
[----:B------:R-:W-:Y:S01]  /*0300*/  IMAD.MOV.U32 R3, RZ, RZ, R10 ;  /* 0x000000ffff037224 */ /* 0x000fe200078e000a */
[----:B----4-:R-:W-:-:S04]  /*0310*/  @!P3 ISETP.NE.AND P5, PT, R12, RZ, PT ;  /* 0x000000ff0c00b20c */ /* 0x010fc80003fa5270 */
[----:B------:R-:W-:Y:S02]  /*0320*/  @!P3 SEL R6, RZ, 0x1, !P5 ;  /* 0x00000001ff06b807 */ /* 0x000fe40006800000 */
[----:B-1----:R-:W-:Y:S02]  /*0330*/  @!P2 IADD3 R4, P3, R11, R4, RZ ;  /* 0x000000040b04a210 */ /* 0x002fe40007f7e0ff */
[----:B---3--:R-:W-:-:S04]  /*0340*/  @!P4 ISETP.NE.AND P6, PT, R14, RZ, PT ;  /* 0x000000ff0e00c20c */ /* 0x008fc80003fc5270 */
[----:B------:R-:W-:Y:S02]  /*0350*/  @!P4 SEL R8, RZ, 0x1, !P6 ;  /* 0x00000001ff08c807 */ /* 0x000fe40007000000 */
[----:B------:R-:W-:Y:S01]  /*0360*/  ISETP.NE.AND P4, PT, R3, RZ, P1 ;  /* 0x000000ff0300720c */ /* 0x000fe20000f85270 */
[----:B------:R-:W-:-:S03]  /*0370*/  @!P2 IMAD.X R5, RZ, RZ, R5, P3 ;  /* 0x000000ffff05a224 */ /* 0x000fc600018e0605 */
[----:B------:R-:W-:-:S05]  /*0380*/  @!P2 SEL R3, RZ, 0x1, !P4 ;  /* 0x00000001ff03a807 */ /* 0x000fca0006000000 */
[----:B------:R0:W-:Y:S01]  /*0390*/  @!P2 STG.E.U8 desc[UR4][R4.64], R3 ;  /* 0x000000030400a986 */ /* 0x0001e2000c101104 */
[----:B------:R-:W-:Y:S02]  /*03a0*/  ISETP.GE.AND P3, PT, R7, R2, PT ;  /* 0x000000020700720c */ /* 0x000fe40003f66270 */
[----:B------:R-:W-:Y:S02]  /*03b0*/  PRMT R6, R6, 0x9910, RZ ;  /* 0x0000991006067816 */ /* 0x000fe400000000ff */
[----:B------:R-:W-:Y:S02]  /*03c0*/  PRMT R8, R8, 0x9910, RZ ;  /* 0x0000991008087816 */ /* 0x000fe400000000ff */
[----:B------:R-:W-:Y:S02]  /*03d0*/  ISETP.NE.AND P0, PT, R9, RZ, !P0 ;  /* 0x000000ff0900720c */ /* 0x000fe40004705270 */
[----:B------:R-:W-:Y:S02]  /*03e0*/  ISETP.NE.AND P4, PT, R6, RZ, P1 ;  /* 0x000000ff0600720c */ /* 0x000fe40000f85270 */
[----:B------:R-:W-:-:S02]  /*03f0*/  ISETP.NE.AND P1, PT, R8, RZ, P1 ;  /* 0x000000ff0800720c */ /* 0x000fc40000f25270 */
[----:B------:R-:W-:Y:S02]  /*0400*/  ISETP.NE.AND P0, PT, RZ, UR6, P0 ;  /* 0x00000006ff007c0c */ /* 0x000fe40008705270 */
[----:B------:R-:W-:Y:S02]  /*0410*/  SEL R11, RZ, 0x1, !P4 ;  /* 0x00000001ff0b7807 */ /* 0x000fe40006000000 */
[----:B------:R-:W-:Y:S01]  /*0420*/  SEL R13, RZ, 0x1, !P1 ;  /* 0x00000001ff0d7807 */ /* 0x000fe20004800000 */
[----:B0-----:R-:W-:Y:S08]  /*0430*/  @P3 BRA `(.L_x_567) ;  /* 0x0000000000303947 */ /* 0x001ff00003800000 */
[----:B------:R-:W-:Y:S01]  /*0440*/  IMAD R4, R0, 0x200, R7 ;  /* 0x0000020000047824 */ /* 0x000fe200078e0207 */
[----:B------:R-:W-:Y:S01]  /*0450*/  ULDC.64 UR6, c[0x0][0x218] ;  /* 0x0000860000067ab9 */ /* 0x000fe20000000a00 */
[----:B------:R-:W-:-:S03]  /*0460*/  VIADD R7, R7, 0x80 ;  /* 0x0000008007077836 */ /* 0x000fc60000000000 */
[----:B------:R-:W-:Y:S02]  /*0470*/  IADD3 R4, P1, R4, UR6, RZ ;  /* 0x0000000604047c10 */ /* 0x000fe4000ff3e0ff */
[----:B------:R-:W-:-:S03]  /*0480*/  ISETP.GE.AND P2, PT, R7, R2, PT ;  /* 0x000000020700720c */ /* 0x000fc60003f46270 */
[----:B------:R-:W-:-:S05]  /*0490*/  IMAD.X R5, RZ, RZ, UR7, P1 ;  /* 0x00000007ff057e24 */ /* 0x000fca00088e06ff */
[----:B------:R0:W-:Y:S05]  /*04a0*/  STG.E.U8 desc[UR4][R4.64], R11 ;  /* 0x0000000b04007986 */ /* 0x0001ea000c101104 */
[----:B------:R-:W-:Y:S02]  /*04b0*/  @!P2 IMAD R8, R0, 0x200, R7 ;  /* 0x000002000008a824 */ /* 0x000fe400078e0207 */
[----:B------:R-:W-:-:S03]  /*04c0*/  @!P2 VIADD R7, R7, 0x80 ;  /* 0x000000800707a836 */ /* 0x000fc60000000000 */
[----:B------:R-:W-:-:S05]  /*04d0*/  @!P2 IADD3 R8, P3, R8, UR6, RZ ;  /* 0x000000060808ac10 */ /* 0x000fca000ff7e0ff */
[----:B------:R-:W-:-:S05]  /*04e0*/  @!P2 IMAD.X R9, RZ, RZ, UR7, P3 ;  /* 0x00000007ff09ae24 */ /* 0x000fca00098e06ff */
[----:B------:R0:W-:Y:S03]  /*04f0*/  @!P2 STG.E.U8 desc[UR4][R8.64], R13 ;  /* 0x0000000d0800a986 */ /* 0x0001e6000c101104 */
.L_x_567:
[----:B------:R-:W-:Y:S05]  /*0500*/  BSYNC B0 ;  /* 0x0000000000007941 */ /* 0x000fea0003800000 */
.L_x_566:
[----:B------:R-:W-:-:S13]  /*0510*/  ISETP.GE.AND P1, PT, R7, R2, PT ;  /* 0x000000020700720c */ /* 0x000fda0003f26270 */
[----:B------:R-:W-:Y:S05]  /*0520*/  @P1 EXIT ;  /* 0x000000000000194d */ /* 0x000fea0003800000 */
[----:B------:R-:W-:Y:S01]  /*0530*/  IMAD R0, R0, 0x200, R7 ;  /* 0x0000020000007824 */ /* 0x000fe200078e0207 */
[----:B------:R-:W-:Y:S01]  /*0540*/  ULDC.64 UR6, c[0x0][0x218] ;  /* 0x0000860000067ab9 */ /* 0x000fe20000000a00 */
[----:B0-----:R-:W-:-:S03]  /*0550*/  SEL R5, RZ, 0x1, !P0 ;  /* 0x00000001ff057807 */ /* 0x001fc60004000000 */
[----:B------:R-:W-:-:S05]  /*0560*/  IADD3 R2, P1, R0, UR6, RZ ;  /* 0x0000000600027c10 */ /* 0x000fca000ff3e0ff */
[----:B------:R-:W-:-:S05]  /*0570*/  IMAD.X R3, RZ, RZ, UR7, P1 ;  /* 0x00000007ff037e24 */ /* 0x000fca00088e06ff */
[----:B------:R-:W-:Y:S01]  /*0580*/  STG.E.U8 desc[UR4][R2.64], R5 ;  /* 0x0000000502007986 */ /* 0x000fe2000c101104 */
[----:B------:R-:W-:Y:S05]  /*0590*/  EXIT ;  /* 0x000000000000794d */ /* 0x000fea0003800000 */
.L_x_568:
        /* <DEDUP_REMOVED lines=14> */
.L_x_17209:


//--------------------- .text._ZN2at6native29vectorized_elementwise_kernelILi2ENS0_13AUnaryFunctorIbbbNS0_15binary_internal10MulFunctorIbEEEESt5arrayIPcLm2EEEEviT0_T1_ --------------------------
	.section	.text._ZN2at6native29vectorized_elementwise_kernelILi2ENS0_13AUnaryFunctorIbbbNS0_15binary_internal10MulFunctorIbEEEESt5arrayIPcLm2EEEEviT0_T1_,"ax",@progbits
	.align	128
        .global         _ZN2at6native29vectorized_elementwise_kernelILi2ENS0_13AUnaryFunctorIbbbNS0_15binary_internal10MulFunctorIbEEEESt5arrayIPcLm2EEEEviT0_T1_
        .type           _ZN2at6native29vectorized_elementwise_kernelILi2ENS0_13AUnaryFunctorIbbbNS0_15binary_internal10MulFunctorIbEEEESt5arrayIPcLm2EEEEviT0_T1_,@function
        .size           _ZN2at6native29vectorized_elementwise_kernelILi2ENS0_13AUnaryFunctorIbbbNS0_15binary_internal10MulFunctorIbEEEESt5arrayIPcLm2EEEEviT0_T1_,(.L_x_17210 - _ZN2at6native29vectorized_elementwise_kernelILi2ENS0_13AUnaryFunctorIbbbNS0_15binary_internal10MulFunctorIbEEEESt5arrayIPcLm2EEEEviT0_T1_)
        .other          _ZN2at6native29vectorized_elementwise_kernelILi2ENS0_13AUnaryFunctorIbbbNS0_15binary_internal10MulFunctorIbEEEESt5arrayIPcLm2EEEEviT0_T1_,@"STO_CUDA_ENTRY STV_DEFAULT"
_ZN2at6native29vectorized_elementwise_kernelILi2ENS0_13AUnaryFunctorIbbbNS0_15binary_internal10MulFunctorIbEEEESt5arrayIPcLm2EEEEviT0_T1_:
.text._ZN2at6native29vectorized_elementwise_kernelILi2ENS0_13AUnaryFunctorIbbbNS0_15binary_internal10MulFunctorIbEEEESt5arrayIPcLm2EEEEviT0_T1_:
[----:B------:R-:W-:Y:S08]  /*0000*/  LDC R1, c[0x0][0x28] ;  /* 0x00000a00ff017b82 */ /* 0x000ff00000000800 */
[----:B------:R-:W0:Y:S01]  /*0010*/  S2UR UR4, SR_CTAID.X ;  /* 0x00000000000479c3 */ /* 0x000e220000002500 */
[----:B------:R-:W-:Y:S01]  /*0020*/  ULDC.64 UR8, c[0x0][0x208] ;  /* 0x0000820000087ab9 */ /* 0x000fe20000000a00 */
[----:B------:R-:W-:-:S06]  /*0030*/  ULDC.U8 UR10, c[0x0][0x215] ;  /* 0x00008540000a7ab9 */ /* 0x000fcc0000000000 */
[----:B------:R-:W1:Y:S01]  /*0040*/  LDC R0, c[0x0][0x210] ;  /* 0x00008400ff007b82 */ /* 0x000e620000000800 */
[----:B0-----:R-:W-:-:S06]  /*0050*/  USHF.L.U32 UR4, UR4, 0xa, URZ ;  /* 0x0000000a04047899 */ /* 0x001fcc000800063f */
[----:B-1----:R-:W-:-:S05]  /*0060*/  VIADD R0, R0, -UR4 ;  /* 0x8000000400007c36 */ /* 0x002fca0008000000 */
[----:B------:R-:W-:-:S13]  /*0070*/  ISETP.GE.U32.AND P0, PT, R0, 0x400, PT ;  /* 0x000004000000780c */ /* 0x000fda0003f06070 */
[----:B------:R-:W-:Y:S05]  /*0080*/  @!P0 BRA `(.L_x_569) ;  /* 0x0000000000cc8947 */ /* 0x000fea0003800000 */
[----:B------:R-:W0:Y:S01]  /*0090*/  S2R R11, SR_TID.X ;  /* 0x00000000000b7919 */ /* 0x000e220000002100 */
[----:B------:R-:W-:Y:S02]  /*00a0*/  ULDC.64 UR6, c[0x0][0x220] ;  /* 0x0000880000067ab9 */ /* 0x000fe40000000a00 */
[----:B------:R-:W-:-:S04]  /*00b0*/  UIADD3 UR5, UP0, UR4, UR6, URZ ;  /* 0x0000000604057290 */ /* 0x000fc8000ff1e03f */
[----:B------:R-:W-:Y:S02]  /*00c0*/  ULEA.HI.X.SX32 UR6, UR4, UR7, 0x1, UP0 ;  /* 0x0000000704067291 */ /* 0x000fe400080f0e3f */
[----:B------:R-:W-:-:S04]  /*00d0*/  IMAD.U32 R4, RZ, RZ, UR5 ;  /* 0x00000005ff047e24 */ /* 0x000fc8000f8e00ff */
[----:B------:R-:W-:Y:S01]  /*00e0*/  IMAD.U32 R5, RZ, RZ, UR6 ;  /* 0x00000006ff057e24 */ /* 0x000fe2000f8e00ff */
[----:B------:R-:W-:Y:S01]  /*00f0*/  ISETP.NE.AND P0, PT, RZ, UR10, PT ;  /* 0x0000000aff007c0c */ /* 0x000fe2000bf05270 */
[----:B------:R-:W-:Y:S01]  /*0100*/  ULDC.64 UR6, c[0x0][0x218] ;  /* 0x0000860000067ab9 */ /* 0x000fe20000000a00 */
[----:B0-----:R-:W-:-:S05]  /*0110*/  IMAD.WIDE.U32 R4, R11, 0x2, R4 ;  /* 0x000000020b047825 */ /* 0x001fca00078e0004 */
[----:B------:R-:W2:Y:S04]  /*0120*/  LDG.E.U16 R6, desc[UR8][R4.64] ;  /* 0x0000000804067981 */ /* 0x000ea8000c1e1500 */
[----:B------:R-:W3:Y:S04]  /*0130*/  LDG.E.U16 R7, desc[UR8][R4.64+0x100] ;  /* 0x0001000804077981 */ /* 0x000ee8000c1e1500 */
[----:B------:R-:W4:Y:S04]  /*0140*/  LDG.E.U16 R8, desc[UR8][R4.64+0x200] ;  /* 0x0002000804087981 */ /* 0x000f28000c1e1500 */
[----:B------:R4:W5:Y:S01]  /*0150*/  LDG.E.U16 R9, desc[UR8][R4.64+0x300] ;  /* 0x0003000804097981 */ /* 0x000962000c1e1500 */
[----:B------:R-:W-:-:S04]  /*0160*/  UIADD3 UR5, UP0, UR4, UR6, URZ ;  /* 0x0000000604057290 */ /* 0x000fc8000ff1e03f */
[----:B------:R-:W-:Y:S02]  /*0170*/  UIADD3.X UR6, URZ, UR7, URZ, UP0, !UPT ;  /* 0x000000073f067290 */ /* 0x000fe400087fe43f */
[----:B------:R-:W-:-:S04]  /*0180*/  IMAD.U32 R2, RZ, RZ, UR5 ;  /* 0x00000005ff027e24 */ /* 0x000fc8000f8e00ff */
[----:B------:R-:W-:Y:S02]  /*0190*/  IMAD.U32 R3, RZ, RZ, UR6 ;  /* 0x00000006ff037e24 */ /* 0x000fe4000f8e00ff */
[----:B------:R-:W-:Y:S01]  /*01a0*/  IMAD.WIDE R2, R11, 0x2, R2 ;  /* 0x000000020b027825 */ /* 0x000fe200078e0202 */
[C---:B--2---:R-:W-:Y:S02]  /*01b0*/  PRMT R0, R6.reuse, 0x7770, RZ ;  /* 0x0000777006007816 */ /* 0x044fe400000000ff */
[----:B------:R-:W-:Y:S02]  /*01c0*/  PRMT R6, R6, 0x7771, RZ ;  /* 0x0000777106067816 */ /* 0x000fe400000000ff */
[----:B------:R-:W-:Y:S02]  /*01d0*/  ISETP.NE.AND P1, PT, R0, RZ, P0 ;  /* 0x000000ff0000720c */ /* 0x000fe40000725270 */
[----:B---3--:R-:W-:Y:S02]  /*01e0*/  PRMT R0, R7, 0x7771, RZ ;  /* 0x0000777107007816 */ /* 0x008fe400000000ff */
[----:B----4-:R-:W-:-:S02]  /*01f0*/  PRMT R5, R8, 0x7770, RZ ;  /* 0x0000777008057816 */ /* 0x010fc400000000ff */
[----:B------:R-:W-:Y:S02]  /*0200*/  PRMT R4, R7, 0x7770, RZ ;  /* 0x0000777007047816 */ /* 0x000fe400000000ff */
[----:B------:R-:W-:Y:S02]  /*0210*/  ISETP.NE.AND P4, PT, R0, RZ, P0 ;  /* 0x000000ff0000720c */ /* 0x000fe40000785270 */
[----:B------:R-:W-:Y:S02]  /*0220*/  PRMT R0, R8, 0x7771, RZ ;  /* 0x0000777108007816 */ /* 0x000fe400000000ff */
[----:B------:R-:W-:Y:S02]  /*0230*/  ISETP.NE.AND P3, PT, R5, RZ, P0 ;  /* 0x000000ff0500720c */ /* 0x000fe40000765270 */
[----:B------:R-:W-:Y:S02]  /*0240*/  ISETP.NE.AND P5, PT, R4, RZ, P0 ;  /* 0x000000ff0400720c */ /* 0x000fe400007a5270 */
[----:B-----5:R-:W-:-:S02]  /*0250*/  PRMT R5, R9, 0x7770, RZ ;  /* 0x0000777009057816 */ /* 0x020fc400000000ff */
[----:B------:R-:W-:Y:S02]  /*0260*/  PRMT R4, R9, 0x7771, RZ ;  /* 0x0000777109047816 */ /* 0x000fe400000000ff */
[----:B------:R-:W-:Y:S02]  /*0270*/  ISETP.NE.AND P2, PT, R0, RZ, P0 ;  /* 0x000000ff0000720c */ /* 0x000fe40000745270 */
[----:B------:R-:W-:Y:S02]  /*0280*/  SEL R0, RZ, 0x1, !P1 ;  /* 0x00000001ff007807 */ /* 0x000fe40004800000 */
[----:B------:R-:W-:Y:S02]  /*0290*/  ISETP.NE.AND P6, PT, R6, RZ, P0 ;  /* 0x000000ff0600720c */ /* 0x000fe400007c5270 */
[----:B------:R-:W-:Y:S02]  /*02a0*/  ISETP.NE.AND P1, PT, R5, RZ, P0 ;  /* 0x000000ff0500720c */ /* 0x000fe40000725270 */
[----:B------:R-:W-:-:S02]  /*02b0*/  ISETP.NE.AND P0, PT, R4, RZ, P0 ;  /* 0x000000ff0400720c */ /* 0x000fc40000705270 */
[----:B------:R-:W-:Y:S02]  /*02c0*/  SEL R5, RZ, 0x1, !P6 ;  /* 0x00000001ff057807 */ /* 0x000fe40007000000 */
[----:B------:R-:W-:Y:S02]  /*02d0*/  SEL R4, RZ, 0x1, !P5 ;  /* 0x00000001ff047807 */ /* 0x000fe40006800000 */
[----:B------:R-:W-:Y:S02]  /*02e0*/  SEL R7, RZ, 0x1, !P4 ;  /* 0x00000001ff077807 */ /* 0x000fe40006000000 */
[----:B------:R-:W-:Y:S02]  /*02f0*/  SEL R6, RZ, 0x1, !P3 ;  /* 0x00000001ff067807 */ /* 0x000fe40005800000 */
[----:B------:R-:W-:Y:S02]  /*0300*/  SEL R9, RZ, 0x1, !P2 ;  /* 0x00000001ff097807 */ /* 0x000fe40005000000 */
[----:B------:R-:W-:-:S02]  /*0310*/  SEL R8, RZ, 0x1, !P1 ;  /* 0x00000001ff087807 */ /* 0x000fc40004800000 */
[----:B------:R-:W-:Y:S02]  /*0320*/  SEL R11, RZ, 0x1, !P0 ;  /* 0x00000001ff0b7807 */ /* 0x000fe40004000000 */
[----:B------:R-:W-:Y:S02]  /*0330*/  PRMT R5, R5, 0x7604, R0 ;  /* 0x0000760405057816 */ /* 0x000fe40000000000 */
[----:B------:R-:W-:Y:S02]  /*0340*/  PRMT R7, R7, 0x7604, R4 ;  /* 0x0000760407077816 */ /* 0x000fe40000000004 */
[----:B------:R-:W-:Y:S01]  /*0350*/  PRMT R9, R9, 0x7604, R6 ;  /* 0x0000760409097816 */ /* 0x000fe20000000006 */
[----:B------:R-:W-:Y:S01]  /*0360*/  STG.E.U16 desc[UR8][R2.64], R5 ;  /* 0x0000000502007986 */ /* 0x000fe2000c101508 */
[----:B------:R-:W-:-:S03]  /*0370*/  PRMT R11, R11, 0x7604, R8 ;  /* 0x000076040b0b7816 */ /* 0x000fc60000000008 */
[----:B------:R-:W-:Y:S04]  /*0380*/  STG.E.U16 desc[UR8][R2.64+0x100], R7 ;  /* 0x0001000702007986 */ /* 0x000fe8000c101508 */
[----:B------:R-:W-:Y:S04]  /*0390*/  STG.E.U16 desc[UR8][R2.64+0x200], R9 ;  /* 0x0002000902007986 */ /* 0x000fe8000c101508 */
[----:B------:R-:W-:Y:S01]  /*03a0*/  STG.E.U16 desc[UR8][R2.64+0x300], R11 ;  /* 0x0003000b02007986 */ /* 0x000fe2000c101508 */
[----:B------:R-:W-:Y:S05]  /*03b0*/  EXIT ;  /* 0x000000000000794d */ /* 0x000fea0003800000 */
.L_x_569:
[----:B------:R-:W0:Y:S02]  /*03c0*/  S2R R9, SR_TID.X ;  /* 0x0000000000097919 */ /* 0x000e240000002100 */
[C---:B0-----:R-:W-:Y:S01]  /*03d0*/  ISETP.GE.AND P4, PT, R9.reuse, R0, PT ;  /* 0x000000000900720c */ /* 0x041fe20003f86270 */
[----:B------:R-:W-:Y:S02]  /*03e0*/  VIADD R16, R9, 0x80 ;  /* 0x0000008009107836 */ /* 0x000fe40000000000 */
[----:B------:R-:W-:-:S10]  /*03f0*/  IMAD.MOV.U32 R13, RZ, RZ, R9 ;  /* 0x000000ffff0d7224 */ /* 0x000fd400078e0009 */
[----:B------:R-:W-:-:S05]  /*0400*/  @!P4 IMAD.MOV.U32 R13, RZ, RZ, R16 ;  /* 0x000000ffff0dc224 */ /* 0x000fca00078e0010 */
[----:B------:R-:W-:-:S13]  /*0410*/  ISETP.GE.AND P2, PT, R13, R0, PT ;  /* 0x000000000d00720c */ /* 0x000fda0003f46270 */
[C---:B------:R-:W-:Y:S01]  /*0420*/  @!P2 VIADD R3, R13.reuse, UR4 ;  /* 0x000000040d03ac36 */ /* 0x040fe20008000000 */
[----:B------:R-:W0:Y:S01]  /*0430*/  @!P2 LDC.64 R4, c[0x0][0x220] ;  /* 0x00008800ff04ab82 */ /* 0x000e220000000a00 */
[----:B------:R-:W-:-:S05]  /*0440*/  @!P2 VIADD R13, R13, 0x80 ;  /* 0x000000800d0da836 */ /* 0x000fca0000000000 */
[----:B------:R-:W-:-:S13]  /*0450*/  ISETP.GE.AND P1, PT, R13, R0, PT ;  /* 0x000000000d00720c */ /* 0x000fda0003f26270 */
[----:B------:R-:W1:Y:S01]  /*0460*/  @!P1 LDC.64 R6, c[0x0][0x220] ;  /* 0x00008800ff069b82 */ /* 0x000e620000000a00 */
[----:B0-----:R-:W-:-:S05]  /*0470*/  @!P2 IADD3 R2, P0, R3, R4, RZ ;  /* 0x000000040302a210 */ /* 0x001fca0007f1e0ff */
[----:B------:R-:W-:-:S05]  /*0480*/  @!P2 IMAD.X R3, RZ, RZ, R5, P0 ;  /* 0x000000ffff03a224 */ /* 0x000fca00000e0605 */
[----:B------:R-:W2:Y:S01]  /*0490*/  @!P2 LDG.E.U8 R2, desc[UR8][R2.64] ;  /* 0x000000080202a981 */ /* 0x000ea2000c1e1100 */
[----:B------:R-:W-:-:S05]  /*04a0*/  @!P1 VIADD R5, R13, UR4 ;  /* 0x000000040d059c36 */ /* 0x000fca0008000000 */
[----:B-1----:R-:W-:-:S05]  /*04b0*/  @!P1 IADD3 R4, P0, R5, R6, RZ ;  /* 0x0000000605049210 */ /* 0x002fca0007f1e0ff */
[----:B------:R-:W-:Y:S02]  /*04c0*/  @!P1 IMAD.X R5, RZ, RZ, R7, P0 ;  /* 0x000000ffff059224 */ /* 0x000fe400000e0607 */
[----:B------:R-:W-:Y:S01]  /*04d0*/  @!P1 VIADD R13, R13, 0x80 ;  /* 0x000000800d0d9836 */ /* 0x000fe20000000000 */
[----:B------:R-:W0:Y:S02]  /*04e0*/  @!P4 LDC.64 R6, c[0x0][0x220] ;  /* 0x00008800ff06cb82 */ /* 0x000e240000000a00 */
[----:B------:R-:W3:Y:S01]  /*04f0*/  @!P1 LDG.E.U8 R4, desc[UR8][R4.64] ;  /* 0x0000000804049981 */ /* 0x000ee2000c1e1100 */
[----:B------:R-:W-:Y:S01]  /*0500*/  @!P4 VIADD R21, R9, UR4 ;  /* 0x000000040915cc36 */ /* 0x000fe20008000000 */
[----:B------:R-:W-:Y:S02]  /*0510*/  ISETP.GE.AND P0, PT, R13, R0, PT ;  /* 0x000000000d00720c */ /* 0x000fe40003f06270 */
[----:B------:R-:W-:-:S11]  /*0520*/  PRMT R8, RZ, 0x7610, R8 ;  /* 0x00007610ff087816 */ /* 0x000fd60000000008 */
[C---:B------:R-:W-:Y:S01]  /*0530*/  @!P0 VIADD R15, R13.reuse, UR4 ;  /* 0x000000040d0f8c36 */ /* 0x040fe20008000000 */
[----:B------:R-:W1:Y:S01]  /*0540*/  @!P0 LDC.64 R10, c[0x0][0x220] ;  /* 0x00008800ff0a8b82 */ /* 0x000e620000000a00 */
[----:B------:R-:W-:-:S05]  /*0550*/  @!P0 VIADD R13, R13, 0x80 ;  /* 0x000000800d0d8836 */ /* 0x000fca0000000000 */
[----:B------:R-:W-:-:S13]  /*0560*/  ISETP.GE.AND P3, PT, R13, R0, PT ;  /* 0x000000000d00720c */ /* 0x000fda0003f66270 */
[C---:B------:R-:W-:Y:S02]  /*0570*/  @!P3 VIADD R19, R13.reuse, UR4 ;  /* 0x000000040d13bc36 */ /* 0x040fe40008000000 */
[----:B------:R-:W-:Y:S01]  /*0580*/  @!P3 VIADD R13, R13, 0x80 ;  /* 0x000000800d0db836 */ /* 0x000fe20000000000 */
[----:B-1----:R-:W-:-:S04]  /*0590*/  @!P0 IADD3 R14, P6, R15, R10, RZ ;  /* 0x0000000a0f0e8210 */ /* 0x002fc80007fde0ff */
[----:B------:R-:W-:Y:S01]  /*05a0*/  ISETP.GE.AND P5, PT, R13, R0, PT ;  /* 0x000000000d00720c */ /* 0x000fe20003fa6270 */
[----:B------:R-:W-:Y:S01]  /*05b0*/  @!P0 IMAD.X R15, RZ, RZ, R11, P6 ;  /* 0x000000ffff0f8224 */ /* 0x000fe200030e060b */
[----:B0-----:R-:W-:Y:S02]  /*05c0*/  @!P4 IADD3 R20, P6, R21, R6, RZ ;  /* 0x000000061514c210 */ /* 0x001fe40007fde0ff */
[----:B------:R-:W-:Y:S02]  /*05d0*/  PRMT R10, RZ, 0x7610, R10 ;  /* 0x00007610ff0a7816 */ /* 0x000fe4000000000a */
[----:B------:R-:W4:Y:S01]  /*05e0*/  @!P0 LDG.E.U8 R12, desc[UR8][R14.64] ;  /* 0x000000080e0c8981 */ /* 0x000f22000c1e1100 */
[----:B------:R-:W-:Y:S02]  /*05f0*/  @!P4 IMAD.X R21, RZ, RZ, R7, P6 ;  /* 0x000000ffff15c224 */ /* 0x000fe400030e0607 */
[----:B------:R-:W0:Y:S04]  /*0600*/  @!P3 LDC.64 R6, c[0x0][0x220] ;  /* 0x00008800ff06bb82 */ /* 0x000e280000000a00 */
[C---:B------:R-:W-:Y:S01]  /*0610*/  @!P5 VIADD R17, R13.reuse, UR4 ;  /* 0x000000040d11dc36 */ /* 0x040fe20008000000 */
[----:B------:R1:W5:Y:S01]  /*0620*/  @!P4 LDG.E.U8 R11, desc[UR8][R20.64] ;  /* 0x00000008140bc981 */ /* 0x000362000c1e1100 */
[----:B------:R-:W-:Y:S01]  /*0630*/  @!P5 VIADD R13, R13, 0x80 ;  /* 0x000000800d0dd836 */ /* 0x000fe20000000000 */
[----:B--2---:R-:W-:-:S02]  /*0640*/  @!P2 ISETP.NE.AND P6, PT, R2, RZ, PT ;  /* 0x000000ff0200a20c */ /* 0x004fc40003fc5270 */
[----:B------:R-:W2:Y:S02]  /*0650*/  @!P5 LDC.64 R2, c[0x0][0x220] ;  /* 0x00008800ff02db82 */ /* 0x000ea40000000a00 */
[----:B------:R-:W-:Y:S02]  /*0660*/  @!P2 SEL R8, RZ, 0x1, !P6 ;  /* 0x00000001ff08a807 */ /* 0x000fe40007000000 */
[----:B------:R-:W-:-:S13]  /*0670*/  ISETP.GE.AND P2, PT, R13, R0, PT ;  /* 0x000000000d00720c */ /* 0x000fda0003f46270 */
[C---:B------:R-:W-:Y:S01]  /*0680*/  @!P2 VIADD R23, R13.reuse, UR4 ;  /* 0x000000040d17ac36 */ /* 0x040fe20008000000 */
[----:B---3--:R-:W-:Y:S01]  /*0690*/  @!P1 ISETP.NE.AND P6, PT, R4, RZ, PT ;  /* 0x000000ff0400920c */ /* 0x008fe20003fc5270 */
[----:B------:R-:W-:Y:S01]  /*06a0*/  @!P2 VIADD R13, R13, 0x80 ;  /* 0x000000800d0da836 */ /* 0x000fe20000000000 */
[----:B------:R-:W1:Y:S02]  /*06b0*/  @!P2 LDC.64 R4, c[0x0][0x220] ;  /* 0x00008800ff04ab82 */ /* 0x000e640000000a00 */
[----:B------:R-:W-:Y:S02]  /*06c0*/  @!P1 SEL R10, RZ, 0x1, !P6 ;  /* 0x00000001ff0a9807 */ /* 0x000fe40007000000 */
[----:B------:R-:W-:Y:S02]  /*06d0*/  ISETP.GE.AND P1, PT, R13, R0, PT ;  /* 0x000000000d00720c */ /* 0x000fe40003f26270 */
[----:B0-----:R-:W-:-:S05]  /*06e0*/  @!P3 IADD3 R18, P6, R19, R6, RZ ;  /* 0x000000061312b210 */ /* 0x001fca0007fde0ff */
[----:B------:R-:W-:Y:S01]  /*06f0*/  @!P3 IMAD.X R19, RZ, RZ, R7, P6 ;  /* 0x000000ffff13b224 */ /* 0x000fe200030e0607 */
[----:B--2---:R-:W-:-:S04]  /*0700*/  @!P5 IADD3 R2, P6, R17, R2, RZ ;  /* 0x000000021102d210 */ /* 0x004fc80007fde0ff */
[----:B------:R-:W2:Y:S01]  /*0710*/  @!P3 LDG.E.U8 R14, desc[UR8][R18.64] ;  /* 0x00000008120eb981 */ /* 0x000ea2000c1e1100 */
[----:B------:R-:W0:Y:S01]  /*0720*/  @!P1 LDC.64 R6, c[0x0][0x220] ;  /* 0x00008800ff069b82 */ /* 0x000e220000000a00 */
[----:B------:R-:W-:-:S05]  /*0730*/  @!P5 IMAD.X R3, RZ, RZ, R3, P6 ;  /* 0x000000ffff03d224 */ /* 0x000fca00030e0603 */
[----:B------:R3:W2:Y:S01]  /*0740*/  @!P5 LDG.E.U8 R2, desc[UR8][R2.64] ;  /* 0x000000080202d981 */ /* 0x0006a2000c1e1100 */
[----:B-1----:R-:W-:-:S05]  /*0750*/  @!P2 IADD3 R20, P6, R23, R4, RZ ;  /* 0x000000041714a210 */ /* 0x002fca0007fde0ff */
[----:B------:R-:W-:Y:S02]  /*0760*/  @!P2 IMAD.X R21, RZ, RZ, R5, P6 ;  /* 0x000000ffff15a224 */ /* 0x000fe400030e0605 */
[----:B------:R-:W-:-:S03]  /*0770*/  @!P1 VIADD R5, R13, UR4 ;  /* 0x000000040d059c36 */ /* 0x000fc60008000000 */
[----:B------:R-:W2:Y:S02]  /*0780*/  @!P2 LDG.E.U8 R15, desc[UR8][R20.64] ;  /* 0x00000008140fa981 */ /* 0x000ea4000c1e1100 */
[----:B0-----:R-:W-:Y:S02]  /*0790*/  @!P1 IADD3 R6, P6, R5, R6, RZ ;  /* 0x0000000605069210 */ /* 0x001fe40007fde0ff */
[----:B------:R-:W0:Y:S03]  /*07a0*/  @!P4 LDC.64 R4, c[0x0][0x218] ;  /* 0x00008600ff04cb82 */ /* 0x000e260000000a00 */
[----:B------:R-:W-:-:S05]  /*07b0*/  @!P1 IMAD.X R7, RZ, RZ, R7, P6 ;  /* 0x000000ffff079224 */ /* 0x000fca00030e0607 */
[----:B------:R1:W2:Y:S01]  /*07c0*/  @!P1 LDG.E.U8 R6, desc[UR8][R6.64] ;  /* 0x0000000806069981 */ /* 0x0002a2000c1e1100 */
[----:B-----5:R-:W-:Y:S02]  /*07d0*/  @!P4 ISETP.NE.AND P6, PT, R11, RZ, PT ;  /* 0x000000ff0b00c20c */ /* 0x020fe40003fc5270 */
[----:B------:R-:W-:Y:S02]  /*07e0*/  PRMT R11, RZ, 0x7610, R11 ;  /* 0x00007610ff0b7816 */ /* 0x000fe4000000000b */
[----:B------:R-:W-:Y:S02]  /*07f0*/  @!P4 SEL R11, RZ, 0x1, !P6 ;  /* 0x00000001ff0bc807 */ /* 0x000fe40007000000 */
[----:B----4-:R-:W-:Y:S02]  /*0800*/  @!P0 ISETP.NE.AND P6, PT, R12, RZ, PT ;  /* 0x000000ff0c00820c */ /* 0x010fe40003fc5270 */
[----:B---3--:R-:W-:Y:S02]  /*0810*/  PRMT R3, RZ, 0x7610, R3 ;  /* 0x00007610ff037816 */ /* 0x008fe40000000003 */
[----:B------:R-:W-:-:S02]  /*0820*/  @!P0 SEL R3, RZ, 0x1, !P6 ;  /* 0x00000001ff038807 */ /* 0x000fc40007000000 */
[----:B------:R-:W-:Y:S02]  /*0830*/  PRMT R11, R11, 0x9910, RZ ;  /* 0x000099100b0b7816 */ /* 0x000fe400000000ff */
[----:B------:R-:W-:Y:S01]  /*0840*/  ISETP.NE.AND P0, PT, RZ, UR10, PT ;  /* 0x0000000aff007c0c */ /* 0x000fe2000bf05270 */
[----:B-1----:R-:W-:-:S03]  /*0850*/  @!P4 VIADD R7, R9, UR4 ;  /* 0x000000040907cc36 */ /* 0x002fc60008000000 */
[----:B------:R-:W-:-:S04]  /*0860*/  ISETP.NE.AND P6, PT, R11, RZ, P0 ;  /* 0x000000ff0b00720c */ /* 0x000fc800007c5270 */
[----:B------:R-:W-:Y:S02]  /*0870*/  @!P4 SEL R11, RZ, 0x1, !P6 ;  /* 0x00000001ff0bc807 */ /* 0x000fe40007000000 */
[----:B0-----:R-:W-:-:S05]  /*0880*/  @!P4 IADD3 R4, P6, R7, R4, RZ ;  /* 0x000000040704c210 */ /* 0x001fca0007fde0ff */
[----:B------:R-:W-:Y:S01]  /*0890*/  @!P4 IMAD.X R5, RZ, RZ, R5, P6 ;  /* 0x000000ffff05c224 */ /* 0x000fe200030e0605 */
[----:B------:R-:W-:Y:S02]  /*08a0*/  PRMT R7, RZ, 0x7610, R7 ;  /* 0x00007610ff077816 */ /* 0x000fe40000000007 */
[----:B------:R-:W-:Y:S02]  /*08b0*/  PRMT R8, R8, 0x9910, RZ ;  /* 0x0000991008087816 */ /* 0x000fe400000000ff */
[----:B------:R-:W-:Y:S01]  /*08c0*/  PRMT R10, R10, 0x9910, RZ ;  /* 0x000099100a0a7816 */ /* 0x000fe200000000ff */
[----:B------:R0:W-:Y:S01]  /*08d0*/  @!P4 STG.E.U8 desc[UR8][R4.64], R11 ;  /* 0x0000000b0400c986 */ /* 0x0001e2000c101108 */
[----:B------:R-:W-:Y:S01]  /*08e0*/  @!P4 IMAD.MOV.U32 R9, RZ, RZ, R16 ;  /* 0x000000ffff09c224 */ /* 0x000fe200078e0010 */
[----:B------:R-:W-:Y:S02]  /*08f0*/  ISETP.NE.AND P4, PT, R8, RZ, P0 ;  /* 0x000000ff0800720c */ /* 0x000fe40000785270 */
[----:B------:R-:W-:-:S02]  /*0900*/  PRMT R8, RZ, 0x7610, R8 ;  /* 0x00007610ff087816 */ /* 0x000fc40000000008 */
[----:B------:R-:W-:Y:S01]  /*0910*/  PRMT R3, R3, 0x9910, RZ ;  /* 0x0000991003037816 */ /* 0x000fe200000000ff */
[----:B------:R-:W-:Y:S04]  /*0920*/  BSSY B0, `(.L_x_570) ;  /* 0x000004d000007945 */ /* 0x000fe80003800000 */
[----:B------:R-:W-:Y:S01]  /*0930*/  BSSY B1, `(.L_x_571) ;  /* 0x0000044000017945 */ /* 0x000fe20003800000 */
[----:B0-----:R-:W-:Y:S02]  /*0940*/  SEL R5, RZ, 0x1, !P4 ;  /* 0x00000001ff057807 */ /* 0x001fe40006000000 */
[----:B--2---:R-:W-:-:S04]  /*0950*/  @!P3 ISETP.NE.AND P6, PT, R14, RZ, PT ;  /* 0x000000ff0e00b20c */ /* 0x004fc80003fc5270 */
[----:B------:R-:W-:Y:S02]  /*0960*/  @!P3 SEL R7, RZ, 0x1, !P6 ;  /* 0x00000001ff07b807 */ /* 0x000fe40007000000 */
[----:B------:R-:W-:Y:S02]  /*0970*/  @!P5 ISETP.NE.AND P3, PT, R2, RZ, PT ;  /* 0x000000ff0200d20c */ /* 0x000fe40003f65270 */
[----:B------:R-:W-:Y:S02]  /*0980*/  PRMT R2, RZ, 0x7610, R2 ;  /* 0x00007610ff027816 */ /* 0x000fe40000000002 */
[----:B------:R-:W-:Y:S02]  /*0990*/  @!P5 SEL R2, RZ, 0x1, !P3 ;  /* 0x00000001ff02d807 */ /* 0x000fe40005800000 */
[----:B------:R-:W-:Y:S02]  /*09a0*/  PRMT R7, R7, 0x9910, RZ ;  /* 0x0000991007077816 */ /* 0x000fe400000000ff */
[----:B------:R-:W-:-:S02]  /*09b0*/  ISETP.NE.AND P3, PT, R10, RZ, P0 ;  /* 0x000000ff0a00720c */ /* 0x000fc40000765270 */
[----:B------:R-:W-:Y:S02]  /*09c0*/  @!P2 ISETP.NE.AND P6, PT, R15, RZ, PT ;  /* 0x000000ff0f00a20c */ /* 0x000fe40003fc5270 */
[----:B------:R-:W-:Y:S01]  /*09d0*/  PRMT R4, R2, 0x9910, RZ ;  /* 0x0000991002047816 */ /* 0x000fe200000000ff */
[----:B------:R-:W-:Y:S01]  /*09e0*/  IMAD.MOV.U32 R2, RZ, RZ, R7 ;  /* 0x000000ffff027224 */ /* 0x000fe200078e0007 */
[----:B------:R-:W-:Y:S02]  /*09f0*/  @!P2 SEL R8, RZ, 0x1, !P6 ;  /* 0x00000001ff08a807 */ /* 0x000fe40007000000 */
[----:B------:R-:W-:Y:S02]  /*0a00*/  SEL R7, RZ, 0x1, !P3 ;  /* 0x00000001ff077807 */ /* 0x000fe40005800000 */
[----:B------:R-:W-:Y:S02]  /*0a10*/  ISETP.GE.AND P3, PT, R9, R0, PT ;  /* 0x000000000900720c */ /* 0x000fe40003f66270 */
[----:B------:R-:W-:-:S02]  /*0a20*/  PRMT R8, R8, 0x9910, RZ ;  /* 0x0000991008087816 */ /* 0x000fc400000000ff */
[----:B------:R-:W-:Y:S01]  /*0a30*/  ISETP.NE.AND P2, PT, R3, RZ, P0 ;  /* 0x000000ff0300720c */ /* 0x000fe20000745270 */
[----:B------:R-:W-:Y:S01]  /*0a40*/  IMAD.MOV.U32 R3, RZ, RZ, R4 ;  /* 0x000000ffff037224 */ /* 0x000fe200078e0004 */
[----:B------:R-:W-:Y:S01]  /*0a50*/  ISETP.NE.AND P5, PT, R2, RZ, P0 ;  /* 0x000000ff0200720c */ /* 0x000fe200007a5270 */
[----:B------:R-:W-:Y:S01]  /*0a60*/  IMAD.MOV.U32 R2, RZ, RZ, R8 ;  /* 0x000000ffff027224 */ /* 0x000fe200078e0008 */
[----:B------:R-:W-:Y:S02]  /*0a70*/  ISETP.NE.AND P1, PT, R6, RZ, !P1 ;  /* 0x000000ff0600720c */ /* 0x000fe40004f25270 */
[----:B------:R-:W-:Y:S02]  /*0a80*/  ISETP.NE.AND P4, PT, R3, RZ, P0 ;  /* 0x000000ff0300720c */ /* 0x000fe40000785270 */
[----:B------:R-:W-:Y:S02]  /*0a90*/  ISETP.NE.AND P0, PT, R2, RZ, P0 ;  /* 0x000000ff0200720c */ /* 0x000fe40000705270 */
[----:B------:R-:W-:-:S02]  /*0aa0*/  ISETP.NE.AND P1, PT, RZ, UR10, P1 ;  /* 0x0000000aff007c0c */ /* 0x000fc40008f25270 */
[----:B------:R-:W-:Y:S02]  /*0ab0*/  SEL R11, RZ, 0x1, !P2 ;  /* 0x00000001ff0b7807 */ /* 0x000fe40005000000 */
[----:B------:R-:W-:Y:S02]  /*0ac0*/  SEL R13, RZ, 0x1, !P5 ;  /* 0x00000001ff0d7807 */ /* 0x000fe40006800000 */
[----:B------:R-:W-:Y:S02]  /*0ad0*/  SEL R15, RZ, 0x1, !P4 ;  /* 0x00000001ff0f7807 */ /* 0x000fe40006000000 */
[----:B------:R-:W-:Y:S01]  /*0ae0*/  SEL R17, RZ, 0x1, !P0 ;  /* 0x00000001ff117807 */ /* 0x000fe20004000000 */
[----:B------:R-:W-:Y:S06]  /*0af0*/  @P3 BRA `(.L_x_572) ;  /* 0x0000000000383947 */ /* 0x000fec0003800000 */
[C---:B------:R-:W-:Y:S01]  /*0b00*/  VIADD R2, R9.reuse, UR4 ;  /* 0x0000000409027c36 */ /* 0x040fe20008000000 */
[----:B------:R-:W-:Y:S01]  /*0b10*/  ULDC.64 UR6, c[0x0][0x218] ;  /* 0x0000860000067ab9 */ /* 0x000fe20000000a00 */
[----:B------:R-:W-:-:S03]  /*0b20*/  VIADD R9, R9, 0x80 ;  /* 0x0000008009097836 */ /* 0x000fc60000000000 */
[----:B------:R-:W-:-:S05]  /*0b30*/  IADD3 R2, P0, R2, UR6, RZ ;  /* 0x0000000602027c10 */ /* 0x000fca000ff1e0ff */
[----:B------:R-:W-:Y:S01]  /*0b40*/  IMAD.X R3, RZ, RZ, UR7, P0 ;  /* 0x00000007ff037e24 */ /* 0x000fe200080e06ff */
[----:B------:R-:W-:-:S04]  /*0b50*/  ISETP.GE.AND P0, PT, R9, R0, PT ;  /* 0x000000000900720c */ /* 0x000fc80003f06270 */
[----:B------:R0:W-:Y:S09]  /*0b60*/  STG.E.U8 desc[UR8][R2.64], R5 ;  /* 0x0000000502007986 */ /* 0x0001f2000c101108 */
[----:B------:R-:W-:Y:S05]  /*0b70*/  @P0 BRA `(.L_x_573) ;  /* 0x0000000000380947 */ /* 0x000fea0003800000 */
[C---:B0-----:R-:W-:Y:S01]  /*0b80*/  VIADD R2, R9.reuse, UR4 ;  /* 0x0000000409027c36 */ /* 0x041fe20008000000 */
[----:B------:R-:W-:Y:S01]  /*0b90*/  ULDC.64 UR6, c[0x0][0x218] ;  /* 0x0000860000067ab9 */ /* 0x000fe20000000a00 */
[----:B------:R-:W-:-:S03]  /*0ba0*/  VIADD R9, R9, 0x80 ;  /* 0x0000008009097836 */ /* 0x000fc60000000000 */
[----:B------:R-:W-:-:S05]  /*0bb0*/  IADD3 R2, P0, R2, UR6, RZ ;  /* 0x0000000602027c10 */ /* 0x000fca000ff1e0ff */
[----:B------:R-:W-:-:S05]  /*0bc0*/  IMAD.X R3, RZ, RZ, UR7, P0 ;  /* 0x00000007ff037e24 */ /* 0x000fca00080e06ff */
[----:B------:R0:W-:Y:S03]  /*0bd0*/  STG.E.U8 desc[UR8][R2.64], R7 ;  /* 0x0000000702007986 */ /* 0x0001e6000c101108 */
.L_x_572:
[----:B------:R-:W-:-:S13]  /*0be0*/  ISETP.GE.AND P0, PT, R9, R0, PT ;  /* 0x000000000900720c */ /* 0x000fda0003f06270 */
[----:B------:R-:W-:Y:S05]  /*0bf0*/  @P0 BRA `(.L_x_574) ;  /* 0x0000000000380947 */ /* 0x000fea0003800000 */
[C---:B0-----:R-:W-:Y:S01]  /*0c00*/  VIADD R2, R9.reuse, UR4 ;  /* 0x0000000409027c36 */ /* 0x041fe20008000000 */
[----:B------:R-:W-:Y:S01]  /*0c10*/  ULDC.64 UR6, c[0x0][0x218] ;  /* 0x0000860000067ab9 */ /* 0x000fe20000000a00 */
[----:B------:R-:W-:-:S03]  /*0c20*/  VIADD R9, R9, 0x80 ;  /* 0x0000008009097836 */ /* 0x000fc60000000000 */
[----:B------:R-:W-:-:S05]  /*0c30*/  IADD3 R2, P0, R2, UR6, RZ ;  /* 0x0000000602027c10 */ /* 0x000fca000ff1e0ff */
[----:B------:R-:W-:-:S05]  /*0c40*/  IMAD.X R3, RZ, RZ, UR7, P0 ;  /* 0x00000007ff037e24 */ /* 0x000fca00080e06ff */
[----:B------:R1:W-:Y:S03]  /*0c50*/  STG.E.U8 desc[UR8][R2.64], R11 ;  /* 0x0000000b02007986 */ /* 0x0003e6000c101108 */
.L_x_573:
[----:B------:R-:W-:-:S13]  /*0c60*/  ISETP.GE.AND P0, PT, R9, R0, PT ;  /* 0x000000000900720c */ /* 0x000fda0003f06270 */
[----:B------:R-:W-:Y:S05]  /*0c70*/  @P0 BRA `(.L_x_575) ;  /* 0x00000000003c0947 */ /* 0x000fea0003800000 */
[C---:B01----:R-:W-:Y:S01]  /*0c80*/  VIADD R2, R9.reuse, UR4 ;  /* 0x0000000409027c36 */ /* 0x043fe20008000000 */
[----:B------:R-:W-:Y:S01]  /*0c90*/  ULDC.64 UR6, c[0x0][0x218] ;  /* 0x0000860000067ab9 */ /* 0x000fe20000000a00 */
[----:B------:R-:W-:-:S03]  /*0ca0*/  VIADD R9, R9, 0x80 ;  /* 0x0000008009097836 */ /* 0x000fc60000000000 */
[----:B------:R-:W-:-:S05]  /*0cb0*/  IADD3 R2, P0, R2, UR6, RZ ;  /* 0x0000000602027c10 */ /* 0x000fca000ff1e0ff */
[----:B------:R-:W-:-:S05]  /*0cc0*/  IMAD.X R3, RZ, RZ, UR7, P0 ;  /* 0x00000007ff037e24 */ /* 0x000fca00080e06ff */
[----:B------:R1:W-:Y:S03]  /*0cd0*/  STG.E.U8 desc[UR8][R2.64], R13 ;  /* 0x0000000d02007986 */ /* 0x0003e6000c101108 */
.L_x_574:
[----:B------:R-:W-:-:S13]  /*0ce0*/  ISETP.GE.AND P0, PT, R9, R0, PT ;  /* 0x000000000900720c */ /* 0x000fda0003f06270 */
[----:B------:R-:W-:Y:S05]  /*0cf0*/  @P0 BREAK B1 ;  /* 0x0000000000010942 */ /* 0x000fea0003800000 */
[----:B------:R-:W-:Y:S05]  /*0d00*/  @P0 BRA `(.L_x_576) ;  /* 0x0000000000380947 */ /* 0x000fea0003800000 */
[C---:B01----:R-:W-:Y:S01]  /*0d10*/  VIADD R2, R9.reuse, UR4 ;  /* 0x0000000409027c36 */ /* 0x043fe20008000000 */
[----:B------:R-:W-:Y:S01]  /*0d20*/  ULDC.64 UR6, c[0x0][0x218] ;  /* 0x0000860000067ab9 */ /* 0x000fe20000000a00 */
[----:B------:R-:W-:-:S03]  /*0d30*/  VIADD R9, R9, 0x80 ;  /* 0x0000008009097836 */ /* 0x000fc60000000000 */
[----:B------:R-:W-:-:S05]  /*0d40*/  IADD3 R2, P0, R2, UR6, RZ ;  /* 0x0000000602027c10 */ /* 0x000fca000ff1e0ff */
[----:B------:R-:W-:-:S05]  /*0d50*/  IMAD.X R3, RZ, RZ, UR7, P0 ;  /* 0x00000007ff037e24 */ /* 0x000fca00080e06ff */
[----:B------:R2:W-:Y:S03]  /*0d60*/  STG.E.U8 desc[UR8][R2.64], R15 ;  /* 0x0000000f02007986 */ /* 0x0005e6000c101108 */
.L_x_575:
[----:B------:R-:W-:Y:S05]  /*0d70*/  BSYNC B1 ;  /* 0x0000000000017941 */ /* 0x000fea0003800000 */
.L_x_571:
[----:B------:R-:W-:-:S13]  /*0d80*/  ISETP.GE.AND P0, PT, R9, R0, PT ;  /* 0x000000000900720c */ /* 0x000fda0003f06270 */
[----:B0-----:R-:W0:Y:S01]  /*0d90*/  @!P0 LDC.64 R4, c[0x0][0x218] ;  /* 0x00008600ff048b82 */ /* 0x001e220000000a00 */
[C---:B-12---:R-:W-:Y:S02]  /*0da0*/  @!P0 VIADD R3, R9.reuse, UR4 ;  /* 0x0000000409038c36 */ /* 0x046fe40008000000 */
[----:B------:R-:W-:-:S03]  /*0db0*/  @!P0 VIADD R9, R9, 0x80 ;  /* 0x0000008009098836 */ /* 0x000fc60000000000 */
[----:B0-----:R-:W-:-:S05]  /*0dc0*/  @!P0 IADD3 R2, P2, R3, R4, RZ ;  /* 0x0000000403028210 */ /* 0x001fca0007f5e0ff */
[----:B------:R-:W-:-:S05]  /*0dd0*/  @!P0 IMAD.X R3, RZ, RZ, R5, P2 ;  /* 0x000000ffff038224 */ /* 0x000fca00010e0605 */
[----:B------:R2:W-:Y:S03]  /*0de0*/  @!P0 STG.E.U8 desc[UR8][R2.64], R17 ;  /* 0x0000001102008986 */ /* 0x0005e6000c101108 */
.L_x_576:
[----:B------:R-:W-:Y:S05]  /*0df0*/  BSYNC B0 ;  /* 0x0000000000007941 */ /* 0x000fea0003800000 */
.L_x_570:
[----:B------:R-:W-:Y:S05]  /*0e00*/  WARPSYNC.ALL ;  /* 0x0000000000007948 */ /* 0x000fea0003800000 */
[----:B------:R-:W-:-:S13]  /*0e10*/  ISETP.GE.AND P0, PT, R9, R0, PT ;  /* 0x000000000900720c */ /* 0x000fda0003f06270 */
[----:B------:R-:W-:Y:S05]  /*0e20*/  @P0 EXIT ;  /* 0x000000000000094d */ /* 0x000fea0003800000 */
[----:B012---:R-:W-:Y:S01]  /*0e30*/  VIADD R2, R9, UR4 ;  /* 0x0000000409027c36 */ /* 0x007fe20008000000 */
[----:B------:R-:W-:Y:S01]  /*0e40*/  ULDC.64 UR6, c[0x0][0x218] ;  /* 0x0000860000067ab9 */ /* 0x000fe20000000a00 */
[----:B------:R-:W-:-:S03]  /*0e50*/  SEL R5, RZ, 0x1, !P1 ;  /* 0x00000001ff057807 */ /* 0x000fc60004800000 */
[----:B------:R-:W-:-:S05]  /*0e60*/  IADD3 R2, P0, R2, UR6, RZ ;  /* 0x0000000602027c10 */ /* 0x000fca000ff1e0ff */
[----:B------:R-:W-:-:S05]  /*0e70*/  IMAD.X R3, RZ, RZ, UR7, P0 ;  /* 0x00000007ff037e24 */ /* 0x000fca00080e06ff */
[----:B------:R-:W-:Y:S01]  /*0e80*/  STG.E.U8 desc[UR8][R2.64], R5 ;  /* 0x0000000502007986 */ /* 0x000fe2000c101108 */
[----:B------:R-:W-:Y:S05]  /*0e90*/  EXIT ;  /* 0x000000000000794d */ /* 0x000fea0003800000 */
.L_x_577:
        /* <DEDUP_REMOVED lines=14> */
.L_x_17210:


//--------------------- .text._ZN2at6native29vectorized_elementwise_kernelILi4ENS0_13AUnaryFunctorIbbbNS0_15binary_internal10MulFunctorIbEEEESt5arrayIPcLm2EEEEviT0_T1_ --------------------------
	.section	.text._ZN2at6native29vectorized_elementwise_kernelILi4ENS0_13AUnaryFunctorIbbbNS0_15binary_internal10MulFunctorIbEEEESt5arrayIPcLm2EEEEviT0_T1_,"ax",@progbits
	.align	128
        .global         _ZN2at6native29vectorized_elementwise_kernelILi4ENS0_13AUnaryFunctorIbbbNS0_15binary_internal10MulFunctorIbEEEESt5arrayIPcLm2EEEEviT0_T1_
        .type           _ZN2at6native29vectorized_elementwise_kernelILi4ENS0_13AUnaryFunctorIbbbNS0_15binary_internal10MulFunctorIbEEEESt5arrayIPcLm2EEEEviT0_T1_,@function
        .size           _ZN2at6native29vectorized_elementwise_kernelILi4ENS0_13AUnaryFunctorIbbbNS0_15binary_internal10MulFunctorIbEEEESt5arrayIPcLm2EEEEviT0_T1_,(.L_x_17211 - _ZN2at6native29vectorized_elementwise_kernelILi4ENS0_13AUnaryFunctorIbbbNS0_15binary_internal10MulFunctorIbEEEESt5arrayIPcLm2EEEEviT0_T1_)
        .other          _ZN2at6native29vectorized_elementwise_kernelILi4ENS0_13AUnaryFunctorIbbbNS0_15binary_internal10MulFunctorIbEEEESt5arrayIPcLm2EEEEviT0_T1_,@"STO_CUDA_ENTRY STV_DEFAULT"
_ZN2at6native29vectorized_elementwise_kernelILi4ENS0_13AUnaryFunctorIbbbNS0_15binary_internal10MulFunctorIbEEEESt5arrayIPcLm2EEEEviT0_T1_:
.text._ZN2at6native29vectorized_elementwise_kernelILi4ENS0_13AUnaryFunctorIbbbNS0_15binary_internal10MulFunctorIbEEEESt5arrayIPcLm2EEEEviT0_T1_:
        /* <DEDUP_REMOVED lines=18> */
[----:B------:R-:W2:Y:S04]  /*0120*/  LDG.E R6, desc[UR8][R2.64] ;  /* 0x0000000802067981 */ /* 0x000ea8000c1e1900 */
[----:B------:R-:W3:Y:S01]  /*0130*/  LDG.E R7, desc[UR8][R2.64+0x200] ;  /* 0x0002000802077981 */ /* 0x000ee2000c1e1900 */
[----:B------:R-:W-:-:S04]  /*0140*/  UIADD3 UR5, UP0, UR4, UR6, URZ ;  /* 0x0000000604057290 */ /* 0x000fc8000ff1e03f */
[----:B------:R-:W-:Y:S01]  /*0150*/  UIADD3.X UR6, URZ, UR7, URZ, UP0, !UPT ;  /* 0x000000073f067290 */ /* 0x000fe200087fe43f */
[C---:B--2---:R-:W-:Y:S02]  /*0160*/  PRMT R0, R6.reuse, 0x7770, RZ ;  /* 0x0000777006007816 */ /* 0x044fe400000000ff */
[C---:B------:R-:W-:Y:S02]  /*0170*/  PRMT R4, R6.reuse, 0x7771, RZ ;  /* 0x0000777106047816 */ /* 0x040fe400000000ff */
[----:B------:R-:W-:Y:S02]  /*0180*/  PRMT R5, R6, 0x7772, RZ ;  /* 0x0000777206057816 */ /* 0x000fe400000000ff */
[----:B------:R-:W-:Y:S02]  /*0190*/  ISETP.NE.AND P2, PT, R0, RZ, P0 ;  /* 0x000000ff0000720c */ /* 0x000fe40000745270 */
[----:B------:R-:W-:Y:S02]  /*01a0*/  ISETP.NE.AND P3, PT, R4, RZ, P0 ;  /* 0x000000ff0400720c */ /* 0x000fe40000765270 */
[----:B------:R-:W-:-:S02]  /*01b0*/  PRMT R0, R6, 0x7773, RZ ;  /* 0x0000777306007816 */ /* 0x000fc400000000ff */
[----:B------:R-:W-:Y:S02]  /*01c0*/  ISETP.NE.AND P1, PT, R5, RZ, P0 ;  /* 0x000000ff0500720c */ /* 0x000fe40000725270 */
[----:B------:R-:W-:Y:S02]  /*01d0*/  SEL R4, RZ, 0x1, !P2 ;  /* 0x00000001ff047807 */ /* 0x000fe40005000000 */
[----:B------:R-:W-:Y:S02]  /*01e0*/  SEL R5, RZ, 0x1, !P3 ;  /* 0x00000001ff057807 */ /* 0x000fe40005800000 */
[C---:B---3--:R-:W-:Y:S02]  /*01f0*/  PRMT R2, R7.reuse, 0x7770, RZ ;  /* 0x0000777007027816 */ /* 0x048fe400000000ff */
[----:B------:R-:W-:Y:S02]  /*0200*/  ISETP.NE.AND P2, PT, R0, RZ, P0 ;  /* 0x000000ff0000720c */ /* 0x000fe40000745270 */
[----:B------:R-:W-:-:S02]  /*0210*/  PRMT R0, R7, 0x7771, RZ ;  /* 0x0000777107007816 */ /* 0x000fc400000000ff */
[----:B------:R-:W-:Y:S02]  /*0220*/  PRMT R5, R5, 0x7604, R4 ;  /* 0x0000760405057816 */ /* 0x000fe40000000004 */
[----:B------:R-:W-:Y:S02]  /*0230*/  ISETP.NE.AND P3, PT, R2, RZ, P0 ;  /* 0x000000ff0200720c */ /* 0x000fe40000765270 */
[----:B------:R-:W-:Y:S02]  /*0240*/  ISETP.NE.AND P4, PT, R0, RZ, P0 ;  /* 0x000000ff0000720c */ /* 0x000fe40000785270 */
[C---:B------:R-:W-:Y:S02]  /*0250*/  PRMT R4, R7.reuse, 0x7772, RZ ;  /* 0x0000777207047816 */ /* 0x040fe400000000ff */
[----:B------:R-:W-:Y:S02]  /*0260*/  PRMT R0, R7, 0x7773, RZ ;  /* 0x0000777307007816 */ /* 0x000fe400000000ff */
[----:B------:R-:W-:-:S02]  /*0270*/  SEL R2, RZ, 0x1, !P3 ;  /* 0x00000001ff027807 */ /* 0x000fc40005800000 */
[----:B------:R-:W-:Y:S02]  /*0280*/  SEL R3, RZ, 0x1, !P4 ;  /* 0x00000001ff037807 */ /* 0x000fe40006000000 */
[----:B------:R-:W-:Y:S02]  /*0290*/  ISETP.NE.AND P3, PT, R4, RZ, P0 ;  /* 0x000000ff0400720c */ /* 0x000fe40000765270 */
[----:B------:R-:W-:Y:S02]  /*02a0*/  ISETP.NE.AND P0, PT, R0, RZ, P0 ;  /* 0x000000ff0000720c */ /* 0x000fe40000705270 */
[----:B------:R-:W-:Y:S01]  /*02b0*/  PRMT R7, R3, 0x7604, R2 ;  /* 0x0000760403077816 */ /* 0x000fe20000000002 */
[----:B------:R-:W-:Y:S01]  /*02c0*/  IMAD.U32 R2, RZ, RZ, UR5 ;  /* 0x00000005ff027e24 */ /* 0x000fe2000f8e00ff */
[----:B------:R-:W-:Y:S01]  /*02d0*/  SEL R0, RZ, 0x1, !P1 ;  /* 0x00000001ff007807 */ /* 0x000fe20004800000 */
[----:B------:R-:W-:Y:S01]  /*02e0*/  IMAD.U32 R3, RZ, RZ, UR6 ;  /* 0x00000006ff037e24 */ /* 0x000fe2000f8e00ff */
[----:B------:R-:W-:-:S02]  /*02f0*/  SEL R4, RZ, 0x1, !P3 ;  /* 0x00000001ff047807 */ /* 0x000fc40005800000 */
[----:B------:R-:W-:Y:S01]  /*0300*/  PRMT R5, R0, 0x7054, R5 ;  /* 0x0000705400057816 */ /* 0x000fe20000000005 */
[----:B------:R-:W-:Y:S01]  /*0310*/  IMAD.WIDE R2, R9, 0x4, R2 ;  /* 0x0000000409027825 */ /* 0x000fe200078e0202 */
[----:B------:R-:W-:Y:S02]  /*0320*/  PRMT R7, R4, 0x7054, R7 ;  /* 0x0000705404077816 */ /* 0x000fe40000000007 */
[----:B------:R-:W-:Y:S02]  /*0330*/  SEL R0, RZ, 0x1, !P2 ;  /* 0x00000001ff007807 */ /* 0x000fe40005000000 */
[----:B------:R-:W-:Y:S02]  /*0340*/  SEL R4, RZ, 0x1, !P0 ;  /* 0x00000001ff047807 */ /* 0x000fe40004000000 */
[----:B------:R-:W-:Y:S02]  /*0350*/  PRMT R5, R0, 0x654, R5 ;  /* 0x0000065400057816 */ /* 0x000fe40000000005 */
[----:B------:R-:W-:-:S03]  /*0360*/  PRMT R7, R4, 0x654, R7 ;  /* 0x0000065404077816 */ /* 0x000fc60000000007 */
[----:B------:R-:W-:Y:S04]  /*0370*/  STG.E desc[UR8][R2.64], R5 ;  /* 0x0000000502007986 */ /* 0x000fe8000c101908 */
[----:B------:R-:W-:Y:S01]  /*0380*/  STG.E desc[UR8][R2.64+0x200], R7 ;  /* 0x0002000702007986 */ /* 0x000fe2000c101908 */
[----:B------:R-:W-:Y:S05]  /*0390*/  EXIT ;  /* 0x000000000000794d */ /* 0x000fea0003800000 */
.L_x_578:
        /* <DEDUP_REMOVED lines=130> */
.L_x_581:
        /* <DEDUP_REMOVED lines=8> */
.L_x_582:
        /* <DEDUP_REMOVED lines=8> */
.L_x_583:
        /* <DEDUP_REMOVED lines=9> */
.L_x_584:
[----:B------:R-:W-:Y:S05]  /*0d50*/  BSYNC B1 ;  /* 0x0000000000017941 */ /* 0x000fea0003800000 */
.L_x_580:
[----:B------:R-:W-:-:S13]  /*0d60*/  ISETP.GE.AND P0, PT, R9, R0, PT ;  /* 0x000000000900720c */ /* 0x000fda0003f06270 */
[----:B0-----:R-:W0:Y:S01]  /*0d70*/  @!P0 LDC.64 R4, c[0x0][0x218] ;  /* 0x00008600ff048b82 */ /* 0x001e220000000a00 */
[C---:B-12---:R-:W-:Y:S02]  /*0d80*/  @!P0 VIADD R3, R9.reuse, UR4 ;  /* 0x0000000409038c36 */ /* 0x046fe40008000000 */
[----:B------:R-:W-:-:S03]  /*0d90*/  @!P0 VIADD R9, R9, 0x80 ;  /* 0x0000008009098836 */ /* 0x000fc60000000000 */
[----:B0-----:R-:W-:-:S05]  /*0da0*/  @!P0 IADD3 R2, P2, R3, R4, RZ ;  /* 0x0000000403028210 */ /* 0x001fca0007f5e0ff */
[----:B------:R-:W-:-:S05]  /*0db0*/  @!P0 IMAD.X R3, RZ, RZ, R5, P2 ;  /* 0x000000ffff038224 */ /* 0x000fca00010e0605 */
[----:B------:R2:W-:Y:S03]  /*0dc0*/  @!P0 STG.E.U8 desc[UR8][R2.64], R17 ;  /* 0x0000001102008986 */ /* 0x0005e6000c101108 */
.L_x_585:
[----:B------:R-:W-:Y:S05]  /*0dd0*/  BSYNC B0 ;  /* 0x0000000000007941 */ /* 0x000fea0003800000 */
.L_x_579:
        /* <DEDUP_REMOVED lines=10> */
.L_x_586:
        /* <DEDUP_REMOVED lines=16> */
.L_x_17211:


//--------------------- .text._ZN2at6native29vectorized_elementwise_kernelILi8ENS0_13AUnaryFunctorIbbbNS0_15binary_internal10MulFunctorIbEEEESt5arrayIPcLm2EEEEviT0_T1_ --------------------------
	.section	.text._ZN2at6native29vectorized_elementwise_kernelILi8ENS0_13AUnaryFunctorIbbbNS0_15binary_internal10MulFunctorIbEEEESt5arrayIPcLm2EEEEviT0_T1_,"ax",@progbits
	.align	128
        .global         _ZN2at6native29vectorized_elementwise_kernelILi8ENS0_13AUnaryFunctorIbbbNS0_15binary_internal10MulFunctorIbEEEESt5arrayIPcLm2EEEEviT0_T1_
        .type           _ZN2at6native29vectorized_elementwise_kernelILi8ENS0_13AUnaryFunctorIbbbNS0_15binary_internal10MulFunctorIbEEEESt5arrayIPcLm2EEEEviT0_T1_,@function
        .size           _ZN2at6native29vectorized_elementwise_kernelILi8ENS0_13AUnaryFunctorIbbbNS0_15binary_internal10MulFunctorIbEEEESt5arrayIPcLm2EEEEviT0_T1_,(.L_x_17212 - _ZN2at6native29vectorized_elementwise_kernelILi8ENS0_13AUnaryFunctorIbbbNS0_15binary_internal10MulFunctorIbEEEESt5arrayIPcLm2EEEEviT0_T1_)
        .other          _ZN2at6native29vectorized_elementwise_kernelILi8ENS0_13AUnaryFunctorIbbbNS0_15binary_internal10MulFunctorIbEEEESt5arrayIPcLm2EEEEviT0_T1_,@"STO_CUDA_ENTRY STV_DEFAULT"
_ZN2at6native29vectorized_elementwise_kernelILi8ENS0_13AUnaryFunctorIbbbNS0_15binary_internal10MulFunctorIbEEEESt5arrayIPcLm2EEEEviT0_T1_:
.text._ZN2at6native29vectorized_elementwise_kernelILi8ENS0_13AUnaryFunctorIbbbNS0_15binary_internal10MulFunctorIbEEEESt5arrayIPcLm2EEEEviT0_T1_:
        /* <DEDUP_REMOVED lines=17> */
[----:B0-----:R-:W-:-:S06]  /*0110*/  IMAD.WIDE.U32 R2, R0, 0x8, R2 ;  /* 0x0000000800027825 */ /* 0x001fcc00078e0002 */
[----:B------:R-:W2:Y:S01]  /*0120*/  LDG.E.64 R2, desc[UR8][R2.64] ;  /* 0x0000000802027981 */ /* 0x000ea2000c1e1b00 */
[----:B------:R-:W-:-:S04]  /*0130*/  UIADD3 UR5, UP0, UR4, UR6, URZ ;  /* 0x0000000604057290 */ /* 0x000fc8000ff1e03f */
[----:B------:R-:W-:Y:S01]  /*0140*/  UIADD3.X UR6, URZ, UR7, URZ, UP0, !UPT ;  /* 0x000000073f067290 */ /* 0x000fe200087fe43f */
[----:B--2---:R-:W-:Y:S02]  /*0150*/  PRMT R5, R3, 0x7632, R5 ;  /* 0x0000763203057816 */ /* 0x004fe40000000005 */
[C---:B------:R-:W-:Y:S02]  /*0160*/  PRMT R4, R2.reuse, 0x7632, R4 ;  /* 0x0000763202047816 */ /* 0x040fe40000000004 */
[----:B------:R-:W-:Y:S02]  /*0170*/  LOP3.LUT P1, RZ, R5, 0xff, RZ, 0xc0, !PT ;  /* 0x000000ff05ff7812 */ /* 0x000fe4000782c0ff */
[----:B------:R-:W-:Y:S02]  /*0180*/  LOP3.LUT R5, R3, 0xffff, RZ, 0xc0, !PT ;  /* 0x0000ffff03057812 */ /* 0x000fe400078ec0ff */
[C---:B------:R-:W-:Y:S02]  /*0190*/  LOP3.LUT R6, R2.reuse, 0xffff, RZ, 0xc0, !PT ;  /* 0x0000ffff02067812 */ /* 0x040fe400078ec0ff */
[----:B------:R-:W-:-:S02]  /*01a0*/  LOP3.LUT P4, RZ, R2, 0xff, RZ, 0xc0, !PT ;  /* 0x000000ff02ff7812 */ /* 0x000fc4000788c0ff */
[----:B------:R-:W-:Y:S02]  /*01b0*/  PRMT R7, R2, 0x7732, RZ ;  /* 0x0000773202077816 */ /* 0x000fe400000000ff */
[----:B------:R-:W-:Y:S02]  /*01c0*/  SHF.R.U32.HI R2, RZ, 0x8, R5 ;  /* 0x00000008ff027819 */ /* 0x000fe40000011605 */
[C---:B------:R-:W-:Y:S02]  /*01d0*/  LOP3.LUT P3, RZ, R3.reuse, 0xff, RZ, 0xc0, !PT ;  /* 0x000000ff03ff7812 */ /* 0x040fe4000786c0ff */
[----:B------:R-:W-:Y:S01]  /*01e0*/  PRMT R5, R2, 0x9910, RZ ;  /* 0x0000991002057816 */ /* 0x000fe200000000ff */
[----:B------:R-:W-:Y:S01]  /*01f0*/  IMAD.MOV.U32 R2, RZ, RZ, R7 ;  /* 0x000000ffff027224 */ /* 0x000fe200078e0007 */
[----:B------:R-:W-:Y:S02]  /*0200*/  PRMT R3, R3, 0x7732, RZ ;  /* 0x0000773203037816 */ /* 0x000fe400000000ff */
[----:B------:R-:W-:-:S02]  /*0210*/  LOP3.LUT P2, RZ, R4, 0xff, RZ, 0xc0, !PT ;  /* 0x000000ff04ff7812 */ /* 0x000fc4000784c0ff */
[----:B------:R-:W-:Y:S02]  /*0220*/  SHF.R.U32.HI R4, RZ, 0x8, R6 ;  /* 0x00000008ff047819 */ /* 0x000fe40000011606 */
[----:B------:R-:W-:Y:S02]  /*0230*/  SHF.R.U32.HI R2, RZ, 0x8, R2 ;  /* 0x00000008ff027819 */ /* 0x000fe40000011602 */
[----:B------:R-:W-:Y:S02]  /*0240*/  SHF.R.U32.HI R3, RZ, 0x8, R3 ;  /* 0x00000008ff037819 */ /* 0x000fe40000011603 */
[----:B------:R-:W-:Y:S02]  /*0250*/  ISETP.NE.AND P4, PT, RZ, UR10, P4 ;  /* 0x0000000aff007c0c */ /* 0x000fe4000a785270 */
[----:B------:R-:W-:Y:S02]  /*0260*/  PRMT R4, R4, 0x9910, RZ ;  /* 0x0000991004047816 */ /* 0x000fe400000000ff */
[----:B------:R-:W-:-:S02]  /*0270*/  PRMT R2, R2, 0x9910, RZ ;  /* 0x0000991002027816 */ /* 0x000fc400000000ff */
[----:B------:R-:W-:Y:S02]  /*0280*/  PRMT R3, R3, 0x9910, RZ ;  /* 0x0000991003037816 */ /* 0x000fe400000000ff */
[----:B------:R-:W-:Y:S02]  /*0290*/  SEL R10, RZ, 0x1, !P4 ;  /* 0x00000001ff0a7807 */ /* 0x000fe40006000000 */
[----:B------:R-:W-:Y:S02]  /*02a0*/  ISETP.NE.AND P6, PT, R4, RZ, P0 ;  /* 0x000000ff0400720c */ /* 0x000fe400007c5270 */
[----:B------:R-:W-:Y:S02]  /*02b0*/  ISETP.NE.AND P5, PT, R5, RZ, P0 ;  /* 0x000000ff0500720c */ /* 0x000fe400007a5270 */
[----:B------:R-:W-:Y:S01]  /*02c0*/  ISETP.NE.AND P4, PT, R2, RZ, P0 ;  /* 0x000000ff0200720c */ /* 0x000fe20000785270 */
[----:B------:R-:W-:Y:S01]  /*02d0*/  IMAD.U32 R2, RZ, RZ, UR5 ;  /* 0x00000005ff027e24 */ /* 0x000fe2000f8e00ff */
[----:B------:R-:W-:Y:S01]  /*02e0*/  ISETP.NE.AND P0, PT, R3, RZ, P0 ;  /* 0x000000ff0300720c */ /* 0x000fe20000705270 */
[----:B------:R-:W-:Y:S01]  /*02f0*/  IMAD.U32 R3, RZ, RZ, UR6 ;  /* 0x00000006ff037e24 */ /* 0x000fe2000f8e00ff */
[----:B------:R-:W-:-:S02]  /*0300*/  SEL R11, RZ, 0xffffffff, !P6 ;  /* 0xffffffffff0b7807 */ /* 0x000fc40007000000 */
[----:B------:R-:W-:Y:S01]  /*0310*/  SEL R9, RZ, 0xffffffff, !P4 ;  /* 0xffffffffff097807 */ /* 0x000fe20006000000 */
[----:B------:R-:W-:Y:S01]  /*0320*/  IMAD.WIDE R2, R0, 0x8, R2 ;  /* 0x0000000800027825 */ /* 0x000fe200078e0202 */
[----:B------:R-:W-:Y:S02]  /*0330*/  SEL R7, RZ, 0xffffffff, !P5 ;  /* 0xffffffffff077807 */ /* 0x000fe40006800000 */
[----:B------:R-:W-:Y:S01]  /*0340*/  SEL R5, RZ, 0xffffffff, !P0 ;  /* 0xffffffffff057807 */ /* 0x000fe20004000000 */
[----:B------:R-:W-:Y:S01]  /*0350*/  IMAD.SHL.U32 R15, R11, 0x100, RZ ;  /* 0x000001000b0f7824 */ /* 0x000fe200078e00ff */
[----:B------:R-:W-:Y:S01]  /*0360*/  ISETP.NE.AND P3, PT, RZ, UR10, P3 ;  /* 0x0000000aff007c0c */ /* 0x000fe20009f65270 */
[----:B------:R-:W-:Y:S01]  /*0370*/  IMAD.SHL.U32 R13, R9, 0x100, RZ ;  /* 0x00000100090d7824 */ /* 0x000fe200078e00ff */
[----:B------:R-:W-:Y:S01]  /*0380*/  ISETP.NE.AND P2, PT, RZ, UR10, P2 ;  /* 0x0000000aff007c0c */ /* 0x000fe20009745270 */
[----:B------:R-:W-:Y:S01]  /*0390*/  IMAD.SHL.U32 R11, R7, 0x100, RZ ;  /* 0x00000100070b7824 */ /* 0x000fe200078e00ff */
[----:B------:R-:W-:Y:S01]  /*03a0*/  ISETP.NE.AND P1, PT, RZ, UR10, P1 ;  /* 0x0000000aff007c0c */ /* 0x000fe20008f25270 */
[----:B------:R-:W-:Y:S01]  /*03b0*/  IMAD.SHL.U32 R9, R5, 0x100, RZ ;  /* 0x0000010005097824 */ /* 0x000fe200078e00ff */
[----:B------:R-:W-:-:S02]  /*03c0*/  SEL R6, RZ, 0x1, !P3 ;  /* 0x00000001ff067807 */ /* 0x000fc40005800000 */
[----:B------:R-:W-:Y:S02]  /*03d0*/  SEL R8, RZ, 0x1, !P2 ;  /* 0x00000001ff087807 */ /* 0x000fe40005000000 */
[----:B------:R-:W-:Y:S02]  /*03e0*/  SEL R4, RZ, 0x1, !P1 ;  /* 0x00000001ff047807 */ /* 0x000fe40004800000 */
[----:B------:R-:W-:Y:S02]  /*03f0*/  LOP3.LUT R7, R15, 0x100, R10, 0xe2, !PT ;  /* 0x000001000f077812 */ /* 0x000fe400078ee20a */
[----:B------:R-:W-:Y:S02]  /*0400*/  LOP3.LUT R5, R11, 0x100, R6, 0xe2, !PT ;  /* 0x000001000b057812 */ /* 0x000fe400078ee206 */
[----:B------:R-:W-:Y:S02]  /*0410*/  LOP3.LUT R8, R13, 0x100, R8, 0xe2, !PT ;  /* 0x000001000d087812 */ /* 0x000fe400078ee208 */
[----:B------:R-:W-:-:S02]  /*0420*/  LOP3.LUT R4, R9, 0x100, R4, 0xe2, !PT ;  /* 0x0000010009047812 */ /* 0x000fc400078ee204 */
[----:B------:R-:W-:Y:S02]  /*0430*/  PRMT R8, R7, 0x5410, R8 ;  /* 0x0000541007087816 */ /* 0x000fe40000000008 */
[----:B------:R-:W-:-:S05]  /*0440*/  PRMT R9, R5, 0x5410, R4 ;  /* 0x0000541005097816 */ /* 0x000fca0000000004 */
[----:B------:R-:W-:Y:S01]  /*0450*/  STG.E.64 desc[UR8][R2.64], R8 ;  /* 0x0000000802007986 */ /* 0x000fe2000c101b08 */
[----:B------:R-:W-:Y:S05]  /*0460*/  EXIT ;  /* 0x000000000000794d */ /* 0x000fea0003800000 */
.L_x_587:
        /* <DEDUP_REMOVED lines=130> */
.L_x_590:
        /* <DEDUP_REMOVED lines=8> */
.L_x_591:
        /* <DEDUP_REMOVED lines=8> */
.L_x_592:
        /* <DEDUP_REMOVED lines=9> */
.L_x_593:
[----:B------:R-:W-:Y:S05]  /*0e20*/  BSYNC B1 ;  /* 0x0000000000017941 */ /* 0x000fea0003800000 */
.L_x_589:
[----:B------:R-:W-:-:S13]  /*0e30*/  ISETP.GE.AND P0, PT, R9, R0, PT ;  /* 0x000000000900720c */ /* 0x000fda0003f06270 */
[----:B0-----:R-:W0:Y:S01]  /*0e40*/  @!P0 LDC.64 R4, c[0x0][0x218] ;  /* 0x00008600ff048b82 */ /* 0x001e220000000a00 */
[C---:B-12---:R-:W-:Y:S02]  /*0e50*/  @!P0 VIADD R3, R9.reuse, UR4 ;  /* 0x0000000409038c36 */ /* 0x046fe40008000000 */
[----:B------:R-:W-:-:S03]  /*0e60*/  @!P0 VIADD R9, R9, 0x80 ;  /* 0x0000008009098836 */ /* 0x000fc60000000000 */
[----:B0-----:R-:W-:-:S05]  /*0e70*/  @!P0 IADD3 R2, P2, R3, R4, RZ ;  /* 0x0000000403028210 */ /* 0x001fca0007f5e0ff */
[----:B------:R-:W-:-:S05]  /*0e80*/  @!P0 IMAD.X R3, RZ, RZ, R5, P2 ;  /* 0x000000ffff038224 */ /* 0x000fca00010e0605 */
[----:B------:R2:W-:Y:S03]  /*0e90*/  @!P0 STG.E.U8 desc[UR8][R2.64], R17 ;  /* 0x0000001102008986 */ /* 0x0005e6000c101108 */
.L_x_594:
[----:B------:R-:W-:Y:S05]  /*0ea0*/  BSYNC B0 ;  /* 0x0000000000007941 */ /* 0x000fea0003800000 */
.L_x_588:
        /* <DEDUP_REMOVED lines=10> */
.L_x_595:
        /* <DEDUP_REMOVED lines=11> */
.L_x_17212:


//--------------------- .text._ZN2at6native18elementwise_kernelILi128ELi4EZNS0_15gpu_kernel_implINS0_13BinaryFunctorIbbbNS0_15binary_internal10MulFunctorIbEEEEEEvRNS_18TensorIteratorBaseERKT_EUliE_EEviT1_ --------------------------
	.section	.text._ZN2at6native18elementwise_kernelILi128ELi4EZNS0_15gpu_kernel_implINS0_13BinaryFunctorIbbbNS0_15binary_internal10MulFunctorIbEEEEEEvRNS_18TensorIteratorBaseERKT_EUliE_EEviT1_,"ax",@progbits
	.align	128
        .global         _ZN2at6native18elementwise_kernelILi128ELi4EZNS0_15gpu_kernel_implINS0_13BinaryFunctorIbbbNS0_15binary_internal10MulFunctorIbEEEEEEvRNS_18TensorIteratorBaseERKT_EUliE_EEviT1_
        .type           _ZN2at6native18elementwise_kernelILi128ELi4EZNS0_15gpu_kernel_implINS0_13BinaryFunctorIbbbNS0_15binary_internal10MulFunctorIbEEEEEEvRNS_18TensorIteratorBaseERKT_EUliE_EEviT1_,@function
        .size           _ZN2at6native18elementwise_kernelILi128ELi4EZNS0_15gpu_kernel_implINS0_13BinaryFunctorIbbbNS0_15binary_internal10MulFunctorIbEEEEEEvRNS_18TensorIteratorBaseERKT_EUliE_EEviT1_,(.L_x_17213 - _ZN2at6native18elementwise_kernelILi128ELi4EZNS0_15gpu_kernel_implINS0_13BinaryFunctorIbbbNS0_15binary_internal10MulFunctorIbEEEEEEvRNS_18TensorIteratorBaseERKT_EUliE_EEviT1_)
        .other          _ZN2at6native18elementwise_kernelILi128ELi4EZNS0_15gpu_kernel_implINS0_13BinaryFunctorIbbbNS0_15binary_internal10MulFunctorIbEEEEEEvRNS_18TensorIteratorBaseERKT_EUliE_EEviT1_,@"STO_CUDA_ENTRY STV_DEFAULT"
_ZN2at6native18elementwise_kernelILi128ELi4EZNS0_15gpu_kernel_implINS0_13BinaryFunctorIbbbNS0_15binary_internal10MulFunctorIbEEEEEEvRNS_18TensorIteratorBaseERKT_EUliE_EEviT1_:
.text._ZN2at6native18elementwise_kernelILi128ELi4EZNS0_15gpu_kernel_implINS0_13BinaryFunctorIbbbNS0_15binary_internal10MulFunctorIbEEEEEEvRNS_18TensorIteratorBaseERKT_EUliE_EEviT1_:
        /* <DEDUP_REMOVED lines=19> */
[----:B------:R-:W-:Y:S01]  /*0130*/  ULDC UR6, c[0x0][0x350] ;  /* 0x0000d40000067ab9 */ /* 0x000fe20000000800 */
[----:B------:R-:W-:Y:S01]  /*0140*/  IMAD.HI.U32 R4, R19, UR4, R2 ;  /* 0x0000000413047c27 */ /* 0x000fe2000f8e0002 */
[----:B------:R-:W-:-:S04]  /*0150*/  ULDC UR4, c[0x0][0x21c] ;  /* 0x0000870000047ab9 */ /* 0x000fc80000000800 */
[----:B------:R-:W-:-:S05]  /*0160*/  SHF.R.U32.HI R5, RZ, UR5, R4 ;  /* 0x00000005ff057c19 */ /* 0x000fca0008011604 */
[----:B------:R-:W-:-:S04]  /*0170*/  IMAD.MOV R0, RZ, RZ, -R5 ;  /* 0x000000ffff007224 */ /* 0x000fc800078e0a05 */
[----:B------:R-:W-:Y:S01]  /*0180*/  IMAD R19, R0, UR4, R19 ;  /* 0x0000000400137c24 */ /* 0x000fe2000f8e0213 */
[----:B------:R-:W-:-:S03]  /*0190*/  ULDC.64 UR4, c[0x0][0x348] ;  /* 0x0000d20000047ab9 */ /* 0x000fc60000000a00 */
[C---:B------:R-:W-:Y:S02]  /*01a0*/  IMAD R16, R19.reuse, UR4, RZ ;  /* 0x0000000413107c24 */ /* 0x040fe4000f8e02ff */
        /* <DEDUP_REMOVED lines=9> */
[----:B------:R-:W-:-:S04]  /*0240*/  ULDC UR4, c[0x0][0x354] ;  /* 0x0000d50000047ab9 */ /* 0x000fc80000000800 */
[----:B------:R-:W-:-:S04]  /*0250*/  IMAD.MOV R4, RZ, RZ, -R3 ;  /* 0x000000ffff047224 */ /* 0x000fc800078e0a03 */
[----:B------:R-:W-:Y:S01]  /*0260*/  IMAD R5, R4, UR8, R5 ;  /* 0x0000000804057c24 */ /* 0x000fe2000f8e0205 */
[----:B------:R-:W-:-:S03]  /*0270*/  ULDC.64 UR8, c[0x0][0x358] ;  /* 0x0000d60000087ab9 */ /* 0x000fc60000000a00 */
[C---:B------:R-:W-:Y:S02]  /*0280*/  IMAD R22, R5.reuse, UR9, RZ ;  /* 0x0000000905167c24 */ /* 0x040fe4000f8e02ff */
[C---:B------:R-:W-:Y:S02]  /*0290*/  IMAD R16, R5.reuse, UR4, R16 ;  /* 0x0000000405107c24 */ /* 0x040fe4000f8e0210 */
[----:B------:R-:W-:Y:S02]  /*02a0*/  IMAD R0, R5, UR8, R0 ;  /* 0x0000000805007c24 */ /* 0x000fe4000f8e0200 */
[----:B------:R-:W-:Y:S01]  /*02b0*/  IMAD R22, R19, UR6, R22 ;  /* 0x0000000613167c24 */ /* 0x000fe2000f8e0216 */
[----:B------:R-:W-:Y:S06]  /*02c0*/  @!P0 BRA `(.L_x_598) ;  /* 0x0000001400008947 */ /* 0x000fec0003800000 */
[----:B------:R-:W-:Y:S01]  /*02d0*/  IMAD.MOV.U32 R2, RZ, RZ, RZ ;  /* 0x000000ffff027224 */ /* 0x000fe200078e00ff */
[----:B------:R-:W-:Y:S01]  /*02e0*/  ULDC.64 UR4, c[0x0][0x238] ;  /* 0x00008e0000047ab9 */ /* 0x000fe20000000a00 */
        /* <DEDUP_REMOVED lines=8> */
[C---:B------:R-:W-:Y:S02]  /*0370*/  IMAD R16, R3.reuse, UR4, R16 ;  /* 0x0000000403107c24 */ /* 0x040fe4000f8e0210 */
        /* <DEDUP_REMOVED lines=299> */
[----:B------:R-:W-:Y:S02]  /*1630*/  ULDC UR6, c[0x0][0x470] ;  /* 0x00011c0000067ab9 */ /* 0x000fe40000000800 */
        /* <DEDUP_REMOVED lines=8> */
[----:B------:R-:W-:-:S07]  /*16c0*/  IMAD R22, R3, UR6, R22 ;  /* 0x0000000603167c24 */ /* 0x000fce000f8e0216 */
.L_x_598:
        /* <DEDUP_REMOVED lines=19> */
[----:B--2---:R-:W-:-:S04]  /*1800*/  ISETP.NE.AND P0, PT, R2, RZ, PT ;  /* 0x000000ff0200720c */ /* 0x004fc80003f05270 */
[----:B------:R-:W-:Y:S01]  /*1810*/  P2R R19, PR, RZ, 0x1 ;  /* 0x00000001ff137803 */ /* 0x000fe20000000000 */
[----:B------:R-:W-:Y:S08]  /*1820*/  BRA `(.L_x_604) ;  /* 0x0000000c00d47947 */ /* 0x000ff00003800000 */
.L_x_602:
[----:B------:R-:W2:Y:S02]  /*1830*/  LDG.E.U8 R2, desc[UR36][R2.64] ;  /* 0x0000002402027981 */ /* 0x000ea4000c1e1100 */
[----:B--2---:R-:W-:-:S04]  /*1840*/  ISETP.NE.AND P0, PT, R2, RZ, PT ;  /* 0x000000ff0200720c */ /* 0x004fc80003f05270 */
[----:B------:R-:W-:Y:S01]  /*1850*/  P2R R19, PR, RZ, 0x1 ;  /* 0x00000001ff137803 */ /* 0x000fe20000000000 */
[----:B------:R-:W-:Y:S08]  /*1860*/  BRA `(.L_x_604) ;  /* 0x0000000c00c47947 */ /* 0x000ff00003800000 */
.L_x_601:
        /* <DEDUP_REMOVED lines=8> */
[----:B------:R-:W-:-:S04]  /*18f0*/  ISETP.NE.AND.EX P0, PT, R3, RZ, PT, P0 ;  /* 0x000000ff0300720c */ /* 0x000fc80003f05300 */
[----:B------:R-:W-:Y:S01]  /*1900*/  P2R R19, PR, RZ, 0x1 ;  /* 0x00000001ff137803 */ /* 0x000fe20000000000 */
[----:B------:R-:W-:Y:S08]  /*1910*/  BRA `(.L_x_604) ;  /* 0x0000000c00987947 */ /* 0x000ff00003800000 */
.L_x_606:
[----:B------:R-:W2:Y:S02]  /*1920*/  LDG.E R2, desc[UR36][R2.64] ;  /* 0x0000002402027981 */ /* 0x000ea4000c1e1900 */
[----:B--2---:R-:W-:-:S04]  /*1930*/  ISETP.NE.AND P0, PT, R2, RZ, PT ;  /* 0x000000ff0200720c */ /* 0x004fc80003f05270 */
[----:B------:R-:W-:Y:S01]  /*1940*/  P2R R19, PR, RZ, 0x1 ;  /* 0x00000001ff137803 */ /* 0x000fe20000000000 */
[----:B------:R-:W-:Y:S08]  /*1950*/  BRA `(.L_x_604) ;  /* 0x0000000c00887947 */ /* 0x000ff00003800000 */
.L_x_605:
[----:B------:R-:W2:Y:S02]  /*1960*/  LDG.E.U16 R2, desc[UR36][R2.64] ;  /* 0x0000002402027981 */ /* 0x000ea4000c1e1500 */
[----:B--2---:R-:W-:-:S04]  /*1970*/  ISETP.NE.AND P0, PT, R2, RZ, PT ;  /* 0x000000ff0200720c */ /* 0x004fc80003f05270 */
[----:B------:R-:W-:Y:S01]  /*1980*/  P2R R19, PR, RZ, 0x1 ;  /* 0x00000001ff137803 */ /* 0x000fe20000000000 */
[----:B------:R-:W-:Y:S08]  /*1990*/  BRA `(.L_x_604) ;  /* 0x0000000c00787947 */ /* 0x000ff00003800000 */
.L_x_600:
[----:B------:R-:W-:-:S13]  /*19a0*/  ISETP.GT.AND P0, PT, R4, 0x6, PT ;  /* 0x000000060400780c */ /* 0x000fda0003f04270 */
[----:B------:R-:W-:Y:S05]  /*19b0*/  @P0 BRA `(.L_x_607) ;  /* 0x0000000000340947 */ /* 0x000fea0003800000 */
[----:B------:R-:W-:-:S13]  /*19c0*/  ISETP.NE.AND P0, PT, R4, 0x5, PT ;  /* 0x000000050400780c */ /* 0x000fda0003f05270 */
[----:B------:R-:W-:Y:S05]  /*19d0*/  @!P0 BRA `(.L_x_608) ;  /* 0x0000000000188947 */ /* 0x000fea0003800000 */
[----:B------:R-:W-:-:S13]  /*19e0*/  ISETP.NE.AND P0, PT, R4, 0x6, PT ;  /* 0x000000060400780c */ /* 0x000fda0003f05270 */
[----:B------:R-:W-:Y:S05]  /*19f0*/  @P0 BRA `(.L_x_603) ;  /* 0x0000000800f40947 */ /* 0x000fea0003800000 */
[----:B------:R-:W2:Y:S02]  /*1a00*/  LDG.E R2, desc[UR36][R2.64] ;  /* 0x0000002402027981 */ /* 0x000ea4000c1e1900 */
[----:B--2---:R-:W-:-:S04]  /*1a10*/  FSETP.NEU.FTZ.AND P0, PT, R2, RZ, PT ;  /* 0x000000ff0200720b */ /* 0x004fc80003f1d000 */
[----:B------:R-:W-:Y:S01]  /*1a20*/  P2R R19, PR, RZ, 0x1 ;  /* 0x00000001ff137803 */ /* 0x000fe20000000000 */
[----:B------:R-:W-:Y:S08]  /*1a30*/  BRA `(.L_x_604) ;  /* 0x0000000c00507947 */ /* 0x000ff00003800000 */
.L_x_608:
[----:B------:R-:W2:Y:S02]  /*1a40*/  LDG.E.U16 R0, desc[UR36][R2.64] ;  /* 0x0000002402007981 */ /* 0x000ea4000c1e1500 */
[----:B--2---:R-:W-:-:S05]  /*1a50*/  HADD2.F32 R0, -RZ, R0.H0_H0 ;  /* 0x20000000ff007230 */ /* 0x004fca0000004100 */
[----:B------:R-:W-:-:S04]  /*1a60*/  FSETP.NEU.FTZ.AND P0, PT, R0, RZ, PT ;  /* 0x000000ff0000720b */ /* 0x000fc80003f1d000 */
[----:B------:R-:W-:Y:S01]  /*1a70*/  P2R R19, PR, RZ, 0x1 ;  /* 0x00000001ff137803 */ /* 0x000fe20000000000 */
[----:B------:R-:W-:Y:S08]  /*1a80*/  BRA `(.L_x_604) ;  /* 0x0000000c003c7947 */ /* 0x000ff00003800000 */
.L_x_607:
        /* <DEDUP_REMOVED lines=9> */
[----:B------:R-:W-:-:S04]  /*1b20*/  PLOP3.LUT P0, PT, P0, P1, PT, 0xa8, 0x0 ;  /* 0x000000000000781c */ /* 0x000fc80000703570 */
[----:B------:R-:W-:Y:S01]  /*1b30*/  P2R R19, PR, RZ, 0x1 ;  /* 0x00000001ff137803 */ /* 0x000fe20000000000 */
[----:B------:R-:W-:Y:S08]  /*1b40*/  BRA `(.L_x_604) ;  /* 0x0000000c000c7947 */ /* 0x000ff00003800000 */
.L_x_610:
        /* <DEDUP_REMOVED lines=8> */
[----:B------:R-:W-:-:S04]  /*1bd0*/  ISETP.NE.AND P0, PT, R0, RZ, PT ;  /* 0x000000ff0000720c */ /* 0x000fc80003f05270 */
[----:B------:R-:W-:Y:S01]  /*1be0*/  P2R R19, PR, RZ, 0x1 ;  /* 0x00000001ff137803 */ /* 0x000fe20000000000 */
[----:B------:R-:W-:Y:S08]  /*1bf0*/  BRA `(.L_x_604) ;  /* 0x0000000800e07947 */ /* 0x000ff00003800000 */
.L_x_609:
[----:B------:R-:W2:Y:S02]  /*1c00*/  LDG.E.64 R2, desc[UR36][R2.64] ;  /* 0x0000002402027981 */ /* 0x000ea4000c1e1b00 */
[----:B--2---:R-:W-:-:S06]  /*1c10*/  DSETP.NEU.AND P0, PT, R2, RZ, PT ;  /* 0x000000ff0200722a */ /* 0x004fcc0003f0d000 */
[----:B------:R-:W-:Y:S01]  /*1c20*/  P2R R19, PR, RZ, 0x1 ;  /* 0x00000001ff137803 */ /* 0x000fe20000000000 */
[----:B------:R-:W-:Y:S07]  /*1c30*/  BRA `(.L_x_604) ;  /* 0x0000000800d07947 */ /* 0x000fee0003800000 */
.L_x_599:
        /* <DEDUP_REMOVED lines=9> */
[----:B--2---:R-:W-:-:S04]  /*1cd0*/  ISETP.NE.AND P0, PT, R2, RZ, PT ;  /* 0x000000ff0200720c */ /* 0x004fc80003f05270 */
[----:B------:R-:W-:Y:S01]  /*1ce0*/  P2R R19, PR, RZ, 0x1 ;  /* 0x00000001ff137803 */ /* 0x000fe20000000000 */
[----:B------:R-:W-:Y:S08]  /*1cf0*/  BRA `(.L_x_604) ;  /* 0x0000000800a07947 */ /* 0x000ff00003800000 */
.L_x_613:
[----:B------:R-:W2:Y:S02]  /*1d00*/  LDG.E.128 R4, desc[UR36][R2.64] ;  /* 0x0000002402047981 */ /* 0x000ea4000c1e1d00 */
[----:B--2---:R-:W-:-:S06]  /*1d10*/  DSETP.NEU.AND P0, PT, R6, RZ, PT ;  /* 0x000000ff0600722a */ /* 0x004fcc0003f0d000 */
[----:B------:R-:W-:-:S06]  /*1d20*/  DSETP.NEU.OR P0, PT, R4, RZ, P0 ;  /* 0x000000ff0400722a */ /* 0x000fcc000070d400 */
[----:B------:R-:W-:Y:S01]  /*1d30*/  P2R R19, PR, RZ, 0x1 ;  /* 0x00000001ff137803 */ /* 0x000fe20000000000 */
[----:B------:R-:W-:Y:S07]  /*1d40*/  BRA `(.L_x_604) ;  /* 0x00000008008c7947 */ /* 0x000fee0003800000 */
.L_x_612:
        /* <DEDUP_REMOVED lines=25> */
[----:B------:R-:W-:-:S04]  /*1ee0*/  FSETP.NEU.FTZ.AND P0, PT, R5, RZ, PT ;  /* 0x000000ff0500720b */ /* 0x000fc80003f1d000 */
[----:B------:R-:W-:Y:S01]  /*1ef0*/  P2R R19, PR, RZ, 0x1 ;  /* 0x00000001ff137803 */ /* 0x000fe20000000000 */
[----:B------:R-:W-:Y:S08]  /*1f00*/  BRA `(.L_x_604) ;  /* 0x00000008001c7947 */ /* 0x000ff00003800000 */
.L_x_615:
        /* <DEDUP_REMOVED lines=12> */
[----:B------:R-:W-:-:S04]  /*1fd0*/  FSETP.NEU.FTZ.AND P0, PT, R4, RZ, PT ;  /* 0x000000ff0400720b */ /* 0x000fc80003f1d000 */
[----:B------:R-:W-:Y:S01]  /*1fe0*/  P2R R19, PR, RZ, 0x1 ;  /* 0x00000001ff137803 */ /* 0x000fe20000000000 */
[----:B------:R-:W-:Y:S08]  /*1ff0*/  BRA `(.L_x_604) ;  /* 0x0000000400e07947 */ /* 0x000ff00003800000 */
.L_x_614:
[----:B------:R-:W2:Y:S02]  /*2000*/  LDG.E.U16 R0, desc[UR36][R2.64] ;  /* 0x0000002402007981 */ /* 0x000ea4000c1e1500 */
[----:B--2---:R-:W-:-:S05]  /*2010*/  IMAD.U32 R0, R0, 0x10000, RZ ;  /* 0x0001000000007824 */ /* 0x004fca00078e00ff */
[----:B------:R-:W-:-:S04]  /*2020*/  FSETP.NEU.FTZ.AND P0, PT, R0, RZ, PT ;  /* 0x000000ff0000720b */ /* 0x000fc80003f1d000 */
[----:B------:R-:W-:Y:S01]  /*2030*/  P2R R19, PR, RZ, 0x1 ;  /* 0x00000001ff137803 */ /* 0x000fe20000000000 */
[----:B------:R-:W-:Y:S08]  /*2040*/  BRA `(.L_x_604) ;  /* 0x0000000400cc7947 */ /* 0x000ff00003800000 */
.L_x_611:
        /* <DEDUP_REMOVED lines=9> */
[----:B--2---:R-:W-:-:S04]  /*20e0*/  ISETP.NE.AND P0, PT, R2, RZ, PT ;  /* 0x000000ff0200720c */ /* 0x004fc80003f05270 */
[----:B------:R-:W-:Y:S01]  /*20f0*/  P2R R19, PR, RZ, 0x1 ;  /* 0x00000001ff137803 */ /* 0x000fe20000000000 */
[----:B------:R-:W-:Y:S08]  /*2100*/  BRA `(.L_x_604) ;  /* 0x00000004009c7947 */ /* 0x000ff00003800000 */
.L_x_618:
        /* <DEDUP_REMOVED lines=21> */
.L_x_622:
[----:B------:R-:W-:Y:S05]  /*2260*/  BSYNC B1 ;  /* 0x0000000000017941 */ /* 0x000fea0003800000 */
.L_x_621:
[----:B------:R-:W-:Y:S01]  /*2270*/  LEA R3, R0, 0x3b800000, 0x17 ;  /* 0x3b80000000037811 */ /* 0x000fe200078eb8ff */
[----:B------:R-:W-:-:S05]  /*2280*/  IMAD.SHL.U32 R0, R2, 0x100000, RZ ;  /* 0x0010000002007824 */ /* 0x000fca00078e00ff */
[----:B------:R-:W-:-:S07]  /*2290*/  LOP3.LUT R0, R3, R0, R4, 0xfe, !PT ;  /* 0x0000000003007212 */ /* 0x000fce00078efe04 */
.L_x_620:
[----:B------:R-:W-:Y:S05]  /*22a0*/  BSYNC B0 ;  /* 0x0000000000007941 */ /* 0x000fea0003800000 */
.L_x_619:
[----:B------:R-:W-:-:S04]  /*22b0*/  FSETP.NEU.FTZ.AND P0, PT, R0, RZ, PT ;  /* 0x000000ff0000720b */ /* 0x000fc80003f1d000 */
[----:B------:R-:W-:Y:S01]  /*22c0*/  P2R R19, PR, RZ, 0x1 ;  /* 0x00000001ff137803 */ /* 0x000fe20000000000 */
[----:B------:R-:W-:Y:S08]  /*22d0*/  BRA `(.L_x_604) ;  /* 0x0000000400287947 */ /* 0x000ff00003800000 */
.L_x_617:
        /* <DEDUP_REMOVED lines=21> */
.L_x_626:
[----:B------:R-:W-:Y:S05]  /*2430*/  BSYNC B1 ;  /* 0x0000000000017941 */ /* 0x000fea0003800000 */
.L_x_625:
[----:B------:R-:W-:Y:S01]  /*2440*/  LEA R3, R0, 0x37800000, 0x17 ;  /* 0x3780000000037811 */ /* 0x000fe200078eb8ff */
[----:B------:R-:W-:-:S05]  /*2450*/  IMAD.SHL.U32 R0, R2, 0x200000, RZ ;  /* 0x0020000002007824 */ /* 0x000fca00078e00ff */
[----:B------:R-:W-:-:S07]  /*2460*/  LOP3.LUT R0, R3, R0, R4, 0xfe, !PT ;  /* 0x0000000003007212 */ /* 0x000fce00078efe04 */
.L_x_624:
[----:B------:R-:W-:Y:S05]  /*2470*/  BSYNC B0 ;  /* 0x0000000000007941 */ /* 0x000fea0003800000 */
.L_x_623:
[----:B------:R-:W-:-:S04]  /*2480*/  FSETP.NEU.FTZ.AND P0, PT, R0, RZ, PT ;  /* 0x000000ff0000720b */ /* 0x000fc80003f1d000 */
[----:B------:R-:W-:Y:S01]  /*2490*/  P2R R19, PR, RZ, 0x1 ;  /* 0x00000001ff137803 */ /* 0x000fe20000000000 */
[----:B------:R-:W-:Y:S08]  /*24a0*/  BRA `(.L_x_604) ;  /* 0x0000000000b47947 */ /* 0x000ff00003800000 */
.L_x_616:
        /* <DEDUP_REMOVED lines=14> */
.L_x_630:
[----:B------:R-:W-:Y:S05]  /*2590*/  BSYNC B0 ;  /* 0x0000000000007941 */ /* 0x000fea0003800000 */
.L_x_629:
[----:B------:R-:W-:-:S04]  /*25a0*/  FSETP.NEU.FTZ.AND P0, PT, R0, RZ, PT ;  /* 0x000000ff0000720b */ /* 0x000fc80003f1d000 */
[----:B------:R-:W-:Y:S01]  /*25b0*/  P2R R19, PR, RZ, 0x1 ;  /* 0x00000001ff137803 */ /* 0x000fe20000000000 */
[----:B------:R-:W-:Y:S08]  /*25c0*/  BRA `(.L_x_604) ;  /* 0x00000000006c7947 */ /* 0x000ff00003800000 */
.L_x_603:
        /* <DEDUP_REMOVED lines=16> */
.L_x_631:
[----:B------:R-:W-:-:S04]  /*26d0*/  PLOP3.LUT P0, PT, PT, PT, PT, 0x8, 0x0 ;  /* 0x000000000000781c */ /* 0x000fc80003f0e170 */
[----:B------:R-:W-:Y:S01]  /*26e0*/  P2R R19, PR, RZ, 0x1 ;  /* 0x00000001ff137803 */ /* 0x000fe20000000000 */
[----:B------:R-:W-:Y:S08]  /*26f0*/  BRA `(.L_x_604) ;  /* 0x0000000000207947 */ /* 0x000ff00003800000 */
.L_x_628:
[----:B------:R-:W2:Y:S02]  /*2700*/  LDG.E.64 R2, desc[UR36][R2.64] ;  /* 0x0000002402027981 */ /* 0x000ea4000c1e1b00 */
[----:B--2---:R-:W-:-:S04]  /*2710*/  ISETP.NE.U32.AND P0, PT, R2, RZ, PT ;  /* 0x000000ff0200720c */ /* 0x004fc80003f05070 */
[----:B------:R-:W-:-:S04]  /*2720*/  ISETP.NE.AND.EX P0, PT, R3, RZ, PT, P0 ;  /* 0x000000ff0300720c */ /* 0x000fc80003f05300 */
[----:B------:R-:W-:Y:S01]  /*2730*/  P2R R19, PR, RZ, 0x1 ;  /* 0x00000001ff137803 */ /* 0x000fe20000000000 */
[----:B------:R-:W-:Y:S08]  /*2740*/  BRA `(.L_x_604) ;  /* 0x00000000000c7947 */ /* 0x000ff00003800000 */
.L_x_627:
[----:B------:R-:W2:Y:S02]  /*2750*/  LDG.E R2, desc[UR36][R2.64] ;  /* 0x0000002402027981 */ /* 0x000ea4000c1e1900 */
[----:B--2---:R-:W-:-:S04]  /*2760*/  ISETP.NE.AND P0, PT, R2, RZ, PT ;  /* 0x000000ff0200720c */ /* 0x004fc80003f05270 */
[----:B------:R-:W-:-:S09]  /*2770*/  P2R R19, PR, RZ, 0x1 ;  /* 0x00000001ff137803 */ /* 0x000fd20000000000 */
.L_x_604:
[----:B------:R-:W0:Y:S01]  /*2780*/  LDC.U8 R4, c[0x0][0x493] ;  /* 0x000124c0ff047b82 */ /* 0x000e220000000000 */
[----:B------:R-:W-:Y:S02]  /*2790*/  ULDC.64 UR4, c[0x0][0x488] ;  /* 0x0001220000047ab9 */ /* 0x000fe40000000a00 */
[----:B------:R-:W-:-:S05]  /*27a0*/  IADD3 R2, P1, R22, UR4, RZ ;  /* 0x0000000416027c10 */ /* 0x000fca000ff3e0ff */
        /* <DEDUP_REMOVED lines=15> */
.L_x_635:
[----:B------:R-:W2:Y:S02]  /*28a0*/  LDG.E.U8 R2, desc[UR36][R2.64] ;  /* 0x0000002402027981 */ /* 0x000ea4000c1e1100 */
[----:B--2---:R-:W-:Y:S01]  /*28b0*/  ISETP.NE.AND P0, PT, R2, RZ, PT ;  /* 0x000000ff0200720c */ /* 0x004fe20003f05270 */
[----:B------:R-:W-:-:S12]  /*28c0*/  BRA `(.L_x_637) ;  /* 0x0000000c00747947 */ /* 0x000fd80003800000 */
.L_x_634:
        /* <DEDUP_REMOVED lines=10> */
.L_x_639:
[----:B------:R-:W2:Y:S02]  /*2970*/  LDG.E R2, desc[UR36][R2.64] ;  /* 0x0000002402027981 */ /* 0x000ea4000c1e1900 */
[----:B--2---:R-:W-:Y:S01]  /*2980*/  ISETP.NE.AND P0, PT, R2, RZ, PT ;  /* 0x000000ff0200720c */ /* 0x004fe20003f05270 */
[----:B------:R-:W-:-:S12]  /*2990*/  BRA `(.L_x_637) ;  /* 0x0000000c00407947 */ /* 0x000fd80003800000 */
.L_x_638:
[----:B------:R-:W2:Y:S02]  /*29a0*/  LDG.E.U16 R2, desc[UR36][R2.64] ;  /* 0x0000002402027981 */ /* 0x000ea4000c1e1500 */
[----:B--2---:R-:W-:Y:S01]  /*29b0*/  ISETP.NE.AND P0, PT, R2, RZ, PT ;  /* 0x000000ff0200720c */ /* 0x004fe20003f05270 */
[----:B------:R-:W-:-:S12]  /*29c0*/  BRA `(.L_x_637) ;  /* 0x0000000c00347947 */ /* 0x000fd80003800000 */
.L_x_633:
        /* <DEDUP_REMOVED lines=9> */
.L_x_641:
[----:B------:R-:W2:Y:S02]  /*2a60*/  LDG.E.U16 R0, desc[UR36][R2.64] ;  /* 0x0000002402007981 */ /* 0x000ea4000c1e1500 */
[----:B--2---:R-:W-:-:S05]  /*2a70*/  HADD2.F32 R0, -RZ, R0.H0_H0 ;  /* 0x20000000ff007230 */ /* 0x004fca0000004100 */
[----:B------:R-:W-:Y:S01]  /*2a80*/  FSETP.NEU.FTZ.AND P0, PT, R0, RZ, PT ;  /* 0x000000ff0000720b */ /* 0x000fe20003f1d000 */
[----:B------:R-:W-:-:S12]  /*2a90*/  BRA `(.L_x_637) ;  /* 0x0000000c00007947 */ /* 0x000fd80003800000 */
.L_x_640:
        /* <DEDUP_REMOVED lines=11> */
.L_x_643:
        /* <DEDUP_REMOVED lines=10> */
.L_x_642:
[----:B------:R-:W2:Y:S02]  /*2bf0*/  LDG.E.64 R2, desc[UR36][R2.64] ;  /* 0x0000002402027981 */ /* 0x000ea4000c1e1b00 */
[----:B--2---:R-:W-:Y:S01]  /*2c00*/  DSETP.NEU.AND P0, PT, R2, RZ, PT ;  /* 0x000000ff0200722a */ /* 0x004fe20003f0d000 */
[----:B------:R-:W-:-:S13]  /*2c10*/  BRA `(.L_x_637) ;  /* 0x0000000800a07947 */ /* 0x000fda0003800000 */
.L_x_632:
        /* <DEDUP_REMOVED lines=11> */
.L_x_646:
[----:B------:R-:W2:Y:S02]  /*2cd0*/  LDG.E.128 R4, desc[UR36][R2.64] ;  /* 0x0000002402047981 */ /* 0x000ea4000c1e1d00 */
[----:B--2---:R-:W-:-:S06]  /*2ce0*/  DSETP.NEU.AND P0, PT, R6, RZ, PT ;  /* 0x000000ff0600722a */ /* 0x004fcc0003f0d000 */
[----:B------:R-:W-:Y:S01]  /*2cf0*/  DSETP.NEU.OR P0, PT, R4, RZ, P0 ;  /* 0x000000ff0400722a */ /* 0x000fe2000070d400 */
[----:B------:R-:W-:-:S13]  /*2d00*/  BRA `(.L_x_637) ;  /* 0x0000000800647947 */ /* 0x000fda0003800000 */
.L_x_645:
        /* <DEDUP_REMOVED lines=27> */
.L_x_648:
        /* <DEDUP_REMOVED lines=14> */
.L_x_647:
[----:B------:R-:W2:Y:S02]  /*2fa0*/  LDG.E.U16 R0, desc[UR36][R2.64] ;  /* 0x0000002402007981 */ /* 0x000ea4000c1e1500 */
[----:B--2---:R-:W-:-:S05]  /*2fb0*/  IMAD.U32 R0, R0, 0x10000, RZ ;  /* 0x0001000000007824 */ /* 0x004fca00078e00ff */
[----:B------:R-:W-:Y:S01]  /*2fc0*/  FSETP.NEU.FTZ.AND P0, PT, R0, RZ, PT ;  /* 0x000000ff0000720b */ /* 0x000fe20003f1d000 */
[----:B------:R-:W-:-:S12]  /*2fd0*/  BRA `(.L_x_637) ;  /* 0x0000000400b07947 */ /* 0x000fd80003800000 */
.L_x_644:
        /* <DEDUP_REMOVED lines=11> */
.L_x_651:
        /* <DEDUP_REMOVED lines=21> */
.L_x_655:
[----:B------:R-:W-:Y:S05]  /*31e0*/  BSYNC B1 ;  /* 0x0000000000017941 */ /* 0x000fea0003800000 */
.L_x_654:
[----:B------:R-:W-:Y:S01]  /*31f0*/  LEA R3, R0, 0x3b800000, 0x17 ;  /* 0x3b80000000037811 */ /* 0x000fe200078eb8ff */
[----:B------:R-:W-:-:S05]  /*3200*/  IMAD.SHL.U32 R0, R2, 0x100000, RZ ;  /* 0x0010000002007824 */ /* 0x000fca00078e00ff */
[----:B------:R-:W-:-:S07]  /*3210*/  LOP3.LUT R0, R3, R0, R4, 0xfe, !PT ;  /* 0x0000000003007212 */ /* 0x000fce00078efe04 */
.L_x_653:
[----:B------:R-:W-:Y:S05]  /*3220*/  BSYNC B0 ;  /* 0x0000000000007941 */ /* 0x000fea0003800000 */
.L_x_652:
[----:B------:R-:W-:Y:S01]  /*3230*/  FSETP.NEU.FTZ.AND P0, PT, R0, RZ, PT ;  /* 0x000000ff0000720b */ /* 0x000fe20003f1d000 */
[----:B------:R-:W-:-:S12]  /*3240*/  BRA `(.L_x_637) ;  /* 0x0000000400147947 */ /* 0x000fd80003800000 */
.L_x_650:
        /* <DEDUP_REMOVED lines=21> */
.L_x_659:
[----:B------:R-:W-:Y:S05]  /*33a0*/  BSYNC B1 ;  /* 0x0000000000017941 */ /* 0x000fea0003800000 */
.L_x_658:
[----:B------:R-:W-:Y:S01]  /*33b0*/  LEA R3, R0, 0x37800000, 0x17 ;  /* 0x3780000000037811 */ /* 0x000fe200078eb8ff */
[----:B------:R-:W-:-:S05]  /*33c0*/  IMAD.SHL.U32 R0, R2, 0x200000, RZ ;  /* 0x0020000002007824 */ /* 0x000fca00078e00ff */
[----:B------:R-:W-:-:S07]  /*33d0*/  LOP3.LUT R0, R3, R0, R4, 0xfe, !PT ;  /* 0x0000000003007212 */ /* 0x000fce00078efe04 */
.L_x_657:
[----:B------:R-:W-:Y:S05]  /*33e0*/  BSYNC B0 ;  /* 0x0000000000007941 */ /* 0x000fea0003800000 */
.L_x_656:
[----:B------:R-:W-:Y:S01]  /*33f0*/  FSETP.NEU.FTZ.AND P0, PT, R0, RZ, PT ;  /* 0x000000ff0000720b */ /* 0x000fe20003f1d000 */
[----:B------:R-:W-:-:S12]  /*3400*/  BRA `(.L_x_637) ;  /* 0x0000000000a47947 */ /* 0x000fd80003800000 */
.L_x_649:
        /* <DEDUP_REMOVED lines=14> */
.L_x_663:
[----:B------:R-:W-:Y:S05]  /*34f0*/  BSYNC B0 ;  /* 0x0000000000007941 */ /* 0x000fea0003800000 */
.L_x_662:
[----:B------:R-:W-:Y:S01]  /*3500*/  FSETP.NEU.FTZ.AND P0, PT, R0, RZ, PT ;  /* 0x000000ff0000720b */ /* 0x000fe20003f1d000 */
[----:B------:R-:W-:-:S12]  /*3510*/  BRA `(.L_x_637) ;  /* 0x0000000000607947 */ /* 0x000fd80003800000 */
.L_x_636:
        /* <DEDUP_REMOVED lines=16> */
.L_x_664:
[----:B------:R-:W-:Y:S01]  /*3620*/  PLOP3.LUT P0, PT, PT, PT, PT, 0x8, 0x0 ;  /* 0x000000000000781c */ /* 0x000fe20003f0e170 */
[----:B------:R-:W-:-:S12]  /*3630*/  BRA `(.L_x_637) ;  /* 0x0000000000187947 */ /* 0x000fd80003800000 */
.L_x_661:
[----:B------:R-:W2:Y:S02]  /*3640*/  LDG.E.64 R2, desc[UR36][R2.64] ;  /* 0x0000002402027981 */ /* 0x000ea4000c1e1b00 */
[----:B--2---:R-:W-:-:S04]  /*3650*/  ISETP.NE.U32.AND P0, PT, R2, RZ, PT ;  /* 0x000000ff0200720c */ /* 0x004fc80003f05070 */
[----:B------:R-:W-:Y:S01]  /*3660*/  ISETP.NE.AND.EX P0, PT, R3, RZ, PT, P0 ;  /* 0x000000ff0300720c */ /* 0x000fe20003f05300 */
[----:B------:R-:W-:-:S12]  /*3670*/  BRA `(.L_x_637) ;  /* 0x0000000000087947 */ /* 0x000fd80003800000 */
.L_x_660:
[----:B------:R-:W2:Y:S02]  /*3680*/  LDG.E R2, desc[UR36][R2.64] ;  /* 0x0000002402027981 */ /* 0x000ea4000c1e1900 */
[----:B--2---:R-:W-:-:S13]  /*3690*/  ISETP.NE.AND P0, PT, R2, RZ, PT ;  /* 0x000000ff0200720c */ /* 0x004fda0003f05270 */
.L_x_637:
[----:B------:R-:W0:Y:S01]  /*36a0*/  LDC.U8 R3, c[0x0][0x491] ;  /* 0x00012440ff037b82 */ /* 0x000e220000000000 */
[----:B------:R-:W-:-:S04]  /*36b0*/  ISETP.NE.AND P1, PT, R19, RZ, PT ;  /* 0x000000ff1300720c */ /* 0x000fc80003f25270 */
[----:B------:R-:W-:-:S04]  /*36c0*/  PLOP3.LUT P0, PT, P1, P0, PT, 0x80, 0x0 ;  /* 0x000000000000781c */ /* 0x000fc80000f01070 */
        /* <DEDUP_REMOVED lines=14> */
.L_x_668:
[----:B------:R1:W-:Y:S01]  /*37b0*/  STG.E.U8 desc[UR36][R16.64], R2 ;  /* 0x0000000210007986 */ /* 0x0003e2000c101124 */
[----:B------:R-:W-:Y:S05]  /*37c0*/  BRA `(.L_x_670) ;  /* 0x0000000c00487947 */ /* 0x000fea0003800000 */
.L_x_667:
        /* <DEDUP_REMOVED lines=9> */
.L_x_672:
[----:B------:R3:W-:Y:S01]  /*3860*/  STG.E desc[UR36][R16.64], R2 ;  /* 0x0000000210007986 */ /* 0x0007e2000c101924 */
[----:B------:R-:W-:Y:S05]  /*3870*/  BRA `(.L_x_670) ;  /* 0x0000000c001c7947 */ /* 0x000fea0003800000 */
.L_x_671:
[----:B------:R2:W-:Y:S01]  /*3880*/  STG.E.U16 desc[UR36][R16.64], R2 ;  /* 0x0000000210007986 */ /* 0x0005e2000c101524 */
[----:B------:R-:W-:Y:S05]  /*3890*/  BRA `(.L_x_670) ;  /* 0x0000000c00147947 */ /* 0x000fea0003800000 */
.L_x_666:
        /* <DEDUP_REMOVED lines=9> */
.L_x_674:
[----:B------:R-:W-:-:S04]  /*3930*/  I2FP.F32.U32 R0, R2 ;  /* 0x0000000200007245 */ /* 0x000fc80000201000 */
[----:B------:R-:W-:-:S05]  /*3940*/  F2FP.F16.F32.PACK_AB R0, RZ, R0 ;  /* 0x00000000ff00723e */ /* 0x000fca00000000ff */
[----:B------:R0:W-:Y:S01]  /*3950*/  STG.E.U16 desc[UR36][R16.64], R0 ;  /* 0x0000000010007986 */ /* 0x0001e2000c101524 */
[----:B------:R-:W-:Y:S05]  /*3960*/  BRA `(.L_x_670) ;  /* 0x0000000800e07947 */ /* 0x000fea0003800000 */
.L_x_673:
        /* <DEDUP_REMOVED lines=10> */
.L_x_676:
[----:B------:R-:W-:-:S04]  /*3a10*/  I2FP.F32.U32 R2, R2 ;  /* 0x0000000200027245 */ /* 0x000fc80000201000 */
[----:B------:R-:W-:-:S04]  /*3a20*/  F2FP.F16.F32.PACK_AB R3, RZ, R2 ;  /* 0x00000002ff03723e */ /* 0x000fc800000000ff */
[----:B------:R-:W-:-:S05]  /*3a30*/  PRMT R3, R3, 0x5410, RZ ;  /* 0x0000541003037816 */ /* 0x000fca00000000ff */
[----:B------:R0:W-:Y:S01]  /*3a40*/  STG.E desc[UR36][R16.64], R3 ;  /* 0x0000000310007986 */ /* 0x0001e2000c101924 */
[----:B------:R-:W-:Y:S05]  /*3a50*/  BRA `(.L_x_670) ;  /* 0x0000000800a47947 */ /* 0x000fea0003800000 */
.L_x_675:
[----:B------:R-:W0:Y:S02]  /*3a60*/  I2F.F64.U32 R2, R2 ;  /* 0x0000000200027312 */ /* 0x000e240000201800 */
[----:B0-----:R0:W-:Y:S01]  /*3a70*/  STG.E.64 desc[UR36][R16.64], R2 ;  /* 0x0000000210007986 */ /* 0x0011e2000c101b24 */
[----:B------:R-:W-:Y:S05]  /*3a80*/  BRA `(.L_x_670) ;  /* 0x0000000800987947 */ /* 0x000fea0003800000 */
.L_x_665:
        /* <DEDUP_REMOVED lines=10> */
.L_x_679:
[----:B------:R-:W0:Y:S01]  /*3b30*/  I2F.F64.U32 R4, R2 ;  /* 0x0000000200047312 */ /* 0x000e220000201800 */
[----:B------:R-:W-:-:S05]  /*3b40*/  CS2R R6, SRZ ;  /* 0x0000000000067805 */ /* 0x000fca000001ff00 */
[----:B0-----:R0:W-:Y:S01]  /*3b50*/  STG.E.128 desc[UR36][R16.64], R4 ;  /* 0x0000000410007986 */ /* 0x0011e2000c101d24 */
[----:B------:R-:W-:Y:S05]  /*3b60*/  BRA `(.L_x_670) ;  /* 0x0000000800607947 */ /* 0x000fea0003800000 */
.L_x_678:
        /* <DEDUP_REMOVED lines=21> */
.L_x_683:
[----:B------:R-:W-:Y:S05]  /*3cc0*/  BSYNC B0 ;  /* 0x0000000000007941 */ /* 0x000fea0003800000 */
.L_x_682:
[----:B------:R-:W-:-:S05]  /*3cd0*/  LOP3.LUT R3, R0, R3, RZ, 0xfc, !PT ;  /* 0x0000000300037212 */ /* 0x000fca00078efcff */
[----:B------:R0:W-:Y:S01]  /*3ce0*/  STG.E.U8 desc[UR36][R16.64], R3 ;  /* 0x0000000310007986 */ /* 0x0001e2000c101124 */
[----:B------:R-:W-:Y:S05]  /*3cf0*/  BRA `(.L_x_670) ;  /* 0x0000000400fc7947 */ /* 0x000fea0003800000 */
.L_x_681:
        /* <DEDUP_REMOVED lines=13> */
.L_x_685:
[----:B------:R-:W-:Y:S01]  /*3dd0*/  IMAD.MOV.U32 R0, RZ, RZ, 0x7f ;  /* 0x0000007fff007424 */ /* 0x000fe200078e00ff */
[----:B------:R-:W-:-:S04]  /*3de0*/  ISETP.GT.U32.AND P0, PT, R2, 0x7f800000, PT ;  /* 0x7f8000000200780c */ /* 0x000fc80003f04070 */
[----:B------:R-:W-:-:S09]  /*3df0*/  SEL R0, R0, 0x7c, P0 ;  /* 0x0000007c00007807 */ /* 0x000fd20000000000 */
.L_x_686:
[----:B------:R-:W-:Y:S05]  /*3e00*/  BSYNC B0 ;  /* 0x0000000000007941 */ /* 0x000fea0003800000 */
.L_x_684:
[----:B------:R-:W-:-:S04]  /*3e10*/  LOP3.LUT R2, R3, 0x80000000, RZ, 0xc0, !PT ;  /* 0x8000000003027812 */ /* 0x000fc800078ec0ff */
[----:B------:R-:W-:-:S04]  /*3e20*/  SHF.R.U32.HI R3, RZ, 0x18, R2 ;  /* 0x00000018ff037819 */ /* 0x000fc80000011602 */
[----:B------:R-:W-:-:S05]  /*3e30*/  LOP3.LUT R3, R0, R3, RZ, 0xfc, !PT ;  /* 0x0000000300037212 */ /* 0x000fca00078efcff */
[----:B------:R0:W-:Y:S01]  /*3e40*/  STG.E.U8 desc[UR36][R16.64], R3 ;  /* 0x0000000310007986 */ /* 0x0001e2000c101124 */
[----:B------:R-:W-:Y:S05]  /*3e50*/  BRA `(.L_x_670) ;  /* 0x0000000400a47947 */ /* 0x000fea0003800000 */
.L_x_680:
[----:B------:R-:W-:-:S04]  /*3e60*/  I2FP.F32.U32 R0, R2 ;  /* 0x0000000200007245 */ /* 0x000fc80000201000 */
[----:B------:R-:W-:-:S05]  /*3e70*/  F2FP.BF16.F32.PACK_AB R0, RZ, R0 ;  /* 0x00000000ff00723e */ /* 0x000fca00000010ff */
[----:B------:R0:W-:Y:S01]  /*3e80*/  STG.E.U16 desc[UR36][R16.64], R0 ;  /* 0x0000000010007986 */ /* 0x0001e2000c101524 */
[----:B------:R-:W-:Y:S05]  /*3e90*/  BRA `(.L_x_670) ;  /* 0x0000000400947947 */ /* 0x000fea0003800000 */
.L_x_677:
        /* <DEDUP_REMOVED lines=10> */
.L_x_689:
        /* <DEDUP_REMOVED lines=17> */
.L_x_692:
[----:B------:R-:W-:-:S04]  /*4050*/  LOP3.LUT R2, R3, 0x80000000, RZ, 0xc0, !PT ;  /* 0x8000000003027812 */ /* 0x000fc800078ec0ff */
[----:B------:R-:W-:-:S04]  /*4060*/  SHF.R.U32.HI R3, RZ, 0x18, R2 ;  /* 0x00000018ff037819 */ /* 0x000fc80000011602 */
[----:B------:R-:W-:-:S04]  /*4070*/  LOP3.LUT R0, R0, R3, RZ, 0xfc, !PT ;  /* 0x0000000300007212 */ /* 0x000fc800078efcff */
[----:B------:R-:W-:-:S07]  /*4080*/  PRMT R8, R0, 0x7610, R8 ;  /* 0x0000761000087816 */ /* 0x000fce0000000008 */
.L_x_691:
[----:B------:R-:W-:Y:S05]  /*4090*/  BSYNC B0 ;  /* 0x0000000000007941 */ /* 0x000fea0003800000 */
.L_x_690:
[----:B------:R0:W-:Y:S01]  /*40a0*/  STG.E.U8 desc[UR36][R16.64], R8 ;  /* 0x0000000810007986 */ /* 0x0001e2000c101124 */
[----:B------:R-:W-:Y:S05]  /*40b0*/  BRA `(.L_x_670) ;  /* 0x00000004000c7947 */ /* 0x000fea0003800000 */
.L_x_688:
        /* <DEDUP_REMOVED lines=17> */
.L_x_695:
[----:B------:R-:W-:-:S04]  /*41d0*/  LOP3.LUT R2, R3, 0x80000000, RZ, 0xc0, !PT ;  /* 0x8000000003027812 */ /* 0x000fc800078ec0ff */
[----:B------:R-:W-:-:S04]  /*41e0*/  SHF.R.U32.HI R3, RZ, 0x18, R2 ;  /* 0x00000018ff037819 */ /* 0x000fc80000011602 */
[----:B------:R-:W-:-:S04]  /*41f0*/  LOP3.LUT R0, R0, R3, RZ, 0xfc, !PT ;  /* 0x0000000300007212 */ /* 0x000fc800078efcff */
[----:B------:R-:W-:-:S07]  /*4200*/  PRMT R8, R0, 0x7610, R8 ;  /* 0x0000761000087816 */ /* 0x000fce0000000008 */
.L_x_694:
[----:B------:R-:W-:Y:S05]  /*4210*/  BSYNC B0 ;  /* 0x0000000000007941 */ /* 0x000fea0003800000 */
.L_x_693:
[----:B------:R0:W-:Y:S01]  /*4220*/  STG.E.U8 desc[UR36][R16.64], R8 ;  /* 0x0000000810007986 */ /* 0x0001e2000c101124 */
[----:B------:R-:W-:Y:S05]  /*4230*/  BRA `(.L_x_670) ;  /* 0x0000000000ac7947 */ /* 0x000fea0003800000 */
.L_x_687:
        /* <DEDUP_REMOVED lines=22> */
.L_x_669:
        /* <DEDUP_REMOVED lines=16> */
.L_x_698:
[----:B------:R-:W-:Y:S05]  /*44a0*/  BRA `(.L_x_670) ;  /* 0x0000000000107947 */ /* 0x000fea0003800000 */
.L_x_697:
[----:B------:R-:W-:-:S05]  /*44b0*/  IMAD.MOV.U32 R3, RZ, RZ, RZ ;  /* 0x000000ffff037224 */ /* 0x000fca00078e00ff */
[----:B------:R0:W-:Y:S01]  /*44c0*/  STG.E.64 desc[UR36][R16.64], R2 ;  /* 0x0000000210007986 */ /* 0x0001e2000c101b24 */
[----:B------:R-:W-:Y:S05]  /*44d0*/  BRA `(.L_x_670) ;  /* 0x0000000000047947 */ /* 0x000fea0003800000 */
.L_x_696:
[----:B------:R0:W-:Y:S02]  /*44e0*/  STG.E desc[UR36][R16.64], R2 ;  /* 0x0000000210007986 */ /* 0x0001e4000c101924 */
.L_x_670:
[----:B------:R-:W-:-:S04]  /*44f0*/  IMAD R18, R18, 0x200, R23 ;  /* 0x0000020012127824 */ /* 0x000fc800078e0217 */
[----:B------:R-:W-:-:S07]  /*4500*/  VIADD R19, R18, 0x80 ;  /* 0x0000008012137836 */ /* 0x000fce0000000000 */
.L_x_597:
[----:B------:R-:W-:Y:S05]  /*4510*/  BSYNC B6 ;  /* 0x0000000000067941 */ /* 0x000fea0003800000 */
.L_x_596:
[----:B------:R-:W-:Y:S01]  /*4520*/  ULDC UR4, c[0x0][0x210] ;  /* 0x0000840000047ab9 */ /* 0x000fe20000000800 */
[----:B------:R-:W-:Y:S01]  /*4530*/  BSSY B6, `(.L_x_699) ;  /* 0x0000448000067945 */ /* 0x000fe20003800000 */
[----:B------:R-:W-:-:S13]  /*4540*/  ISETP.GE.AND P0, PT, R19, UR4, PT ;  /* 0x0000000413007c0c */ /* 0x000fda000bf06270 */
[----:B------:R-:W-:Y:S05]  /*4550*/  @P0 BRA `(.L_x_700) ;  /* 0x0000004400140947 */ /* 0x000fea0003800000 */
[----:B0-----:R-:W0:Y:S01]  /*4560*/  LDC R6, c[0x0][0x218] ;  /* 0x00008600ff067b82 */ /* 0x001e220000000800 */
[----:B------:R-:W-:Y:S02]  /*4570*/  IMAD.MOV.U32 R18, RZ, RZ, RZ ;  /* 0x000000ffff127224 */ /* 0x000fe400078e00ff */
[----:B------:R-:W-:Y:S02]  /*4580*/  IMAD.MOV.U32 R0, RZ, RZ, RZ ;  /* 0x000000ffff007224 */ /* 0x000fe400078e00ff */
[----:B-1234-:R-:W-:Y:S01]  /*4590*/  IMAD.MOV.U32 R16, RZ, RZ, RZ ;  /* 0x000000ffff107224 */ /* 0x01efe200078e00ff */
[----:B0-----:R-:W-:-:S13]  /*45a0*/  ISETP.NE.AND P0, PT, R6, RZ, PT ;  /* 0x000000ff0600720c */ /* 0x001fda0003f05270 */
[----:B------:R-:W-:Y:S05]  /*45b0*/  @!P0 BRA `(.L_x_701) ;  /* 0x0000001400708947 */ /* 0x000fea0003800000 */
        /* <DEDUP_REMOVED lines=348> */
.L_x_701:
        /* <DEDUP_REMOVED lines=22> */
.L_x_705:
[----:B------:R-:W2:Y:S02]  /*5ce0*/  LDG.E.U8 R2, desc[UR36][R2.64] ;  /* 0x0000002402027981 */ /* 0x000ea4000c1e1100 */
[----:B--2---:R-:W-:-:S04]  /*5cf0*/  ISETP.NE.AND P0, PT, R2, RZ, PT ;  /* 0x000000ff0200720c */ /* 0x004fc80003f05270 */
[----:B------:R-:W-:Y:S01]  /*5d00*/  P2R R22, PR, RZ, 0x1 ;  /* 0x00000001ff167803 */ /* 0x000fe20000000000 */
[----:B------:R-:W-:Y:S08]  /*5d10*/  BRA `(.L_x_707) ;  /* 0x0000000c00c47947 */ /* 0x000ff00003800000 */
.L_x_704:
        /* <DEDUP_REMOVED lines=11> */
.L_x_709:
[----:B------:R-:W2:Y:S02]  /*5dd0*/  LDG.E R2, desc[UR36][R2.64] ;  /* 0x0000002402027981 */ /* 0x000ea4000c1e1900 */
[----:B--2---:R-:W-:-:S04]  /*5de0*/  ISETP.NE.AND P0, PT, R2, RZ, PT ;  /* 0x000000ff0200720c */ /* 0x004fc80003f05270 */
[----:B------:R-:W-:Y:S01]  /*5df0*/  P2R R22, PR, RZ, 0x1 ;  /* 0x00000001ff167803 */ /* 0x000fe20000000000 */
[----:B------:R-:W-:Y:S08]  /*5e00*/  BRA `(.L_x_707) ;  /* 0x0000000c00887947 */ /* 0x000ff00003800000 */
.L_x_708:
[----:B------:R-:W2:Y:S02]  /*5e10*/  LDG.E.U16 R2, desc[UR36][R2.64] ;  /* 0x0000002402027981 */ /* 0x000ea4000c1e1500 */
[----:B--2---:R-:W-:-:S04]  /*5e20*/  ISETP.NE.AND P0, PT, R2, RZ, PT ;  /* 0x000000ff0200720c */ /* 0x004fc80003f05270 */
[----:B------:R-:W-:Y:S01]  /*5e30*/  P2R R22, PR, RZ, 0x1 ;  /* 0x00000001ff167803 */ /* 0x000fe20000000000 */
[----:B------:R-:W-:Y:S08]  /*5e40*/  BRA `(.L_x_707) ;  /* 0x0000000c00787947 */ /* 0x000ff00003800000 */
.L_x_703:
        /* <DEDUP_REMOVED lines=10> */
.L_x_711:
[----:B------:R-:W2:Y:S02]  /*5ef0*/  LDG.E.U16 R0, desc[UR36][R2.64] ;  /* 0x0000002402007981 */ /* 0x000ea4000c1e1500 */
[----:B--2---:R-:W-:-:S05]  /*5f00*/  HADD2.F32 R0, -RZ, R0.H0_H0 ;  /* 0x20000000ff007230 */ /* 0x004fca0000004100 */
[----:B------:R-:W-:-:S04]  /*5f10*/  FSETP.NEU.FTZ.AND P0, PT, R0, RZ, PT ;  /* 0x000000ff0000720b */ /* 0x000fc80003f1d000 */
[----:B------:R-:W-:Y:S01]  /*5f20*/  P2R R22, PR, RZ, 0x1 ;  /* 0x00000001ff167803 */ /* 0x000fe20000000000 */
[----:B------:R-:W-:Y:S08]  /*5f30*/  BRA `(.L_x_707) ;  /* 0x0000000c003c7947 */ /* 0x000ff00003800000 */
.L_x_710:
        /* <DEDUP_REMOVED lines=12> */
.L_x_713:
        /* <DEDUP_REMOVED lines=11> */
.L_x_712:
[----:B------:R-:W2:Y:S02]  /*60b0*/  LDG.E.64 R2, desc[UR36][R2.64] ;  /* 0x0000002402027981 */ /* 0x000ea4000c1e1b00 */
[----:B--2---:R-:W-:-:S06]  /*60c0*/  DSETP.NEU.AND P0, PT, R2, RZ, PT ;  /* 0x000000ff0200722a */ /* 0x004fcc0003f0d000 */
[----:B------:R-:W-:Y:S01]  /*60d0*/  P2R R22, PR, RZ, 0x1 ;  /* 0x00000001ff167803 */ /* 0x000fe20000000000 */
[----:B------:R-:W-:Y:S07]  /*60e0*/  BRA `(.L_x_707) ;  /* 0x0000000800d07947 */ /* 0x000fee0003800000 */
.L_x_702:
        /* <DEDUP_REMOVED lines=12> */
.L_x_716:
[----:B------:R-:W2:Y:S02]  /*61b0*/  LDG.E.128 R4, desc[UR36][R2.64] ;  /* 0x0000002402047981 */ /* 0x000ea4000c1e1d00 */
[----:B--2---:R-:W-:-:S06]  /*61c0*/  DSETP.NEU.AND P0, PT, R6, RZ, PT ;  /* 0x000000ff0600722a */ /* 0x004fcc0003f0d000 */
[----:B------:R-:W-:-:S06]  /*61d0*/  DSETP.NEU.OR P0, PT, R4, RZ, P0 ;  /* 0x000000ff0400722a */ /* 0x000fcc000070d400 */
[----:B------:R-:W-:Y:S01]  /*61e0*/  P2R R22, PR, RZ, 0x1 ;  /* 0x00000001ff167803 */ /* 0x000fe20000000000 */
[----:B------:R-:W-:Y:S07]  /*61f0*/  BRA `(.L_x_707) ;  /* 0x00000008008c7947 */ /* 0x000fee0003800000 */
.L_x_715:
        /* <DEDUP_REMOVED lines=28> */
.L_x_718:
        /* <DEDUP_REMOVED lines=15> */
.L_x_717:
[----:B------:R-:W2:Y:S02]  /*64b0*/  LDG.E.U16 R0, desc[UR36][R2.64] ;  /* 0x0000002402007981 */ /* 0x000ea4000c1e1500 */
[----:B--2---:R-:W-:-:S05]  /*64c0*/  IMAD.U32 R0, R0, 0x10000, RZ ;  /* 0x0001000000007824 */ /* 0x004fca00078e00ff */
[----:B------:R-:W-:-:S04]  /*64d0*/  FSETP.NEU.FTZ.AND P0, PT, R0, RZ, PT ;  /* 0x000000ff0000720b */ /* 0x000fc80003f1d000 */
[----:B------:R-:W-:Y:S01]  /*64e0*/  P2R R22, PR, RZ, 0x1 ;  /* 0x00000001ff167803 */ /* 0x000fe20000000000 */
[----:B------:R-:W-:Y:S08]  /*64f0*/  BRA `(.L_x_707) ;  /* 0x0000000400cc7947 */ /* 0x000ff00003800000 */
.L_x_714:
        /* <DEDUP_REMOVED lines=12> */
.L_x_721:
        /* <DEDUP_REMOVED lines=21> */
.L_x_725:
[----:B------:R-:W-:Y:S05]  /*6710*/  BSYNC B1 ;  /* 0x0000000000017941 */ /* 0x000fea0003800000 */
.L_x_724:
[----:B------:R-:W-:Y:S01]  /*6720*/  LEA R3, R0, 0x3b800000, 0x17 ;  /* 0x3b80000000037811 */ /* 0x000fe200078eb8ff */
[----:B------:R-:W-:-:S05]  /*6730*/  IMAD.SHL.U32 R0, R2, 0x100000, RZ ;  /* 0x0010000002007824 */ /* 0x000fca00078e00ff */
[----:B------:R-:W-:-:S07]  /*6740*/  LOP3.LUT R0, R3, R0, R4, 0xfe, !PT ;  /* 0x0000000003007212 */ /* 0x000fce00078efe04 */
.L_x_723:
[----:B------:R-:W-:Y:S05]  /*6750*/  BSYNC B0 ;  /* 0x0000000000007941 */ /* 0x000fea0003800000 */
.L_x_722:
[----:B------:R-:W-:-:S04]  /*6760*/  FSETP.NEU.FTZ.AND P0, PT, R0, RZ, PT ;  /* 0x000000ff0000720b */ /* 0x000fc80003f1d000 */
[----:B------:R-:W-:Y:S01]  /*6770*/  P2R R22, PR, RZ, 0x1 ;  /* 0x00000001ff167803 */ /* 0x000fe20000000000 */
[----:B------:R-:W-:Y:S08]  /*6780*/  BRA `(.L_x_707) ;  /* 0x0000000400287947 */ /* 0x000ff00003800000 */
.L_x_720:
        /* <DEDUP_REMOVED lines=21> */
.L_x_729:
[----:B------:R-:W-:Y:S05]  /*68e0*/  BSYNC B1 ;  /* 0x0000000000017941 */ /* 0x000fea0003800000 */
.L_x_728:
[----:B------:R-:W-:Y:S01]  /*68f0*/  LEA R3, R0, 0x37800000, 0x17 ;  /* 0x3780000000037811 */ /* 0x000fe200078eb8ff */
[----:B------:R-:W-:-:S05]  /*6900*/  IMAD.SHL.U32 R0, R2, 0x200000, RZ ;  /* 0x0020000002007824 */ /* 0x000fca00078e00ff */
[----:B------:R-:W-:-:S07]  /*6910*/  LOP3.LUT R0, R3, R0, R4, 0xfe, !PT ;  /* 0x0000000003007212 */ /* 0x000fce00078efe04 */
.L_x_727:
[----:B------:R-:W-:Y:S05]  /*6920*/  BSYNC B0 ;  /* 0x0000000000007941 */ /* 0x000fea0003800000 */
.L_x_726:
[----:B------:R-:W-:-:S04]  /*6930*/  FSETP.NEU.FTZ.AND P0, PT, R0, RZ, PT ;  /* 0x000000ff0000720b */ /* 0x000fc80003f1d000 */
[----:B------:R-:W-:Y:S01]  /*6940*/  P2R R22, PR, RZ, 0x1 ;  /* 0x00000001ff167803 */ /* 0x000fe20000000000 */
[----:B------:R-:W-:Y:S08]  /*6950*/  BRA `(.L_x_707) ;  /* 0x0000000000b47947 */ /* 0x000ff00003800000 */
.L_x_719:
        /* <DEDUP_REMOVED lines=14> */
.L_x_733:
[----:B------:R-:W-:Y:S05]  /*6a40*/  BSYNC B0 ;  /* 0x0000000000007941 */ /* 0x000fea0003800000 */
.L_x_732:
[----:B------:R-:W-:-:S04]  /*6a50*/  FSETP.NEU.FTZ.AND P0, PT, R0, RZ, PT ;  /* 0x000000ff0000720b */ /* 0x000fc80003f1d000 */
[----:B------:R-:W-:Y:S01]  /*6a60*/  P2R R22, PR, RZ, 0x1 ;  /* 0x00000001ff167803 */ /* 0x000fe20000000000 */
[----:B------:R-:W-:Y:S08]  /*6a70*/  BRA `(.L_x_707) ;  /* 0x00000000006c7947 */ /* 0x000ff00003800000 */
.L_x_706:
        /* <DEDUP_REMOVED lines=16> */
.L_x_734:
[----:B------:R-:W-:-:S04]  /*6b80*/  PLOP3.LUT P0, PT, PT, PT, PT, 0x8, 0x0 ;  /* 0x000000000000781c */ /* 0x000fc80003f0e170 */
[----:B------:R-:W-:Y:S01]  /*6b90*/  P2R R22, PR, RZ, 0x1 ;  /* 0x00000001ff167803 */ /* 0x000fe20000000000 */
[----:B------:R-:W-:Y:S08]  /*6ba0*/  BRA `(.L_x_707) ;  /* 0x0000000000207947 */ /* 0x000ff00003800000 */
.L_x_731:
[----:B------:R-:W2:Y:S02]  /*6bb0*/  LDG.E.64 R2, desc[UR36][R2.64] ;  /* 0x0000002402027981 */ /* 0x000ea4000c1e1b00 */
[----:B--2---:R-:W-:-:S04]  /*6bc0*/  ISETP.NE.U32.AND P0, PT, R2, RZ, PT ;  /* 0x000000ff0200720c */ /* 0x004fc80003f05070 */
[----:B------:R-:W-:-:S04]  /*6bd0*/  ISETP.NE.AND.EX P0, PT, R3, RZ, PT, P0 ;  /* 0x000000ff0300720c */ /* 0x000fc80003f05300 */
[----:B------:R-:W-:Y:S01]  /*6be0*/  P2R R22, PR, RZ, 0x1 ;  /* 0x00000001ff167803 */ /* 0x000fe20000000000 */
[----:B------:R-:W-:Y:S08]  /*6bf0*/  BRA `(.L_x_707) ;  /* 0x00000000000c7947 */ /* 0x000ff00003800000 */
.L_x_730:
[----:B------:R-:W2:Y:S02]  /*6c00*/  LDG.E R2, desc[UR36][R2.64] ;  /* 0x0000002402027981 */ /* 0x000ea4000c1e1900 */
[----:B--2---:R-:W-:-:S04]  /*6c10*/  ISETP.NE.AND P0, PT, R2, RZ, PT ;  /* 0x000000ff0200720c */ /* 0x004fc80003f05270 */
[----:B------:R-:W-:-:S09]  /*6c20*/  P2R R22, PR, RZ, 0x1 ;  /* 0x00000001ff167803 */ /* 0x000fd20000000000 */
.L_x_707:
        /* <DEDUP_REMOVED lines=18> */
.L_x_738:
[----:B------:R-:W2:Y:S02]  /*6d50*/  LDG.E.U8 R2, desc[UR36][R2.64] ;  /* 0x0000002402027981 */ /* 0x000ea4000c1e1100 */
[----:B--2---:R-:W-:Y:S01]  /*6d60*/  ISETP.NE.AND P0, PT, R2, RZ, PT ;  /* 0x000000ff0200720c */ /* 0x004fe20003f05270 */
[----:B------:R-:W-:-:S12]  /*6d70*/  BRA `(.L_x_740) ;  /* 0x0000000c00747947 */ /* 0x000fd80003800000 */
.L_x_737:
        /* <DEDUP_REMOVED lines=10> */
.L_x_742:
[----:B------:R-:W2:Y:S02]  /*6e20*/  LDG.E R2, desc[UR36][R2.64] ;  /* 0x0000002402027981 */ /* 0x000ea4000c1e1900 */
[----:B--2---:R-:W-:Y:S01]  /*6e30*/  ISETP.NE.AND P0, PT, R2, RZ, PT ;  /* 0x000000ff0200720c */ /* 0x004fe20003f05270 */
[----:B------:R-:W-:-:S12]  /*6e40*/  BRA `(.L_x_740) ;  /* 0x0000000c00407947 */ /* 0x000fd80003800000 */
.L_x_741:
[----:B------:R-:W2:Y:S02]  /*6e50*/  LDG.E.U16 R2, desc[UR36][R2.64] ;  /* 0x0000002402027981 */ /* 0x000ea4000c1e1500 */
[----:B--2---:R-:W-:Y:S01]  /*6e60*/  ISETP.NE.AND P0, PT, R2, RZ, PT ;  /* 0x000000ff0200720c */ /* 0x004fe20003f05270 */
[----:B------:R-:W-:-:S12]  /*6e70*/  BRA `(.L_x_740) ;  /* 0x0000000c00347947 */ /* 0x000fd80003800000 */
.L_x_736:
        /* <DEDUP_REMOVED lines=9> */
.L_x_744:
[----:B------:R-:W2:Y:S02]  /*6f10*/  LDG.E.U16 R0, desc[UR36][R2.64] ;  /* 0x0000002402007981 */ /* 0x000ea4000c1e1500 */
[----:B--2---:R-:W-:-:S05]  /*6f20*/  HADD2.F32 R0, -RZ, R0.H0_H0 ;  /* 0x20000000ff007230 */ /* 0x004fca0000004100 */
[----:B------:R-:W-:Y:S01]  /*6f30*/  FSETP.NEU.FTZ.AND P0, PT, R0, RZ, PT ;  /* 0x000000ff0000720b */ /* 0x000fe20003f1d000 */
[----:B------:R-:W-:-:S12]  /*6f40*/  BRA `(.L_x_740) ;  /* 0x0000000c00007947 */ /* 0x000fd80003800000 */
.L_x_743:
        /* <DEDUP_REMOVED lines=11> */
.L_x_746:
        /* <DEDUP_REMOVED lines=10> */
.L_x_745:
[----:B------:R-:W2:Y:S02]  /*70a0*/  LDG.E.64 R2, desc[UR36][R2.64] ;  /* 0x0000002402027981 */ /* 0x000ea4000c1e1b00 */
[----:B--2---:R-:W-:Y:S01]  /*70b0*/  DSETP.NEU.AND P0, PT, R2, RZ, PT ;  /* 0x000000ff0200722a */ /* 0x004fe20003f0d000 */
[----:B------:R-:W-:-:S13]  /*70c0*/  BRA `(.L_x_740) ;  /* 0x0000000800a07947 */ /* 0x000fda0003800000 */
.L_x_735:
        /* <DEDUP_REMOVED lines=11> */
.L_x_749:
[----:B------:R-:W2:Y:S02]  /*7180*/  LDG.E.128 R4, desc[UR36][R2.64] ;  /* 0x0000002402047981 */ /* 0x000ea4000c1e1d00 */
[----:B--2---:R-:W-:-:S06]  /*7190*/  DSETP.NEU.AND P0, PT, R6, RZ, PT ;  /* 0x000000ff0600722a */ /* 0x004fcc0003f0d000 */
[----:B------:R-:W-:Y:S01]  /*71a0*/  DSETP.NEU.OR P0, PT, R4, RZ, P0 ;  /* 0x000000ff0400722a */ /* 0x000fe2000070d400 */
[----:B------:R-:W-:-:S13]  /*71b0*/  BRA `(.L_x_740) ;  /* 0x0000000800647947 */ /* 0x000fda0003800000 */
.L_x_748:
        /* <DEDUP_REMOVED lines=27> */
.L_x_751:
        /* <DEDUP_REMOVED lines=14> */
.L_x_750:
[----:B------:R-:W2:Y:S02]  /*7450*/  LDG.E.U16 R0, desc[UR36][R2.64] ;  /* 0x0000002402007981 */ /* 0x000ea4000c1e1500 */
[----:B--2---:R-:W-:-:S05]  /*7460*/  IMAD.U32 R0, R0, 0x10000, RZ ;  /* 0x0001000000007824 */ /* 0x004fca00078e00ff */
[----:B------:R-:W-:Y:S01]  /*7470*/  FSETP.NEU.FTZ.AND P0, PT, R0, RZ, PT ;  /* 0x000000ff0000720b */ /* 0x000fe20003f1d000 */
[----:B------:R-:W-:-:S12]  /*7480*/  BRA `(.L_x_740) ;  /* 0x0000000400b07947 */ /* 0x000fd80003800000 */
.L_x_747:
        /* <DEDUP_REMOVED lines=11> */
.L_x_754:
        /* <DEDUP_REMOVED lines=21> */
.L_x_758:
[----:B------:R-:W-:Y:S05]  /*7690*/  BSYNC B1 ;  /* 0x0000000000017941 */ /* 0x000fea0003800000 */
.L_x_757:
[----:B------:R-:W-:Y:S01]  /*76a0*/  LEA R3, R0, 0x3b800000, 0x17 ;  /* 0x3b80000000037811 */ /* 0x000fe200078eb8ff */
[----:B------:R-:W-:-:S05]  /*76b0*/  IMAD.SHL.U32 R0, R2, 0x100000, RZ ;  /* 0x0010000002007824 */ /* 0x000fca00078e00ff */
[----:B------:R-:W-:-:S07]  /*76c0*/  LOP3.LUT R0, R3, R0, R4, 0xfe, !PT ;  /* 0x0000000003007212 */ /* 0x000fce00078efe04 */
.L_x_756:
[----:B------:R-:W-:Y:S05]  /*76d0*/  BSYNC B0 ;  /* 0x0000000000007941 */ /* 0x000fea0003800000 */
.L_x_755:
[----:B------:R-:W-:Y:S01]  /*76e0*/  FSETP.NEU.FTZ.AND P0, PT, R0, RZ, PT ;  /* 0x000000ff0000720b */ /* 0x000fe20003f1d000 */
[----:B------:R-:W-:-:S12]  /*76f0*/  BRA `(.L_x_740) ;  /* 0x0000000400147947 */ /* 0x000fd80003800000 */
.L_x_753:
        /* <DEDUP_REMOVED lines=21> */
.L_x_762:
[----:B------:R-:W-:Y:S05]  /*7850*/  BSYNC B1 ;  /* 0x0000000000017941 */ /* 0x000fea0003800000 */
.L_x_761:
[----:B------:R-:W-:Y:S01]  /*7860*/  LEA R3, R0, 0x37800000, 0x17 ;  /* 0x3780000000037811 */ /* 0x000fe200078eb8ff */
[----:B------:R-:W-:-:S05]  /*7870*/  IMAD.SHL.U32 R0, R2, 0x200000, RZ ;  /* 0x0020000002007824 */ /* 0x000fca00078e00ff */
[----:B------:R-:W-:-:S07]  /*7880*/  LOP3.LUT R0, R3, R0, R4, 0xfe, !PT ;  /* 0x0000000003007212 */ /* 0x000fce00078efe04 */
.L_x_760:
[----:B------:R-:W-:Y:S05]  /*7890*/  BSYNC B0 ;  /* 0x0000000000007941 */ /* 0x000fea0003800000 */
.L_x_759:
[----:B------:R-:W-:Y:S01]  /*78a0*/  FSETP.NEU.FTZ.AND P0, PT, R0, RZ, PT ;  /* 0x000000ff0000720b */ /* 0x000fe20003f1d000 */
[----:B------:R-:W-:-:S12]  /*78b0*/  BRA `(.L_x_740) ;  /* 0x0000000000a47947 */ /* 0x000fd80003800000 */
.L_x_752:
        /* <DEDUP_REMOVED lines=14> */
.L_x_766:
[----:B------:R-:W-:Y:S05]  /*79a0*/  BSYNC B0 ;  /* 0x0000000000007941 */ /* 0x000fea0003800000 */
.L_x_765:
[----:B------:R-:W-:Y:S01]  /*79b0*/  FSETP.NEU.FTZ.AND P0, PT, R0, RZ, PT ;  /* 0x000000ff0000720b */ /* 0x000fe20003f1d000 */
[----:B------:R-:W-:-:S12]  /*79c0*/  BRA `(.L_x_740) ;  /* 0x0000000000607947 */ /* 0x000fd80003800000 */
.L_x_739:
        /* <DEDUP_REMOVED lines=16> */
.L_x_767:
[----:B------:R-:W-:Y:S01]  /*7ad0*/  PLOP3.LUT P0, PT, PT, PT, PT, 0x8, 0x0 ;  /* 0x000000000000781c */ /* 0x000fe20003f0e170 */
[----:B------:R-:W-:-:S12]  /*7ae0*/  BRA `(.L_x_740) ;  /* 0x0000000000187947 */ /* 0x000fd80003800000 */
.L_x_764:
[----:B------:R-:W2:Y:S02]  /*7af0*/  LDG.E.64 R2, desc[UR36][R2.64] ;  /* 0x0000002402027981 */ /* 0x000ea4000c1e1b00 */
[----:B--2---:R-:W-:-:S04]  /*7b00*/  ISETP.NE.U32.AND P0, PT, R2, RZ, PT ;  /* 0x000000ff0200720c */ /* 0x004fc80003f05070 */
[----:B------:R-:W-:Y:S01]  /*7b10*/  ISETP.NE.AND.EX P0, PT, R3, RZ, PT, P0 ;  /* 0x000000ff0300720c */ /* 0x000fe20003f05300 */
[----:B------:R-:W-:-:S12]  /*7b20*/  BRA `(.L_x_740) ;  /* 0x0000000000087947 */ /* 0x000fd80003800000 */
.L_x_763:
[----:B------:R-:W2:Y:S02]  /*7b30*/  LDG.E R2, desc[UR36][R2.64] ;  /* 0x0000002402027981 */ /* 0x000ea4000c1e1900 */
[----:B--2---:R-:W-:-:S13]  /*7b40*/  ISETP.NE.AND P0, PT, R2, RZ, PT ;  /* 0x000000ff0200720c */ /* 0x004fda0003f05270 */
.L_x_740:
        /* <DEDUP_REMOVED lines=17> */
.L_x_771:
[----:B------:R0:W-:Y:S01]  /*7c60*/  STG.E.U8 desc[UR36][R16.64], R2 ;  /* 0x0000000210007986 */ /* 0x0001e2000c101124 */
[----:B------:R-:W-:Y:S05]  /*7c70*/  BRA `(.L_x_773) ;  /* 0x0000000c00487947 */ /* 0x000fea0003800000 */
.L_x_770:
        /* <DEDUP_REMOVED lines=9> */
.L_x_775:
[----:B------:R3:W-:Y:S01]  /*7d10*/  STG.E desc[UR36][R16.64], R2 ;  /* 0x0000000210007986 */ /* 0x0007e2000c101924 */
[----:B------:R-:W-:Y:S05]  /*7d20*/  BRA `(.L_x_773) ;  /* 0x0000000c001c7947 */ /* 0x000fea0003800000 */
.L_x_774:
[----:B------:R2:W-:Y:S01]  /*7d30*/  STG.E.U16 desc[UR36][R16.64], R2 ;  /* 0x0000000210007986 */ /* 0x0005e2000c101524 */
[----:B------:R-:W-:Y:S05]  /*7d40*/  BRA `(.L_x_773) ;  /* 0x0000000c00147947 */ /* 0x000fea0003800000 */
.L_x_769:
        /* <DEDUP_REMOVED lines=9> */
.L_x_777:
[----:B------:R-:W-:-:S04]  /*7de0*/  I2FP.F32.U32 R0, R2 ;  /* 0x0000000200007245 */ /* 0x000fc80000201000 */
[----:B------:R-:W-:-:S05]  /*7df0*/  F2FP.F16.F32.PACK_AB R0, RZ, R0 ;  /* 0x00000000ff00723e */ /* 0x000fca00000000ff */
[----:B------:R0:W-:Y:S01]  /*7e00*/  STG.E.U16 desc[UR36][R16.64], R0 ;  /* 0x0000000010007986 */ /* 0x0001e2000c101524 */
[----:B------:R-:W-:Y:S05]  /*7e10*/  BRA `(.L_x_773) ;  /* 0x0000000800e07947 */ /* 0x000fea0003800000 */
.L_x_776:
        /* <DEDUP_REMOVED lines=10> */
.L_x_779:
[----:B------:R-:W-:-:S04]  /*7ec0*/  I2FP.F32.U32 R2, R2 ;  /* 0x0000000200027245 */ /* 0x000fc80000201000 */
[----:B------:R-:W-:-:S04]  /*7ed0*/  F2FP.F16.F32.PACK_AB R3, RZ, R2 ;  /* 0x00000002ff03723e */ /* 0x000fc800000000ff */
[----:B------:R-:W-:-:S05]  /*7ee0*/  PRMT R3, R3, 0x5410, RZ ;  /* 0x0000541003037816 */ /* 0x000fca00000000ff */
[----:B------:R0:W-:Y:S01]  /*7ef0*/  STG.E desc[UR36][R16.64], R3 ;  /* 0x0000000310007986 */ /* 0x0001e2000c101924 */
[----:B------:R-:W-:Y:S05]  /*7f00*/  BRA `(.L_x_773) ;  /* 0x0000000800a47947 */ /* 0x000fea0003800000 */
.L_x_778:
[----:B------:R-:W0:Y:S02]  /*7f10*/  I2F.F64.U32 R2, R2 ;  /* 0x0000000200027312 */ /* 0x000e240000201800 */
[----:B0-----:R0:W-:Y:S01]  /*7f20*/  STG.E.64 desc[UR36][R16.64], R2 ;  /* 0x0000000210007986 */ /* 0x0011e2000c101b24 */
[----:B------:R-:W-:Y:S05]  /*7f30*/  BRA `(.L_x_773) ;  /* 0x0000000800987947 */ /* 0x000fea0003800000 */
.L_x_768:
        /* <DEDUP_REMOVED lines=10> */
.L_x_782:
[----:B------:R-:W0:Y:S01]  /*7fe0*/  I2F.F64.U32 R4, R2 ;  /* 0x0000000200047312 */ /* 0x000e220000201800 */
[----:B------:R-:W-:-:S05]  /*7ff0*/  CS2R R6, SRZ ;  /* 0x0000000000067805 */ /* 0x000fca000001ff00 */
[----:B0-----:R0:W-:Y:S01]  /*8000*/  STG.E.128 desc[UR36][R16.64], R4 ;  /* 0x0000000410007986 */ /* 0x0011e2000c101d24 */
[----:B------:R-:W-:Y:S05]  /*8010*/  BRA `(.L_x_773) ;  /* 0x0000000800607947 */ /* 0x000fea0003800000 */
.L_x_781:
        /* <DEDUP_REMOVED lines=21> */
.L_x_786:
[----:B------:R-:W-:Y:S05]  /*8170*/  BSYNC B0 ;  /* 0x0000000000007941 */ /* 0x000fea0003800000 */
.L_x_785:
[----:B------:R-:W-:-:S05]  /*8180*/  LOP3.LUT R3, R0, R3, RZ, 0xfc, !PT ;  /* 0x0000000300037212 */ /* 0x000fca00078efcff */
[----:B------:R0:W-:Y:S01]  /*8190*/  STG.E.U8 desc[UR36][R16.64], R3 ;  /* 0x0000000310007986 */ /* 0x0001e2000c101124 */
[----:B------:R-:W-:Y:S05]  /*81a0*/  BRA `(.L_x_773) ;  /* 0x0000000400fc7947 */ /* 0x000fea0003800000 */
.L_x_784:
        /* <DEDUP_REMOVED lines=13> */
.L_x_788:
[----:B------:R-:W-:Y:S01]  /*8280*/  IMAD.MOV.U32 R0, RZ, RZ, 0x7f ;  /* 0x0000007fff007424 */ /* 0x000fe200078e00ff */
[----:B------:R-:W-:-:S04]  /*8290*/  ISETP.GT.U32.AND P0, PT, R2, 0x7f800000, PT ;  /* 0x7f8000000200780c */ /* 0x000fc80003f04070 */
[----:B------:R-:W-:-:S09]  /*82a0*/  SEL R0, R0, 0x7c, P0 ;  /* 0x0000007c00007807 */ /* 0x000fd20000000000 */
.L_x_789:
[----:B------:R-:W-:Y:S05]  /*82b0*/  BSYNC B0 ;  /* 0x0000000000007941 */ /* 0x000fea0003800000 */
.L_x_787:
[----:B------:R-:W-:-:S04]  /*82c0*/  LOP3.LUT R2, R3, 0x80000000, RZ, 0xc0, !PT ;  /* 0x8000000003027812 */ /* 0x000fc800078ec0ff */
[----:B------:R-:W-:-:S04]  /*82d0*/  SHF.R.U32.HI R3, RZ, 0x18, R2 ;  /* 0x00000018ff037819 */ /* 0x000fc80000011602 */
[----:B------:R-:W-:-:S05]  /*82e0*/  LOP3.LUT R3, R0, R3, RZ, 0xfc, !PT ;  /* 0x0000000300037212 */ /* 0x000fca00078efcff */
[----:B------:R0:W-:Y:S01]  /*82f0*/  STG.E.U8 desc[UR36][R16.64], R3 ;  /* 0x0000000310007986 */ /* 0x0001e2000c101124 */
[----:B------:R-:W-:Y:S05]  /*8300*/  BRA `(.L_x_773) ;  /* 0x0000000400a47947 */ /* 0x000fea0003800000 */
.L_x_783:
[----:B------:R-:W-:-:S04]  /*8310*/  I2FP.F32.U32 R0, R2 ;  /* 0x0000000200007245 */ /* 0x000fc80000201000 */
[----:B------:R-:W-:-:S05]  /*8320*/  F2FP.BF16.F32.PACK_AB R0, RZ, R0 ;  /* 0x00000000ff00723e */ /* 0x000fca00000010ff */
[----:B------:R0:W-:Y:S01]  /*8330*/  STG.E.U16 desc[UR36][R16.64], R0 ;  /* 0x0000000010007986 */ /* 0x0001e2000c101524 */
[----:B------:R-:W-:Y:S05]  /*8340*/  BRA `(.L_x_773) ;  /* 0x0000000400947947 */ /* 0x000fea0003800000 */
.L_x_780:
        /* <DEDUP_REMOVED lines=10> */
.L_x_792:
        /* <DEDUP_REMOVED lines=17> */
.L_x_795:
[----:B------:R-:W-:-:S04]  /*8500*/  LOP3.LUT R2, R3, 0x80000000, RZ, 0xc0, !PT ;  /* 0x8000000003027812 */ /* 0x000fc800078ec0ff */
[----:B------:R-:W-:-:S04]  /*8510*/  SHF.R.U32.HI R3, RZ, 0x18, R2 ;  /* 0x00000018ff037819 */ /* 0x000fc80000011602 */
[----:B------:R-:W-:-:S04]  /*8520*/  LOP3.LUT R0, R0, R3, RZ, 0xfc, !PT ;  /* 0x0000000300007212 */ /* 0x000fc800078efcff */
[----:B------:R-:W-:-:S07]  /*8530*/  PRMT R8, R0, 0x7610, R8 ;  /* 0x0000761000087816 */ /* 0x000fce0000000008 */
.L_x_794:
[----:B------:R-:W-:Y:S05]  /*8540*/  BSYNC B0 ;  /* 0x0000000000007941 */ /* 0x000fea0003800000 */
.L_x_793:
[----:B------:R0:W-:Y:S01]  /*8550*/  STG.E.U8 desc[UR36][R16.64], R8 ;  /* 0x0000000810007986 */ /* 0x0001e2000c101124 */
[----:B------:R-:W-:Y:S05]  /*8560*/  BRA `(.L_x_773) ;  /* 0x00000004000c7947 */ /* 0x000fea0003800000 */
.L_x_791:
        /* <DEDUP_REMOVED lines=17> */
.L_x_798:
[----:B------:R-:W-:-:S04]  /*8680*/  LOP3.LUT R2, R3, 0x80000000, RZ, 0xc0, !PT ;  /* 0x8000000003027812 */ /* 0x000fc800078ec0ff */
[----:B------:R-:W-:-:S04]  /*8690*/  SHF.R.U32.HI R3, RZ, 0x18, R2 ;  /* 0x00000018ff037819 */ /* 0x000fc80000011602 */
[----:B------:R-:W-:-:S04]  /*86a0*/  LOP3.LUT R0, R0, R3, RZ, 0xfc, !PT ;  /* 0x0000000300007212 */ /* 0x000fc800078efcff */
[----:B------:R-:W-:-:S07]  /*86b0*/  PRMT R8, R0, 0x7610, R8 ;  /* 0x0000761000087816 */ /* 0x000fce0000000008 */
.L_x_797:
[----:B------:R-:W-:Y:S05]  /*86c0*/  BSYNC B0 ;  /* 0x0000000000007941 */ /* 0x000fea0003800000 */
.L_x_796:
[----:B------:R0:W-:Y:S01]  /*86d0*/  STG.E.U8 desc[UR36][R16.64], R8 ;  /* 0x0000000810007986 */ /* 0x0001e2000c101124 */
[----:B------:R-:W-:Y:S05]  /*86e0*/  BRA `(.L_x_773) ;  /* 0x0000000000ac7947 */ /* 0x000fea0003800000 */
.L_x_790:
        /* <DEDUP_REMOVED lines=22> */
.L_x_772:
        /* <DEDUP_REMOVED lines=16> */
.L_x_801:
[----:B------:R-:W-:Y:S05]  /*8950*/  BRA `(.L_x_773) ;  /* 0x0000000000107947 */ /* 0x000fea0003800000 */
.L_x_800:
[----:B------:R-:W-:-:S05]  /*8960*/  IMAD.MOV.U32 R3, RZ, RZ, RZ ;  /* 0x000000ffff037224 */ /* 0x000fca00078e00ff */
[----:B------:R0:W-:Y:S01]  /*8970*/  STG.E.64 desc[UR36][R16.64], R2 ;  /* 0x0000000210007986 */ /* 0x0001e2000c101b24 */
[----:B------:R-:W-:Y:S05]  /*8980*/  BRA `(.L_x_773) ;  /* 0x0000000000047947 */ /* 0x000fea0003800000 */
.L_x_799:
[----:B------:R0:W-:Y:S02]  /*8990*/  STG.E desc[UR36][R16.64], R2 ;  /* 0x0000000210007986 */ /* 0x0001e4000c101924 */
.L_x_773:
[----:B------:R-:W-:-:S07]  /*89a0*/  VIADD R19, R19, 0x80 ;  /* 0x0000008013137836 */ /* 0x000fce0000000000 */
.L_x_700:
[----:B------:R-:W-:Y:S05]  /*89b0*/  BSYNC B6 ;  /* 0x0000000000067941 */ /* 0x000fea0003800000 */
.L_x_699:
        /* <DEDUP_REMOVED lines=358> */
.L_x_804:
        /* <DEDUP_REMOVED lines=22> */
.L_x_808:
[----:B------:R-:W2:Y:S02]  /*a180*/  LDG.E.U8 R2, desc[UR36][R2.64] ;  /* 0x0000002402027981 */ /* 0x000ea4000c1e1100 */
[----:B--2---:R-:W-:-:S04]  /*a190*/  ISETP.NE.AND P0, PT, R2, RZ, PT ;  /* 0x000000ff0200720c */ /* 0x004fc80003f05270 */
[----:B------:R-:W-:Y:S01]  /*a1a0*/  P2R R22, PR, RZ, 0x1 ;  /* 0x00000001ff167803 */ /* 0x000fe20000000000 */
[----:B------:R-:W-:Y:S08]  /*a1b0*/  BRA `(.L_x_810) ;  /* 0x0000000c00c47947 */ /* 0x000ff00003800000 */
.L_x_807:
        /* <DEDUP_REMOVED lines=11> */
.L_x_812:
[----:B------:R-:W2:Y:S02]  /*a270*/  LDG.E R2, desc[UR36][R2.64] ;  /* 0x0000002402027981 */ /* 0x000ea4000c1e1900 */
[----:B--2---:R-:W-:-:S04]  /*a280*/  ISETP.NE.AND P0, PT, R2, RZ, PT ;  /* 0x000000ff0200720c */ /* 0x004fc80003f05270 */
[----:B------:R-:W-:Y:S01]  /*a290*/  P2R R22, PR, RZ, 0x1 ;  /* 0x00000001ff167803 */ /* 0x000fe20000000000 */
[----:B------:R-:W-:Y:S08]  /*a2a0*/  BRA `(.L_x_810) ;  /* 0x0000000c00887947 */ /* 0x000ff00003800000 */
.L_x_811:
[----:B------:R-:W2:Y:S02]  /*a2b0*/  LDG.E.U16 R2, desc[UR36][R2.64] ;  /* 0x0000002402027981 */ /* 0x000ea4000c1e1500 */
[----:B--2---:R-:W-:-:S04]  /*a2c0*/  ISETP.NE.AND P0, PT, R2, RZ, PT ;  /* 0x000000ff0200720c */ /* 0x004fc80003f05270 */
[----:B------:R-:W-:Y:S01]  /*a2d0*/  P2R R22, PR, RZ, 0x1 ;  /* 0x00000001ff167803 */ /* 0x000fe20000000000 */
[----:B------:R-:W-:Y:S08]  /*a2e0*/  BRA `(.L_x_810) ;  /* 0x0000000c00787947 */ /* 0x000ff00003800000 */
.L_x_806:
        /* <DEDUP_REMOVED lines=10> */
.L_x_814:
[----:B------:R-:W2:Y:S02]  /*a390*/  LDG.E.U16 R0, desc[UR36][R2.64] ;  /* 0x0000002402007981 */ /* 0x000ea4000c1e1500 */
[----:B--2---:R-:W-:-:S05]  /*a3a0*/  HADD2.F32 R0, -RZ, R0.H0_H0 ;  /* 0x20000000ff007230 */ /* 0x004fca0000004100 */
[----:B------:R-:W-:-:S04]  /*a3b0*/  FSETP.NEU.FTZ.AND P0, PT, R0, RZ, PT ;  /* 0x000000ff0000720b */ /* 0x000fc80003f1d000 */
[----:B------:R-:W-:Y:S01]  /*a3c0*/  P2R R22, PR, RZ, 0x1 ;  /* 0x00000001ff167803 */ /* 0x000fe20000000000 */
[----:B------:R-:W-:Y:S08]  /*a3d0*/  BRA `(.L_x_810) ;  /* 0x0000000c003c7947 */ /* 0x000ff00003800000 */
.L_x_813:
        /* <DEDUP_REMOVED lines=12> */
.L_x_816:
        /* <DEDUP_REMOVED lines=11> */
.L_x_815:
[----:B------:R-:W2:Y:S02]  /*a550*/  LDG.E.64 R2, desc[UR36][R2.64] ;  /* 0x0000002402027981 */ /* 0x000ea4000c1e1b00 */
[----:B--2---:R-:W-:-:S06]  /*a560*/  DSETP.NEU.AND P0, PT, R2, RZ, PT ;  /* 0x000000ff0200722a */ /* 0x004fcc0003f0d000 */
[----:B------:R-:W-:Y:S01]  /*a570*/  P2R R22, PR, RZ, 0x1 ;  /* 0x00000001ff167803 */ /* 0x000fe20000000000 */
[----:B------:R-:W-:Y:S07]  /*a580*/  BRA `(.L_x_810) ;  /* 0x0000000800d07947 */ /* 0x000fee0003800000 */
.L_x_805:
        /* <DEDUP_REMOVED lines=12> */
.L_x_819:
[----:B------:R-:W2:Y:S02]  /*a650*/  LDG.E.128 R4, desc[UR36][R2.64] ;  /* 0x0000002402047981 */ /* 0x000ea4000c1e1d00 */
[----:B--2---:R-:W-:-:S06]  /*a660*/  DSETP.NEU.AND P0, PT, R6, RZ, PT ;  /* 0x000000ff0600722a */ /* 0x004fcc0003f0d000 */
[----:B------:R-:W-:-:S06]  /*a670*/  DSETP.NEU.OR P0, PT, R4, RZ, P0 ;  /* 0x000000ff0400722a */ /* 0x000fcc000070d400 */
[----:B------:R-:W-:Y:S01]  /*a680*/  P2R R22, PR, RZ, 0x1 ;  /* 0x00000001ff167803 */ /* 0x000fe20000000000 */
[----:B------:R-:W-:Y:S07]  /*a690*/  BRA `(.L_x_810) ;  /* 0x00000008008c7947 */ /* 0x000fee0003800000 */
.L_x_818:
        /* <DEDUP_REMOVED lines=28> */
.L_x_821:
        /* <DEDUP_REMOVED lines=15> */
.L_x_820:
[----:B------:R-:W2:Y:S02]  /*a950*/  LDG.E.U16 R0, desc[UR36][R2.64] ;  /* 0x0000002402007981 */ /* 0x000ea4000c1e1500 */
[----:B--2---:R-:W-:-:S05]  /*a960*/  IMAD.U32 R0, R0, 0x10000, RZ ;  /* 0x0001000000007824 */ /* 0x004fca00078e00ff */
[----:B------:R-:W-:-:S04]  /*a970*/  FSETP.NEU.FTZ.AND P0, PT, R0, RZ, PT ;  /* 0x000000ff0000720b */ /* 0x000fc80003f1d000 */
[----:B------:R-:W-:Y:S01]  /*a980*/  P2R R22, PR, RZ, 0x1 ;  /* 0x00000001ff167803 */ /* 0x000fe20000000000 */
[----:B------:R-:W-:Y:S08]  /*a990*/  BRA `(.L_x_810) ;  /* 0x0000000400cc7947 */ /* 0x000ff00003800000 */
.L_x_817:
        /* <DEDUP_REMOVED lines=12> */
.L_x_824:
        /* <DEDUP_REMOVED lines=21> */
.L_x_828:
[----:B------:R-:W-:Y:S05]  /*abb0*/  BSYNC B1 ;  /* 0x0000000000017941 */ /* 0x000fea0003800000 */
.L_x_827:
[----:B------:R-:W-:Y:S01]  /*abc0*/  LEA R3, R0, 0x3b800000, 0x17 ;  /* 0x3b80000000037811 */ /* 0x000fe200078eb8ff */
[----:B------:R-:W-:-:S05]  /*abd0*/  IMAD.SHL.U32 R0, R2, 0x100000, RZ ;  /* 0x0010000002007824 */ /* 0x000fca00078e00ff */
[----:B------:R-:W-:-:S07]  /*abe0*/  LOP3.LUT R0, R3, R0, R4, 0xfe, !PT ;  /* 0x0000000003007212 */ /* 0x000fce00078efe04 */
.L_x_826:
[----:B------:R-:W-:Y:S05]  /*abf0*/  BSYNC B0 ;  /* 0x0000000000007941 */ /* 0x000fea0003800000 */
.L_x_825:
[----:B------:R-:W-:-:S04]  /*ac00*/  FSETP.NEU.FTZ.AND P0, PT, R0, RZ, PT ;  /* 0x000000ff0000720b */ /* 0x000fc80003f1d000 */
[----:B------:R-:W-:Y:S01]  /*ac10*/  P2R R22, PR, RZ, 0x1 ;  /* 0x00000001ff167803 */ /* 0x000fe20000000000 */
[----:B------:R-:W-:Y:S08]  /*ac20*/  BRA `(.L_x_810) ;  /* 0x0000000400287947 */ /* 0x000ff00003800000 */
.L_x_823:
        /* <DEDUP_REMOVED lines=21> */
.L_x_832:
[----:B------:R-:W-:Y:S05]  /*ad80*/  BSYNC B1 ;  /* 0x0000000000017941 */ /* 0x000fea0003800000 */
.L_x_831:
[----:B------:R-:W-:Y:S01]  /*ad90*/  LEA R3, R0, 0x37800000, 0x17 ;  /* 0x3780000000037811 */ /* 0x000fe200078eb8ff */
[----:B------:R-:W-:-:S05]  /*ada0*/  IMAD.SHL.U32 R0, R2, 0x200000, RZ ;  /* 0x0020000002007824 */ /* 0x000fca00078e00ff */
[----:B------:R-:W-:-:S07]  /*adb0*/  LOP3.LUT R0, R3, R0, R4, 0xfe, !PT ;  /* 0x0000000003007212 */ /* 0x000fce00078efe04 */
.L_x_830:
[----:B------:R-:W-:Y:S05]  /*adc0*/  BSYNC B0 ;  /* 0x0000000000007941 */ /* 0x000fea0003800000 */
.L_x_829:
[----:B------:R-:W-:-:S04]  /*add0*/  FSETP.NEU.FTZ.AND P0, PT, R0, RZ, PT ;  /* 0x000000ff0000720b */ /* 0x000fc80003f1d000 */
[----:B------:R-:W-:Y:S01]  /*ade0*/  P2R R22, PR, RZ, 0x1 ;  /* 0x00000001ff167803 */ /* 0x000fe20000000000 */
[----:B------:R-:W-:Y:S08]  /*adf0*/  BRA `(.L_x_810) ;  /* 0x0000000000b47947 */ /* 0x000ff00003800000 */
.L_x_822:
        /* <DEDUP_REMOVED lines=14> */
.L_x_836:
[----:B------:R-:W-:Y:S05]  /*aee0*/  BSYNC B0 ;  /* 0x0000000000007941 */ /* 0x000fea0003800000 */
.L_x_835:
[----:B------:R-:W-:-:S04]  /*aef0*/  FSETP.NEU.FTZ.AND P0, PT, R0, RZ, PT ;  /* 0x000000ff0000720b */ /* 0x000fc80003f1d000 */
[----:B------:R-:W-:Y:S01]  /*af00*/  P2R R22, PR, RZ, 0x1 ;  /* 0x00000001ff167803 */ /* 0x000fe20000000000 */
[----:B------:R-:W-:Y:S08]  /*af10*/  BRA `(.L_x_810) ;  /* 0x00000000006c7947 */ /* 0x000ff00003800000 */
.L_x_809:
        /* <DEDUP_REMOVED lines=16> */
.L_x_837:
[----:B------:R-:W-:-:S04]  /*b020*/  PLOP3.LUT P0, PT, PT, PT, PT, 0x8, 0x0 ;  /* 0x000000000000781c */ /* 0x000fc80003f0e170 */
[----:B------:R-:W-:Y:S01]  /*b030*/  P2R R22, PR, RZ, 0x1 ;  /* 0x00000001ff167803 */ /* 0x000fe20000000000 */
[----:B------:R-:W-:Y:S08]  /*b040*/  BRA `(.L_x_810) ;  /* 0x0000000000207947 */ /* 0x000ff00003800000 */
.L_x_834:
[----:B------:R-:W2:Y:S02]  /*b050*/  LDG.E.64 R2, desc[UR36][R2.64] ;  /* 0x0000002402027981 */ /* 0x000ea4000c1e1b00 */
[----:B--2---:R-:W-:-:S04]  /*b060*/  ISETP.NE.U32.AND P0, PT, R2, RZ, PT ;  /* 0x000000ff0200720c */ /* 0x004fc80003f05070 */
[----:B------:R-:W-:-:S04]  /*b070*/  ISETP.NE.AND.EX P0, PT, R3, RZ, PT, P0 ;  /* 0x000000ff0300720c */ /* 0x000fc80003f05300 */
[----:B------:R-:W-:Y:S01]  /*b080*/  P2R R22, PR, RZ, 0x1 ;  /* 0x00000001ff167803 */ /* 0x000fe20000000000 */
[----:B------:R-:W-:Y:S08]  /*b090*/  BRA `(.L_x_810) ;  /* 0x00000000000c7947 */ /* 0x000ff00003800000 */
.L_x_833:
[----:B------:R-:W2:Y:S02]  /*b0a0*/  LDG.E R2, desc[UR36][R2.64] ;  /* 0x0000002402027981 */ /* 0x000ea4000c1e1900 */
[----:B--2---:R-:W-:-:S04]  /*b0b0*/  ISETP.NE.AND P0, PT, R2, RZ, PT ;  /* 0x000000ff0200720c */ /* 0x004fc80003f05270 */
[----:B------:R-:W-:-:S09]  /*b0c0*/  P2R R22, PR, RZ, 0x1 ;  /* 0x00000001ff167803 */ /* 0x000fd20000000000 */
.L_x_810:
        /* <DEDUP_REMOVED lines=18> */
.L_x_841:
[----:B------:R-:W2:Y:S02]  /*b1f0*/  LDG.E.U8 R2, desc[UR36][R2.64] ;  /* 0x0000002402027981 */ /* 0x000ea4000c1e1100 */
[----:B--2---:R-:W-:Y:S01]  /*b200*/  ISETP.NE.AND P0, PT, R2, RZ, PT ;  /* 0x000000ff0200720c */ /* 0x004fe20003f05270 */
[----:B------:R-:W-:-:S12]  /*b210*/  BRA `(.L_x_843) ;  /* 0x0000000c00747947 */ /* 0x000fd80003800000 */
.L_x_840:
        /* <DEDUP_REMOVED lines=10> */
.L_x_845:
[----:B------:R-:W2:Y:S02]  /*b2c0*/  LDG.E R2, desc[UR36][R2.64] ;  /* 0x0000002402027981 */ /* 0x000ea4000c1e1900 */
[----:B--2---:R-:W-:Y:S01]  /*b2d0*/  ISETP.NE.AND P0, PT, R2, RZ, PT ;  /* 0x000000ff0200720c */ /* 0x004fe20003f05270 */
[----:B------:R-:W-:-:S12]  /*b2e0*/  BRA `(.L_x_843) ;  /* 0x0000000c00407947 */ /* 0x000fd80003800000 */
.L_x_844:
[----:B------:R-:W2:Y:S02]  /*b2f0*/  LDG.E.U16 R2, desc[UR36][R2.64] ;  /* 0x0000002402027981 */ /* 0x000ea4000c1e1500 */
[----:B--2---:R-:W-:Y:S01]  /*b300*/  ISETP.NE.AND P0, PT, R2, RZ, PT ;  /* 0x000000ff0200720c */ /* 0x004fe20003f05270 */
[----:B------:R-:W-:-:S12]  /*b310*/  BRA `(.L_x_843) ;  /* 0x0000000c00347947 */ /* 0x000fd80003800000 */
.L_x_839:
        /* <DEDUP_REMOVED lines=9> */
.L_x_847:
[----:B------:R-:W2:Y:S02]  /*b3b0*/  LDG.E.U16 R0, desc[UR36][R2.64] ;  /* 0x0000002402007981 */ /* 0x000ea4000c1e1500 */
[----:B--2---:R-:W-:-:S05]  /*b3c0*/  HADD2.F32 R0, -RZ, R0.H0_H0 ;  /* 0x20000000ff007230 */ /* 0x004fca0000004100 */
[----:B------:R-:W-:Y:S01]  /*b3d0*/  FSETP.NEU.FTZ.AND P0, PT, R0, RZ, PT ;  /* 0x000000ff0000720b */ /* 0x000fe20003f1d000 */
[----:B------:R-:W-:-:S12]  /*b3e0*/  BRA `(.L_x_843) ;  /* 0x0000000c00007947 */ /* 0x000fd80003800000 */
.L_x_846:
        /* <DEDUP_REMOVED lines=11> */
.L_x_849:
        /* <DEDUP_REMOVED lines=10> */
.L_x_848:
[----:B------:R-:W2:Y:S02]  /*b540*/  LDG.E.64 R2, desc[UR36][R2.64] ;  /* 0x0000002402027981 */ /* 0x000ea4000c1e1b00 */
[----:B--2---:R-:W-:Y:S01]  /*b550*/  DSETP.NEU.AND P0, PT, R2, RZ, PT ;  /* 0x000000ff0200722a */ /* 0x004fe20003f0d000 */
[----:B------:R-:W-:-:S13]  /*b560*/  BRA `(.L_x_843) ;  /* 0x0000000800a07947 */ /* 0x000fda0003800000 */
.L_x_838:
        /* <DEDUP_REMOVED lines=11> */
.L_x_852:
[----:B------:R-:W2:Y:S02]  /*b620*/  LDG.E.128 R4, desc[UR36][R2.64] ;  /* 0x0000002402047981 */ /* 0x000ea4000c1e1d00 */
[----:B--2---:R-:W-:-:S06]  /*b630*/  DSETP.NEU.AND P0, PT, R6, RZ, PT ;  /* 0x000000ff0600722a */ /* 0x004fcc0003f0d000 */
[----:B------:R-:W-:Y:S01]  /*b640*/  DSETP.NEU.OR P0, PT, R4, RZ, P0 ;  /* 0x000000ff0400722a */ /* 0x000fe2000070d400 */
[----:B------:R-:W-:-:S13]  /*b650*/  BRA `(.L_x_843) ;  /* 0x0000000800647947 */ /* 0x000fda0003800000 */
.L_x_851:
        /* <DEDUP_REMOVED lines=27> */
.L_x_854:
        /* <DEDUP_REMOVED lines=14> */
.L_x_853:
[----:B------:R-:W2:Y:S02]  /*b8f0*/  LDG.E.U16 R0, desc[UR36][R2.64] ;  /* 0x0000002402007981 */ /* 0x000ea4000c1e1500 */
[----:B--2---:R-:W-:-:S05]  /*b900*/  IMAD.U32 R0, R0, 0x10000, RZ ;  /* 0x0001000000007824 */ /* 0x004fca00078e00ff */
[----:B------:R-:W-:Y:S01]  /*b910*/  FSETP.NEU.FTZ.AND P0, PT, R0, RZ, PT ;  /* 0x000000ff0000720b */ /* 0x000fe20003f1d000 */
[----:B------:R-:W-:-:S12]  /*b920*/  BRA `(.L_x_843) ;  /* 0x0000000400b07947 */ /* 0x000fd80003800000 */
.L_x_850:
        /* <DEDUP_REMOVED lines=11> */
.L_x_857:
        /* <DEDUP_REMOVED lines=21> */
.L_x_861:
[----:B------:R-:W-:Y:S05]  /*bb30*/  BSYNC B1 ;  /* 0x0000000000017941 */ /* 0x000fea0003800000 */
.L_x_860:
[----:B------:R-:W-:Y:S01]  /*bb40*/  LEA R3, R0, 0x3b800000, 0x17 ;  /* 0x3b80000000037811 */ /* 0x000fe200078eb8ff */
[----:B------:R-:W-:-:S05]  /*bb50*/  IMAD.SHL.U32 R0, R2, 0x100000, RZ ;  /* 0x0010000002007824 */ /* 0x000fca00078e00ff */
[----:B------:R-:W-:-:S07]  /*bb60*/  LOP3.LUT R0, R3, R0, R4, 0xfe, !PT ;  /* 0x0000000003007212 */ /* 0x000fce00078efe04 */
.L_x_859:
[----:B------:R-:W-:Y:S05]  /*bb70*/  BSYNC B0 ;  /* 0x0000000000007941 */ /* 0x000fea0003800000 */
.L_x_858:
[----:B------:R-:W-:Y:S01]  /*bb80*/  FSETP.NEU.FTZ.AND P0, PT, R0, RZ, PT ;  /* 0x000000ff0000720b */ /* 0x000fe20003f1d000 */
[----:B------:R-:W-:-:S12]  /*bb90*/  BRA `(.L_x_843) ;  /* 0x0000000400147947 */ /* 0x000fd80003800000 */
.L_x_856:
        /* <DEDUP_REMOVED lines=21> */
.L_x_865:
[----:B------:R-:W-:Y:S05]  /*bcf0*/  BSYNC B1 ;  /* 0x0000000000017941 */ /* 0x000fea0003800000 */
.L_x_864:
[----:B------:R-:W-:Y:S01]  /*bd00*/  LEA R3, R0, 0x37800000, 0x17 ;  /* 0x3780000000037811 */ /* 0x000fe200078eb8ff */
[----:B------:R-:W-:-:S05]  /*bd10*/  IMAD.SHL.U32 R0, R2, 0x200000, RZ ;  /* 0x0020000002007824 */ /* 0x000fca00078e00ff */
[----:B------:R-:W-:-:S07]  /*bd20*/  LOP3.LUT R0, R3, R0, R4, 0xfe, !PT ;  /* 0x0000000003007212 */ /* 0x000fce00078efe04 */
.L_x_863:
[----:B------:R-:W-:Y:S05]  /*bd30*/  BSYNC B0 ;  /* 0x0000000000007941 */ /* 0x000fea0003800000 */
.L_x_862:
[----:B------:R-:W-:Y:S01]  /*bd40*/  FSETP.NEU.FTZ.AND P0, PT, R0, RZ, PT ;  /* 0x000000ff0000720b */ /* 0x000fe20003f1d000 */
[----:B------:R-:W-:-:S12]  /*bd50*/  BRA `(.L_x_843) ;  /* 0x0000000000a47947 */ /* 0x000fd80003800000 */
.L_x_855:
        /* <DEDUP_REMOVED lines=14> */
.L_x_869:
[----:B------:R-:W-:Y:S05]  /*be40*/  BSYNC B0 ;  /* 0x0000000000007941 */ /* 0x000fea0003800000 */
.L_x_868:
[----:B------:R-:W-:Y:S01]  /*be50*/  FSETP.NEU.FTZ.AND P0, PT, R0, RZ, PT ;  /* 0x000000ff0000720b */ /* 0x000fe20003f1d000 */
[----:B------:R-:W-:-:S12]  /*be60*/  BRA `(.L_x_843) ;  /* 0x0000000000607947 */ /* 0x000fd80003800000 */
.L_x_842:
        /* <DEDUP_REMOVED lines=16> */
.L_x_870:
[----:B------:R-:W-:Y:S01]  /*bf70*/  PLOP3.LUT P0, PT, PT, PT, PT, 0x8, 0x0 ;  /* 0x000000000000781c */ /* 0x000fe20003f0e170 */
[----:B------:R-:W-:-:S12]  /*bf80*/  BRA `(.L_x_843) ;  /* 0x0000000000187947 */ /* 0x000fd80003800000 */
.L_x_867:
[----:B------:R-:W2:Y:S02]  /*bf90*/  LDG.E.64 R2, desc[UR36][R2.64] ;  /* 0x0000002402027981 */ /* 0x000ea4000c1e1b00 */
[----:B--2---:R-:W-:-:S04]  /*bfa0*/  ISETP.NE.U32.AND P0, PT, R2, RZ, PT ;  /* 0x000000ff0200720c */ /* 0x004fc80003f05070 */
[----:B------:R-:W-:Y:S01]  /*bfb0*/  ISETP.NE.AND.EX P0, PT, R3, RZ, PT, P0 ;  /* 0x000000ff0300720c */ /* 0x000fe20003f05300 */
[----:B------:R-:W-:-:S12]  /*bfc0*/  BRA `(.L_x_843) ;  /* 0x0000000000087947 */ /* 0x000fd80003800000 */
.L_x_866:
[----:B------:R-:W2:Y:S02]  /*bfd0*/  LDG.E R2, desc[UR36][R2.64] ;  /* 0x0000002402027981 */ /* 0x000ea4000c1e1900 */
[----:B--2---:R-:W-:-:S13]  /*bfe0*/  ISETP.NE.AND P0, PT, R2, RZ, PT ;  /* 0x000000ff0200720c */ /* 0x004fda0003f05270 */
.L_x_843:
        /* <DEDUP_REMOVED lines=17> */
.L_x_874:
[----:B------:R0:W-:Y:S01]  /*c100*/  STG.E.U8 desc[UR36][R16.64], R2 ;  /* 0x0000000210007986 */ /* 0x0001e2000c101124 */
[----:B------:R-:W-:Y:S05]  /*c110*/  BRA `(.L_x_876) ;  /* 0x0000000c00487947 */ /* 0x000fea0003800000 */
.L_x_873:
        /* <DEDUP_REMOVED lines=9> */
.L_x_878:
[----:B------:R0:W-:Y:S01]  /*c1b0*/  STG.E desc[UR36][R16.64], R2 ;  /* 0x0000000210007986 */ /* 0x0001e2000c101924 */
[----:B------:R-:W-:Y:S05]  /*c1c0*/  BRA `(.L_x_876) ;  /* 0x0000000c001c7947 */ /* 0x000fea0003800000 */
.L_x_877:
[----:B------:R0:W-:Y:S01]  /*c1d0*/  STG.E.U16 desc[UR36][R16.64], R2 ;  /* 0x0000000210007986 */ /* 0x0001e2000c101524 */
[----:B------:R-:W-:Y:S05]  /*c1e0*/  BRA `(.L_x_876) ;  /* 0x0000000c00147947 */ /* 0x000fea0003800000 */
.L_x_872:
        /* <DEDUP_REMOVED lines=9> */
.L_x_880:
[----:B------:R-:W-:-:S04]  /*c280*/  I2FP.F32.U32 R0, R2 ;  /* 0x0000000200007245 */ /* 0x000fc80000201000 */
[----:B------:R-:W-:-:S05]  /*c290*/  F2FP.F16.F32.PACK_AB R0, RZ, R0 ;  /* 0x00000000ff00723e */ /* 0x000fca00000000ff */
[----:B------:R0:W-:Y:S01]  /*c2a0*/  STG.E.U16 desc[UR36][R16.64], R0 ;  /* 0x0000000010007986 */ /* 0x0001e2000c101524 */
[----:B------:R-:W-:Y:S05]  /*c2b0*/  BRA `(.L_x_876) ;  /* 0x0000000800e07947 */ /* 0x000fea0003800000 */
.L_x_879:
        /* <DEDUP_REMOVED lines=10> */
.L_x_882:
[----:B------:R-:W-:-:S04]  /*c360*/  I2FP.F32.U32 R2, R2 ;  /* 0x0000000200027245 */ /* 0x000fc80000201000 */
[----:B------:R-:W-:-:S04]  /*c370*/  F2FP.F16.F32.PACK_AB R3, RZ, R2 ;  /* 0x00000002ff03723e */ /* 0x000fc800000000ff */
[----:B------:R-:W-:-:S05]  /*c380*/  PRMT R3, R3, 0x5410, RZ ;  /* 0x0000541003037816 */ /* 0x000fca00000000ff */
[----:B------:R0:W-:Y:S01]  /*c390*/  STG.E desc[UR36][R16.64], R3 ;  /* 0x0000000310007986 */ /* 0x0001e2000c101924 */
[----:B------:R-:W-:Y:S05]  /*c3a0*/  BRA `(.L_x_876) ;  /* 0x0000000800a47947 */ /* 0x000fea0003800000 */
.L_x_881:
[----:B------:R-:W0:Y:S02]  /*c3b0*/  I2F.F64.U32 R2, R2 ;  /* 0x0000000200027312 */ /* 0x000e240000201800 */
[----:B0-----:R0:W-:Y:S01]  /*c3c0*/  STG.E.64 desc[UR36][R16.64], R2 ;  /* 0x0000000210007986 */ /* 0x0011e2000c101b24 */
[----:B------:R-:W-:Y:S05]  /*c3d0*/  BRA `(.L_x_876) ;  /* 0x0000000800987947 */ /* 0x000fea0003800000 */
.L_x_871:
        /* <DEDUP_REMOVED lines=10> */
.L_x_885:
[----:B------:R-:W0:Y:S01]  /*c480*/  I2F.F64.U32 R4, R2 ;  /* 0x0000000200047312 */ /* 0x000e220000201800 */
[----:B------:R-:W-:-:S05]  /*c490*/  CS2R R6, SRZ ;  /* 0x0000000000067805 */ /* 0x000fca000001ff00 */
[----:B0-----:R0:W-:Y:S01]  /*c4a0*/  STG.E.128 desc[UR36][R16.64], R4 ;  /* 0x0000000410007986 */ /* 0x0011e2000c101d24 */
[----:B------:R-:W-:Y:S05]  /*c4b0*/  BRA `(.L_x_876) ;  /* 0x0000000800607947 */ /* 0x000fea0003800000 */
.L_x_884:
        /* <DEDUP_REMOVED lines=21> */
.L_x_889:
[----:B------:R-:W-:Y:S05]  /*c610*/  BSYNC B0 ;  /* 0x0000000000007941 */ /* 0x000fea0003800000 */
.L_x_888:
[----:B------:R-:W-:-:S05]  /*c620*/  LOP3.LUT R3, R0, R3, RZ, 0xfc, !PT ;  /* 0x0000000300037212 */ /* 0x000fca00078efcff */
[----:B------:R0:W-:Y:S01]  /*c630*/  STG.E.U8 desc[UR36][R16.64], R3 ;  /* 0x0000000310007986 */ /* 0x0001e2000c101124 */
[----:B------:R-:W-:Y:S05]  /*c640*/  BRA `(.L_x_876) ;  /* 0x0000000400fc7947 */ /* 0x000fea0003800000 */
.L_x_887:
        /* <DEDUP_REMOVED lines=13> */
.L_x_891:
[----:B------:R-:W-:Y:S01]  /*c720*/  IMAD.MOV.U32 R0, RZ, RZ, 0x7f ;  /* 0x0000007fff007424 */ /* 0x000fe200078e00ff */
[----:B------:R-:W-:-:S04]  /*c730*/  ISETP.GT.U32.AND P0, PT, R2, 0x7f800000, PT ;  /* 0x7f8000000200780c */ /* 0x000fc80003f04070 */
[----:B------:R-:W-:-:S09]  /*c740*/  SEL R0, R0, 0x7c, P0 ;  /* 0x0000007c00007807 */ /* 0x000fd20000000000 */
.L_x_892:
[----:B------:R-:W-:Y:S05]  /*c750*/  BSYNC B0 ;  /* 0x0000000000007941 */ /* 0x000fea0003800000 */
.L_x_890:
[----:B------:R-:W-:-:S04]  /*c760*/  LOP3.LUT R2, R3, 0x80000000, RZ, 0xc0, !PT ;  /* 0x8000000003027812 */ /* 0x000fc800078ec0ff */
[----:B------:R-:W-:-:S04]  /*c770*/  SHF.R.U32.HI R3, RZ, 0x18, R2 ;  /* 0x00000018ff037819 */ /* 0x000fc80000011602 */
[----:B------:R-:W-:-:S05]  /*c780*/  LOP3.LUT R3, R0, R3, RZ, 0xfc, !PT ;  /* 0x0000000300037212 */ /* 0x000fca00078efcff */
[----:B------:R0:W-:Y:S01]  /*c790*/  STG.E.U8 desc[UR36][R16.64], R3 ;  /* 0x0000000310007986 */ /* 0x0001e2000c101124 */
[----:B------:R-:W-:Y:S05]  /*c7a0*/  BRA `(.L_x_876) ;  /* 0x0000000400a47947 */ /* 0x000fea0003800000 */
.L_x_886:
[----:B------:R-:W-:-:S04]  /*c7b0*/  I2FP.F32.U32 R0, R2 ;  /* 0x0000000200007245 */ /* 0x000fc80000201000 */
[----:B------:R-:W-:-:S05]  /*c7c0*/  F2FP.BF16.F32.PACK_AB R0, RZ, R0 ;  /* 0x00000000ff00723e */ /* 0x000fca00000010ff */
[----:B------:R0:W-:Y:S01]  /*c7d0*/  STG.E.U16 desc[UR36][R16.64], R0 ;  /* 0x0000000010007986 */ /* 0x0001e2000c101524 */
[----:B------:R-:W-:Y:S05]  /*c7e0*/  BRA `(.L_x_876) ;  /* 0x0000000400947947 */ /* 0x000fea0003800000 */
.L_x_883:
        /* <DEDUP_REMOVED lines=10> */
.L_x_895:
        /* <DEDUP_REMOVED lines=17> */
.L_x_898:
[----:B------:R-:W-:-:S04]  /*c9a0*/  LOP3.LUT R2, R3, 0x80000000, RZ, 0xc0, !PT ;  /* 0x8000000003027812 */ /* 0x000fc800078ec0ff */
[----:B------:R-:W-:-:S04]  /*c9b0*/  SHF.R.U32.HI R3, RZ, 0x18, R2 ;  /* 0x00000018ff037819 */ /* 0x000fc80000011602 */
[----:B------:R-:W-:-:S04]  /*c9c0*/  LOP3.LUT R0, R0, R3, RZ, 0xfc, !PT ;  /* 0x0000000300007212 */ /* 0x000fc800078efcff */
[----:B------:R-:W-:-:S07]  /*c9d0*/  PRMT R8, R0, 0x7610, R8 ;  /* 0x0000761000087816 */ /* 0x000fce0000000008 */
.L_x_897:
[----:B------:R-:W-:Y:S05]  /*c9e0*/  BSYNC B0 ;  /* 0x0000000000007941 */ /* 0x000fea0003800000 */
.L_x_896:
[----:B------:R3:W-:Y:S01]  /*c9f0*/  STG.E.U8 desc[UR36][R16.64], R8 ;  /* 0x0000000810007986 */ /* 0x0007e2000c101124 */
[----:B------:R-:W-:Y:S05]  /*ca00*/  BRA `(.L_x_876) ;  /* 0x00000004000c7947 */ /* 0x000fea0003800000 */
.L_x_894:
        /* <DEDUP_REMOVED lines=17> */
.L_x_901:
[----:B------:R-:W-:-:S04]  /*cb20*/  LOP3.LUT R2, R3, 0x80000000, RZ, 0xc0, !PT ;  /* 0x8000000003027812 */ /* 0x000fc800078ec0ff */
[----:B------:R-:W-:-:S04]  /*cb30*/  SHF.R.U32.HI R3, RZ, 0x18, R2 ;  /* 0x00000018ff037819 */ /* 0x000fc80000011602 */
[----:B------:R-:W-:-:S04]  /*cb40*/  LOP3.LUT R0, R0, R3, RZ, 0xfc, !PT ;  /* 0x0000000300007212 */ /* 0x000fc800078efcff */
[----:B------:R-:W-:-:S07]  /*cb50*/  PRMT R8, R0, 0x7610, R8 ;  /* 0x0000761000087816 */ /* 0x000fce0000000008 */
.L_x_900:
[----:B------:R-:W-:Y:S05]  /*cb60*/  BSYNC B0 ;  /* 0x0000000000007941 */ /* 0x000fea0003800000 */
.L_x_899:
[----:B------:R0:W-:Y:S01]  /*cb70*/  STG.E.U8 desc[UR36][R16.64], R8 ;  /* 0x0000000810007986 */ /* 0x0001e2000c101124 */
[----:B------:R-:W-:Y:S05]  /*cb80*/  BRA `(.L_x_876) ;  /* 0x0000000000ac7947 */ /* 0x000fea0003800000 */
.L_x_893:
        /* <DEDUP_REMOVED lines=22> */
.L_x_875:
        /* <DEDUP_REMOVED lines=16> */
.L_x_904:
[----:B------:R-:W-:Y:S05]  /*cdf0*/  BRA `(.L_x_876) ;  /* 0x0000000000107947 */ /* 0x000fea0003800000 */
.L_x_903:
[----:B------:R-:W-:-:S05]  /*ce00*/  IMAD.MOV.U32 R3, RZ, RZ, RZ ;  /* 0x000000ffff037224 */ /* 0x000fca00078e00ff */
[----:B------:R1:W-:Y:S01]  /*ce10*/  STG.E.64 desc[UR36][R16.64], R2 ;  /* 0x0000000210007986 */ /* 0x0003e2000c101b24 */
[----:B------:R-:W-:Y:S05]  /*ce20*/  BRA `(.L_x_876) ;  /* 0x0000000000047947 */ /* 0x000fea0003800000 */
.L_x_902:
[----:B------:R0:W-:Y:S02]  /*ce30*/  STG.E desc[UR36][R16.64], R2 ;  /* 0x0000000210007986 */ /* 0x0001e4000c101924 */
.L_x_876:
[----:B------:R-:W-:-:S07]  /*ce40*/  VIADD R19, R19, 0x80 ;  /* 0x0000008013137836 */ /* 0x000fce0000000000 */
.L_x_803:
[----:B------:R-:W-:Y:S05]  /*ce50*/  BSYNC B6 ;  /* 0x0000000000067941 */ /* 0x000fea0003800000 */
.L_x_802:
[----:B------:R-:W-:Y:S02]  /*ce60*/  ULDC UR4, c[0x0][0x210] ;  /* 0x0000840000047ab9 */ /* 0x000fe40000000800 */
[----:B------:R-:W-:-:S13]  /*ce70*/  ISETP.GE.AND P0, PT, R19, UR4, PT ;  /* 0x0000000413007c0c */ /* 0x000fda000bf06270 */
[----:B------:R-:W-:Y:S05]  /*ce80*/  @P0 EXIT ;  /* 0x000000000000094d */ /* 0x000fea0003800000 */
        /* <DEDUP_REMOVED lines=354> */
.L_x_905:
        /* <DEDUP_REMOVED lines=22> */
.L_x_909:
[----:B------:R-:W2:Y:S02]  /*e610*/  LDG.E.U8 R2, desc[UR36][R2.64] ;  /* 0x0000002402027981 */ /* 0x000ea4000c1e1100 */
[----:B--2---:R-:W-:-:S04]  /*e620*/  ISETP.NE.AND P0, PT, R2, RZ, PT ;  /* 0x000000ff0200720c */ /* 0x004fc80003f05270 */
[----:B------:R-:W-:Y:S01]  /*e630*/  P2R R19, PR, RZ, 0x1 ;  /* 0x00000001ff137803 */ /* 0x000fe20000000000 */
[----:B------:R-:W-:Y:S08]  /*e640*/  BRA `(.L_x_911) ;  /* 0x0000000c00c47947 */ /* 0x000ff00003800000 */
.L_x_908:
        /* <DEDUP_REMOVED lines=11> */
.L_x_913:
[----:B------:R-:W2:Y:S02]  /*e700*/  LDG.E R2, desc[UR36][R2.64] ;  /* 0x0000002402027981 */ /* 0x000ea4000c1e1900 */
[----:B--2---:R-:W-:-:S04]  /*e710*/  ISETP.NE.AND P0, PT, R2, RZ, PT ;  /* 0x000000ff0200720c */ /* 0x004fc80003f05270 */
[----:B------:R-:W-:Y:S01]  /*e720*/  P2R R19, PR, RZ, 0x1 ;  /* 0x00000001ff137803 */ /* 0x000fe20000000000 */
[----:B------:R-:W-:Y:S08]  /*e730*/  BRA `(.L_x_911) ;  /* 0x0000000c00887947 */ /* 0x000ff00003800000 */
.L_x_912:
[----:B------:R-:W2:Y:S02]  /*e740*/  LDG.E.U16 R2, desc[UR36][R2.64] ;  /* 0x0000002402027981 */ /* 0x000ea4000c1e1500 */
[----:B--2---:R-:W-:-:S04]  /*e750*/  ISETP.NE.AND P0, PT, R2, RZ, PT ;  /* 0x000000ff0200720c */ /* 0x004fc80003f05270 */
[----:B------:R-:W-:Y:S01]  /*e760*/  P2R R19, PR, RZ, 0x1 ;  /* 0x00000001ff137803 */ /* 0x000fe20000000000 */
[----:B------:R-:W-:Y:S08]  /*e770*/  BRA `(.L_x_911) ;  /* 0x0000000c00787947 */ /* 0x000ff00003800000 */
.L_x_907:
        /* <DEDUP_REMOVED lines=10> */
.L_x_915:
[----:B------:R-:W2:Y:S02]  /*e820*/  LDG.E.U16 R0, desc[UR36][R2.64] ;  /* 0x0000002402007981 */ /* 0x000ea4000c1e1500 */
[----:B--2---:R-:W-:-:S05]  /*e830*/  HADD2.F32 R0, -RZ, R0.H0_H0 ;  /* 0x20000000ff007230 */ /* 0x004fca0000004100 */
[----:B------:R-:W-:-:S04]  /*e840*/  FSETP.NEU.FTZ.AND P0, PT, R0, RZ, PT ;  /* 0x000000ff0000720b */ /* 0x000fc80003f1d000 */
[----:B------:R-:W-:Y:S01]  /*e850*/  P2R R19, PR, RZ, 0x1 ;  /* 0x00000001ff137803 */ /* 0x000fe20000000000 */
[----:B------:R-:W-:Y:S08]  /*e860*/  BRA `(.L_x_911) ;  /* 0x0000000c003c7947 */ /* 0x000ff00003800000 */
.L_x_914:
        /* <DEDUP_REMOVED lines=12> */
.L_x_917:
        /* <DEDUP_REMOVED lines=11> */
.L_x_916:
[----:B------:R-:W2:Y:S02]  /*e9e0*/  LDG.E.64 R2, desc[UR36][R2.64] ;  /* 0x0000002402027981 */ /* 0x000ea4000c1e1b00 */
[----:B--2---:R-:W-:-:S06]  /*e9f0*/  DSETP.NEU.AND P0, PT, R2, RZ, PT ;  /* 0x000000ff0200722a */ /* 0x004fcc0003f0d000 */
[----:B------:R-:W-:Y:S01]  /*ea00*/  P2R R19, PR, RZ, 0x1 ;  /* 0x00000001ff137803 */ /* 0x000fe20000000000 */
[----:B------:R-:W-:Y:S07]  /*ea10*/  BRA `(.L_x_911) ;  /* 0x0000000800d07947 */ /* 0x000fee0003800000 */
.L_x_906:
        /* <DEDUP_REMOVED lines=12> */
.L_x_920:
[----:B------:R-:W2:Y:S02]  /*eae0*/  LDG.E.128 R4, desc[UR36][R2.64] ;  /* 0x0000002402047981 */ /* 0x000ea4000c1e1d00 */
[----:B--2---:R-:W-:-:S06]  /*eaf0*/  DSETP.NEU.AND P0, PT, R6, RZ, PT ;  /* 0x000000ff0600722a */ /* 0x004fcc0003f0d000 */
[----:B------:R-:W-:-:S06]  /*eb00*/  DSETP.NEU.OR P0, PT, R4, RZ, P0 ;  /* 0x000000ff0400722a */ /* 0x000fcc000070d400 */
[----:B------:R-:W-:Y:S01]  /*eb10*/  P2R R19, PR, RZ, 0x1 ;  /* 0x00000001ff137803 */ /* 0x000fe20000000000 */
[----:B------:R-:W-:Y:S07]  /*eb20*/  BRA `(.L_x_911) ;  /* 0x00000008008c7947 */ /* 0x000fee0003800000 */
.L_x_919:
        /* <DEDUP_REMOVED lines=28> */
.L_x_922:
        /* <DEDUP_REMOVED lines=15> */
.L_x_921:
[----:B------:R-:W2:Y:S02]  /*ede0*/  LDG.E.U16 R0, desc[UR36][R2.64] ;  /* 0x0000002402007981 */ /* 0x000ea4000c1e1500 */
[----:B--2---:R-:W-:-:S05]  /*edf0*/  IMAD.U32 R0, R0, 0x10000, RZ ;  /* 0x0001000000007824 */ /* 0x004fca00078e00ff */
[----:B------:R-:W-:-:S04]  /*ee00*/  FSETP.NEU.FTZ.AND P0, PT, R0, RZ, PT ;  /* 0x000000ff0000720b */ /* 0x000fc80003f1d000 */
[----:B------:R-:W-:Y:S01]  /*ee10*/  P2R R19, PR, RZ, 0x1 ;  /* 0x00000001ff137803 */ /* 0x000fe20000000000 */
[----:B------:R-:W-:Y:S08]  /*ee20*/  BRA `(.L_x_911) ;  /* 0x0000000400cc7947 */ /* 0x000ff00003800000 */
.L_x_918:
        /* <DEDUP_REMOVED lines=12> */
.L_x_925:
        /* <DEDUP_REMOVED lines=21> */
.L_x_929:
[----:B------:R-:W-:Y:S05]  /*f040*/  BSYNC B1 ;  /* 0x0000000000017941 */ /* 0x000fea0003800000 */
.L_x_928:
[----:B------:R-:W-:Y:S01]  /*f050*/  LEA R3, R0, 0x3b800000, 0x17 ;  /* 0x3b80000000037811 */ /* 0x000fe200078eb8ff */
[----:B------:R-:W-:-:S05]  /*f060*/  IMAD.SHL.U32 R0, R2, 0x100000, RZ ;  /* 0x0010000002007824 */ /* 0x000fca00078e00ff */
[----:B------:R-:W-:-:S07]  /*f070*/  LOP3.LUT R0, R3, R0, R4, 0xfe, !PT ;  /* 0x0000000003007212 */ /* 0x000fce00078efe04 */
.L_x_927:
[----:B------:R-:W-:Y:S05]  /*f080*/  BSYNC B0 ;  /* 0x0000000000007941 */ /* 0x000fea0003800000 */
.L_x_926:
[----:B------:R-:W-:-:S04]  /*f090*/  FSETP.NEU.FTZ.AND P0, PT, R0, RZ, PT ;  /* 0x000000ff0000720b */ /* 0x000fc80003f1d000 */
[----:B------:R-:W-:Y:S01]  /*f0a0*/  P2R R19, PR, RZ, 0x1 ;  /* 0x00000001ff137803 */ /* 0x000fe20000000000 */
[----:B------:R-:W-:Y:S08]  /*f0b0*/  BRA `(.L_x_911) ;  /* 0x0000000400287947 */ /* 0x000ff00003800000 */
.L_x_924:
        /* <DEDUP_REMOVED lines=21> */
.L_x_933:
[----:B------:R-:W-:Y:S05]  /*f210*/  BSYNC B1 ;  /* 0x0000000000017941 */ /* 0x000fea0003800000 */
.L_x_932:
[----:B------:R-:W-:Y:S01]  /*f220*/  LEA R3, R0, 0x37800000, 0x17 ;  /* 0x3780000000037811 */ /* 0x000fe200078eb8ff */
[----:B------:R-:W-:-:S05]  /*f230*/  IMAD.SHL.U32 R0, R2, 0x200000, RZ ;  /* 0x0020000002007824 */ /* 0x000fca00078e00ff */
[----:B------:R-:W-:-:S07]  /*f240*/  LOP3.LUT R0, R3, R0, R4, 0xfe, !PT ;  /* 0x0000000003007212 */ /* 0x000fce00078efe04 */
.L_x_931:
[----:B------:R-:W-:Y:S05]  /*f250*/  BSYNC B0 ;  /* 0x0000000000007941 */ /* 0x000fea0003800000 */
.L_x_930:
[----:B------:R-:W-:-:S04]  /*f260*/  FSETP.NEU.FTZ.AND P0, PT, R0, RZ, PT ;  /* 0x000000ff0000720b */ /* 0x000fc80003f1d000 */
[----:B------:R-:W-:Y:S01]  /*f270*/  P2R R19, PR, RZ, 0x1 ;  /* 0x00000001ff137803 */ /* 0x000fe20000000000 */
[----:B------:R-:W-:Y:S08]  /*f280*/  BRA `(.L_x_911) ;  /* 0x0000000000b47947 */ /* 0x000ff00003800000 */
.L_x_923:
        /* <DEDUP_REMOVED lines=14> */
.L_x_937:
[----:B------:R-:W-:Y:S05]  /*f370*/  BSYNC B0 ;  /* 0x0000000000007941 */ /* 0x000fea0003800000 */
.L_x_936:
[----:B------:R-:W-:-:S04]  /*f380*/  FSETP.NEU.FTZ.AND P0, PT, R0, RZ, PT ;  /* 0x000000ff0000720b */ /* 0x000fc80003f1d000 */
[----:B------:R-:W-:Y:S01]  /*f390*/  P2R R19, PR, RZ, 0x1 ;  /* 0x00000001ff137803 */ /* 0x000fe20000000000 */
[----:B------:R-:W-:Y:S08]  /*f3a0*/  BRA `(.L_x_911) ;  /* 0x00000000006c7947 */ /* 0x000ff00003800000 */
.L_x_910:
        /* <DEDUP_REMOVED lines=16> */
.L_x_938:
[----:B------:R-:W-:-:S04]  /*f4b0*/  PLOP3.LUT P0, PT, PT, PT, PT, 0x8, 0x0 ;  /* 0x000000000000781c */ /* 0x000fc80003f0e170 */
[----:B------:R-:W-:Y:S01]  /*f4c0*/  P2R R19, PR, RZ, 0x1 ;  /* 0x00000001ff137803 */ /* 0x000fe20000000000 */
[----:B------:R-:W-:Y:S08]  /*f4d0*/  BRA `(.L_x_911) ;  /* 0x0000000000207947 */ /* 0x000ff00003800000 */
.L_x_935:
[----:B------:R-:W2:Y:S02]  /*f4e0*/  LDG.E.64 R2, desc[UR36][R2.64] ;  /* 0x0000002402027981 */ /* 0x000ea4000c1e1b00 */
[----:B--2---:R-:W-:-:S04]  /*f4f0*/  ISETP.NE.U32.AND P0, PT, R2, RZ, PT ;  /* 0x000000ff0200720c */ /* 0x004fc80003f05070 */
[----:B------:R-:W-:-:S04]  /*f500*/  ISETP.NE.AND.EX P0, PT, R3, RZ, PT, P0 ;  /* 0x000000ff0300720c */ /* 0x000fc80003f05300 */
[----:B------:R-:W-:Y:S01]  /*f510*/  P2R R19, PR, RZ, 0x1 ;  /* 0x00000001ff137803 */ /* 0x000fe20000000000 */
[----:B------:R-:W-:Y:S08]  /*f520*/  BRA `(.L_x_911) ;  /* 0x00000000000c7947 */ /* 0x000ff00003800000 */
.L_x_934:
[----:B------:R-:W2:Y:S02]  /*f530*/  LDG.E R2, desc[UR36][R2.64] ;  /* 0x0000002402027981 */ /* 0x000ea4000c1e1900 */
[----:B--2---:R-:W-:-:S04]  /*f540*/  ISETP.NE.AND P0, PT, R2, RZ, PT ;  /* 0x000000ff0200720c */ /* 0x004fc80003f05270 */
[----:B------:R-:W-:-:S09]  /*f550*/  P2R R19, PR, RZ, 0x1 ;  /* 0x00000001ff137803 */ /* 0x000fd20000000000 */
.L_x_911:
        /* <DEDUP_REMOVED lines=18> */
.L_x_942:
[----:B------:R-:W2:Y:S02]  /*f680*/  LDG.E.U8 R2, desc[UR36][R2.64] ;  /* 0x0000002402027981 */ /* 0x000ea4000c1e1100 */
[----:B--2---:R-:W-:Y:S01]  /*f690*/  ISETP.NE.AND P0, PT, R2, RZ, PT ;  /* 0x000000ff0200720c */ /* 0x004fe20003f05270 */
[----:B------:R-:W-:-:S12]  /*f6a0*/  BRA `(.L_x_944) ;  /* 0x0000000c00747947 */ /* 0x000fd80003800000 */
.L_x_941:
        /* <DEDUP_REMOVED lines=10> */
.L_x_946:
[----:B------:R-:W2:Y:S02]  /*f750*/  LDG.E R2, desc[UR36][R2.64] ;  /* 0x0000002402027981 */ /* 0x000ea4000c1e1900 */
[----:B--2---:R-:W-:Y:S01]  /*f760*/  ISETP.NE.AND P0, PT, R2, RZ, PT ;  /* 0x000000ff0200720c */ /* 0x004fe20003f05270 */
[----:B------:R-:W-:-:S12]  /*f770*/  BRA `(.L_x_944) ;  /* 0x0000000c00407947 */ /* 0x000fd80003800000 */
.L_x_945:
[----:B------:R-:W2:Y:S02]  /*f780*/  LDG.E.U16 R2, desc[UR36][R2.64] ;  /* 0x0000002402027981 */ /* 0x000ea4000c1e1500 */
[----:B--2---:R-:W-:Y:S01]  /*f790*/  ISETP.NE.AND P0, PT, R2, RZ, PT ;  /* 0x000000ff0200720c */ /* 0x004fe20003f05270 */
[----:B------:R-:W-:-:S12]  /*f7a0*/  BRA `(.L_x_944) ;  /* 0x0000000c00347947 */ /* 0x000fd80003800000 */
.L_x_940:
        /* <DEDUP_REMOVED lines=9> */
.L_x_948:
[----:B------:R-:W2:Y:S02]  /*f840*/  LDG.E.U16 R0, desc[UR36][R2.64] ;  /* 0x0000002402007981 */ /* 0x000ea4000c1e1500 */
[----:B--2---:R-:W-:-:S05]  /*f850*/  HADD2.F32 R0, -RZ, R0.H0_H0 ;  /* 0x20000000ff007230 */ /* 0x004fca0000004100 */
[----:B------:R-:W-:Y:S01]  /*f860*/  FSETP.NEU.FTZ.AND P0, PT, R0, RZ, PT ;  /* 0x000000ff0000720b */ /* 0x000fe20003f1d000 */
[----:B------:R-:W-:-:S12]  /*f870*/  BRA `(.L_x_944) ;  /* 0x0000000c00007947 */ /* 0x000fd80003800000 */
.L_x_947:
        /* <DEDUP_REMOVED lines=11> */
.L_x_950:
        /* <DEDUP_REMOVED lines=10> */
.L_x_949:
[----:B------:R-:W2:Y:S02]  /*f9d0*/  LDG.E.64 R2, desc[UR36][R2.64] ;  /* 0x0000002402027981 */ /* 0x000ea4000c1e1b00 */
[----:B--2---:R-:W-:Y:S01]  /*f9e0*/  DSETP.NEU.AND P0, PT, R2, RZ, PT ;  /* 0x000000ff0200722a */ /* 0x004fe20003f0d000 */
[----:B------:R-:W-:-:S13]  /*f9f0*/  BRA `(.L_x_944) ;  /* 0x0000000800a07947 */ /* 0x000fda0003800000 */
.L_x_939:
        /* <DEDUP_REMOVED lines=11> */
.L_x_953:
[----:B------:R-:W2:Y:S02]  /*fab0*/  LDG.E.128 R4, desc[UR36][R2.64] ;  /* 0x0000002402047981 */ /* 0x000ea4000c1e1d00 */
[----:B--2---:R-:W-:-:S06]  /*fac0*/  DSETP.NEU.AND P0, PT, R6, RZ, PT ;  /* 0x000000ff0600722a */ /* 0x004fcc0003f0d000 */
[----:B------:R-:W-:Y:S01]  /*fad0*/  DSETP.NEU.OR P0, PT, R4, RZ, P0 ;  /* 0x000000ff0400722a */ /* 0x000fe2000070d400 */
[----:B------:R-:W-:-:S13]  /*fae0*/  BRA `(.L_x_944) ;  /* 0x0000000800647947 */ /* 0x000fda0003800000 */
.L_x_952:
        /* <DEDUP_REMOVED lines=27> */
.L_x_955:
        /* <DEDUP_REMOVED lines=14> */
.L_x_954:
[----:B------:R-:W2:Y:S02]  /*fd80*/  LDG.E.U16 R0, desc[UR36][R2.64] ;  /* 0x0000002402007981 */ /* 0x000ea4000c1e1500 */
[----:B--2---:R-:W-:-:S05]  /*fd90*/  IMAD.U32 R0, R0, 0x10000, RZ ;  /* 0x0001000000007824 */ /* 0x004fca00078e00ff */
[----:B------:R-:W-:Y:S01]  /*fda0*/  FSETP.NEU.FTZ.AND P0, PT, R0, RZ, PT ;  /* 0x000000ff0000720b */ /* 0x000fe20003f1d000 */
[----:B------:R-:W-:-:S12]  /*fdb0*/  BRA `(.L_x_944) ;  /* 0x0000000400b07947 */ /* 0x000fd80003800000 */
.L_x_951:
        /* <DEDUP_REMOVED lines=11> */
.L_x_958:
        /* <DEDUP_REMOVED lines=21> */
.L_x_962:
[----:B------:R-:W-:Y:S05]  /*ffc0*/  BSYNC B1 ;  /* 0x0000000000017941 */ /* 0x000fea0003800000 */
.L_x_961:
[----:B------:R-:W-:Y:S01]  /*ffd0*/  LEA R3, R0, 0x3b800000, 0x17 ;  /* 0x3b80000000037811 */ /* 0x000fe200078eb8ff */
[----:B------:R-:W-:-:S05]  /*ffe0*/  IMAD.SHL.U32 R0, R2, 0x100000, RZ ;  /* 0x0010000002007824 */ /* 0x000fca00078e00ff */
[----:B------:R-:W-:-:S07]  /*fff0*/  LOP3.LUT R0, R3, R0, R4, 0xfe, !PT ;  /* 0x0000000003007212 */ /* 0x000fce00078efe04 */
.L_x_960:
[----:B------:R-:W-:Y:S05]  /*10000*/  BSYNC B0 ;  /* 0x0000000000007941 */ /* 0x000fea0003800000 */
.L_x_959:
[----:B------:R-:W-:Y:S01]  /*10010*/  FSETP.NEU.FTZ.AND P0, PT, R0, RZ, PT ;  /* 0x000000ff0000720b */ /* 0x000fe20003f1d000 */
[----:B------:R-:W-:-:S12]  /*10020*/  BRA `(.L_x_944) ;  /* 0x0000000400147947 */ /* 0x000fd80003800000 */
.L_x_957:
        /* <DEDUP_REMOVED lines=21> */
.L_x_966:
[----:B------:R-:W-:Y:S05]  /*10180*/  BSYNC B1 ;  /* 0x0000000000017941 */ /* 0x000fea0003800000 */
.L_x_965:
[----:B------:R-:W-:Y:S01]  /*10190*/  LEA R3, R0, 0x37800000, 0x17 ;  /* 0x3780000000037811 */ /* 0x000fe200078eb8ff */
[----:B------:R-:W-:-:S05]  /*101a0*/  IMAD.SHL.U32 R0, R2, 0x200000, RZ ;  /* 0x0020000002007824 */ /* 0x000fca00078e00ff */
[----:B------:R-:W-:-:S07]  /*101b0*/  LOP3.LUT R0, R3, R0, R4, 0xfe, !PT ;  /* 0x0000000003007212 */ /* 0x000fce00078efe04 */
.L_x_964:
[----:B------:R-:W-:Y:S05]  /*101c0*/  BSYNC B0 ;  /* 0x0000000000007941 */ /* 0x000fea0003800000 */
.L_x_963:
[----:B------:R-:W-:Y:S01]  /*101d0*/  FSETP.NEU.FTZ.AND P0, PT, R0, RZ, PT ;  /* 0x000000ff0000720b */ /* 0x000fe20003f1d000 */
[----:B------:R-:W-:-:S12]  /*101e0*/  BRA `(.L_x_944) ;  /* 0x0000000000a47947 */ /* 0x000fd80003800000 */
.L_x_956:
        /* <DEDUP_REMOVED lines=14> */
.L_x_970:
[----:B------:R-:W-:Y:S05]  /*102d0*/  BSYNC B0 ;  /* 0x0000000000007941 */ /* 0x000fea0003800000 */
.L_x_969:
[----:B------:R-:W-:Y:S01]  /*102e0*/  FSETP.NEU.FTZ.AND P0, PT, R0, RZ, PT ;  /* 0x000000ff0000720b */ /* 0x000fe20003f1d000 */
[----:B------:R-:W-:-:S12]  /*102f0*/  BRA `(.L_x_944) ;  /* 0x0000000000607947 */ /* 0x000fd80003800000 */
.L_x_943:
        /* <DEDUP_REMOVED lines=16> */
.L_x_971:
[----:B------:R-:W-:Y:S01]  /*10400*/  PLOP3.LUT P0, PT, PT, PT, PT, 0x8, 0x0 ;  /* 0x000000000000781c */ /* 0x000fe20003f0e170 */
[----:B------:R-:W-:-:S12]  /*10410*/  BRA `(.L_x_944) ;  /* 0x0000000000187947 */ /* 0x000fd80003800000 */
.L_x_968:
[----:B------:R-:W2:Y:S02]  /*10420*/  LDG.E.64 R2, desc[UR36][R2.64] ;  /* 0x0000002402027981 */ /* 0x000ea4000c1e1b00 */
[----:B--2---:R-:W-:-:S04]  /*10430*/  ISETP.NE.U32.AND P0, PT, R2, RZ, PT ;  /* 0x000000ff0200720c */ /* 0x004fc80003f05070 */
[----:B------:R-:W-:Y:S01]  /*10440*/  ISETP.NE.AND.EX P0, PT, R3, RZ, PT, P0 ;  /* 0x000000ff0300720c */ /* 0x000fe20003f05300 */
[----:B------:R-:W-:-:S12]  /*10450*/  BRA `(.L_x_944) ;  /* 0x0000000000087947 */ /* 0x000fd80003800000 */
.L_x_967:
[----:B------:R-:W2:Y:S02]  /*10460*/  LDG.E R2, desc[UR36][R2.64] ;  /* 0x0000002402027981 */ /* 0x000ea4000c1e1900 */
[----:B--2---:R-:W-:-:S13]  /*10470*/  ISETP.NE.AND P0, PT, R2, RZ, PT ;  /* 0x000000ff0200720c */ /* 0x004fda0003f05270 */
.L_x_944:
        /* <DEDUP_REMOVED lines=17> */
.L_x_975:
[----:B------:R-:W-:Y:S01]  /*10590*/  STG.E.U8 desc[UR36][R16.64], R2 ;  /* 0x0000000210007986 */ /* 0x000fe2000c101124 */
[----:B------:R-:W-:Y:S05]  /*105a0*/  EXIT ;  /* 0x000000000000794d */ /* 0x000fea0003800000 */
.L_x_974:
        /* <DEDUP_REMOVED lines=9> */
.L_x_978:
[----:B------:R-:W-:Y:S01]  /*10640*/  STG.E desc[UR36][R16.64], R2 ;  /* 0x0000000210007986 */ /* 0x000fe2000c101924 */
[----:B------:R-:W-:Y:S05]  /*10650*/  EXIT ;  /* 0x000000000000794d */ /* 0x000fea0003800000 */
.L_x_977:
[----:B------:R-:W-:Y:S01]  /*10660*/  STG.E.U16 desc[UR36][R16.64], R2 ;  /* 0x0000000210007986 */ /* 0x000fe2000c101524 */
[----:B------:R-:W-:Y:S05]  /*10670*/  EXIT ;  /* 0x000000000000794d */ /* 0x000fea0003800000 */
.L_x_973:
        /* <DEDUP_REMOVED lines=9> */
.L_x_980:
[----:B------:R-:W-:-:S04]  /*10710*/  I2FP.F32.U32 R0, R2 ;  /* 0x0000000200007245 */ /* 0x000fc80000201000 */
[----:B------:R-:W-:-:S05]  /*10720*/  F2FP.F16.F32.PACK_AB R0, RZ, R0 ;  /* 0x00000000ff00723e */ /* 0x000fca00000000ff */
[----:B------:R-:W-:Y:S01]  /*10730*/  STG.E.U16 desc[UR36][R16.64], R0 ;  /* 0x0000000010007986 */ /* 0x000fe2000c101524 */
[----:B------:R-:W-:Y:S05]  /*10740*/  EXIT ;  /* 0x000000000000794d */ /* 0x000fea0003800000 */
.L_x_979:
        /* <DEDUP_REMOVED lines=10> */
.L_x_982:
[----:B------:R-:W-:-:S04]  /*107f0*/  I2FP.F32.U32 R2, R2 ;  /* 0x0000000200027245 */ /* 0x000fc80000201000 */
[----:B------:R-:W-:-:S04]  /*10800*/  F2FP.F16.F32.PACK_AB R3, RZ, R2 ;  /* 0x00000002ff03723e */ /* 0x000fc800000000ff */
[----:B------:R-:W-:-:S05]  /*10810*/  PRMT R3, R3, 0x5410, RZ ;  /* 0x0000541003037816 */ /* 0x000fca00000000ff */
[----:B------:R-:W-:Y:S01]  /*10820*/  STG.E desc[UR36][R16.64], R3 ;  /* 0x0000000310007986 */ /* 0x000fe2000c101924 */
[----:B------:R-:W-:Y:S05]  /*10830*/  EXIT ;  /* 0x000000000000794d */ /* 0x000fea0003800000 */
.L_x_981:
[----:B------:R-:W0:Y:S02]  /*10840*/  I2F.F64.U32 R2, R2 ;  /* 0x0000000200027312 */ /* 0x000e240000201800 */
[----:B0-----:R-:W-:Y:S01]  /*10850*/  STG.E.64 desc[UR36][R16.64], R2 ;  /* 0x0000000210007986 */ /* 0x001fe2000c101b24 */
[----:B------:R-:W-:Y:S05]  /*10860*/  EXIT ;  /* 0x000000000000794d */ /* 0x000fea0003800000 */
.L_x_972:
        /* <DEDUP_REMOVED lines=10> */
.L_x_985:
[----:B------:R-:W0:Y:S01]  /*10910*/  I2F.F64.U32 R4, R2 ;  /* 0x0000000200047312 */ /* 0x000e220000201800 */
[----:B------:R-:W-:-:S05]  /*10920*/  CS2R R6, SRZ ;  /* 0x0000000000067805 */ /* 0x000fca000001ff00 */
[----:B0-----:R-:W-:Y:S01]  /*10930*/  STG.E.128 desc[UR36][R16.64], R4 ;  /* 0x0000000410007986 */ /* 0x001fe2000c101d24 */
[----:B------:R-:W-:Y:S05]  /*10940*/  EXIT ;  /* 0x000000000000794d */ /* 0x000fea0003800000 */
.L_x_984:
        /* <DEDUP_REMOVED lines=21> */
.L_x_989:
[----:B------:R-:W-:Y:S05]  /*10aa0*/  BSYNC B0 ;  /* 0x0000000000007941 */ /* 0x000fea0003800000 */
.L_x_988:
[----:B------:R-:W-:-:S05]  /*10ab0*/  LOP3.LUT R3, R0, R3, RZ, 0xfc, !PT ;  /* 0x0000000300037212 */ /* 0x000fca00078efcff */
[----:B------:R-:W-:Y:S01]  /*10ac0*/  STG.E.U8 desc[UR36][R16.64], R3 ;  /* 0x0000000310007986 */ /* 0x000fe2000c101124 */
[----:B------:R-:W-:Y:S05]  /*10ad0*/  EXIT ;  /* 0x000000000000794d */ /* 0x000fea0003800000 */
.L_x_987:
        /* <DEDUP_REMOVED lines=13> */
.L_x_991:
[----:B------:R-:W-:Y:S01]  /*10bb0*/  IMAD.MOV.U32 R0, RZ, RZ, 0x7f ;  /* 0x0000007fff007424 */ /* 0x000fe200078e00ff */
[----:B------:R-:W-:-:S04]  /*10bc0*/  ISETP.GT.U32.AND P0, PT, R2, 0x7f800000, PT ;  /* 0x7f8000000200780c */ /* 0x000fc80003f04070 */
[----:B------:R-:W-:-:S09]  /*10bd0*/  SEL R0, R0, 0x7c, P0 ;  /* 0x0000007c00007807 */ /* 0x000fd20000000000 */
.L_x_992:
[----:B------:R-:W-:Y:S05]  /*10be0*/  BSYNC B0 ;  /* 0x0000000000007941 */ /* 0x000fea0003800000 */
.L_x_990:
[----:B------:R-:W-:-:S04]  /*10bf0*/  LOP3.LUT R2, R3, 0x80000000, RZ, 0xc0, !PT ;  /* 0x8000000003027812 */ /* 0x000fc800078ec0ff */
[----:B------:R-:W-:-:S04]  /*10c00*/  SHF.R.U32.HI R3, RZ, 0x18, R2 ;  /* 0x00000018ff037819 */ /* 0x000fc80000011602 */
[----:B------:R-:W-:-:S05]  /*10c10*/  LOP3.LUT R3, R0, R3, RZ, 0xfc, !PT ;  /* 0x0000000300037212 */ /* 0x000fca00078efcff */
[----:B------:R-:W-:Y:S01]  /*10c20*/  STG.E.U8 desc[UR36][R16.64], R3 ;  /* 0x0000000310007986 */ /* 0x000fe2000c101124 */
[----:B------:R-:W-:Y:S05]  /*10c30*/  EXIT ;  /* 0x000000000000794d */ /* 0x000fea0003800000 */
.L_x_986:
[----:B------:R-:W-:-:S04]  /*10c40*/  I2FP.F32.U32 R0, R2 ;  /* 0x0000000200007245 */ /* 0x000fc80000201000 */
[----:B------:R-:W-:-:S05]  /*10c50*/  F2FP.BF16.F32.PACK_AB R0, RZ, R0 ;  /* 0x00000000ff00723e */ /* 0x000fca00000010ff */
[----:B------:R-:W-:Y:S01]  /*10c60*/  STG.E.U16 desc[UR36][R16.64], R0 ;  /* 0x0000000010007986 */ /* 0x000fe2000c101524 */
[----:B------:R-:W-:Y:S05]  /*10c70*/  EXIT ;  /* 0x000000000000794d */ /* 0x000fea0003800000 */
.L_x_983:
        /* <DEDUP_REMOVED lines=10> */
.L_x_995:
        /* <DEDUP_REMOVED lines=17> */
.L_x_998:
[----:B------:R-:W-:-:S04]  /*10e30*/  LOP3.LUT R2, R3, 0x80000000, RZ, 0xc0, !PT ;  /* 0x8000000003027812 */ /* 0x000fc800078ec0ff */
[----:B------:R-:W-:-:S04]  /*10e40*/  SHF.R.U32.HI R3, RZ, 0x18, R2 ;  /* 0x00000018ff037819 */ /* 0x000fc80000011602 */
[----:B------:R-:W-:-:S04]  /*10e50*/  LOP3.LUT R0, R0, R3, RZ, 0xfc, !PT ;  /* 0x0000000300007212 */ /* 0x000fc800078efcff */
[----:B------:R-:W-:-:S07]  /*10e60*/  PRMT R8, R0, 0x7610, R8 ;  /* 0x0000761000087816 */ /* 0x000fce0000000008 */
.L_x_997:
[----:B------:R-:W-:Y:S05]  /*10e70*/  BSYNC B0 ;  /* 0x0000000000007941 */ /* 0x000fea0003800000 */
.L_x_996:
[----:B------:R-:W-:Y:S01]  /*10e80*/  STG.E.U8 desc[UR36][R16.64], R8 ;  /* 0x0000000810007986 */ /* 0x000fe2000c101124 */
[----:B------:R-:W-:Y:S05]  /*10e90*/  EXIT ;  /* 0x000000000000794d */ /* 0x000fea0003800000 */
.L_x_994:
        /* <DEDUP_REMOVED lines=17> */
.L_x_1001:
[----:B------:R-:W-:-:S04]  /*10fb0*/  LOP3.LUT R2, R3, 0x80000000, RZ, 0xc0, !PT ;  /* 0x8000000003027812 */ /* 0x000fc800078ec0ff */
[----:B------:R-:W-:-:S04]  /*10fc0*/  SHF.R.U32.HI R3, RZ, 0x18, R2 ;  /* 0x00000018ff037819 */ /* 0x000fc80000011602 */
[----:B------:R-:W-:-:S04]  /*10fd0*/  LOP3.LUT R0, R0, R3, RZ, 0xfc, !PT ;  /* 0x0000000300007212 */ /* 0x000fc800078efcff */
[----:B------:R-:W-:-:S07]  /*10fe0*/  PRMT R8, R0, 0x7610, R8 ;  /* 0x0000761000087816 */ /* 0x000fce0000000008 */
.L_x_1000:
[----:B------:R-:W-:Y:S05]  /*10ff0*/  BSYNC B0 ;  /* 0x0000000000007941 */ /* 0x000fea0003800000 */
.L_x_999:
[----:B------:R-:W-:Y:S01]  /*11000*/  STG.E.U8 desc[UR36][R16.64], R8 ;  /* 0x0000000810007986 */ /* 0x000fe2000c101124 */
[----:B------:R-:W-:Y:S05]  /*11010*/  EXIT ;  /* 0x000000000000794d */ /* 0x000fea0003800000 */
.L_x_993:
        /* <DEDUP_REMOVED lines=22> */
.L_x_976:
        /* <DEDUP_REMOVED lines=16> */
.L_x_1004:
[----:B------:R-:W-:Y:S05]  /*11280*/  EXIT ;  /* 0x000000000000794d */ /* 0x000fea0003800000 */
.L_x_1003:
[----:B------:R-:W-:-:S05]  /*11290*/  IMAD.MOV.U32 R3, RZ, RZ, RZ ;  /* 0x000000ffff037224 */ /* 0x000fca00078e00ff */
[----:B------:R-:W-:Y:S01]  /*112a0*/  STG.E.64 desc[UR36][R16.64], R2 ;  /* 0x0000000210007986 */ /* 0x000fe2000c101b24 */
[----:B------:R-:W-:Y:S05]  /*112b0*/  EXIT ;  /* 0x000000000000794d */ /* 0x000fea0003800000 */
.L_x_1002:
[----:B------:R-:W-:Y:S01]  /*112c0*/  STG.E desc[UR36][R16.64], R2 ;  /* 0x0000000210007986 */ /* 0x000fe2000c101924 */
[----:B------:R-:W-:Y:S05]  /*112d0*/  EXIT ;  /* 0x000000000000794d */ /* 0x000fea0003800000 */
.L_x_1005:
        /* <DEDUP_REMOVED lines=10> */
.L_x_17213:


//--------------------- .text._ZN2at6native27unrolled_elementwise_kernelINS0_13BinaryFunctorIbbbNS0_15binary_internal10MulFunctorIbEEEESt5arrayIPcLm3EELi4E23TrivialOffsetCalculatorILi2EjESA_ILi1EjENS0_6memory12LoadWithCastILi2EEENSD_13StoreWithCastILi1EEEEEviT_T0_T2_T3_T4_T5_ --------------------------
	.section	.text._ZN2at6native27unrolled_elementwise_kernelINS0_13BinaryFunctorIbbbNS0_15binary_internal10MulFunctorIbEEEESt5arrayIPcLm3EELi4E23TrivialOffsetCalculatorILi2EjESA_ILi1EjENS0_6memory12LoadWithCastILi2EEENSD_13StoreWithCastILi1EEEEEviT_T0_T2_T3_T4_T5_,"ax",@progbits
	.align	128
        .global         _ZN2at6native27unrolled_elementwise_kernelINS0_13BinaryFunctorIbbbNS0_15binary_internal10MulFunctorIbEEEESt5arrayIPcLm3EELi4E23TrivialOffsetCalculatorILi2EjESA_ILi1EjENS0_6memory12LoadWithCastILi2EEENSD_13StoreWithCastILi1EEEEEviT_T0_T2_T3_T4_T5_
        .type           _ZN2at6native27unrolled_elementwise_kernelINS0_13BinaryFunctorIbbbNS0_15binary_internal10MulFunctorIbEEEESt5arrayIPcLm3EELi4E23TrivialOffsetCalculatorILi2EjESA_ILi1EjENS0_6memory12LoadWithCastILi2EEENSD_13StoreWithCastILi1EEEEEviT_T0_T2_T3_T4_T5_,@function
        .size           _ZN2at6native27unrolled_elementwise_kernelINS0_13BinaryFunctorIbbbNS0_15binary_internal10MulFunctorIbEEEESt5arrayIPcLm3EELi4E23TrivialOffsetCalculatorILi2EjESA_ILi1EjENS0_6memory12LoadWithCastILi2EEENSD_13StoreWithCastILi1EEEEEviT_T0_T2_T3_T4_T5_,(.L_x_17214 - _ZN2at6native27unrolled_elementwise_kernelINS0_13BinaryFunctorIbbbNS0_15binary_internal10MulFunctorIbEEEESt5arrayIPcLm3EELi4E23TrivialOffsetCalculatorILi2EjESA_ILi1EjENS0_6memory12LoadWithCastILi2EEENSD_13StoreWithCastILi1EEEEEviT_T0_T2_T3_T4_T5_)
        .other          _ZN2at6native27unrolled_elementwise_kernelINS0_13BinaryFunctorIbbbNS0_15binary_internal10MulFunctorIbEEEESt5arrayIPcLm3EELi4E23TrivialOffsetCalculatorILi2EjESA_ILi1EjENS0_6memory12LoadWithCastILi2EEENSD_13StoreWithCastILi1EEEEEviT_T0_T2_T3_T4_T5_,@"STO_CUDA_ENTRY STV_DEFAULT"
_ZN2at6native27unrolled_elementwise_kernelINS0_13BinaryFunctorIbbbNS0_15binary_internal10MulFunctorIbEEEESt5arrayIPcLm3EELi4E23TrivialOffsetCalculatorILi2EjESA_ILi1EjENS0_6memory12LoadWithCastILi2EEENSD_13StoreWithCastILi1EEEEEviT_T0_T2_T3_T4_T5_:
.text._ZN2at6native27unrolled_elementwise_kernelINS0_13BinaryFunctorIbbbNS0_15binary_internal10MulFunctorIbEEEESt5arrayIPcLm3EELi4E23TrivialOffsetCalculatorILi2EjESA_ILi1EjENS0_6memory12LoadWithCastILi2EEENSD_13StoreWithCastILi1EEEEEviT_T0_T2_T3_T4_T5_:
        /* <DEDUP_REMOVED lines=9> */
[----:B------:R-:W-:-:S07]  /*0090*/  PRMT R18, RZ, 0x7610, R18 ;  /* 0x00007610ff127816 */ /* 0x000fce0000000012 */
[----:B------:R-:W4:Y:S01]  /*00a0*/  LDC.U8 R24, c[0x0][0x235] ;  /* 0x00008d40ff187b82 */ /* 0x000f220000000000 */
[----:B-1----:R-:W-:-:S05]  /*00b0*/  IMAD R22, R2, -0x200, R3 ;  /* 0xfffffe0002167824 */ /* 0x002fca00078e0203 */
[----:B--2---:R-:W-:-:S13]  /*00c0*/  ISETP.GE.AND P0, PT, R25, R22, PT ;  /* 0x000000161900720c */ /* 0x004fda0003f06270 */
[----:B0--34-:R-:W-:Y:S05]  /*00d0*/  @P0 BRA `(.L_x_1007) ;  /* 0x0000002000040947 */ /* 0x019fea0003800000 */
        /* <DEDUP_REMOVED lines=21> */
.L_x_1011:
[----:B------:R-:W2:Y:S02]  /*0230*/  LDG.E.U8 R4, desc[UR36][R4.64] ;  /* 0x0000002404047981 */ /* 0x000ea4000c1e1100 */
[----:B--2---:R-:W-:-:S04]  /*0240*/  ISETP.NE.AND P0, PT, R4, RZ, PT ;  /* 0x000000ff0400720c */ /* 0x004fc80003f05270 */
[----:B------:R-:W-:Y:S01]  /*0250*/  P2R R18, PR, RZ, 0x1 ;  /* 0x00000001ff127803 */ /* 0x000fe20000000000 */
[----:B------:R-:W-:Y:S08]  /*0260*/  BRA `(.L_x_1013) ;  /* 0x0000000c00c47947 */ /* 0x000ff00003800000 */
.L_x_1010:
        /* <DEDUP_REMOVED lines=11> */
.L_x_1015:
[----:B------:R-:W2:Y:S02]  /*0320*/  LDG.E R4, desc[UR36][R4.64] ;  /* 0x0000002404047981 */ /* 0x000ea4000c1e1900 */
[----:B--2---:R-:W-:-:S04]  /*0330*/  ISETP.NE.AND P0, PT, R4, RZ, PT ;  /* 0x000000ff0400720c */ /* 0x004fc80003f05270 */
[----:B------:R-:W-:Y:S01]  /*0340*/  P2R R18, PR, RZ, 0x1 ;  /* 0x00000001ff127803 */ /* 0x000fe20000000000 */
[----:B------:R-:W-:Y:S08]  /*0350*/  BRA `(.L_x_1013) ;  /* 0x0000000c00887947 */ /* 0x000ff00003800000 */
.L_x_1014:
[----:B------:R-:W2:Y:S02]  /*0360*/  LDG.E.U16 R4, desc[UR36][R4.64] ;  /* 0x0000002404047981 */ /* 0x000ea4000c1e1500 */
[----:B--2---:R-:W-:-:S04]  /*0370*/  ISETP.NE.AND P0, PT, R4, RZ, PT ;  /* 0x000000ff0400720c */ /* 0x004fc80003f05270 */
[----:B------:R-:W-:Y:S01]  /*0380*/  P2R R18, PR, RZ, 0x1 ;  /* 0x00000001ff127803 */ /* 0x000fe20000000000 */
[----:B------:R-:W-:Y:S08]  /*0390*/  BRA `(.L_x_1013) ;  /* 0x0000000c00787947 */ /* 0x000ff00003800000 */
.L_x_1009:
        /* <DEDUP_REMOVED lines=10> */
.L_x_1017:
[----:B------:R-:W2:Y:S02]  /*0440*/  LDG.E.U16 R0, desc[UR36][R4.64] ;  /* 0x0000002404007981 */ /* 0x000ea4000c1e1500 */
[----:B--2---:R-:W-:-:S05]  /*0450*/  HADD2.F32 R0, -RZ, R0.H0_H0 ;  /* 0x20000000ff007230 */ /* 0x004fca0000004100 */
[----:B------:R-:W-:-:S04]  /*0460*/  FSETP.NEU.FTZ.AND P0, PT, R0, RZ, PT ;  /* 0x000000ff0000720b */ /* 0x000fc80003f1d000 */
[----:B------:R-:W-:Y:S01]  /*0470*/  P2R R18, PR, RZ, 0x1 ;  /* 0x00000001ff127803 */ /* 0x000fe20000000000 */
[----:B------:R-:W-:Y:S08]  /*0480*/  BRA `(.L_x_1013) ;  /* 0x0000000c003c7947 */ /* 0x000ff00003800000 */
.L_x_1016:
        /* <DEDUP_REMOVED lines=12> */
.L_x_1019:
        /* <DEDUP_REMOVED lines=11> */
.L_x_1018:
[----:B------:R-:W2:Y:S02]  /*0600*/  LDG.E.64 R4, desc[UR36][R4.64] ;  /* 0x0000002404047981 */ /* 0x000ea4000c1e1b00 */
[----:B--2---:R-:W-:-:S06]  /*0610*/  DSETP.NEU.AND P0, PT, R4, RZ, PT ;  /* 0x000000ff0400722a */ /* 0x004fcc0003f0d000 */
[----:B------:R-:W-:Y:S01]  /*0620*/  P2R R18, PR, RZ, 0x1 ;  /* 0x00000001ff127803 */ /* 0x000fe20000000000 */
[----:B------:R-:W-:Y:S07]  /*0630*/  BRA `(.L_x_1013) ;  /* 0x0000000800d07947 */ /* 0x000fee0003800000 */
.L_x_1008:
        /* <DEDUP_REMOVED lines=12> */
.L_x_1022:
[----:B------:R-:W2:Y:S02]  /*0700*/  LDG.E.128 R4, desc[UR36][R4.64] ;  /* 0x0000002404047981 */ /* 0x000ea4000c1e1d00 */
[----:B--2---:R-:W-:-:S06]  /*0710*/  DSETP.NEU.AND P0, PT, R6, RZ, PT ;  /* 0x000000ff0600722a */ /* 0x004fcc0003f0d000 */
[----:B------:R-:W-:-:S06]  /*0720*/  DSETP.NEU.OR P0, PT, R4, RZ, P0 ;  /* 0x000000ff0400722a */ /* 0x000fcc000070d400 */
[----:B------:R-:W-:Y:S01]  /*0730*/  P2R R18, PR, RZ, 0x1 ;  /* 0x00000001ff127803 */ /* 0x000fe20000000000 */
[----:B------:R-:W-:Y:S07]  /*0740*/  BRA `(.L_x_1013) ;  /* 0x00000008008c7947 */ /* 0x000fee0003800000 */
.L_x_1021:
        /* <DEDUP_REMOVED lines=28> */
.L_x_1024:
        /* <DEDUP_REMOVED lines=12> */
[----:B------:R-:W-:-:S04]  /*09d0*/  FSETP.NEU.FTZ.AND P0, PT, R0, RZ, PT ;  /* 0x000000ff0000720b */ /* 0x000fc80003f1d000 */
[----:B------:R-:W-:Y:S01]  /*09e0*/  P2R R18, PR, RZ, 0x1 ;  /* 0x00000001ff127803 */ /* 0x000fe20000000000 */
[----:B------:R-:W-:Y:S08]  /*09f0*/  BRA `(.L_x_1013) ;  /* 0x0000000400e07947 */ /* 0x000ff00003800000 */
.L_x_1023:
[----:B------:R-:W2:Y:S02]  /*0a00*/  LDG.E.U16 R0, desc[UR36][R4.64] ;  /* 0x0000002404007981 */ /* 0x000ea4000c1e1500 */
[----:B--2---:R-:W-:-:S05]  /*0a10*/  IMAD.U32 R0, R0, 0x10000, RZ ;  /* 0x0001000000007824 */ /* 0x004fca00078e00ff */
[----:B------:R-:W-:-:S04]  /*0a20*/  FSETP.NEU.FTZ.AND P0, PT, R0, RZ, PT ;  /* 0x000000ff0000720b */ /* 0x000fc80003f1d000 */
[----:B------:R-:W-:Y:S01]  /*0a30*/  P2R R18, PR, RZ, 0x1 ;  /* 0x00000001ff127803 */ /* 0x000fe20000000000 */
[----:B------:R-:W-:Y:S08]  /*0a40*/  BRA `(.L_x_1013) ;  /* 0x0000000400cc7947 */ /* 0x000ff00003800000 */
.L_x_1020:
        /* <DEDUP_REMOVED lines=12> */
.L_x_1027:
        /* <DEDUP_REMOVED lines=21> */
.L_x_1031:
[----:B------:R-:W-:Y:S05]  /*0c60*/  BSYNC B1 ;  /* 0x0000000000017941 */ /* 0x000fea0003800000 */
.L_x_1030:
[----:B------:R-:W-:Y:S01]  /*0c70*/  LEA R5, R0, 0x3b800000, 0x17 ;  /* 0x3b80000000057811 */ /* 0x000fe200078eb8ff */
[----:B------:R-:W-:-:S05]  /*0c80*/  IMAD.SHL.U32 R0, R3, 0x100000, RZ ;  /* 0x0010000003007824 */ /* 0x000fca00078e00ff */
[----:B------:R-:W-:-:S07]  /*0c90*/  LOP3.LUT R0, R5, R0, R6, 0xfe, !PT ;  /* 0x0000000005007212 */ /* 0x000fce00078efe06 */
.L_x_1029:
[----:B------:R-:W-:Y:S05]  /*0ca0*/  BSYNC B0 ;  /* 0x0000000000007941 */ /* 0x000fea0003800000 */
.L_x_1028:
[----:B------:R-:W-:-:S04]  /*0cb0*/  FSETP.NEU.FTZ.AND P0, PT, R0, RZ, PT ;  /* 0x000000ff0000720b */ /* 0x000fc80003f1d000 */
[----:B------:R-:W-:Y:S01]  /*0cc0*/  P2R R18, PR, RZ, 0x1 ;  /* 0x00000001ff127803 */ /* 0x000fe20000000000 */
[----:B------:R-:W-:Y:S08]  /*0cd0*/  BRA `(.L_x_1013) ;  /* 0x0000000400287947 */ /* 0x000ff00003800000 */
.L_x_1026:
        /* <DEDUP_REMOVED lines=21> */
.L_x_1035:
[----:B------:R-:W-:Y:S05]  /*0e30*/  BSYNC B1 ;  /* 0x0000000000017941 */ /* 0x000fea0003800000 */
.L_x_1034:
[----:B------:R-:W-:Y:S01]  /*0e40*/  LEA R5, R0, 0x37800000, 0x17 ;  /* 0x3780000000057811 */ /* 0x000fe200078eb8ff */
[----:B------:R-:W-:-:S05]  /*0e50*/  IMAD.SHL.U32 R0, R3, 0x200000, RZ ;  /* 0x0020000003007824 */ /* 0x000fca00078e00ff */
[----:B------:R-:W-:-:S07]  /*0e60*/  LOP3.LUT R0, R5, R0, R6, 0xfe, !PT ;  /* 0x0000000005007212 */ /* 0x000fce00078efe06 */
.L_x_1033:
[----:B------:R-:W-:Y:S05]  /*0e70*/  BSYNC B0 ;  /* 0x0000000000007941 */ /* 0x000fea0003800000 */
.L_x_1032:
[----:B------:R-:W-:-:S04]  /*0e80*/  FSETP.NEU.FTZ.AND P0, PT, R0, RZ, PT ;  /* 0x000000ff0000720b */ /* 0x000fc80003f1d000 */
[----:B------:R-:W-:Y:S01]  /*0e90*/  P2R R18, PR, RZ, 0x1 ;  /* 0x00000001ff127803 */ /* 0x000fe20000000000 */
[----:B------:R-:W-:Y:S08]  /*0ea0*/  BRA `(.L_x_1013) ;  /* 0x0000000000b47947 */ /* 0x000ff00003800000 */
.L_x_1025:
        /* <DEDUP_REMOVED lines=14> */
.L_x_1039:
[----:B------:R-:W-:Y:S05]  /*0f90*/  BSYNC B0 ;  /* 0x0000000000007941 */ /* 0x000fea0003800000 */
.L_x_1038:
[----:B------:R-:W-:-:S04]  /*0fa0*/  FSETP.NEU.FTZ.AND P0, PT, R0, RZ, PT ;  /* 0x000000ff0000720b */ /* 0x000fc80003f1d000 */
[----:B------:R-:W-:Y:S01]  /*0fb0*/  P2R R18, PR, RZ, 0x1 ;  /* 0x00000001ff127803 */ /* 0x000fe20000000000 */
[----:B------:R-:W-:Y:S08]  /*0fc0*/  BRA `(.L_x_1013) ;  /* 0x00000000006c7947 */ /* 0x000ff00003800000 */
.L_x_1012:
        /* <DEDUP_REMOVED lines=16> */
.L_x_1040:
[----:B------:R-:W-:-:S04]  /*10d0*/  PLOP3.LUT P0, PT, PT, PT, PT, 0x8, 0x0 ;  /* 0x000000000000781c */ /* 0x000fc80003f0e170 */
[----:B------:R-:W-:Y:S01]  /*10e0*/  P2R R18, PR, RZ, 0x1 ;  /* 0x00000001ff127803 */ /* 0x000fe20000000000 */
[----:B------:R-:W-:Y:S08]  /*10f0*/  BRA `(.L_x_1013) ;  /* 0x0000000000207947 */ /* 0x000ff00003800000 */
.L_x_1037:
[----:B------:R-:W2:Y:S02]  /*1100*/  LDG.E.64 R4, desc[UR36][R4.64] ;  /* 0x0000002404047981 */ /* 0x000ea4000c1e1b00 */
[----:B--2---:R-:W-:-:S04]  /*1110*/  ISETP.NE.U32.AND P0, PT, R4, RZ, PT ;  /* 0x000000ff0400720c */ /* 0x004fc80003f05070 */
[----:B------:R-:W-:-:S04]  /*1120*/  ISETP.NE.AND.EX P0, PT, R5, RZ, PT, P0 ;  /* 0x000000ff0500720c */ /* 0x000fc80003f05300 */
[----:B------:R-:W-:Y:S01]  /*1130*/  P2R R18, PR, RZ, 0x1 ;  /* 0x00000001ff127803 */ /* 0x000fe20000000000 */
[----:B------:R-:W-:Y:S08]  /*1140*/  BRA `(.L_x_1013) ;  /* 0x00000000000c7947 */ /* 0x000ff00003800000 */
.L_x_1036:
[----:B------:R-:W2:Y:S02]  /*1150*/  LDG.E R4, desc[UR36][R4.64] ;  /* 0x0000002404047981 */ /* 0x000ea4000c1e1900 */
[----:B--2---:R-:W-:-:S04]  /*1160*/  ISETP.NE.AND P0, PT, R4, RZ, PT ;  /* 0x000000ff0400720c */ /* 0x004fc80003f05270 */
[----:B------:R-:W-:-:S09]  /*1170*/  P2R R18, PR, RZ, 0x1 ;  /* 0x00000001ff127803 */ /* 0x000fd20000000000 */
.L_x_1013:
[----:B------:R-:W0:Y:S01]  /*1180*/  LDC.64 R4, c[0x0][0x228] ;  /* 0x00008a00ff047b82 */ /* 0x000e220000000a00 */
[----:B------:R-:W-:Y:S01]  /*1190*/  PRMT R0, R24, 0x9910, RZ ;  /* 0x0000991018007816 */ /* 0x000fe200000000ff */
[----:B------:R-:W-:Y:S02]  /*11a0*/  ULDC UR4, c[0x0][0x23c] ;  /* 0x00008f0000047ab9 */ /* 0x000fe40000000800 */
[----:B------:R-:W-:Y:S01]  /*11b0*/  IMAD R17, R17, UR4, RZ ;  /* 0x0000000411117c24 */ /* 0x000fe2000f8e02ff */
[----:B------:R-:W-:-:S04]  /*11c0*/  ISETP.GT.AND P0, PT, R0, 0x9, PT ;  /* 0x000000090000780c */ /* 0x000fc80003f04270 */
[----:B0-----:R-:W-:-:S05]  /*11d0*/  IADD3 R4, P1, R17, R4, RZ ;  /* 0x0000000411047210 */ /* 0x001fca0007f3e0ff */
[----:B------:R-:W-:-:S04]  /*11e0*/  IMAD.X R5, RZ, RZ, R5, P1 ;  /* 0x000000ffff057224 */ /* 0x000fc800008e0605 */
        /* <DEDUP_REMOVED lines=12> */
.L_x_1044:
[----:B------:R-:W2:Y:S02]  /*12b0*/  LDG.E.U8 R4, desc[UR36][R4.64] ;  /* 0x0000002404047981 */ /* 0x000ea4000c1e1100 */
[----:B--2---:R-:W-:Y:S01]  /*12c0*/  ISETP.NE.AND P0, PT, R4, RZ, PT ;  /* 0x000000ff0400720c */ /* 0x004fe20003f05270 */
[----:B------:R-:W-:-:S12]  /*12d0*/  BRA `(.L_x_1046) ;  /* 0x0000000c00747947 */ /* 0x000fd80003800000 */
.L_x_1043:
        /* <DEDUP_REMOVED lines=10> */
.L_x_1048:
[----:B------:R-:W2:Y:S02]  /*1380*/  LDG.E R4, desc[UR36][R4.64] ;  /* 0x0000002404047981 */ /* 0x000ea4000c1e1900 */
[----:B--2---:R-:W-:Y:S01]  /*1390*/  ISETP.NE.AND P0, PT, R4, RZ, PT ;  /* 0x000000ff0400720c */ /* 0x004fe20003f05270 */
[----:B------:R-:W-:-:S12]  /*13a0*/  BRA `(.L_x_1046) ;  /* 0x0000000c00407947 */ /* 0x000fd80003800000 */
.L_x_1047:
[----:B------:R-:W2:Y:S02]  /*13b0*/  LDG.E.U16 R4, desc[UR36][R4.64] ;  /* 0x0000002404047981 */ /* 0x000ea4000c1e1500 */
[----:B--2---:R-:W-:Y:S01]  /*13c0*/  ISETP.NE.AND P0, PT, R4, RZ, PT ;  /* 0x000000ff0400720c */ /* 0x004fe20003f05270 */
[----:B------:R-:W-:-:S12]  /*13d0*/  BRA `(.L_x_1046) ;  /* 0x0000000c00347947 */ /* 0x000fd80003800000 */
.L_x_1042:
        /* <DEDUP_REMOVED lines=9> */
.L_x_1050:
[----:B------:R-:W2:Y:S02]  /*1470*/  LDG.E.U16 R0, desc[UR36][R4.64] ;  /* 0x0000002404007981 */ /* 0x000ea4000c1e1500 */
[----:B--2---:R-:W-:-:S05]  /*1480*/  HADD2.F32 R0, -RZ, R0.H0_H0 ;  /* 0x20000000ff007230 */ /* 0x004fca0000004100 */
[----:B------:R-:W-:Y:S01]  /*1490*/  FSETP.NEU.FTZ.AND P0, PT, R0, RZ, PT ;  /* 0x000000ff0000720b */ /* 0x000fe20003f1d000 */
[----:B------:R-:W-:-:S12]  /*14a0*/  BRA `(.L_x_1046) ;  /* 0x0000000c00007947 */ /* 0x000fd80003800000 */
.L_x_1049:
        /* <DEDUP_REMOVED lines=11> */
.L_x_1052:
        /* <DEDUP_REMOVED lines=10> */
.L_x_1051:
[----:B------:R-:W2:Y:S02]  /*1600*/  LDG.E.64 R4, desc[UR36][R4.64] ;  /* 0x0000002404047981 */ /* 0x000ea4000c1e1b00 */
[----:B--2---:R-:W-:Y:S01]  /*1610*/  DSETP.NEU.AND P0, PT, R4, RZ, PT ;  /* 0x000000ff0400722a */ /* 0x004fe20003f0d000 */
[----:B------:R-:W-:-:S13]  /*1620*/  BRA `(.L_x_1046) ;  /* 0x0000000800a07947 */ /* 0x000fda0003800000 */
.L_x_1041:
        /* <DEDUP_REMOVED lines=11> */
.L_x_1055:
[----:B------:R-:W2:Y:S02]  /*16e0*/  LDG.E.128 R4, desc[UR36][R4.64] ;  /* 0x0000002404047981 */ /* 0x000ea4000c1e1d00 */
[----:B--2---:R-:W-:-:S06]  /*16f0*/  DSETP.NEU.AND P0, PT, R6, RZ, PT ;  /* 0x000000ff0600722a */ /* 0x004fcc0003f0d000 */
[----:B------:R-:W-:Y:S01]  /*1700*/  DSETP.NEU.OR P0, PT, R4, RZ, P0 ;  /* 0x000000ff0400722a */ /* 0x000fe2000070d400 */
[----:B------:R-:W-:-:S13]  /*1710*/  BRA `(.L_x_1046) ;  /* 0x0000000800647947 */ /* 0x000fda0003800000 */
.L_x_1054:
        /* <DEDUP_REMOVED lines=27> */
.L_x_1057:
        /* <DEDUP_REMOVED lines=14> */
.L_x_1056:
[----:B------:R-:W2:Y:S02]  /*19b0*/  LDG.E.U16 R0, desc[UR36][R4.64] ;  /* 0x0000002404007981 */ /* 0x000ea4000c1e1500 */
[----:B--2---:R-:W-:-:S05]  /*19c0*/  IMAD.U32 R0, R0, 0x10000, RZ ;  /* 0x0001000000007824 */ /* 0x004fca00078e00ff */
[----:B------:R-:W-:Y:S01]  /*19d0*/  FSETP.NEU.FTZ.AND P0, PT, R0, RZ, PT ;  /* 0x000000ff0000720b */ /* 0x000fe20003f1d000 */
[----:B------:R-:W-:-:S12]  /*19e0*/  BRA `(.L_x_1046) ;  /* 0x0000000400b07947 */ /* 0x000fd80003800000 */
.L_x_1053:
        /* <DEDUP_REMOVED lines=11> */
.L_x_1060:
        /* <DEDUP_REMOVED lines=21> */
.L_x_1064:
[----:B------:R-:W-:Y:S05]  /*1bf0*/  BSYNC B1 ;  /* 0x0000000000017941 */ /* 0x000fea0003800000 */
.L_x_1063:
[----:B------:R-:W-:Y:S01]  /*1c00*/  LEA R5, R0, 0x3b800000, 0x17 ;  /* 0x3b80000000057811 */ /* 0x000fe200078eb8ff */
[----:B------:R-:W-:-:S05]  /*1c10*/  IMAD.SHL.U32 R0, R3, 0x100000, RZ ;  /* 0x0010000003007824 */ /* 0x000fca00078e00ff */
[----:B------:R-:W-:-:S07]  /*1c20*/  LOP3.LUT R0, R5, R0, R6, 0xfe, !PT ;  /* 0x0000000005007212 */ /* 0x000fce00078efe06 */
.L_x_1062:
[----:B------:R-:W-:Y:S05]  /*1c30*/  BSYNC B0 ;  /* 0x0000000000007941 */ /* 0x000fea0003800000 */
.L_x_1061:
[----:B------:R-:W-:Y:S01]  /*1c40*/  FSETP.NEU.FTZ.AND P0, PT, R0, RZ, PT ;  /* 0x000000ff0000720b */ /* 0x000fe20003f1d000 */
[----:B------:R-:W-:-:S12]  /*1c50*/  BRA `(.L_x_1046) ;  /* 0x0000000400147947 */ /* 0x000fd80003800000 */
.L_x_1059:
        /* <DEDUP_REMOVED lines=21> */
.L_x_1068:
[----:B------:R-:W-:Y:S05]  /*1db0*/  BSYNC B1 ;  /* 0x0000000000017941 */ /* 0x000fea0003800000 */
.L_x_1067:
[----:B------:R-:W-:Y:S01]  /*1dc0*/  LEA R5, R0, 0x37800000, 0x17 ;  /* 0x3780000000057811 */ /* 0x000fe200078eb8ff */
[----:B------:R-:W-:-:S05]  /*1dd0*/  IMAD.SHL.U32 R0, R3, 0x200000, RZ ;  /* 0x0020000003007824 */ /* 0x000fca00078e00ff */
[----:B------:R-:W-:-:S07]  /*1de0*/  LOP3.LUT R0, R5, R0, R6, 0xfe, !PT ;  /* 0x0000000005007212 */ /* 0x000fce00078efe06 */
.L_x_1066:
[----:B------:R-:W-:Y:S05]  /*1df0*/  BSYNC B0 ;  /* 0x0000000000007941 */ /* 0x000fea0003800000 */
.L_x_1065:
[----:B------:R-:W-:Y:S01]  /*1e00*/  FSETP.NEU.FTZ.AND P0, PT, R0, RZ, PT ;  /* 0x000000ff0000720b */ /* 0x000fe20003f1d000 */
[----:B------:R-:W-:-:S12]  /*1e10*/  BRA `(.L_x_1046) ;  /* 0x0000000000a47947 */ /* 0x000fd80003800000 */
.L_x_1058:
        /* <DEDUP_REMOVED lines=14> */
.L_x_1072:
[----:B------:R-:W-:Y:S05]  /*1f00*/  BSYNC B0 ;  /* 0x0000000000007941 */ /* 0x000fea0003800000 */
.L_x_1071:
[----:B------:R-:W-:Y:S01]  /*1f10*/  FSETP.NEU.FTZ.AND P0, PT, R0, RZ, PT ;  /* 0x000000ff0000720b */ /* 0x000fe20003f1d000 */
[----:B------:R-:W-:-:S12]  /*1f20*/  BRA `(.L_x_1046) ;  /* 0x0000000000607947 */ /* 0x000fd80003800000 */
.L_x_1045:
        /* <DEDUP_REMOVED lines=16> */
.L_x_1073:
[----:B------:R-:W-:Y:S01]  /*2030*/  PLOP3.LUT P0, PT, PT, PT, PT, 0x8, 0x0 ;  /* 0x000000000000781c */ /* 0x000fe20003f0e170 */
[----:B------:R-:W-:-:S12]  /*2040*/  BRA `(.L_x_1046) ;  /* 0x0000000000187947 */ /* 0x000fd80003800000 */
.L_x_1070:
[----:B------:R-:W2:Y:S02]  /*2050*/  LDG.E.64 R4, desc[UR36][R4.64] ;  /* 0x0000002404047981 */ /* 0x000ea4000c1e1b00 */
[----:B--2---:R-:W-:-:S04]  /*2060*/  ISETP.NE.U32.AND P0, PT, R4, RZ, PT ;  /* 0x000000ff0400720c */ /* 0x004fc80003f05070 */
[----:B------:R-:W-:Y:S01]  /*2070*/  ISETP.NE.AND.EX P0, PT, R5, RZ, PT, P0 ;  /* 0x000000ff0500720c */ /* 0x000fe20003f05300 */
[----:B------:R-:W-:-:S12]  /*2080*/  BRA `(.L_x_1046) ;  /* 0x0000000000087947 */ /* 0x000fd80003800000 */
.L_x_1069:
[----:B------:R-:W2:Y:S02]  /*2090*/  LDG.E R4, desc[UR36][R4.64] ;  /* 0x0000002404047981 */ /* 0x000ea4000c1e1900 */
[----:B--2---:R-:W-:-:S13]  /*20a0*/  ISETP.NE.AND P0, PT, R4, RZ, PT ;  /* 0x000000ff0400720c */ /* 0x004fda0003f05270 */
.L_x_1046:
[----:B------:R-:W-:Y:S01]  /*20b0*/  ISETP.NE.AND P1, PT, R18, RZ, PT ;  /* 0x000000ff1200720c */ /* 0x000fe20003f25270 */
[----:B------:R-:W-:Y:S01]  /*20c0*/  VIADD R25, R25, 0x80 ;  /* 0x0000008019197836 */ /* 0x000fe20000000000 */
[----:B------:R-:W-:Y:S02]  /*20d0*/  SEL R18, RZ, 0x1, !P0 ;  /* 0x00000001ff127807 */ /* 0x000fe40004000000 */
[----:B------:R-:W-:-:S09]  /*20e0*/  SEL R17, RZ, 0x1, !P1 ;  /* 0x00000001ff117807 */ /* 0x000fd20004800000 */
.L_x_1007:
[----:B------:R-:W-:Y:S05]  /*20f0*/  BSYNC B6 ;  /* 0x0000000000067941 */ /* 0x000fea0003800000 */
.L_x_1006:
[----:B------:R-:W-:Y:S01]  /*2100*/  ISETP.GE.AND P0, PT, R25, R22, PT ;  /* 0x000000161900720c */ /* 0x000fe20003f06270 */
[----:B------:R-:W-:Y:S01]  /*2110*/  BSSY B6, `(.L_x_1074) ;  /* 0x0000205000067945 */ /* 0x000fe20003800000 */
[----:B------:R-:W-:-:S11]  /*2120*/  PRMT R19, RZ, 0x7610, R19 ;  /* 0x00007610ff137816 */ /* 0x000fd60000000013 */
[----:B------:R-:W-:Y:S05]  /*2130*/  @P0 BRA `(.L_x_1075) ;  /* 0x0000002000080947 */ /* 0x000fea0003800000 */
        /* <DEDUP_REMOVED lines=21> */
.L_x_1079:
[----:B------:R-:W2:Y:S02]  /*2290*/  LDG.E.U8 R4, desc[UR36][R4.64] ;  /* 0x0000002404047981 */ /* 0x000ea4000c1e1100 */
[----:B--2---:R-:W-:-:S04]  /*22a0*/  ISETP.NE.AND P0, PT, R4, RZ, PT ;  /* 0x000000ff0400720c */ /* 0x004fc80003f05270 */
[----:B------:R-:W-:Y:S01]  /*22b0*/  P2R R19, PR, RZ, 0x1 ;  /* 0x00000001ff137803 */ /* 0x000fe20000000000 */
[----:B------:R-:W-:Y:S08]  /*22c0*/  BRA `(.L_x_1081) ;  /* 0x0000000c00c87947 */ /* 0x000ff00003800000 */
.L_x_1078:
        /* <DEDUP_REMOVED lines=11> */
.L_x_1083:
[----:B------:R-:W2:Y:S02]  /*2380*/  LDG.E R4, desc[UR36][R4.64] ;  /* 0x0000002404047981 */ /* 0x000ea4000c1e1900 */
[----:B--2---:R-:W-:-:S04]  /*2390*/  ISETP.NE.AND P0, PT, R4, RZ, PT ;  /* 0x000000ff0400720c */ /* 0x004fc80003f05270 */
[----:B------:R-:W-:Y:S01]  /*23a0*/  P2R R19, PR, RZ, 0x1 ;  /* 0x00000001ff137803 */ /* 0x000fe20000000000 */
[----:B------:R-:W-:Y:S08]  /*23b0*/  BRA `(.L_x_1081) ;  /* 0x0000000c008c7947 */ /* 0x000ff00003800000 */
.L_x_1082:
[----:B------:R-:W2:Y:S02]  /*23c0*/  LDG.E.U16 R4, desc[UR36][R4.64] ;  /* 0x0000002404047981 */ /* 0x000ea4000c1e1500 */
[----:B--2---:R-:W-:-:S04]  /*23d0*/  ISETP.NE.AND P0, PT, R4, RZ, PT ;  /* 0x000000ff0400720c */ /* 0x004fc80003f05270 */
[----:B------:R-:W-:Y:S01]  /*23e0*/  P2R R19, PR, RZ, 0x1 ;  /* 0x00000001ff137803 */ /* 0x000fe20000000000 */
[----:B------:R-:W-:Y:S08]  /*23f0*/  BRA `(.L_x_1081) ;  /* 0x0000000c007c7947 */ /* 0x000ff00003800000 */
.L_x_1077:
        /* <DEDUP_REMOVED lines=10> */
.L_x_1085:
[----:B------:R-:W2:Y:S02]  /*24a0*/  LDG.E.U16 R0, desc[UR36][R4.64] ;  /* 0x0000002404007981 */ /* 0x000ea4000c1e1500 */
[----:B--2---:R-:W-:-:S05]  /*24b0*/  HADD2.F32 R0, -RZ, R0.H0_H0 ;  /* 0x20000000ff007230 */ /* 0x004fca0000004100 */
[----:B------:R-:W-:-:S04]  /*24c0*/  FSETP.NEU.FTZ.AND P0, PT, R0, RZ, PT ;  /* 0x000000ff0000720b */ /* 0x000fc80003f1d000 */
[----:B------:R-:W-:Y:S01]  /*24d0*/  P2R R19, PR, RZ, 0x1 ;  /* 0x00000001ff137803 */ /* 0x000fe20000000000 */
[----:B------:R-:W-:Y:S08]  /*24e0*/  BRA `(.L_x_1081) ;  /* 0x0000000c00407947 */ /* 0x000ff00003800000 */
.L_x_1084:
        /* <DEDUP_REMOVED lines=12> */
.L_x_1087:
        /* <DEDUP_REMOVED lines=11> */
.L_x_1086:
[----:B------:R-:W2:Y:S02]  /*2660*/  LDG.E.64 R4, desc[UR36][R4.64] ;  /* 0x0000002404047981 */ /* 0x000ea4000c1e1b00 */
[----:B--2---:R-:W-:-:S06]  /*2670*/  DSETP.NEU.AND P0, PT, R4, RZ, PT ;  /* 0x000000ff0400722a */ /* 0x004fcc0003f0d000 */
[----:B------:R-:W-:Y:S01]  /*2680*/  P2R R19, PR, RZ, 0x1 ;  /* 0x00000001ff137803 */ /* 0x000fe20000000000 */
[----:B------:R-:W-:Y:S07]  /*2690*/  BRA `(.L_x_1081) ;  /* 0x0000000800d47947 */ /* 0x000fee0003800000 */
.L_x_1076:
        /* <DEDUP_REMOVED lines=12> */
.L_x_1090:
[----:B------:R-:W2:Y:S02]  /*2760*/  LDG.E.128 R4, desc[UR36][R4.64] ;  /* 0x0000002404047981 */ /* 0x000ea4000c1e1d00 */
[----:B--2---:R-:W-:-:S06]  /*2770*/  DSETP.NEU.AND P0, PT, R6, RZ, PT ;  /* 0x000000ff0600722a */ /* 0x004fcc0003f0d000 */
[----:B------:R-:W-:-:S06]  /*2780*/  DSETP.NEU.OR P0, PT, R4, RZ, P0 ;  /* 0x000000ff0400722a */ /* 0x000fcc000070d400 */
[----:B------:R-:W-:Y:S01]  /*2790*/  P2R R19, PR, RZ, 0x1 ;  /* 0x00000001ff137803 */ /* 0x000fe20000000000 */
[----:B------:R-:W-:Y:S07]  /*27a0*/  BRA `(.L_x_1081) ;  /* 0x0000000800907947 */ /* 0x000fee0003800000 */
.L_x_1089:
        /* <DEDUP_REMOVED lines=28> */
.L_x_1092:
        /* <DEDUP_REMOVED lines=16> */
.L_x_1091:
[----:B------:R-:W2:Y:S02]  /*2a70*/  LDG.E.U16 R0, desc[UR36][R4.64] ;  /* 0x0000002404007981 */ /* 0x000ea4000c1e1500 */
[----:B--2---:R-:W-:-:S05]  /*2a80*/  IMAD.U32 R0, R0, 0x10000, RZ ;  /* 0x0001000000007824 */ /* 0x004fca00078e00ff */
[----:B------:R-:W-:-:S04]  /*2a90*/  FSETP.NEU.FTZ.AND P0, PT, R0, RZ, PT ;  /* 0x000000ff0000720b */ /* 0x000fc80003f1d000 */
[----:B------:R-:W-:Y:S01]  /*2aa0*/  P2R R19, PR, RZ, 0x1 ;  /* 0x00000001ff137803 */ /* 0x000fe20000000000 */
[----:B------:R-:W-:Y:S08]  /*2ab0*/  BRA `(.L_x_1081) ;  /* 0x0000000400cc7947 */ /* 0x000ff00003800000 */
.L_x_1088:
        /* <DEDUP_REMOVED lines=12> */
.L_x_1095:
        /* <DEDUP_REMOVED lines=21> */
.L_x_1099:
[----:B------:R-:W-:Y:S05]  /*2cd0*/  BSYNC B1 ;  /* 0x0000000000017941 */ /* 0x000fea0003800000 */
.L_x_1098:
[----:B------:R-:W-:Y:S01]  /*2ce0*/  LEA R5, R0, 0x3b800000, 0x17 ;  /* 0x3b80000000057811 */ /* 0x000fe200078eb8ff */
[----:B------:R-:W-:-:S05]  /*2cf0*/  IMAD.SHL.U32 R0, R3, 0x100000, RZ ;  /* 0x0010000003007824 */ /* 0x000fca00078e00ff */
[----:B------:R-:W-:-:S07]  /*2d00*/  LOP3.LUT R0, R5, R0, R6, 0xfe, !PT ;  /* 0x0000000005007212 */ /* 0x000fce00078efe06 */
.L_x_1097:
[----:B------:R-:W-:Y:S05]  /*2d10*/  BSYNC B0 ;  /* 0x0000000000007941 */ /* 0x000fea0003800000 */
.L_x_1096:
[----:B------:R-:W-:-:S04]  /*2d20*/  FSETP.NEU.FTZ.AND P0, PT, R0, RZ, PT ;  /* 0x000000ff0000720b */ /* 0x000fc80003f1d000 */
[----:B------:R-:W-:Y:S01]  /*2d30*/  P2R R19, PR, RZ, 0x1 ;  /* 0x00000001ff137803 */ /* 0x000fe20000000000 */
[----:B------:R-:W-:Y:S08]  /*2d40*/  BRA `(.L_x_1081) ;  /* 0x0000000400287947 */ /* 0x000ff00003800000 */
.L_x_1094:
        /* <DEDUP_REMOVED lines=21> */
.L_x_1103:
[----:B------:R-:W-:Y:S05]  /*2ea0*/  BSYNC B1 ;  /* 0x0000000000017941 */ /* 0x000fea0003800000 */
.L_x_1102:
[----:B------:R-:W-:Y:S01]  /*2eb0*/  LEA R5, R0, 0x37800000, 0x17 ;  /* 0x3780000000057811 */ /* 0x000fe200078eb8ff */
[----:B------:R-:W-:-:S05]  /*2ec0*/  IMAD.SHL.U32 R0, R3, 0x200000, RZ ;  /* 0x0020000003007824 */ /* 0x000fca00078e00ff */
[----:B------:R-:W-:-:S07]  /*2ed0*/  LOP3.LUT R0, R5, R0, R6, 0xfe, !PT ;  /* 0x0000000005007212 */ /* 0x000fce00078efe06 */
.L_x_1101:
[----:B------:R-:W-:Y:S05]  /*2ee0*/  BSYNC B0 ;  /* 0x0000000000007941 */ /* 0x000fea0003800000 */
.L_x_1100:
[----:B------:R-:W-:-:S04]  /*2ef0*/  FSETP.NEU.FTZ.AND P0, PT, R0, RZ, PT ;  /* 0x000000ff0000720b */ /* 0x000fc80003f1d000 */
[----:B------:R-:W-:Y:S01]  /*2f00*/  P2R R19, PR, RZ, 0x1 ;  /* 0x00000001ff137803 */ /* 0x000fe20000000000 */
[----:B------:R-:W-:Y:S08]  /*2f10*/  BRA `(.L_x_1081) ;  /* 0x0000000000b47947 */ /* 0x000ff00003800000 */
.L_x_1093:
        /* <DEDUP_REMOVED lines=14> */
.L_x_1107:
[----:B------:R-:W-:Y:S05]  /*3000*/  BSYNC B0 ;  /* 0x0000000000007941 */ /* 0x000fea0003800000 */
.L_x_1106:
[----:B------:R-:W-:-:S04]  /*3010*/  FSETP.NEU.FTZ.AND P0, PT, R0, RZ, PT ;  /* 0x000000ff0000720b */ /* 0x000fc80003f1d000 */
[----:B------:R-:W-:Y:S01]  /*3020*/  P2R R19, PR, RZ, 0x1 ;  /* 0x00000001ff137803 */ /* 0x000fe20000000000 */
[----:B------:R-:W-:Y:S08]  /*3030*/  BRA `(.L_x_1081) ;  /* 0x00000000006c7947 */ /* 0x000ff00003800000 */
.L_x_1080:
        /* <DEDUP_REMOVED lines=16> */
.L_x_1108:
[----:B------:R-:W-:-:S04]  /*3140*/  PLOP3.LUT P0, PT, PT, PT, PT, 0x8, 0x0 ;  /* 0x000000000000781c */ /* 0x000fc80003f0e170 */
[----:B------:R-:W-:Y:S01]  /*3150*/  P2R R19, PR, RZ, 0x1 ;  /* 0x00000001ff137803 */ /* 0x000fe20000000000 */
[----:B------:R-:W-:Y:S08]  /*3160*/  BRA `(.L_x_1081) ;  /* 0x0000000000207947 */ /* 0x000ff00003800000 */
.L_x_1105:
[----:B------:R-:W2:Y:S02]  /*3170*/  LDG.E.64 R4, desc[UR36][R4.64] ;  /* 0x0000002404047981 */ /* 0x000ea4000c1e1b00 */
[----:B--2---:R-:W-:-:S04]  /*3180*/  ISETP.NE.U32.AND P0, PT, R4, RZ, PT ;  /* 0x000000ff0400720c */ /* 0x004fc80003f05070 */
[----:B------:R-:W-:-:S04]  /*3190*/  ISETP.NE.AND.EX P0, PT, R5, RZ, PT, P0 ;  /* 0x000000ff0500720c */ /* 0x000fc80003f05300 */
[----:B------:R-:W-:Y:S01]  /*31a0*/  P2R R19, PR, RZ, 0x1 ;  /* 0x00000001ff137803 */ /* 0x000fe20000000000 */
[----:B------:R-:W-:Y:S08]  /*31b0*/  BRA `(.L_x_1081) ;  /* 0x00000000000c7947 */ /* 0x000ff00003800000 */
.L_x_1104:
[----:B------:R-:W2:Y:S02]  /*31c0*/  LDG.E R4, desc[UR36][R4.64] ;  /* 0x0000002404047981 */ /* 0x000ea4000c1e1900 */
[----:B--2---:R-:W-:-:S04]  /*31d0*/  ISETP.NE.AND P0, PT, R4, RZ, PT ;  /* 0x000000ff0400720c */ /* 0x004fc80003f05270 */
[----:B------:R-:W-:-:S09]  /*31e0*/  P2R R19, PR, RZ, 0x1 ;  /* 0x00000001ff137803 */ /* 0x000fd20000000000 */
.L_x_1081:
        /* <DEDUP_REMOVED lines=19> */
.L_x_1112:
[----:B------:R-:W2:Y:S02]  /*3320*/  LDG.E.U8 R4, desc[UR36][R4.64] ;  /* 0x0000002404047981 */ /* 0x000ea4000c1e1100 */
[----:B--2---:R-:W-:Y:S01]  /*3330*/  ISETP.NE.AND P0, PT, R4, RZ, PT ;  /* 0x000000ff0400720c */ /* 0x004fe20003f05270 */
[----:B------:R-:W-:-:S12]  /*3340*/  BRA `(.L_x_1114) ;  /* 0x0000000c00747947 */ /* 0x000fd80003800000 */
.L_x_1111:
        /* <DEDUP_REMOVED lines=10> */
.L_x_1116:
[----:B------:R-:W2:Y:S02]  /*33f0*/  LDG.E R4, desc[UR36][R4.64] ;  /* 0x0000002404047981 */ /* 0x000ea4000c1e1900 */
[----:B--2---:R-:W-:Y:S01]  /*3400*/  ISETP.NE.AND P0, PT, R4, RZ, PT ;  /* 0x000000ff0400720c */ /* 0x004fe20003f05270 */
[----:B------:R-:W-:-:S12]  /*3410*/  BRA `(.L_x_1114) ;  /* 0x0000000c00407947 */ /* 0x000fd80003800000 */
.L_x_1115:
[----:B------:R-:W2:Y:S02]  /*3420*/  LDG.E.U16 R4, desc[UR36][R4.64] ;  /* 0x0000002404047981 */ /* 0x000ea4000c1e1500 */
[----:B--2---:R-:W-:Y:S01]  /*3430*/  ISETP.NE.AND P0, PT, R4, RZ, PT ;  /* 0x000000ff0400720c */ /* 0x004fe20003f05270 */
[----:B------:R-:W-:-:S12]  /*3440*/  BRA `(.L_x_1114) ;  /* 0x0000000c00347947 */ /* 0x000fd80003800000 */
.L_x_1110:
        /* <DEDUP_REMOVED lines=9> */
.L_x_1118:
[----:B------:R-:W2:Y:S02]  /*34e0*/  LDG.E.U16 R0, desc[UR36][R4.64] ;  /* 0x0000002404007981 */ /* 0x000ea4000c1e1500 */
[----:B--2---:R-:W-:-:S05]  /*34f0*/  HADD2.F32 R0, -RZ, R0.H0_H0 ;  /* 0x20000000ff007230 */ /* 0x004fca0000004100 */
[----:B------:R-:W-:Y:S01]  /*3500*/  FSETP.NEU.FTZ.AND P0, PT, R0, RZ, PT ;  /* 0x000000ff0000720b */ /* 0x000fe20003f1d000 */
[----:B------:R-:W-:-:S12]  /*3510*/  BRA `(.L_x_1114) ;  /* 0x0000000c00007947 */ /* 0x000fd80003800000 */
.L_x_1117:
        /* <DEDUP_REMOVED lines=11> */
.L_x_1120:
        /* <DEDUP_REMOVED lines=10> */
.L_x_1119:
[----:B------:R-:W2:Y:S02]  /*3670*/  LDG.E.64 R4, desc[UR36][R4.64] ;  /* 0x0000002404047981 */ /* 0x000ea4000c1e1b00 */
[----:B--2---:R-:W-:Y:S01]  /*3680*/  DSETP.NEU.AND P0, PT, R4, RZ, PT ;  /* 0x000000ff0400722a */ /* 0x004fe20003f0d000 */
[----:B------:R-:W-:-:S13]  /*3690*/  BRA `(.L_x_1114) ;  /* 0x0000000800a07947 */ /* 0x000fda0003800000 */
.L_x_1109:
        /* <DEDUP_REMOVED lines=11> */
.L_x_1123:
[----:B------:R-:W2:Y:S02]  /*3750*/  LDG.E.128 R4, desc[UR36][R4.64] ;  /* 0x0000002404047981 */ /* 0x000ea4000c1e1d00 */
[----:B--2---:R-:W-:-:S06]  /*3760*/  DSETP.NEU.AND P0, PT, R6, RZ, PT ;  /* 0x000000ff0600722a */ /* 0x004fcc0003f0d000 */
[----:B------:R-:W-:Y:S01]  /*3770*/  DSETP.NEU.OR P0, PT, R4, RZ, P0 ;  /* 0x000000ff0400722a */ /* 0x000fe2000070d400 */
[----:B------:R-:W-:-:S13]  /*3780*/  BRA `(.L_x_1114) ;  /* 0x0000000800647947 */ /* 0x000fda0003800000 */
.L_x_1122:
        /* <DEDUP_REMOVED lines=27> */
.L_x_1125:
        /* <DEDUP_REMOVED lines=14> */
.L_x_1124:
[----:B------:R-:W2:Y:S02]  /*3a20*/  LDG.E.U16 R0, desc[UR36][R4.64] ;  /* 0x0000002404007981 */ /* 0x000ea4000c1e1500 */
[----:B--2---:R-:W-:-:S05]  /*3a30*/  IMAD.U32 R0, R0, 0x10000, RZ ;  /* 0x0001000000007824 */ /* 0x004fca00078e00ff */
[----:B------:R-:W-:Y:S01]  /*3a40*/  FSETP.NEU.FTZ.AND P0, PT, R0, RZ, PT ;  /* 0x000000ff0000720b */ /* 0x000fe20003f1d000 */
[----:B------:R-:W-:-:S12]  /*3a50*/  BRA `(.L_x_1114) ;  /* 0x0000000400b07947 */ /* 0x000fd80003800000 */
.L_x_1121:
        /* <DEDUP_REMOVED lines=11> */
.L_x_1128:
        /* <DEDUP_REMOVED lines=21> */
.L_x_1132:
[----:B------:R-:W-:Y:S05]  /*3c60*/  BSYNC B1 ;  /* 0x0000000000017941 */ /* 0x000fea0003800000 */
.L_x_1131:
[----:B------:R-:W-:Y:S01]  /*3c70*/  LEA R5, R0, 0x3b800000, 0x17 ;  /* 0x3b80000000057811 */ /* 0x000fe200078eb8ff */
[----:B------:R-:W-:-:S05]  /*3c80*/  IMAD.SHL.U32 R0, R3, 0x100000, RZ ;  /* 0x0010000003007824 */ /* 0x000fca00078e00ff */
[----:B------:R-:W-:-:S07]  /*3c90*/  LOP3.LUT R0, R5, R0, R6, 0xfe, !PT ;  /* 0x0000000005007212 */ /* 0x000fce00078efe06 */
.L_x_1130:
[----:B------:R-:W-:Y:S05]  /*3ca0*/  BSYNC B0 ;  /* 0x0000000000007941 */ /* 0x000fea0003800000 */
.L_x_1129:
[----:B------:R-:W-:Y:S01]  /*3cb0*/  FSETP.NEU.FTZ.AND P0, PT, R0, RZ, PT ;  /* 0x000000ff0000720b */ /* 0x000fe20003f1d000 */
[----:B------:R-:W-:-:S12]  /*3cc0*/  BRA `(.L_x_1114) ;  /* 0x0000000400147947 */ /* 0x000fd80003800000 */
.L_x_1127:
        /* <DEDUP_REMOVED lines=21> */
.L_x_1136:
[----:B------:R-:W-:Y:S05]  /*3e20*/  BSYNC B1 ;  /* 0x0000000000017941 */ /* 0x000fea0003800000 */
.L_x_1135:
[----:B------:R-:W-:Y:S01]  /*3e30*/  LEA R5, R0, 0x37800000, 0x17 ;  /* 0x3780000000057811 */ /* 0x000fe200078eb8ff */
[----:B------:R-:W-:-:S05]  /*3e40*/  IMAD.SHL.U32 R0, R3, 0x200000, RZ ;  /* 0x0020000003007824 */ /* 0x000fca00078e00ff */
[----:B------:R-:W-:-:S07]  /*3e50*/  LOP3.LUT R0, R5, R0, R6, 0xfe, !PT ;  /* 0x0000000005007212 */ /* 0x000fce00078efe06 */
.L_x_1134:
[----:B------:R-:W-:Y:S05]  /*3e60*/  BSYNC B0 ;  /* 0x0000000000007941 */ /* 0x000fea0003800000 */
.L_x_1133:
[----:B------:R-:W-:Y:S01]  /*3e70*/  FSETP.NEU.FTZ.AND P0, PT, R0, RZ, PT ;  /* 0x000000ff0000720b */ /* 0x000fe20003f1d000 */
[----:B------:R-:W-:-:S12]  /*3e80*/  BRA `(.L_x_1114) ;  /* 0x0000000000a47947 */ /* 0x000fd80003800000 */
.L_x_1126:
        /* <DEDUP_REMOVED lines=14> */
.L_x_1140:
[----:B------:R-:W-:Y:S05]  /*3f70*/  BSYNC B0 ;  /* 0x0000000000007941 */ /* 0x000fea0003800000 */
.L_x_1139:
[----:B------:R-:W-:Y:S01]  /*3f80*/  FSETP.NEU.FTZ.AND P0, PT, R0, RZ, PT ;  /* 0x000000ff0000720b */ /* 0x000fe20003f1d000 */
[----:B------:R-:W-:-:S12]  /*3f90*/  BRA `(.L_x_1114) ;  /* 0x0000000000607947 */ /* 0x000fd80003800000 */
.L_x_1113:
        /* <DEDUP_REMOVED lines=16> */
.L_x_1141:
[----:B------:R-:W-:Y:S01]  /*40a0*/  PLOP3.LUT P0, PT, PT, PT, PT, 0x8, 0x0 ;  /* 0x000000000000781c */ /* 0x000fe20003f0e170 */
[----:B------:R-:W-:-:S12]  /*40b0*/  BRA `(.L_x_1114) ;  /* 0x0000000000187947 */ /* 0x000fd80003800000 */
.L_x_1138:
[----:B------:R-:W2:Y:S02]  /*40c0*/  LDG.E.64 R4, desc[UR36][R4.64] ;  /* 0x0000002404047981 */ /* 0x000ea4000c1e1b00 */
[----:B--2---:R-:W-:-:S04]  /*40d0*/  ISETP.NE.U32.AND P0, PT, R4, RZ, PT ;  /* 0x000000ff0400720c */ /* 0x004fc80003f05070 */
[----:B------:R-:W-:Y:S01]  /*40e0*/  ISETP.NE.AND.EX P0, PT, R5, RZ, PT, P0 ;  /* 0x000000ff0500720c */ /* 0x000fe20003f05300 */
[----:B------:R-:W-:-:S12]  /*40f0*/  BRA `(.L_x_1114) ;  /* 0x0000000000087947 */ /* 0x000fd80003800000 */
.L_x_1137:
[----:B------:R-:W2:Y:S02]  /*4100*/  LDG.E R4, desc[UR36][R4.64] ;  /* 0x0000002404047981 */ /* 0x000ea4000c1e1900 */
[----:B--2---:R-:W-:-:S13]  /*4110*/  ISETP.NE.AND P0, PT, R4, RZ, PT ;  /* 0x000000ff0400720c */ /* 0x004fda0003f05270 */
.L_x_1114:
[----:B------:R-:W-:Y:S01]  /*4120*/  ISETP.NE.AND P1, PT, R19, RZ, PT ;  /* 0x000000ff1300720c */ /* 0x000fe20003f25270 */
[----:B------:R-:W-:Y:S01]  /*4130*/  VIADD R25, R25, 0x80 ;  /* 0x0000008019197836 */ /* 0x000fe20000000000 */
[----:B------:R-:W-:Y:S02]  /*4140*/  SEL R19, RZ, 0x1, !P0 ;  /* 0x00000001ff137807 */ /* 0x000fe40004000000 */
[----:B------:R-:W-:-:S09]  /*4150*/  SEL R16, RZ, 0x1, !P1 ;  /* 0x00000001ff107807 */ /* 0x000fd20004800000 */
.L_x_1075:
[----:B------:R-:W-:Y:S05]  /*4160*/  BSYNC B6 ;  /* 0x0000000000067941 */ /* 0x000fea0003800000 */
.L_x_1074:
[----:B------:R-:W-:Y:S01]  /*4170*/  ISETP.GE.AND P0, PT, R25, R22, PT ;  /* 0x000000161900720c */ /* 0x000fe20003f06270 */
[----:B------:R-:W-:Y:S01]  /*4180*/  BSSY B6, `(.L_x_1142) ;  /* 0x0000207000067945 */ /* 0x000fe20003800000 */
[----:B------:R-:W-:Y:S02]  /*4190*/  PRMT R27, RZ, 0x7610, R27 ;  /* 0x00007610ff1b7816 */ /* 0x000fe4000000001b */
[----:B------:R-:W-:Y:S02]  /*41a0*/  PRMT R26, RZ, 0x7610, R26 ;  /* 0x00007610ff1a7816 */ /* 0x000fe4000000001a */
[----:B------:R-:W-:-:S07]  /*41b0*/  PRMT R24, RZ, 0x7610, R24 ;  /* 0x00007610ff187816 */ /* 0x000fce0000000018 */
        /* <DEDUP_REMOVED lines=22> */
.L_x_1147:
[----:B------:R-:W2:Y:S02]  /*4320*/  LDG.E.U8 R4, desc[UR36][R4.64] ;  /* 0x0000002404047981 */ /* 0x000ea4000c1e1100 */
[----:B--2---:R-:W-:-:S04]  /*4330*/  ISETP.NE.AND P0, PT, R4, RZ, PT ;  /* 0x000000ff0400720c */ /* 0x004fc80003f05270 */
[----:B------:R-:W-:Y:S01]  /*4340*/  P2R R26, PR, RZ, 0x1 ;  /* 0x00000001ff1a7803 */ /* 0x000fe20000000000 */
[----:B------:R-:W-:Y:S08]  /*4350*/  BRA `(.L_x_1149) ;  /* 0x0000000c00c47947 */ /* 0x000ff00003800000 */
.L_x_1146:
        /* <DEDUP_REMOVED lines=11> */
.L_x_1151:
[----:B------:R-:W2:Y:S02]  /*4410*/  LDG.E R4, desc[UR36][R4.64] ;  /* 0x0000002404047981 */ /* 0x000ea4000c1e1900 */
[----:B--2---:R-:W-:-:S04]  /*4420*/  ISETP.NE.AND P0, PT, R4, RZ, PT ;  /* 0x000000ff0400720c */ /* 0x004fc80003f05270 */
[----:B------:R-:W-:Y:S01]  /*4430*/  P2R R26, PR, RZ, 0x1 ;  /* 0x00000001ff1a7803 */ /* 0x000fe20000000000 */
[----:B------:R-:W-:Y:S08]  /*4440*/  BRA `(.L_x_1149) ;  /* 0x0000000c00887947 */ /* 0x000ff00003800000 */
.L_x_1150:
[----:B------:R-:W2:Y:S02]  /*4450*/  LDG.E.U16 R4, desc[UR36][R4.64] ;  /* 0x0000002404047981 */ /* 0x000ea4000c1e1500 */
[----:B--2---:R-:W-:-:S04]  /*4460*/  ISETP.NE.AND P0, PT, R4, RZ, PT ;  /* 0x000000ff0400720c */ /* 0x004fc80003f05270 */
[----:B------:R-:W-:Y:S01]  /*4470*/  P2R R26, PR, RZ, 0x1 ;  /* 0x00000001ff1a7803 */ /* 0x000fe20000000000 */
[----:B------:R-:W-:Y:S08]  /*4480*/  BRA `(.L_x_1149) ;  /* 0x0000000c00787947 */ /* 0x000ff00003800000 */
.L_x_1145:
        /* <DEDUP_REMOVED lines=10> */
.L_x_1153:
[----:B------:R-:W2:Y:S02]  /*4530*/  LDG.E.U16 R0, desc[UR36][R4.64] ;  /* 0x0000002404007981 */ /* 0x000ea4000c1e1500 */
[----:B--2---:R-:W-:-:S05]  /*4540*/  HADD2.F32 R0, -RZ, R0.H0_H0 ;  /* 0x20000000ff007230 */ /* 0x004fca0000004100 */
[----:B------:R-:W-:-:S04]  /*4550*/  FSETP.NEU.FTZ.AND P0, PT, R0, RZ, PT ;  /* 0x000000ff0000720b */ /* 0x000fc80003f1d000 */
[----:B------:R-:W-:Y:S01]  /*4560*/  P2R R26, PR, RZ, 0x1 ;  /* 0x00000001ff1a7803 */ /* 0x000fe20000000000 */
[----:B------:R-:W-:Y:S08]  /*4570*/  BRA `(.L_x_1149) ;  /* 0x0000000c003c7947 */ /* 0x000ff00003800000 */
.L_x_1152:
        /* <DEDUP_REMOVED lines=12> */
.L_x_1155:
        /* <DEDUP_REMOVED lines=11> */
.L_x_1154:
[----:B------:R-:W2:Y:S02]  /*46f0*/  LDG.E.64 R4, desc[UR36][R4.64] ;  /* 0x0000002404047981 */ /* 0x000ea4000c1e1b00 */
[----:B--2---:R-:W-:-:S06]  /*4700*/  DSETP.NEU.AND P0, PT, R4, RZ, PT ;  /* 0x000000ff0400722a */ /* 0x004fcc0003f0d000 */
[----:B------:R-:W-:Y:S01]  /*4710*/  P2R R26, PR, RZ, 0x1 ;  /* 0x00000001ff1a7803 */ /* 0x000fe20000000000 */
[----:B------:R-:W-:Y:S07]  /*4720*/  BRA `(.L_x_1149) ;  /* 0x0000000800d07947 */ /* 0x000fee0003800000 */
.L_x_1144:
        /* <DEDUP_REMOVED lines=12> */
.L_x_1158:
[----:B------:R-:W2:Y:S02]  /*47f0*/  LDG.E.128 R4, desc[UR36][R4.64] ;  /* 0x0000002404047981 */ /* 0x000ea4000c1e1d00 */
[----:B--2---:R-:W-:-:S06]  /*4800*/  DSETP.NEU.AND P0, PT, R6, RZ, PT ;  /* 0x000000ff0600722a */ /* 0x004fcc0003f0d000 */
[----:B------:R-:W-:-:S06]  /*4810*/  DSETP.NEU.OR P0, PT, R4, RZ, P0 ;  /* 0x000000ff0400722a */ /* 0x000fcc000070d400 */
[----:B------:R-:W-:Y:S01]  /*4820*/  P2R R26, PR, RZ, 0x1 ;  /* 0x00000001ff1a7803 */ /* 0x000fe20000000000 */
[----:B------:R-:W-:Y:S07]  /*4830*/  BRA `(.L_x_1149) ;  /* 0x00000008008c7947 */ /* 0x000fee0003800000 */
.L_x_1157:
        /* <DEDUP_REMOVED lines=28> */
.L_x_1160:
        /* <DEDUP_REMOVED lines=15> */
.L_x_1159:
[----:B------:R-:W2:Y:S02]  /*4af0*/  LDG.E.U16 R0, desc[UR36][R4.64] ;  /* 0x0000002404007981 */ /* 0x000ea4000c1e1500 */
[----:B--2---:R-:W-:-:S05]  /*4b00*/  IMAD.U32 R0, R0, 0x10000, RZ ;  /* 0x0001000000007824 */ /* 0x004fca00078e00ff */
[----:B------:R-:W-:-:S04]  /*4b10*/  FSETP.NEU.FTZ.AND P0, PT, R0, RZ, PT ;  /* 0x000000ff0000720b */ /* 0x000fc80003f1d000 */
[----:B------:R-:W-:Y:S01]  /*4b20*/  P2R R26, PR, RZ, 0x1 ;  /* 0x00000001ff1a7803 */ /* 0x000fe20000000000 */
[----:B------:R-:W-:Y:S08]  /*4b30*/  BRA `(.L_x_1149) ;  /* 0x0000000400cc7947 */ /* 0x000ff00003800000 */
.L_x_1156:
        /* <DEDUP_REMOVED lines=12> */
.L_x_1163:
        /* <DEDUP_REMOVED lines=21> */
.L_x_1167:
[----:B------:R-:W-:Y:S05]  /*4d50*/  BSYNC B1 ;  /* 0x0000000000017941 */ /* 0x000fea0003800000 */
.L_x_1166:
[----:B------:R-:W-:Y:S01]  /*4d60*/  LEA R5, R0, 0x3b800000, 0x17 ;  /* 0x3b80000000057811 */ /* 0x000fe200078eb8ff */
[----:B------:R-:W-:-:S05]  /*4d70*/  IMAD.SHL.U32 R0, R3, 0x100000, RZ ;  /* 0x0010000003007824 */ /* 0x000fca00078e00ff */
[----:B------:R-:W-:-:S07]  /*4d80*/  LOP3.LUT R0, R5, R0, R6, 0xfe, !PT ;  /* 0x0000000005007212 */ /* 0x000fce00078efe06 */
.L_x_1165:
[----:B------:R-:W-:Y:S05]  /*4d90*/  BSYNC B0 ;  /* 0x0000000000007941 */ /* 0x000fea0003800000 */
.L_x_1164:
[----:B------:R-:W-:-:S04]  /*4da0*/  FSETP.NEU.FTZ.AND P0, PT, R0, RZ, PT ;  /* 0x000000ff0000720b */ /* 0x000fc80003f1d000 */
[----:B------:R-:W-:Y:S01]  /*4db0*/  P2R R26, PR, RZ, 0x1 ;  /* 0x00000001ff1a7803 */ /* 0x000fe20000000000 */
[----:B------:R-:W-:Y:S08]  /*4dc0*/  BRA `(.L_x_1149) ;  /* 0x0000000400287947 */ /* 0x000ff00003800000 */
.L_x_1162:
        /* <DEDUP_REMOVED lines=21> */
.L_x_1171:
[----:B------:R-:W-:Y:S05]  /*4f20*/  BSYNC B1 ;  /* 0x0000000000017941 */ /* 0x000fea0003800000 */
.L_x_1170:
[----:B------:R-:W-:Y:S01]  /*4f30*/  LEA R5, R0, 0x37800000, 0x17 ;  /* 0x3780000000057811 */ /* 0x000fe200078eb8ff */
[----:B------:R-:W-:-:S05]  /*4f40*/  IMAD.SHL.U32 R0, R3, 0x200000, RZ ;  /* 0x0020000003007824 */ /* 0x000fca00078e00ff */
[----:B------:R-:W-:-:S07]  /*4f50*/  LOP3.LUT R0, R5, R0, R6, 0xfe, !PT ;  /* 0x0000000005007212 */ /* 0x000fce00078efe06 */
.L_x_1169:
[----:B------:R-:W-:Y:S05]  /*4f60*/  BSYNC B0 ;  /* 0x0000000000007941 */ /* 0x000fea0003800000 */
.L_x_1168:
[----:B------:R-:W-:-:S04]  /*4f70*/  FSETP.NEU.FTZ.AND P0, PT, R0, RZ, PT ;  /* 0x000000ff0000720b */ /* 0x000fc80003f1d000 */
[----:B------:R-:W-:Y:S01]  /*4f80*/  P2R R26, PR, RZ, 0x1 ;  /* 0x00000001ff1a7803 */ /* 0x000fe20000000000 */
[----:B------:R-:W-:Y:S08]  /*4f90*/  BRA `(.L_x_1149) ;  /* 0x0000000000b47947 */ /* 0x000ff00003800000 */
.L_x_1161:
        /* <DEDUP_REMOVED lines=14> */
.L_x_1175:
[----:B------:R-:W-:Y:S05]  /*5080*/  BSYNC B0 ;  /* 0x0000000000007941 */ /* 0x000fea0003800000 */
.L_x_1174:
[----:B------:R-:W-:-:S04]  /*5090*/  FSETP.NEU.FTZ.AND P0, PT, R0, RZ, PT ;  /* 0x000000ff0000720b */ /* 0x000fc80003f1d000 */
[----:B------:R-:W-:Y:S01]  /*50a0*/  P2R R26, PR, RZ, 0x1 ;  /* 0x00000001ff1a7803 */ /* 0x000fe20000000000 */
[----:B------:R-:W-:Y:S08]  /*50b0*/  BRA `(.L_x_1149) ;  /* 0x00000000006c7947 */ /* 0x000ff00003800000 */
.L_x_1148:
        /* <DEDUP_REMOVED lines=16> */
.L_x_1176:
[----:B------:R-:W-:-:S04]  /*51c0*/  PLOP3.LUT P0, PT, PT, PT, PT, 0x8, 0x0 ;  /* 0x000000000000781c */ /* 0x000fc80003f0e170 */
[----:B------:R-:W-:Y:S01]  /*51d0*/  P2R R26, PR, RZ, 0x1 ;  /* 0x00000001ff1a7803 */ /* 0x000fe20000000000 */
[----:B------:R-:W-:Y:S08]  /*51e0*/  BRA `(.L_x_1149) ;  /* 0x0000000000207947 */ /* 0x000ff00003800000 */
.L_x_1173:
[----:B------:R-:W2:Y:S02]  /*51f0*/  LDG.E.64 R4, desc[UR36][R4.64] ;  /* 0x0000002404047981 */ /* 0x000ea4000c1e1b00 */
[----:B--2---:R-:W-:-:S04]  /*5200*/  ISETP.NE.U32.AND P0, PT, R4, RZ, PT ;  /* 0x000000ff0400720c */ /* 0x004fc80003f05070 */
[----:B------:R-:W-:-:S04]  /*5210*/  ISETP.NE.AND.EX P0, PT, R5, RZ, PT, P0 ;  /* 0x000000ff0500720c */ /* 0x000fc80003f05300 */
[----:B------:R-:W-:Y:S01]  /*5220*/  P2R R26, PR, RZ, 0x1 ;  /* 0x00000001ff1a7803 */ /* 0x000fe20000000000 */
[----:B------:R-:W-:Y:S08]  /*5230*/  BRA `(.L_x_1149) ;  /* 0x00000000000c7947 */ /* 0x000ff00003800000 */
.L_x_1172:
[----:B------:R-:W2:Y:S02]  /*5240*/  LDG.E R4, desc[UR36][R4.64] ;  /* 0x0000002404047981 */ /* 0x000ea4000c1e1900 */
[----:B--2---:R-:W-:-:S04]  /*5250*/  ISETP.NE.AND P0, PT, R4, RZ, PT ;  /* 0x000000ff0400720c */ /* 0x004fc80003f05270 */
[----:B------:R-:W-:-:S09]  /*5260*/  P2R R26, PR, RZ, 0x1 ;  /* 0x00000001ff1a7803 */ /* 0x000fd20000000000 */
.L_x_1149:
[----:B------:R-:W0:Y:S01]  /*5270*/  LDC.U8 R6, c[0x0][0x235] ;  /* 0x00008d40ff067b82 */ /* 0x000e220000000000 */
[----:B------:R-:W-:Y:S02]  /*5280*/  ULDC UR4, c[0x0][0x23c] ;  /* 0x00008f0000047ab9 */ /* 0x000fe40000000800 */
[----:B------:R-:W-:-:S05]  /*5290*/  IMAD R3, R24, UR4, RZ ;  /* 0x0000000418037c24 */ /* 0x000fca000f8e02ff */
[----:B------:R-:W1:Y:S01]  /*52a0*/  LDC.64 R4, c[0x0][0x228] ;  /* 0x00008a00ff047b82 */ /* 0x000e620000000a00 */
[----:B0-----:R-:W-:-:S04]  /*52b0*/  PRMT R0, R6, 0x9910, RZ ;  /* 0x0000991006007816 */ /* 0x001fc800000000ff */
[----:B------:R-:W-:Y:S02]  /*52c0*/  ISETP.GT.AND P1, PT, R0, 0x9, PT ;  /* 0x000000090000780c */ /* 0x000fe40003f24270 */
[----:B-1----:R-:W-:-:S05]  /*52d0*/  IADD3 R4, P0, R3, R4, RZ ;  /* 0x0000000403047210 */ /* 0x002fca0007f1e0ff */
        /* <DEDUP_REMOVED lines=13> */
.L_x_1180:
[----:B------:R-:W2:Y:S02]  /*53b0*/  LDG.E.U8 R4, desc[UR36][R4.64] ;  /* 0x0000002404047981 */ /* 0x000ea4000c1e1100 */
[----:B--2---:R-:W-:Y:S01]  /*53c0*/  ISETP.NE.AND P0, PT, R4, RZ, PT ;  /* 0x000000ff0400720c */ /* 0x004fe20003f05270 */
[----:B------:R-:W-:-:S12]  /*53d0*/  BRA `(.L_x_1182) ;  /* 0x0000000c00747947 */ /* 0x000fd80003800000 */
.L_x_1179:
        /* <DEDUP_REMOVED lines=10> */
.L_x_1184:
[----:B------:R-:W2:Y:S02]  /*5480*/  LDG.E R4, desc[UR36][R4.64] ;  /* 0x0000002404047981 */ /* 0x000ea4000c1e1900 */
[----:B--2---:R-:W-:Y:S01]  /*5490*/  ISETP.NE.AND P0, PT, R4, RZ, PT ;  /* 0x000000ff0400720c */ /* 0x004fe20003f05270 */
[----:B------:R-:W-:-:S12]  /*54a0*/  BRA `(.L_x_1182) ;  /* 0x0000000c00407947 */ /* 0x000fd80003800000 */
.L_x_1183:
[----:B------:R-:W2:Y:S02]  /*54b0*/  LDG.E.U16 R4, desc[UR36][R4.64] ;  /* 0x0000002404047981 */ /* 0x000ea4000c1e1500 */
[----:B--2---:R-:W-:Y:S01]  /*54c0*/  ISETP.NE.AND P0, PT, R4, RZ, PT ;  /* 0x000000ff0400720c */ /* 0x004fe20003f05270 */
[----:B------:R-:W-:-:S12]  /*54d0*/  BRA `(.L_x_1182) ;  /* 0x0000000c00347947 */ /* 0x000fd80003800000 */
.L_x_1178:
        /* <DEDUP_REMOVED lines=9> */
.L_x_1186:
[----:B------:R-:W2:Y:S02]  /*5570*/  LDG.E.U16 R0, desc[UR36][R4.64] ;  /* 0x0000002404007981 */ /* 0x000ea4000c1e1500 */
[----:B--2---:R-:W-:-:S05]  /*5580*/  HADD2.F32 R0, -RZ, R0.H0_H0 ;  /* 0x20000000ff007230 */ /* 0x004fca0000004100 */
[----:B------:R-:W-:Y:S01]  /*5590*/  FSETP.NEU.FTZ.AND P0, PT, R0, RZ, PT ;  /* 0x000000ff0000720b */ /* 0x000fe20003f1d000 */
[----:B------:R-:W-:-:S12]  /*55a0*/  BRA `(.L_x_1182) ;  /* 0x0000000c00007947 */ /* 0x000fd80003800000 */
.L_x_1185:
        /* <DEDUP_REMOVED lines=11> */
.L_x_1188:
        /* <DEDUP_REMOVED lines=10> */
.L_x_1187:
[----:B------:R-:W2:Y:S02]  /*5700*/  LDG.E.64 R4, desc[UR36][R4.64] ;  /* 0x0000002404047981 */ /* 0x000ea4000c1e1b00 */
[----:B--2---:R-:W-:Y:S01]  /*5710*/  DSETP.NEU.AND P0, PT, R4, RZ, PT ;  /* 0x000000ff0400722a */ /* 0x004fe20003f0d000 */
[----:B------:R-:W-:-:S13]  /*5720*/  BRA `(.L_x_1182) ;  /* 0x0000000800a07947 */ /* 0x000fda0003800000 */
.L_x_1177:
        /* <DEDUP_REMOVED lines=11> */
.L_x_1191:
[----:B------:R-:W2:Y:S02]  /*57e0*/  LDG.E.128 R4, desc[UR36][R4.64] ;  /* 0x0000002404047981 */ /* 0x000ea4000c1e1d00 */
[----:B--2---:R-:W-:-:S06]  /*57f0*/  DSETP.NEU.AND P0, PT, R6, RZ, PT ;  /* 0x000000ff0600722a */ /* 0x004fcc0003f0d000 */
[----:B------:R-:W-:Y:S01]  /*5800*/  DSETP.NEU.OR P0, PT, R4, RZ, P0 ;  /* 0x000000ff0400722a */ /* 0x000fe2000070d400 */
[----:B------:R-:W-:-:S13]  /*5810*/  BRA `(.L_x_1182) ;  /* 0x0000000800647947 */ /* 0x000fda0003800000 */
.L_x_1190:
        /* <DEDUP_REMOVED lines=27> */
.L_x_1193:
        /* <DEDUP_REMOVED lines=14> */
.L_x_1192:
[----:B------:R-:W2:Y:S02]  /*5ab0*/  LDG.E.U16 R0, desc[UR36][R4.64] ;  /* 0x0000002404007981 */ /* 0x000ea4000c1e1500 */
[----:B--2---:R-:W-:-:S05]  /*5ac0*/  IMAD.U32 R0, R0, 0x10000, RZ ;  /* 0x0001000000007824 */ /* 0x004fca00078e00ff */
[----:B------:R-:W-:Y:S01]  /*5ad0*/  FSETP.NEU.FTZ.AND P0, PT, R0, RZ, PT ;  /* 0x000000ff0000720b */ /* 0x000fe20003f1d000 */
[----:B------:R-:W-:-:S12]  /*5ae0*/  BRA `(.L_x_1182) ;  /* 0x0000000400b07947 */ /* 0x000fd80003800000 */
.L_x_1189:
        /* <DEDUP_REMOVED lines=11> */
.L_x_1196:
        /* <DEDUP_REMOVED lines=21> */
.L_x_1200:
[----:B------:R-:W-:Y:S05]  /*5cf0*/  BSYNC B1 ;  /* 0x0000000000017941 */ /* 0x000fea0003800000 */
.L_x_1199:
[----:B------:R-:W-:Y:S01]  /*5d00*/  LEA R5, R0, 0x3b800000, 0x17 ;  /* 0x3b80000000057811 */ /* 0x000fe200078eb8ff */
[----:B------:R-:W-:-:S05]  /*5d10*/  IMAD.SHL.U32 R0, R3, 0x100000, RZ ;  /* 0x0010000003007824 */ /* 0x000fca00078e00ff */
[----:B------:R-:W-:-:S07]  /*5d20*/  LOP3.LUT R0, R5, R0, R6, 0xfe, !PT ;  /* 0x0000000005007212 */ /* 0x000fce00078efe06 */
.L_x_1198:
[----:B------:R-:W-:Y:S05]  /*5d30*/  BSYNC B0 ;  /* 0x0000000000007941 */ /* 0x000fea0003800000 */
.L_x_1197:
[----:B------:R-:W-:Y:S01]  /*5d40*/  FSETP.NEU.FTZ.AND P0, PT, R0, RZ, PT ;  /* 0x000000ff0000720b */ /* 0x000fe20003f1d000 */
[----:B------:R-:W-:-:S12]  /*5d50*/  BRA `(.L_x_1182) ;  /* 0x0000000400147947 */ /* 0x000fd80003800000 */
.L_x_1195:
        /* <DEDUP_REMOVED lines=21> */
.L_x_1204:
[----:B------:R-:W-:Y:S05]  /*5eb0*/  BSYNC B1 ;  /* 0x0000000000017941 */ /* 0x000fea0003800000 */
.L_x_1203:
[----:B------:R-:W-:Y:S01]  /*5ec0*/  LEA R5, R0, 0x37800000, 0x17 ;  /* 0x3780000000057811 */ /* 0x000fe200078eb8ff */
[----:B------:R-:W-:-:S05]  /*5ed0*/  IMAD.SHL.U32 R0, R3, 0x200000, RZ ;  /* 0x0020000003007824 */ /* 0x000fca00078e00ff */
[----:B------:R-:W-:-:S07]  /*5ee0*/  LOP3.LUT R0, R5, R0, R6, 0xfe, !PT ;  /* 0x0000000005007212 */ /* 0x000fce00078efe06 */
.L_x_1202:
[----:B------:R-:W-:Y:S05]  /*5ef0*/  BSYNC B0 ;  /* 0x0000000000007941 */ /* 0x000fea0003800000 */
.L_x_1201:
[----:B------:R-:W-:Y:S01]  /*5f00*/  FSETP.NEU.FTZ.AND P0, PT, R0, RZ, PT ;  /* 0x000000ff0000720b */ /* 0x000fe20003f1d000 */
[----:B------:R-:W-:-:S12]  /*5f10*/  BRA `(.L_x_1182) ;  /* 0x0000000000a47947 */ /* 0x000fd80003800000 */
.L_x_1194:
        /* <DEDUP_REMOVED lines=14> */
.L_x_1208:
[----:B------:R-:W-:Y:S05]  /*6000*/  BSYNC B0 ;  /* 0x0000000000007941 */ /* 0x000fea0003800000 */
.L_x_1207:
[----:B------:R-:W-:Y:S01]  /*6010*/  FSETP.NEU.FTZ.AND P0, PT, R0, RZ, PT ;  /* 0x000000ff0000720b */ /* 0x000fe20003f1d000 */
[----:B------:R-:W-:-:S12]  /*6020*/  BRA `(.L_x_1182) ;  /* 0x0000000000607947 */ /* 0x000fd80003800000 */
.L_x_1181:
        /* <DEDUP_REMOVED lines=16> */
.L_x_1209:
[----:B------:R-:W-:Y:S01]  /*6130*/  PLOP3.LUT P0, PT, PT, PT, PT, 0x8, 0x0 ;  /* 0x000000000000781c */ /* 0x000fe20003f0e170 */
[----:B------:R-:W-:-:S12]  /*6140*/  BRA `(.L_x_1182) ;  /* 0x0000000000187947 */ /* 0x000fd80003800000 */
.L_x_1206:
[----:B------:R-:W2:Y:S02]  /*6150*/  LDG.E.64 R4, desc[UR36][R4.64] ;  /* 0x0000002404047981 */ /* 0x000ea4000c1e1b00 */
[----:B--2---:R-:W-:-:S04]  /*6160*/  ISETP.NE.U32.AND P0, PT, R4, RZ, PT ;  /* 0x000000ff0400720c */ /* 0x004fc80003f05070 */
[----:B------:R-:W-:Y:S01]  /*6170*/  ISETP.NE.AND.EX P0, PT, R5, RZ, PT, P0 ;  /* 0x000000ff0500720c */ /* 0x000fe20003f05300 */
[----:B------:R-:W-:-:S12]  /*6180*/  BRA `(.L_x_1182) ;  /* 0x0000000000087947 */ /* 0x000fd80003800000 */
.L_x_1205:
[----:B------:R-:W2:Y:S02]  /*6190*/  LDG.E R4, desc[UR36][R4.64] ;  /* 0x0000002404047981 */ /* 0x000ea4000c1e1900 */
[----:B--2---:R-:W-:-:S13]  /*61a0*/  ISETP.NE.AND P0, PT, R4, RZ, PT ;  /* 0x000000ff0400720c */ /* 0x004fda0003f05270 */
.L_x_1182:
[----:B------:R-:W-:Y:S01]  /*61b0*/  ISETP.NE.AND P1, PT, R26, RZ, PT ;  /* 0x000000ff1a00720c */ /* 0x000fe20003f25270 */
[----:B------:R-:W-:Y:S01]  /*61c0*/  VIADD R25, R25, 0x80 ;  /* 0x0000008019197836 */ /* 0x000fe20000000000 */
[----:B------:R-:W-:Y:S02]  /*61d0*/  SEL R24, RZ, 0x1, !P0 ;  /* 0x00000001ff187807 */ /* 0x000fe40004000000 */
[----:B------:R-:W-:-:S09]  /*61e0*/  SEL R26, RZ, 0x1, !P1 ;  /* 0x00000001ff1a7807 */ /* 0x000fd20004800000 */
.L_x_1143:
[----:B------:R-:W-:Y:S05]  /*61f0*/  BSYNC B6 ;  /* 0x0000000000067941 */ /* 0x000fea0003800000 */
.L_x_1142:
        /* <DEDUP_REMOVED lines=25> */
.L_x_1215:
[----:B------:R-:W2:Y:S02]  /*6390*/  LDG.E.U8 R4, desc[UR36][R4.64] ;  /* 0x0000002404047981 */ /* 0x000ea4000c1e1100 */
[----:B--2---:R-:W-:-:S04]  /*63a0*/  ISETP.NE.AND P0, PT, R4, RZ, PT ;  /* 0x000000ff0400720c */ /* 0x004fc80003f05270 */
[----:B------:R-:W-:Y:S01]  /*63b0*/  P2R R23, PR, RZ, 0x1 ;  /* 0x00000001ff177803 */ /* 0x000fe20000000000 */
[----:B------:R-:W-:Y:S08]  /*63c0*/  BRA `(.L_x_1217) ;  /* 0x0000000c00c47947 */ /* 0x000ff00003800000 */
.L_x_1214:
        /* <DEDUP_REMOVED lines=11> */
.L_x_1219:
[----:B------:R-:W2:Y:S02]  /*6480*/  LDG.E R4, desc[UR36][R4.64] ;  /* 0x0000002404047981 */ /* 0x000ea4000c1e1900 */
[----:B--2---:R-:W-:-:S04]  /*6490*/  ISETP.NE.AND P0, PT, R4, RZ, PT ;  /* 0x000000ff0400720c */ /* 0x004fc80003f05270 */
[----:B------:R-:W-:Y:S01]  /*64a0*/  P2R R23, PR, RZ, 0x1 ;  /* 0x00000001ff177803 */ /* 0x000fe20000000000 */
[----:B------:R-:W-:Y:S08]  /*64b0*/  BRA `(.L_x_1217) ;  /* 0x0000000c00887947 */ /* 0x000ff00003800000 */
.L_x_1218:
[----:B------:R-:W2:Y:S02]  /*64c0*/  LDG.E.U16 R4, desc[UR36][R4.64] ;  /* 0x0000002404047981 */ /* 0x000ea4000c1e1500 */
[----:B--2---:R-:W-:-:S04]  /*64d0*/  ISETP.NE.AND P0, PT, R4, RZ, PT ;  /* 0x000000ff0400720c */ /* 0x004fc80003f05270 */
[----:B------:R-:W-:Y:S01]  /*64e0*/  P2R R23, PR, RZ, 0x1 ;  /* 0x00000001ff177803 */ /* 0x000fe20000000000 */
[----:B------:R-:W-:Y:S08]  /*64f0*/  BRA `(.L_x_1217) ;  /* 0x0000000c00787947 */ /* 0x000ff00003800000 */
.L_x_1213:
        /* <DEDUP_REMOVED lines=10> */
.L_x_1221:
[----:B------:R-:W2:Y:S02]  /*65a0*/  LDG.E.U16 R0, desc[UR36][R4.64] ;  /* 0x0000002404007981 */ /* 0x000ea4000c1e1500 */
[----:B--2---:R-:W-:-:S05]  /*65b0*/  HADD2.F32 R0, -RZ, R0.H0_H0 ;  /* 0x20000000ff007230 */ /* 0x004fca0000004100 */
[----:B------:R-:W-:-:S04]  /*65c0*/  FSETP.NEU.FTZ.AND P0, PT, R0, RZ, PT ;  /* 0x000000ff0000720b */ /* 0x000fc80003f1d000 */
[----:B------:R-:W-:Y:S01]  /*65d0*/  P2R R23, PR, RZ, 0x1 ;  /* 0x00000001ff177803 */ /* 0x000fe20000000000 */
[----:B------:R-:W-:Y:S08]  /*65e0*/  BRA `(.L_x_1217) ;  /* 0x0000000c003c7947 */ /* 0x000ff00003800000 */
.L_x_1220:
        /* <DEDUP_REMOVED lines=12> */
.L_x_1223:
        /* <DEDUP_REMOVED lines=11> */
.L_x_1222:
[----:B------:R-:W2:Y:S02]  /*6760*/  LDG.E.64 R4, desc[UR36][R4.64] ;  /* 0x0000002404047981 */ /* 0x000ea4000c1e1b00 */
[----:B--2---:R-:W-:-:S06]  /*6770*/  DSETP.NEU.AND P0, PT, R4, RZ, PT ;  /* 0x000000ff0400722a */ /* 0x004fcc0003f0d000 */
[----:B------:R-:W-:Y:S01]  /*6780*/  P2R R23, PR, RZ, 0x1 ;  /* 0x00000001ff177803 */ /* 0x000fe20000000000 */
[----:B------:R-:W-:Y:S07]  /*6790*/  BRA `(.L_x_1217) ;  /* 0x0000000800d07947 */ /* 0x000fee0003800000 */
.L_x_1212:
        /* <DEDUP_REMOVED lines=12> */
.L_x_1226:
[----:B------:R-:W2:Y:S02]  /*6860*/  LDG.E.128 R4, desc[UR36][R4.64] ;  /* 0x0000002404047981 */ /* 0x000ea4000c1e1d00 */
[----:B--2---:R-:W-:-:S06]  /*6870*/  DSETP.NEU.AND P0, PT, R6, RZ, PT ;  /* 0x000000ff0600722a */ /* 0x004fcc0003f0d000 */
[----:B------:R-:W-:-:S06]  /*6880*/  DSETP.NEU.OR P0, PT, R4, RZ, P0 ;  /* 0x000000ff0400722a */ /* 0x000fcc000070d400 */
[----:B------:R-:W-:Y:S01]  /*6890*/  P2R R23, PR, RZ, 0x1 ;  /* 0x00000001ff177803 */ /* 0x000fe20000000000 */
[----:B------:R-:W-:Y:S07]  /*68a0*/  BRA `(.L_x_1217) ;  /* 0x00000008008c7947 */ /* 0x000fee0003800000 */
.L_x_1225:
        /* <DEDUP_REMOVED lines=28> */
.L_x_1228:
        /* <DEDUP_REMOVED lines=15> */
.L_x_1227:
[----:B------:R-:W2:Y:S02]  /*6b60*/  LDG.E.U16 R0, desc[UR36][R4.64] ;  /* 0x0000002404007981 */ /* 0x000ea4000c1e1500 */
[----:B--2---:R-:W-:-:S05]  /*6b70*/  IMAD.U32 R0, R0, 0x10000, RZ ;  /* 0x0001000000007824 */ /* 0x004fca00078e00ff */
[----:B------:R-:W-:-:S04]  /*6b80*/  FSETP.NEU.FTZ.AND P0, PT, R0, RZ, PT ;  /* 0x000000ff0000720b */ /* 0x000fc80003f1d000 */
[----:B------:R-:W-:Y:S01]  /*6b90*/  P2R R23, PR, RZ, 0x1 ;  /* 0x00000001ff177803 */ /* 0x000fe20000000000 */
[----:B------:R-:W-:Y:S08]  /*6ba0*/  BRA `(.L_x_1217) ;  /* 0x0000000400cc7947 */ /* 0x000ff00003800000 */
.L_x_1224:
        /* <DEDUP_REMOVED lines=12> */
.L_x_1231:
        /* <DEDUP_REMOVED lines=21> */
.L_x_1235:
[----:B------:R-:W-:Y:S05]  /*6dc0*/  BSYNC B1 ;  /* 0x0000000000017941 */ /* 0x000fea0003800000 */
.L_x_1234:
[----:B------:R-:W-:Y:S01]  /*6dd0*/  LEA R5, R0, 0x3b800000, 0x17 ;  /* 0x3b80000000057811 */ /* 0x000fe200078eb8ff */
[----:B------:R-:W-:-:S05]  /*6de0*/  IMAD.SHL.U32 R0, R3, 0x100000, RZ ;  /* 0x0010000003007824 */ /* 0x000fca00078e00ff */
[----:B------:R-:W-:-:S07]  /*6df0*/  LOP3.LUT R0, R5, R0, R6, 0xfe, !PT ;  /* 0x0000000005007212 */ /* 0x000fce00078efe06 */
.L_x_1233:
[----:B------:R-:W-:Y:S05]  /*6e00*/  BSYNC B0 ;  /* 0x0000000000007941 */ /* 0x000fea0003800000 */
.L_x_1232:
[----:B------:R-:W-:-:S04]  /*6e10*/  FSETP.NEU.FTZ.AND P0, PT, R0, RZ, PT ;  /* 0x000000ff0000720b */ /* 0x000fc80003f1d000 */
[----:B------:R-:W-:Y:S01]  /*6e20*/  P2R R23, PR, RZ, 0x1 ;  /* 0x00000001ff177803 */ /* 0x000fe20000000000 */
[----:B------:R-:W-:Y:S08]  /*6e30*/  BRA `(.L_x_1217) ;  /* 0x0000000400287947 */ /* 0x000ff00003800000 */
.L_x_1230:
        /* <DEDUP_REMOVED lines=21> */
.L_x_1239:
[----:B------:R-:W-:Y:S05]  /*6f90*/  BSYNC B1 ;  /* 0x0000000000017941 */ /* 0x000fea0003800000 */
.L_x_1238:
[----:B------:R-:W-:Y:S01]  /*6fa0*/  LEA R5, R0, 0x37800000, 0x17 ;  /* 0x3780000000057811 */ /* 0x000fe200078eb8ff */
[----:B------:R-:W-:-:S05]  /*6fb0*/  IMAD.SHL.U32 R0, R3, 0x200000, RZ ;  /* 0x0020000003007824 */ /* 0x000fca00078e00ff */
[----:B------:R-:W-:-:S07]  /*6fc0*/  LOP3.LUT R0, R5, R0, R6, 0xfe, !PT ;  /* 0x0000000005007212 */ /* 0x000fce00078efe06 */
.L_x_1237:
[----:B------:R-:W-:Y:S05]  /*6fd0*/  BSYNC B0 ;  /* 0x0000000000007941 */ /* 0x000fea0003800000 */
.L_x_1236:
[----:B------:R-:W-:-:S04]  /*6fe0*/  FSETP.NEU.FTZ.AND P0, PT, R0, RZ, PT ;  /* 0x000000ff0000720b */ /* 0x000fc80003f1d000 */
[----:B------:R-:W-:Y:S01]  /*6ff0*/  P2R R23, PR, RZ, 0x1 ;  /* 0x00000001ff177803 */ /* 0x000fe20000000000 */
[----:B------:R-:W-:Y:S08]  /*7000*/  BRA `(.L_x_1217) ;  /* 0x0000000000b47947 */ /* 0x000ff00003800000 */
.L_x_1229:
        /* <DEDUP_REMOVED lines=14> */
.L_x_1243:
[----:B------:R-:W-:Y:S05]  /*70f0*/  BSYNC B0 ;  /* 0x0000000000007941 */ /* 0x000fea0003800000 */
.L_x_1242:
[----:B------:R-:W-:-:S04]  /*7100*/  FSETP.NEU.FTZ.AND P0, PT, R0, RZ, PT ;  /* 0x000000ff0000720b */ /* 0x000fc80003f1d000 */
[----:B------:R-:W-:Y:S01]  /*7110*/  P2R R23, PR, RZ, 0x1 ;  /* 0x00000001ff177803 */ /* 0x000fe20000000000 */
[----:B------:R-:W-:Y:S08]  /*7120*/  BRA `(.L_x_1217) ;  /* 0x00000000006c7947 */ /* 0x000ff00003800000 */
.L_x_1216:
        /* <DEDUP_REMOVED lines=16> */
.L_x_1244:
[----:B------:R-:W-:-:S04]  /*7230*/  PLOP3.LUT P0, PT, PT, PT, PT, 0x8, 0x0 ;  /* 0x000000000000781c */ /* 0x000fc80003f0e170 */
[----:B------:R-:W-:Y:S01]  /*7240*/  P2R R23, PR, RZ, 0x1 ;  /* 0x00000001ff177803 */ /* 0x000fe20000000000 */
[----:B------:R-:W-:Y:S08]  /*7250*/  BRA `(.L_x_1217) ;  /* 0x0000000000207947 */ /* 0x000ff00003800000 */
.L_x_1241:
[----:B------:R-:W2:Y:S02]  /*7260*/  LDG.E.64 R4, desc[UR36][R4.64] ;  /* 0x0000002404047981 */ /* 0x000ea4000c1e1b00 */
[----:B--2---:R-:W-:-:S04]  /*7270*/  ISETP.NE.U32.AND P0, PT, R4, RZ, PT ;  /* 0x000000ff0400720c */ /* 0x004fc80003f05070 */
[----:B------:R-:W-:-:S04]  /*7280*/  ISETP.NE.AND.EX P0, PT, R5, RZ, PT, P0 ;  /* 0x000000ff0500720c */ /* 0x000fc80003f05300 */
[----:B------:R-:W-:Y:S01]  /*7290*/  P2R R23, PR, RZ, 0x1 ;  /* 0x00000001ff177803 */ /* 0x000fe20000000000 */
[----:B------:R-:W-:Y:S08]  /*72a0*/  BRA `(.L_x_1217) ;  /* 0x00000000000c7947 */ /* 0x000ff00003800000 */
.L_x_1240:
[----:B------:R-:W2:Y:S02]  /*72b0*/  LDG.E R4, desc[UR36][R4.64] ;  /* 0x0000002404047981 */ /* 0x000ea4000c1e1900 */
[----:B--2---:R-:W-:-:S04]  /*72c0*/  ISETP.NE.AND P0, PT, R4, RZ, PT ;  /* 0x000000ff0400720c */ /* 0x004fc80003f05270 */
[----:B------:R-:W-:-:S09]  /*72d0*/  P2R R23, PR, RZ, 0x1 ;  /* 0x00000001ff177803 */ /* 0x000fd20000000000 */
.L_x_1217:
        /* <DEDUP_REMOVED lines=20> */
.L_x_1248:
[----:B------:R-:W2:Y:S02]  /*7420*/  LDG.E.U8 R4, desc[UR36][R4.64] ;  /* 0x0000002404047981 */ /* 0x000ea4000c1e1100 */
[----:B--2---:R-:W-:Y:S01]  /*7430*/  ISETP.NE.AND P0, PT, R4, RZ, PT ;  /* 0x000000ff0400720c */ /* 0x004fe20003f05270 */
[----:B------:R-:W-:-:S12]  /*7440*/  BRA `(.L_x_1250) ;  /* 0x0000000c00747947 */ /* 0x000fd80003800000 */
.L_x_1247:
        /* <DEDUP_REMOVED lines=10> */
.L_x_1252:
[----:B------:R-:W2:Y:S02]  /*74f0*/  LDG.E R4, desc[UR36][R4.64] ;  /* 0x0000002404047981 */ /* 0x000ea4000c1e1900 */
[----:B--2---:R-:W-:Y:S01]  /*7500*/  ISETP.NE.AND P0, PT, R4, RZ, PT ;  /* 0x000000ff0400720c */ /* 0x004fe20003f05270 */
[----:B------:R-:W-:-:S12]  /*7510*/  BRA `(.L_x_1250) ;  /* 0x0000000c00407947 */ /* 0x000fd80003800000 */
.L_x_1251:
[----:B------:R-:W2:Y:S02]  /*7520*/  LDG.E.U16 R4, desc[UR36][R4.64] ;  /* 0x0000002404047981 */ /* 0x000ea4000c1e1500 */
[----:B--2---:R-:W-:Y:S01]  /*7530*/  ISETP.NE.AND P0, PT, R4, RZ, PT ;  /* 0x000000ff0400720c */ /* 0x004fe20003f05270 */
[----:B------:R-:W-:-:S12]  /*7540*/  BRA `(.L_x_1250) ;  /* 0x0000000c00347947 */ /* 0x000fd80003800000 */
.L_x_1246:
        /* <DEDUP_REMOVED lines=9> */
.L_x_1254:
[----:B------:R-:W2:Y:S02]  /*75e0*/  LDG.E.U16 R0, desc[UR36][R4.64] ;  /* 0x0000002404007981 */ /* 0x000ea4000c1e1500 */
[----:B--2---:R-:W-:-:S05]  /*75f0*/  HADD2.F32 R0, -RZ, R0.H0_H0 ;  /* 0x20000000ff007230 */ /* 0x004fca0000004100 */
[----:B------:R-:W-:Y:S01]  /*7600*/  FSETP.NEU.FTZ.AND P0, PT, R0, RZ, PT ;  /* 0x000000ff0000720b */ /* 0x000fe20003f1d000 */
[----:B------:R-:W-:-:S12]  /*7610*/  BRA `(.L_x_1250) ;  /* 0x0000000c00007947 */ /* 0x000fd80003800000 */
.L_x_1253:
        /* <DEDUP_REMOVED lines=11> */
.L_x_1256:
        /* <DEDUP_REMOVED lines=10> */
.L_x_1255:
[----:B------:R-:W2:Y:S02]  /*7770*/  LDG.E.64 R4, desc[UR36][R4.64] ;  /* 0x0000002404047981 */ /* 0x000ea4000c1e1b00 */
[----:B--2---:R-:W-:Y:S01]  /*7780*/  DSETP.NEU.AND P0, PT, R4, RZ, PT ;  /* 0x000000ff0400722a */ /* 0x004fe20003f0d000 */
[----:B------:R-:W-:-:S13]  /*7790*/  BRA `(.L_x_1250) ;  /* 0x0000000800a07947 */ /* 0x000fda0003800000 */
.L_x_1245:
        /* <DEDUP_REMOVED lines=11> */
.L_x_1259:
[----:B------:R-:W2:Y:S02]  /*7850*/  LDG.E.128 R4, desc[UR36][R4.64] ;  /* 0x0000002404047981 */ /* 0x000ea4000c1e1d00 */
[----:B--2---:R-:W-:-:S06]  /*7860*/  DSETP.NEU.AND P0, PT, R6, RZ, PT ;  /* 0x000000ff0600722a */ /* 0x004fcc0003f0d000 */
[----:B------:R-:W-:Y:S01]  /*7870*/  DSETP.NEU.OR P0, PT, R4, RZ, P0 ;  /* 0x000000ff0400722a */ /* 0x000fe2000070d400 */
[----:B------:R-:W-:-:S13]  /*7880*/  BRA `(.L_x_1250) ;  /* 0x0000000800647947 */ /* 0x000fda0003800000 */
.L_x_1258:
        /* <DEDUP_REMOVED lines=27> */
.L_x_1261:
        /* <DEDUP_REMOVED lines=14> */
.L_x_1260:
[----:B------:R-:W2:Y:S02]  /*7b20*/  LDG.E.U16 R0, desc[UR36][R4.64] ;  /* 0x0000002404007981 */ /* 0x000ea4000c1e1500 */
[----:B--2---:R-:W-:-:S05]  /*7b30*/  IMAD.U32 R0, R0, 0x10000, RZ ;  /* 0x0001000000007824 */ /* 0x004fca00078e00ff */
[----:B------:R-:W-:Y:S01]  /*7b40*/  FSETP.NEU.FTZ.AND P0, PT, R0, RZ, PT ;  /* 0x000000ff0000720b */ /* 0x000fe20003f1d000 */
[----:B------:R-:W-:-:S12]  /*7b50*/  BRA `(.L_x_1250) ;  /* 0x0000000400b07947 */ /* 0x000fd80003800000 */
.L_x_1257:
        /* <DEDUP_REMOVED lines=11> */
.L_x_1264:
        /* <DEDUP_REMOVED lines=21> */
.L_x_1268:
[----:B------:R-:W-:Y:S05]  /*7d60*/  BSYNC B1 ;  /* 0x0000000000017941 */ /* 0x000fea0003800000 */
.L_x_1267:
[----:B------:R-:W-:Y:S01]  /*7d70*/  LEA R5, R0, 0x3b800000, 0x17 ;  /* 0x3b80000000057811 */ /* 0x000fe200078eb8ff */
[----:B------:R-:W-:-:S05]  /*7d80*/  IMAD.SHL.U32 R0, R3, 0x100000, RZ ;  /* 0x0010000003007824 */ /* 0x000fca00078e00ff */
[----:B------:R-:W-:-:S07]  /*7d90*/  LOP3.LUT R0, R5, R0, R6, 0xfe, !PT ;  /* 0x0000000005007212 */ /* 0x000fce00078efe06 */
.L_x_1266:
[----:B------:R-:W-:Y:S05]  /*7da0*/  BSYNC B0 ;  /* 0x0000000000007941 */ /* 0x000fea0003800000 */
.L_x_1265:
[----:B------:R-:W-:Y:S01]  /*7db0*/  FSETP.NEU.FTZ.AND P0, PT, R0, RZ, PT ;  /* 0x000000ff0000720b */ /* 0x000fe20003f1d000 */
[----:B------:R-:W-:-:S12]  /*7dc0*/  BRA `(.L_x_1250) ;  /* 0x0000000400147947 */ /* 0x000fd80003800000 */
.L_x_1263:
        /* <DEDUP_REMOVED lines=21> */
.L_x_1272:
[----:B------:R-:W-:Y:S05]  /*7f20*/  BSYNC B1 ;  /* 0x0000000000017941 */ /* 0x000fea0003800000 */
.L_x_1271:
[----:B------:R-:W-:Y:S01]  /*7f30*/  LEA R5, R0, 0x37800000, 0x17 ;  /* 0x3780000000057811 */ /* 0x000fe200078eb8ff */
[----:B------:R-:W-:-:S05]  /*7f40*/  IMAD.SHL.U32 R0, R3, 0x200000, RZ ;  /* 0x0020000003007824 */ /* 0x000fca00078e00ff */
[----:B------:R-:W-:-:S07]  /*7f50*/  LOP3.LUT R0, R5, R0, R6, 0xfe, !PT ;  /* 0x0000000005007212 */ /* 0x000fce00078efe06 */
.L_x_1270:
[----:B------:R-:W-:Y:S05]  /*7f60*/  BSYNC B0 ;  /* 0x0000000000007941 */ /* 0x000fea0003800000 */
.L_x_1269:
[----:B------:R-:W-:Y:S01]  /*7f70*/  FSETP.NEU.FTZ.AND P0, PT, R0, RZ, PT ;  /* 0x000000ff0000720b */ /* 0x000fe20003f1d000 */
[----:B------:R-:W-:-:S12]  /*7f80*/  BRA `(.L_x_1250) ;  /* 0x0000000000a47947 */ /* 0x000fd80003800000 */
.L_x_1262:
        /* <DEDUP_REMOVED lines=14> */
.L_x_1276:
[----:B------:R-:W-:Y:S05]  /*8070*/  BSYNC B0 ;  /* 0x0000000000007941 */ /* 0x000fea0003800000 */
.L_x_1275:
[----:B------:R-:W-:Y:S01]  /*8080*/  FSETP.NEU.FTZ.AND P0, PT, R0, RZ, PT ;  /* 0x000000ff0000720b */ /* 0x000fe20003f1d000 */
[----:B------:R-:W-:-:S12]  /*8090*/  BRA `(.L_x_1250) ;  /* 0x0000000000607947 */ /* 0x000fd80003800000 */
.L_x_1249:
        /* <DEDUP_REMOVED lines=16> */
.L_x_1277:
[----:B------:R-:W-:Y:S01]  /*81a0*/  PLOP3.LUT P0, PT, PT, PT, PT, 0x8, 0x0 ;  /* 0x000000000000781c */ /* 0x000fe20003f0e170 */
[----:B------:R-:W-:-:S12]  /*81b0*/  BRA `(.L_x_1250) ;  /* 0x0000000000187947 */ /* 0x000fd80003800000 */
.L_x_1274:
[----:B------:R-:W2:Y:S02]  /*81c0*/  LDG.E.64 R4, desc[UR36][R4.64] ;  /* 0x0000002404047981 */ /* 0x000ea4000c1e1b00 */
[----:B--2---:R-:W-:-:S04]  /*81d0*/  ISETP.NE.U32.AND P0, PT, R4, RZ, PT ;  /* 0x000000ff0400720c */ /* 0x004fc80003f05070 */
[----:B------:R-:W-:Y:S01]  /*81e0*/  ISETP.NE.AND.EX P0, PT, R5, RZ, PT, P0 ;  /* 0x000000ff0500720c */ /* 0x000fe20003f05300 */
[----:B------:R-:W-:-:S12]  /*81f0*/  BRA `(.L_x_1250) ;  /* 0x0000000000087947 */ /* 0x000fd80003800000 */
.L_x_1273:
[----:B------:R-:W2:Y:S02]  /*8200*/  LDG.E R4, desc[UR36][R4.64] ;  /* 0x0000002404047981 */ /* 0x000ea4000c1e1900 */
[----:B--2---:R-:W-:-:S13]  /*8210*/  ISETP.NE.AND P0, PT, R4, RZ, PT ;  /* 0x000000ff0400720c */ /* 0x004fda0003f05270 */
.L_x_1250:
[----:B------:R-:W-:Y:S02]  /*8220*/  ISETP.NE.AND P1, PT, R23, RZ, PT ;  /* 0x000000ff1700720c */ /* 0x000fe40003f25270 */
[----:B------:R-:W-:Y:S02]  /*8230*/  SEL R0, RZ, 0x1, !P0 ;  /* 0x00000001ff007807 */ /* 0x000fe40004000000 */
[----:B------:R-:W-:-:S09]  /*8240*/  SEL R27, RZ, 0x1, !P1 ;  /* 0x00000001ff1b7807 */ /* 0x000fd20004800000 */
.L_x_1211:
[----:B------:R-:W-:Y:S05]  /*8250*/  BSYNC B6 ;  /* 0x0000000000067941 */ /* 0x000fea0003800000 */
.L_x_1210:
[----:B------:R-:W0:Y:S01]  /*8260*/  S2R R3, SR_TID.X ;  /* 0x0000000000037919 */ /* 0x000e220000002100 */
[----:B------:R-:W-:Y:S01]  /*8270*/  PRMT R4, R19, 0x9910, RZ ;  /* 0x0000991013047816 */ /* 0x000fe200000000ff */
[----:B------:R-:W-:Y:S01]  /*8280*/  BSSY B6, `(.L_x_1278) ;  /* 0x0000104000067945 */ /* 0x000fe20003800000 */
[----:B------:R-:W-:Y:S02]  /*8290*/  PRMT R18, R18, 0x9910, RZ ;  /* 0x0000991012127816 */ /* 0x000fe400000000ff */
[----:B------:R-:W-:Y:S02]  /*82a0*/  ISETP.NE.AND P3, PT, R4, RZ, PT ;  /* 0x000000ff0400720c */ /* 0x000fe40003f65270 */
[----:B------:R-:W-:Y:S02]  /*82b0*/  PRMT R4, R16, 0x9910, RZ ;  /* 0x0000991010047816 */ /* 0x000fe400000000ff */
[----:B------:R-:W1:Y:S01]  /*82c0*/  LDC.U8 R16, c[0x0][0x240] ;  /* 0x00009000ff107b82 */ /* 0x000e620000000000 */
[----:B------:R-:W-:Y:S01]  /*82d0*/  PRMT R6, R0, 0x9910, RZ ;  /* 0x0000991000067816 */ /* 0x000fe200000000ff */
[----:B------:R-:W-:Y:S01]  /*82e0*/  IMAD.MOV.U32 R0, RZ, RZ, R18 ;  /* 0x000000ffff007224 */ /* 0x000fe200078e0012 */
[----:B------:R-:W-:-:S02]  /*82f0*/  PRMT R5, R24, 0x9910, RZ ;  /* 0x0000991018057816 */ /* 0x000fc400000000ff */
[----:B------:R-:W-:Y:S02]  /*8300*/  ISETP.NE.AND P0, PT, R6, RZ, PT ;  /* 0x000000ff0600720c */ /* 0x000fe40003f05270 */
[----:B------:R-:W-:Y:S02]  /*8310*/  ISETP.NE.AND P2, PT, R0, RZ, PT ;  /* 0x000000ff0000720c */ /* 0x000fe40003f45270 */
[----:B------:R-:W-:Y:S02]  /*8320*/  ISETP.NE.AND P1, PT, R5, RZ, PT ;  /* 0x000000ff0500720c */ /* 0x000fe40003f25270 */
[----:B------:R-:W-:Y:S02]  /*8330*/  PRMT R0, R17, 0x9910, RZ ;  /* 0x0000991011007816 */ /* 0x000fe400000000ff */
[----:B------:R-:W-:Y:S02]  /*8340*/  PRMT R5, R26, 0x9910, RZ ;  /* 0x000099101a057816 */ /* 0x000fe400000000ff */
[----:B------:R-:W-:-:S02]  /*8350*/  PRMT R6, R27, 0x9910, RZ ;  /* 0x000099101b067816 */ /* 0x000fc400000000ff */
[----:B------:R-:W-:Y:S02]  /*8360*/  ISETP.NE.AND P2, PT, R0, RZ, P2 ;  /* 0x000000ff0000720c */ /* 0x000fe40001745270 */
[----:B------:R-:W-:Y:S02]  /*8370*/  ISETP.NE.AND P3, PT, R4, RZ, P3 ;  /* 0x000000ff0400720c */ /* 0x000fe40001f65270 */
[----:B------:R-:W-:Y:S02]  /*8380*/  ISETP.NE.AND P1, PT, R5, RZ, P1 ;  /* 0x000000ff0500720c */ /* 0x000fe40000f25270 */
[----:B0-----:R-:W-:Y:S01]  /*8390*/  ISETP.GE.AND P4, PT, R3, R22, PT ;  /* 0x000000160300720c */ /* 0x001fe20003f86270 */
[----:B------:R-:W-:Y:S01]  /*83a0*/  IMAD.MOV.U32 R17, RZ, RZ, R3 ;  /* 0x000000ffff117224 */ /* 0x000fe200078e0003 */
[----:B------:R-:W-:Y:S02]  /*83b0*/  ISETP.NE.AND P0, PT, R6, RZ, P0 ;  /* 0x000000ff0600720c */ /* 0x000fe40000705270 */
[----:B------:R-:W-:-:S02]  /*83c0*/  SEL R11, RZ, 0x1, !P2 ;  /* 0x00000001ff0b7807 */ /* 0x000fc40005000000 */
[----:B------:R-:W-:Y:S02]  /*83d0*/  SEL R26, RZ, 0x1, !P3 ;  /* 0x00000001ff1a7807 */ /* 0x000fe40005800000 */
[----:B------:R-:W-:Y:S02]  /*83e0*/  SEL R18, RZ, 0x1, !P1 ;  /* 0x00000001ff127807 */ /* 0x000fe40004800000 */
[----:B------:R-:W-:-:S03]  /*83f0*/  SEL R24, RZ, 0x1, !P0 ;  /* 0x00000001ff187807 */ /* 0x000fc60004000000 */
[----:B------:R-:W-:Y:S05]  /*8400*/  @P4 BRA `(.L_x_1279) ;  /* 0x0000000c00ac4947 */ /* 0x000fea0003800000 */
[----:B------:R-:W0:Y:S01]  /*8410*/  LDC.64 R8, c[0x0][0x218] ;  /* 0x00008600ff087b82 */ /* 0x000e220000000a00 */
[----:B------:R-:W-:Y:S01]  /*8420*/  IMAD R0, R2, 0x200, R3 ;  /* 0x0000020002007824 */ /* 0x000fe200078e0203 */
[----:B-1----:R-:W-:Y:S01]  /*8430*/  PRMT R4, R16, 0x9910, RZ ;  /* 0x0000991010047816 */ /* 0x002fe200000000ff */
        /* <DEDUP_REMOVED lines=18> */
.L_x_1283:
[----:B------:R0:W-:Y:S01]  /*8560*/  STG.E.U8 desc[UR36][R8.64], R11 ;  /* 0x0000000b08007986 */ /* 0x0001e2000c101124 */
[----:B------:R-:W-:Y:S05]  /*8570*/  BRA `(.L_x_1279) ;  /* 0x0000000c00507947 */ /* 0x000fea0003800000 */
.L_x_1282:
        /* <DEDUP_REMOVED lines=10> */
.L_x_1286:
[----:B------:R0:W-:Y:S01]  /*8620*/  STG.E desc[UR36][R8.64], R11 ;  /* 0x0000000b08007986 */ /* 0x0001e2000c101924 */
[----:B------:R-:W-:Y:S05]  /*8630*/  BRA `(.L_x_1279) ;  /* 0x0000000c00207947 */ /* 0x000fea0003800000 */
.L_x_1285:
[----:B------:R0:W-:Y:S01]  /*8640*/  STG.E.U16 desc[UR36][R8.64], R11 ;  /* 0x0000000b08007986 */ /* 0x0001e2000c101524 */
[----:B------:R-:W-:Y:S05]  /*8650*/  BRA `(.L_x_1279) ;  /* 0x0000000c00187947 */ /* 0x000fea0003800000 */
.L_x_1281:
        /* <DEDUP_REMOVED lines=9> */
.L_x_1288:
[----:B------:R-:W0:Y:S02]  /*86f0*/  I2F.S16 R0, R11 ;  /* 0x0000000b00007306 */ /* 0x000e240000101400 */
[----:B0-----:R-:W-:-:S05]  /*8700*/  F2FP.F16.F32.PACK_AB R0, RZ, R0 ;  /* 0x00000000ff00723e */ /* 0x001fca00000000ff */
[----:B------:R0:W-:Y:S01]  /*8710*/  STG.E.U16 desc[UR36][R8.64], R0 ;  /* 0x0000000008007986 */ /* 0x0001e2000c101524 */
[----:B------:R-:W-:Y:S05]  /*8720*/  BRA `(.L_x_1279) ;  /* 0x0000000800e47947 */ /* 0x000fea0003800000 */
.L_x_1287:
        /* <DEDUP_REMOVED lines=10> */
.L_x_1290:
[----:B------:R-:W0:Y:S02]  /*87d0*/  I2F.S16 R11, R11 ;  /* 0x0000000b000b7306 */ /* 0x000e240000101400 */
[----:B0-----:R-:W-:-:S04]  /*87e0*/  F2FP.F16.F32.PACK_AB R3, RZ, R11 ;  /* 0x0000000bff03723e */ /* 0x001fc800000000ff */
[----:B------:R-:W-:-:S05]  /*87f0*/  PRMT R3, R3, 0x5410, RZ ;  /* 0x0000541003037816 */ /* 0x000fca00000000ff */
[----:B------:R0:W-:Y:S01]  /*8800*/  STG.E desc[UR36][R8.64], R3 ;  /* 0x0000000308007986 */ /* 0x0001e2000c101924 */
[----:B------:R-:W-:Y:S05]  /*8810*/  BRA `(.L_x_1279) ;  /* 0x0000000800a87947 */ /* 0x000fea0003800000 */
.L_x_1289:
[----:B------:R-:W0:Y:S02]  /*8820*/  I2F.F64.S16 R4, R11 ;  /* 0x0000000b00047312 */ /* 0x000e240000101c00 */
[----:B0-----:R0:W-:Y:S01]  /*8830*/  STG.E.64 desc[UR36][R8.64], R4 ;  /* 0x0000000408007986 */ /* 0x0011e2000c101b24 */
[----:B------:R-:W-:Y:S05]  /*8840*/  BRA `(.L_x_1279) ;  /* 0x00000008009c7947 */ /* 0x000fea0003800000 */
.L_x_1280:
        /* <DEDUP_REMOVED lines=10> */
.L_x_1293:
[----:B------:R-:W0:Y:S01]  /*88f0*/  I2F.F64.S16 R4, R11 ;  /* 0x0000000b00047312 */ /* 0x000e220000101c00 */
[----:B------:R-:W-:-:S05]  /*8900*/  CS2R R6, SRZ ;  /* 0x0000000000067805 */ /* 0x000fca000001ff00 */
[----:B0-----:R0:W-:Y:S01]  /*8910*/  STG.E.128 desc[UR36][R8.64], R4 ;  /* 0x0000000408007986 */ /* 0x0011e2000c101d24 */
[----:B------:R-:W-:Y:S05]  /*8920*/  BRA `(.L_x_1279) ;  /* 0x0000000800647947 */ /* 0x000fea0003800000 */
.L_x_1292:
        /* <DEDUP_REMOVED lines=21> */
.L_x_1297:
[----:B------:R-:W-:Y:S05]  /*8a80*/  BSYNC B0 ;  /* 0x0000000000007941 */ /* 0x000fea0003800000 */
.L_x_1296:
[----:B------:R-:W-:-:S05]  /*8a90*/  LOP3.LUT R5, R0, R5, RZ, 0xfc, !PT ;  /* 0x0000000500057212 */ /* 0x000fca00078efcff */
[----:B------:R0:W-:Y:S01]  /*8aa0*/  STG.E.U8 desc[UR36][R8.64], R5 ;  /* 0x0000000508007986 */ /* 0x0001e2000c101124 */
[----:B------:R-:W-:Y:S05]  /*8ab0*/  BRA `(.L_x_1279) ;  /* 0x0000000800007947 */ /* 0x000fea0003800000 */
.L_x_1295:
        /* <DEDUP_REMOVED lines=13> */
.L_x_1299:
[----:B------:R-:W-:Y:S01]  /*8b90*/  IMAD.MOV.U32 R0, RZ, RZ, 0x7f ;  /* 0x0000007fff007424 */ /* 0x000fe200078e00ff */
[----:B------:R-:W-:-:S04]  /*8ba0*/  ISETP.GT.U32.AND P0, PT, R3, 0x7f800000, PT ;  /* 0x7f8000000300780c */ /* 0x000fc80003f04070 */
[----:B------:R-:W-:-:S09]  /*8bb0*/  SEL R0, R0, 0x7c, P0 ;  /* 0x0000007c00007807 */ /* 0x000fd20000000000 */
.L_x_1300:
[----:B------:R-:W-:Y:S05]  /*8bc0*/  BSYNC B0 ;  /* 0x0000000000007941 */ /* 0x000fea0003800000 */
.L_x_1298:
[----:B------:R-:W-:-:S04]  /*8bd0*/  LOP3.LUT R3, R11, 0x80000000, RZ, 0xc0, !PT ;  /* 0x800000000b037812 */ /* 0x000fc800078ec0ff */
[----:B------:R-:W-:-:S04]  /*8be0*/  SHF.R.U32.HI R3, RZ, 0x18, R3 ;  /* 0x00000018ff037819 */ /* 0x000fc80000011603 */
[----:B------:R-:W-:-:S05]  /*8bf0*/  LOP3.LUT R3, R0, R3, RZ, 0xfc, !PT ;  /* 0x0000000300037212 */ /* 0x000fca00078efcff */
[----:B------:R0:W-:Y:S01]  /*8c00*/  STG.E.U8 desc[UR36][R8.64], R3 ;  /* 0x0000000308007986 */ /* 0x0001e2000c101124 */
[----:B------:R-:W-:Y:S05]  /*8c10*/  BRA `(.L_x_1279) ;  /* 0x0000000400a87947 */ /* 0x000fea0003800000 */
.L_x_1294:
[----:B------:R-:W0:Y:S02]  /*8c20*/  I2F.S16 R0, R11 ;  /* 0x0000000b00007306 */ /* 0x000e240000101400 */
[----:B0-----:R-:W-:-:S05]  /*8c30*/  F2FP.BF16.F32.PACK_AB R0, RZ, R0 ;  /* 0x00000000ff00723e */ /* 0x001fca00000010ff */
[----:B------:R0:W-:Y:S01]  /*8c40*/  STG.E.U16 desc[UR36][R8.64], R0 ;  /* 0x0000000008007986 */ /* 0x0001e2000c101524 */
[----:B------:R-:W-:Y:S05]  /*8c50*/  BRA `(.L_x_1279) ;  /* 0x0000000400987947 */ /* 0x000fea0003800000 */
.L_x_1291:
        /* <DEDUP_REMOVED lines=10> */
.L_x_1303:
        /* <DEDUP_REMOVED lines=17> */
.L_x_1306:
[----:B------:R-:W-:-:S04]  /*8e10*/  LOP3.LUT R3, R11, 0x80000000, RZ, 0xc0, !PT ;  /* 0x800000000b037812 */ /* 0x000fc800078ec0ff */
[----:B------:R-:W-:-:S04]  /*8e20*/  SHF.R.U32.HI R3, RZ, 0x18, R3 ;  /* 0x00000018ff037819 */ /* 0x000fc80000011603 */
[----:B------:R-:W-:-:S04]  /*8e30*/  LOP3.LUT R0, R0, R3, RZ, 0xfc, !PT ;  /* 0x0000000300007212 */ /* 0x000fc800078efcff */
[----:B------:R-:W-:-:S07]  /*8e40*/  PRMT R4, R0, 0x7610, R4 ;  /* 0x0000761000047816 */ /* 0x000fce0000000004 */
.L_x_1305:
[----:B------:R-:W-:Y:S05]  /*8e50*/  BSYNC B0 ;  /* 0x0000000000007941 */ /* 0x000fea0003800000 */
.L_x_1304:
[----:B------:R4:W-:Y:S01]  /*8e60*/  STG.E.U8 desc[UR36][R8.64], R4 ;  /* 0x0000000408007986 */ /* 0x0009e2000c101124 */
[----:B------:R-:W-:Y:S05]  /*8e70*/  BRA `(.L_x_1279) ;  /* 0x0000000400107947 */ /* 0x000fea0003800000 */
.L_x_1302:
        /* <DEDUP_REMOVED lines=17> */
.L_x_1309:
[----:B------:R-:W-:-:S04]  /*8f90*/  LOP3.LUT R3, R11, 0x80000000, RZ, 0xc0, !PT ;  /* 0x800000000b037812 */ /* 0x000fc800078ec0ff */
[----:B------:R-:W-:-:S04]  /*8fa0*/  SHF.R.U32.HI R3, RZ, 0x18, R3 ;  /* 0x00000018ff037819 */ /* 0x000fc80000011603 */
[----:B------:R-:W-:-:S04]  /*8fb0*/  LOP3.LUT R0, R0, R3, RZ, 0xfc, !PT ;  /* 0x0000000300007212 */ /* 0x000fc800078efcff */
[----:B------:R-:W-:-:S07]  /*8fc0*/  PRMT R4, R0, 0x7610, R4 ;  /* 0x0000761000047816 */ /* 0x000fce0000000004 */
.L_x_1308:
[----:B------:R-:W-:Y:S05]  /*8fd0*/  BSYNC B0 ;  /* 0x0000000000007941 */ /* 0x000fea0003800000 */
.L_x_1307:
[----:B------:R0:W-:Y:S01]  /*8fe0*/  STG.E.U8 desc[UR36][R8.64], R4 ;  /* 0x0000000408007986 */ /* 0x0001e2000c101124 */
[----:B------:R-:W-:Y:S05]  /*8ff0*/  BRA `(.L_x_1279) ;  /* 0x0000000000b07947 */ /* 0x000fea0003800000 */
.L_x_1301:
        /* <DEDUP_REMOVED lines=22> */
.L_x_1284:
        /* <DEDUP_REMOVED lines=16> */
.L_x_1312:
[----:B------:R-:W-:Y:S05]  /*9260*/  BRA `(.L_x_1279) ;  /* 0x0000000000147947 */ /* 0x000fea0003800000 */
.L_x_1311:
[----:B------:R-:W-:Y:S02]  /*9270*/  IMAD.MOV.U32 R4, RZ, RZ, R11 ;  /* 0x000000ffff047224 */ /* 0x000fe400078e000b */
[----:B------:R-:W-:-:S05]  /*9280*/  IMAD.MOV.U32 R5, RZ, RZ, RZ ;  /* 0x000000ffff057224 */ /* 0x000fca00078e00ff */
[----:B------:R2:W-:Y:S01]  /*9290*/  STG.E.64 desc[UR36][R8.64], R4 ;  /* 0x0000000408007986 */ /* 0x0005e2000c101b24 */
[----:B------:R-:W-:Y:S05]  /*92a0*/  BRA `(.L_x_1279) ;  /* 0x0000000000047947 */ /* 0x000fea0003800000 */
.L_x_1310:
[----:B------:R0:W-:Y:S02]  /*92b0*/  STG.E desc[UR36][R8.64], R11 ;  /* 0x0000000b08007986 */ /* 0x0001e4000c101924 */
.L_x_1279:
[----:B------:R-:W-:Y:S05]  /*92c0*/  BSYNC B6 ;  /* 0x0000000000067941 */ /* 0x000fea0003800000 */
.L_x_1278:
[----:B------:R-:W-:Y:S01]  /*92d0*/  ISETP.GE.AND P0, PT, R17, R22, PT ;  /* 0x000000161100720c */ /* 0x000fe20003f06270 */
[----:B------:R-:W-:-:S12]  /*92e0*/  BSSY B6, `(.L_x_1313) ;  /* 0x00001d6000067945 */ /* 0x000fd80003800000 */
[----:B------:R-:W-:Y:S05]  /*92f0*/  @P0 BRA `(.L_x_1314) ;  /* 0x0000001c00500947 */ /* 0x000fea0003800000 */
[----:B0-234-:R-:W0:Y:S01]  /*9300*/  LDC.64 R8, c[0x0][0x218] ;  /* 0x00008600ff087b82 */ /* 0x01de220000000a00 */
[----:B------:R-:W-:Y:S01]  /*9310*/  IMAD R0, R2, 0x200, R17 ;  /* 0x0000020002007824 */ /* 0x000fe200078e0211 */
[----:B-1----:R-:W-:Y:S01]  /*9320*/  PRMT R4, R16, 0x9910, RZ ;  /* 0x0000991010047816 */ /* 0x002fe200000000ff */
        /* <DEDUP_REMOVED lines=17> */
.L_x_1318:
[----:B------:R0:W-:Y:S01]  /*9440*/  STG.E.U8 desc[UR36][R8.64], R26 ;  /* 0x0000001a08007986 */ /* 0x0001e2000c101124 */
[----:B------:R-:W-:Y:S05]  /*9450*/  BRA `(.L_x_1320) ;  /* 0x0000000c00487947 */ /* 0x000fea0003800000 */
.L_x_1317:
        /* <DEDUP_REMOVED lines=9> */
.L_x_1322:
[----:B------:R0:W-:Y:S01]  /*94f0*/  STG.E desc[UR36][R8.64], R26 ;  /* 0x0000001a08007986 */ /* 0x0001e2000c101924 */
[----:B------:R-:W-:Y:S05]  /*9500*/  BRA `(.L_x_1320) ;  /* 0x0000000c001c7947 */ /* 0x000fea0003800000 */
.L_x_1321:
[----:B------:R0:W-:Y:S01]  /*9510*/  STG.E.U16 desc[UR36][R8.64], R26 ;  /* 0x0000001a08007986 */ /* 0x0001e2000c101524 */
[----:B------:R-:W-:Y:S05]  /*9520*/  BRA `(.L_x_1320) ;  /* 0x0000000c00147947 */ /* 0x000fea0003800000 */
.L_x_1316:
        /* <DEDUP_REMOVED lines=9> */
.L_x_1324:
[----:B------:R-:W0:Y:S02]  /*95c0*/  I2F.S16 R0, R26 ;  /* 0x0000001a00007306 */ /* 0x000e240000101400 */
[----:B0-----:R-:W-:-:S05]  /*95d0*/  F2FP.F16.F32.PACK_AB R0, RZ, R0 ;  /* 0x00000000ff00723e */ /* 0x001fca00000000ff */
[----:B------:R0:W-:Y:S01]  /*95e0*/  STG.E.U16 desc[UR36][R8.64], R0 ;  /* 0x0000000008007986 */ /* 0x0001e2000c101524 */
[----:B------:R-:W-:Y:S05]  /*95f0*/  BRA `(.L_x_1320) ;  /* 0x0000000800e07947 */ /* 0x000fea0003800000 */
.L_x_1323:
        /* <DEDUP_REMOVED lines=10> */
.L_x_1326:
[----:B------:R-:W0:Y:S02]  /*96a0*/  I2F.S16 R26, R26 ;  /* 0x0000001a001a7306 */ /* 0x000e240000101400 */
[----:B0-----:R-:W-:-:S04]  /*96b0*/  F2FP.F16.F32.PACK_AB R3, RZ, R26 ;  /* 0x0000001aff03723e */ /* 0x001fc800000000ff */
[----:B------:R-:W-:-:S05]  /*96c0*/  PRMT R3, R3, 0x5410, RZ ;  /* 0x0000541003037816 */ /* 0x000fca00000000ff */
[----:B------:R0:W-:Y:S01]  /*96d0*/  STG.E desc[UR36][R8.64], R3 ;  /* 0x0000000308007986 */ /* 0x0001e2000c101924 */
[----:B------:R-:W-:Y:S05]  /*96e0*/  BRA `(.L_x_1320) ;  /* 0x0000000800a47947 */ /* 0x000fea0003800000 */
.L_x_1325:
[----:B------:R-:W0:Y:S02]  /*96f0*/  I2F.F64.S16 R26, R26 ;  /* 0x0000001a001a7312 */ /* 0x000e240000101c00 */
[----:B0-----:R0:W-:Y:S01]  /*9700*/  STG.E.64 desc[UR36][R8.64], R26 ;  /* 0x0000001a08007986 */ /* 0x0011e2000c101b24 */
[----:B------:R-:W-:Y:S05]  /*9710*/  BRA `(.L_x_1320) ;  /* 0x0000000800987947 */ /* 0x000fea0003800000 */
.L_x_1315:
        /* <DEDUP_REMOVED lines=10> */
.L_x_1329:
[----:B------:R-:W0:Y:S01]  /*97c0*/  I2F.F64.S16 R4, R26 ;  /* 0x0000001a00047312 */ /* 0x000e220000101c00 */
[----:B------:R-:W-:-:S05]  /*97d0*/  CS2R R6, SRZ ;  /* 0x0000000000067805 */ /* 0x000fca000001ff00 */
[----:B0-----:R0:W-:Y:S01]  /*97e0*/  STG.E.128 desc[UR36][R8.64], R4 ;  /* 0x0000000408007986 */ /* 0x0011e2000c101d24 */
[----:B------:R-:W-:Y:S05]  /*97f0*/  BRA `(.L_x_1320) ;  /* 0x0000000800607947 */ /* 0x000fea0003800000 */
.L_x_1328:
        /* <DEDUP_REMOVED lines=21> */
.L_x_1333:
[----:B------:R-:W-:Y:S05]  /*9950*/  BSYNC B0 ;  /* 0x0000000000007941 */ /* 0x000fea0003800000 */
.L_x_1332:
[----:B------:R-:W-:-:S05]  /*9960*/  LOP3.LUT R5, R0, R5, RZ, 0xfc, !PT ;  /* 0x0000000500057212 */ /* 0x000fca00078efcff */
[----:B------:R0:W-:Y:S01]  /*9970*/  STG.E.U8 desc[UR36][R8.64], R5 ;  /* 0x0000000508007986 */ /* 0x0001e2000c101124 */
[----:B------:R-:W-:Y:S05]  /*9980*/  BRA `(.L_x_1320) ;  /* 0x0000000400fc7947 */ /* 0x000fea0003800000 */
.L_x_1331:
        /* <DEDUP_REMOVED lines=13> */
.L_x_1335:
[----:B------:R-:W-:Y:S01]  /*9a60*/  IMAD.MOV.U32 R0, RZ, RZ, 0x7f ;  /* 0x0000007fff007424 */ /* 0x000fe200078e00ff */
[----:B------:R-:W-:-:S04]  /*9a70*/  ISETP.GT.U32.AND P0, PT, R3, 0x7f800000, PT ;  /* 0x7f8000000300780c */ /* 0x000fc80003f04070 */
[----:B------:R-:W-:-:S09]  /*9a80*/  SEL R0, R0, 0x7c, P0 ;  /* 0x0000007c00007807 */ /* 0x000fd20000000000 */
.L_x_1336:
[----:B------:R-:W-:Y:S05]  /*9a90*/  BSYNC B0 ;  /* 0x0000000000007941 */ /* 0x000fea0003800000 */
.L_x_1334:
[----:B------:R-:W-:-:S04]  /*9aa0*/  LOP3.LUT R3, R5, 0x80000000, RZ, 0xc0, !PT ;  /* 0x8000000005037812 */ /* 0x000fc800078ec0ff */
[----:B------:R-:W-:-:S04]  /*9ab0*/  SHF.R.U32.HI R3, RZ, 0x18, R3 ;  /* 0x00000018ff037819 */ /* 0x000fc80000011603 */
[----:B------:R-:W-:-:S05]  /*9ac0*/  LOP3.LUT R3, R0, R3, RZ, 0xfc, !PT ;  /* 0x0000000300037212 */ /* 0x000fca00078efcff */
[----:B------:R0:W-:Y:S01]  /*9ad0*/  STG.E.U8 desc[UR36][R8.64], R3 ;  /* 0x0000000308007986 */ /* 0x0001e2000c101124 */
[----:B------:R-:W-:Y:S05]  /*9ae0*/  BRA `(.L_x_1320) ;  /* 0x0000000400a47947 */ /* 0x000fea0003800000 */
.L_x_1330:
[----:B------:R-:W0:Y:S02]  /*9af0*/  I2F.S16 R0, R26 ;  /* 0x0000001a00007306 */ /* 0x000e240000101400 */
[----:B0-----:R-:W-:-:S05]  /*9b00*/  F2FP.BF16.F32.PACK_AB R0, RZ, R0 ;  /* 0x00000000ff00723e */ /* 0x001fca00000010ff */
[----:B------:R0:W-:Y:S01]  /*9b10*/  STG.E.U16 desc[UR36][R8.64], R0 ;  /* 0x0000000008007986 */ /* 0x0001e2000c101524 */
[----:B------:R-:W-:Y:S05]  /*9b20*/  BRA `(.L_x_1320) ;  /* 0x0000000400947947 */ /* 0x000fea0003800000 */
.L_x_1327:
        /* <DEDUP_REMOVED lines=10> */
.L_x_1339:
        /* <DEDUP_REMOVED lines=17> */
.L_x_1342:
[----:B------:R-:W-:-:S04]  /*9ce0*/  LOP3.LUT R3, R5, 0x80000000, RZ, 0xc0, !PT ;  /* 0x8000000005037812 */ /* 0x000fc800078ec0ff */
[----:B------:R-:W-:-:S04]  /*9cf0*/  SHF.R.U32.HI R3, RZ, 0x18, R3 ;  /* 0x00000018ff037819 */ /* 0x000fc80000011603 */
[----:B------:R-:W-:-:S04]  /*9d00*/  LOP3.LUT R0, R0, R3, RZ, 0xfc, !PT ;  /* 0x0000000300007212 */ /* 0x000fc800078efcff */
[----:B------:R-:W-:-:S07]  /*9d10*/  PRMT R4, R0, 0x7610, R4 ;  /* 0x0000761000047816 */ /* 0x000fce0000000004 */
.L_x_1341:
[----:B------:R-:W-:Y:S05]  /*9d20*/  BSYNC B0 ;  /* 0x0000000000007941 */ /* 0x000fea0003800000 */
.L_x_1340:
[----:B------:R3:W-:Y:S01]  /*9d30*/  STG.E.U8 desc[UR36][R8.64], R4 ;  /* 0x0000000408007986 */ /* 0x0007e2000c101124 */
[----:B------:R-:W-:Y:S05]  /*9d40*/  BRA `(.L_x_1320) ;  /* 0x00000004000c7947 */ /* 0x000fea0003800000 */
.L_x_1338:
        /* <DEDUP_REMOVED lines=17> */
.L_x_1345:
[----:B------:R-:W-:-:S04]  /*9e60*/  LOP3.LUT R3, R5, 0x80000000, RZ, 0xc0, !PT ;  /* 0x8000000005037812 */ /* 0x000fc800078ec0ff */
[----:B------:R-:W-:-:S04]  /*9e70*/  SHF.R.U32.HI R3, RZ, 0x18, R3 ;  /* 0x00000018ff037819 */ /* 0x000fc80000011603 */
[----:B------:R-:W-:-:S04]  /*9e80*/  LOP3.LUT R0, R0, R3, RZ, 0xfc, !PT ;  /* 0x0000000300007212 */ /* 0x000fc800078efcff */
[----:B------:R-:W-:-:S07]  /*9e90*/  PRMT R4, R0, 0x7610, R4 ;  /* 0x0000761000047816 */ /* 0x000fce0000000004 */
.L_x_1344:
[----:B------:R-:W-:Y:S05]  /*9ea0*/  BSYNC B0 ;  /* 0x0000000000007941 */ /* 0x000fea0003800000 */
.L_x_1343:
[----:B------:R0:W-:Y:S01]  /*9eb0*/  STG.E.U8 desc[UR36][R8.64], R4 ;  /* 0x0000000408007986 */ /* 0x0001e2000c101124 */
[----:B------:R-:W-:Y:S05]  /*9ec0*/  BRA `(.L_x_1320) ;  /* 0x0000000000ac7947 */ /* 0x000fea0003800000 */
.L_x_1337:
        /* <DEDUP_REMOVED lines=22> */
.L_x_1319:
        /* <DEDUP_REMOVED lines=16> */
.L_x_1348:
[----:B------:R-:W-:Y:S05]  /*a130*/  BRA `(.L_x_1320) ;  /* 0x0000000000107947 */ /* 0x000fea0003800000 */
.L_x_1347:
[----:B------:R-:W-:-:S05]  /*a140*/  IMAD.MOV.U32 R27, RZ, RZ, RZ ;  /* 0x000000ffff1b7224 */ /* 0x000fca00078e00ff */
[----:B------:R1:W-:Y:S01]  /*a150*/  STG.E.64 desc[UR36][R8.64], R26 ;  /* 0x0000001a08007986 */ /* 0x0003e2000c101b24 */
[----:B------:R-:W-:Y:S05]  /*a160*/  BRA `(.L_x_1320) ;  /* 0x0000000000047947 */ /* 0x000fea0003800000 */
.L_x_1346:
[----:B------:R0:W-:Y:S02]  /*a170*/  STG.E desc[UR36][R8.64], R26 ;  /* 0x0000001a08007986 */ /* 0x0001e4000c101924 */
.L_x_1320:
        /* <DEDUP_REMOVED lines=23> */
.L_x_1352:
[----:B------:R0:W-:Y:S01]  /*a2f0*/  STG.E.U8 desc[UR36][R8.64], R18 ;  /* 0x0000001208007986 */ /* 0x0001e2000c101124 */
[----:B------:R-:W-:Y:S05]  /*a300*/  BRA `(.L_x_1354) ;  /* 0x0000000c00487947 */ /* 0x000fea0003800000 */
.L_x_1351:
        /* <DEDUP_REMOVED lines=9> */
.L_x_1356:
[----:B------:R0:W-:Y:S01]  /*a3a0*/  STG.E desc[UR36][R8.64], R18 ;  /* 0x0000001208007986 */ /* 0x0001e2000c101924 */
[----:B------:R-:W-:Y:S05]  /*a3b0*/  BRA `(.L_x_1354) ;  /* 0x0000000c001c7947 */ /* 0x000fea0003800000 */
.L_x_1355:
[----:B------:R0:W-:Y:S01]  /*a3c0*/  STG.E.U16 desc[UR36][R8.64], R18 ;  /* 0x0000001208007986 */ /* 0x0001e2000c101524 */
[----:B------:R-:W-:Y:S05]  /*a3d0*/  BRA `(.L_x_1354) ;  /* 0x0000000c00147947 */ /* 0x000fea0003800000 */
.L_x_1350:
        /* <DEDUP_REMOVED lines=9> */
.L_x_1358:
[----:B------:R-:W0:Y:S02]  /*a470*/  I2F.S16 R0, R18 ;  /* 0x0000001200007306 */ /* 0x000e240000101400 */
[----:B0-----:R-:W-:-:S05]  /*a480*/  F2FP.F16.F32.PACK_AB R0, RZ, R0 ;  /* 0x00000000ff00723e */ /* 0x001fca00000000ff */
[----:B------:R0:W-:Y:S01]  /*a490*/  STG.E.U16 desc[UR36][R8.64], R0 ;  /* 0x0000000008007986 */ /* 0x0001e2000c101524 */
[----:B------:R-:W-:Y:S05]  /*a4a0*/  BRA `(.L_x_1354) ;  /* 0x0000000800e07947 */ /* 0x000fea0003800000 */
.L_x_1357:
        /* <DEDUP_REMOVED lines=10> */
.L_x_1360:
[----:B------:R-:W0:Y:S02]  /*a550*/  I2F.S16 R18, R18 ;  /* 0x0000001200127306 */ /* 0x000e240000101400 */
[----:B0-----:R-:W-:-:S04]  /*a560*/  F2FP.F16.F32.PACK_AB R3, RZ, R18 ;  /* 0x00000012ff03723e */ /* 0x001fc800000000ff */
[----:B------:R-:W-:-:S05]  /*a570*/  PRMT R3, R3, 0x5410, RZ ;  /* 0x0000541003037816 */ /* 0x000fca00000000ff */
[----:B------:R3:W-:Y:S01]  /*a580*/  STG.E desc[UR36][R8.64], R3 ;  /* 0x0000000308007986 */ /* 0x0007e2000c101924 */
[----:B------:R-:W-:Y:S05]  /*a590*/  BRA `(.L_x_1354) ;  /* 0x0000000800a47947 */ /* 0x000fea0003800000 */
.L_x_1359:
[----:B------:R-:W0:Y:S02]  /*a5a0*/  I2F.F64.S16 R18, R18 ;  /* 0x0000001200127312 */ /* 0x000e240000101c00 */
[----:B0-----:R4:W-:Y:S01]  /*a5b0*/  STG.E.64 desc[UR36][R8.64], R18 ;  /* 0x0000001208007986 */ /* 0x0019e2000c101b24 */
[----:B------:R-:W-:Y:S05]  /*a5c0*/  BRA `(.L_x_1354) ;  /* 0x0000000800987947 */ /* 0x000fea0003800000 */
.L_x_1349:
        /* <DEDUP_REMOVED lines=10> */
.L_x_1363:
[----:B------:R-:W0:Y:S01]  /*a670*/  I2F.F64.S16 R4, R18 ;  /* 0x0000001200047312 */ /* 0x000e220000101c00 */
[----:B------:R-:W-:-:S05]  /*a680*/  CS2R R6, SRZ ;  /* 0x0000000000067805 */ /* 0x000fca000001ff00 */
[----:B0-----:R0:W-:Y:S01]  /*a690*/  STG.E.128 desc[UR36][R8.64], R4 ;  /* 0x0000000408007986 */ /* 0x0011e2000c101d24 */
[----:B------:R-:W-:Y:S05]  /*a6a0*/  BRA `(.L_x_1354) ;  /* 0x0000000800607947 */ /* 0x000fea0003800000 */
.L_x_1362:
        /* <DEDUP_REMOVED lines=21> */
.L_x_1367:
[----:B------:R-:W-:Y:S05]  /*a800*/  BSYNC B0 ;  /* 0x0000000000007941 */ /* 0x000fea0003800000 */
.L_x_1366:
[----:B------:R-:W-:-:S05]  /*a810*/  LOP3.LUT R5, R0, R5, RZ, 0xfc, !PT ;  /* 0x0000000500057212 */ /* 0x000fca00078efcff */
[----:B------:R0:W-:Y:S01]  /*a820*/  STG.E.U8 desc[UR36][R8.64], R5 ;  /* 0x0000000508007986 */ /* 0x0001e2000c101124 */
[----:B------:R-:W-:Y:S05]  /*a830*/  BRA `(.L_x_1354) ;  /* 0x0000000400fc7947 */ /* 0x000fea0003800000 */
.L_x_1365:
        /* <DEDUP_REMOVED lines=13> */
.L_x_1369:
[----:B------:R-:W-:Y:S01]  /*a910*/  IMAD.MOV.U32 R0, RZ, RZ, 0x7f ;  /* 0x0000007fff007424 */ /* 0x000fe200078e00ff */
[----:B------:R-:W-:-:S04]  /*a920*/  ISETP.GT.U32.AND P0, PT, R3, 0x7f800000, PT ;  /* 0x7f8000000300780c */ /* 0x000fc80003f04070 */
[----:B------:R-:W-:-:S09]  /*a930*/  SEL R0, R0, 0x7c, P0 ;  /* 0x0000007c00007807 */ /* 0x000fd20000000000 */
.L_x_1370:
[----:B------:R-:W-:Y:S05]  /*a940*/  BSYNC B0 ;  /* 0x0000000000007941 */ /* 0x000fea0003800000 */
.L_x_1368:
[----:B------:R-:W-:-:S04]  /*a950*/  LOP3.LUT R3, R5, 0x80000000, RZ, 0xc0, !PT ;  /* 0x8000000005037812 */ /* 0x000fc800078ec0ff */
[----:B------:R-:W-:-:S04]  /*a960*/  SHF.R.U32.HI R3, RZ, 0x18, R3 ;  /* 0x00000018ff037819 */ /* 0x000fc80000011603 */
[----:B------:R-:W-:-:S05]  /*a970*/  LOP3.LUT R3, R0, R3, RZ, 0xfc, !PT ;  /* 0x0000000300037212 */ /* 0x000fca00078efcff */
[----:B------:R0:W-:Y:S01]  /*a980*/  STG.E.U8 desc[UR36][R8.64], R3 ;  /* 0x0000000308007986 */ /* 0x0001e2000c101124 */
[----:B------:R-:W-:Y:S05]  /*a990*/  BRA `(.L_x_1354) ;  /* 0x0000000400a47947 */ /* 0x000fea0003800000 */
.L_x_1364:
[----:B------:R-:W0:Y:S02]  /*a9a0*/  I2F.S16 R0, R18 ;  /* 0x0000001200007306 */ /* 0x000e240000101400 */
[----:B0-----:R-:W-:-:S05]  /*a9b0*/  F2FP.BF16.F32.PACK_AB R0, RZ, R0 ;  /* 0x00000000ff00723e */ /* 0x001fca00000010ff */
[----:B------:R0:W-:Y:S01]  /*a9c0*/  STG.E.U16 desc[UR36][R8.64], R0 ;  /* 0x0000000008007986 */ /* 0x0001e2000c101524 */
[----:B------:R-:W-:Y:S05]  /*a9d0*/  BRA `(.L_x_1354) ;  /* 0x0000000400947947 */ /* 0x000fea0003800000 */
.L_x_1361:
        /* <DEDUP_REMOVED lines=10> */
.L_x_1373:
        /* <DEDUP_REMOVED lines=17> */
.L_x_1376:
[----:B------:R-:W-:-:S04]  /*ab90*/  LOP3.LUT R3, R5, 0x80000000, RZ, 0xc0, !PT ;  /* 0x8000000005037812 */ /* 0x000fc800078ec0ff */
[----:B------:R-:W-:-:S04]  /*aba0*/  SHF.R.U32.HI R3, RZ, 0x18, R3 ;  /* 0x00000018ff037819 */ /* 0x000fc80000011603 */
[----:B------:R-:W-:-:S04]  /*abb0*/  LOP3.LUT R0, R0, R3, RZ, 0xfc, !PT ;  /* 0x0000000300007212 */ /* 0x000fc800078efcff */
[----:B------:R-:W-:-:S07]  /*abc0*/  PRMT R4, R0, 0x7610, R4 ;  /* 0x0000761000047816 */ /* 0x000fce0000000004 */
.L_x_1375:
[----:B------:R-:W-:Y:S05]  /*abd0*/  BSYNC B0 ;  /* 0x0000000000007941 */ /* 0x000fea0003800000 */
.L_x_1374:
[----:B------:R0:W-:Y:S01]  /*abe0*/  STG.E.U8 desc[UR36][R8.64], R4 ;  /* 0x0000000408007986 */ /* 0x0001e2000c101124 */
[----:B------:R-:W-:Y:S05]  /*abf0*/  BRA `(.L_x_1354) ;  /* 0x00000004000c7947 */ /* 0x000fea0003800000 */
.L_x_1372:
        /* <DEDUP_REMOVED lines=17> */
.L_x_1379:
[----:B------:R-:W-:-:S04]  /*ad10*/  LOP3.LUT R3, R5, 0x80000000, RZ, 0xc0, !PT ;  /* 0x8000000005037812 */ /* 0x000fc800078ec0ff */
[----:B------:R-:W-:-:S04]  /*ad20*/  SHF.R.U32.HI R3, RZ, 0x18, R3 ;  /* 0x00000018ff037819 */ /* 0x000fc80000011603 */
[----:B------:R-:W-:-:S04]  /*ad30*/  LOP3.LUT R0, R0, R3, RZ, 0xfc, !PT ;  /* 0x0000000300007212 */ /* 0x000fc800078efcff */
[----:B------:R-:W-:-:S07]  /*ad40*/  PRMT R4, R0, 0x7610, R4 ;  /* 0x0000761000047816 */ /* 0x000fce0000000004 */
.L_x_1378:
[----:B------:R-:W-:Y:S05]  /*ad50*/  BSYNC B0 ;  /* 0x0000000000007941 */ /* 0x000fea0003800000 */
.L_x_1377:
[----:B------:R0:W-:Y:S01]  /*ad60*/  STG.E.U8 desc[UR36][R8.64], R4 ;  /* 0x0000000408007986 */ /* 0x0001e2000c101124 */
[----:B------:R-:W-:Y:S05]  /*ad70*/  BRA `(.L_x_1354) ;  /* 0x0000000000ac7947 */ /* 0x000fea0003800000 */
.L_x_1371:
        /* <DEDUP_REMOVED lines=22> */
.L_x_1353:
        /* <DEDUP_REMOVED lines=16> */
.L_x_1382:
[----:B------:R-:W-:Y:S05]  /*afe0*/  BRA `(.L_x_1354) ;  /* 0x0000000000107947 */ /* 0x000fea0003800000 */
.L_x_1381:
[----:B------:R-:W-:-:S05]  /*aff0*/  IMAD.MOV.U32 R19, RZ, RZ, RZ ;  /* 0x000000ffff137224 */ /* 0x000fca00078e00ff */
[----:B------:R0:W-:Y:S01]  /*b000*/  STG.E.64 desc[UR36][R8.64], R18 ;  /* 0x0000001208007986 */ /* 0x0001e2000c101b24 */
[----:B------:R-:W-:Y:S05]  /*b010*/  BRA `(.L_x_1354) ;  /* 0x0000000000047947 */ /* 0x000fea0003800000 */
.L_x_1380:
[----:B------:R0:W-:Y:S02]  /*b020*/  STG.E desc[UR36][R8.64], R18 ;  /* 0x0000001208007986 */ /* 0x0001e4000c101924 */
.L_x_1354:
[----:B------:R-:W-:-:S07]  /*b030*/  VIADD R17, R17, 0x80 ;  /* 0x0000008011117836 */ /* 0x000fce0000000000 */
.L_x_1314:
[----:B------:R-:W-:Y:S05]  /*b040*/  BSYNC B6 ;  /* 0x0000000000067941 */ /* 0x000fea0003800000 */
.L_x_1313:
[----:B------:R-:W-:-:S13]  /*b050*/  ISETP.GE.AND P0, PT, R17, R22, PT ;  /* 0x000000161100720c */ /* 0x000fda0003f06270 */
[----:B------:R-:W-:Y:S05]  /*b060*/  @P0 EXIT ;  /* 0x000000000000094d */ /* 0x000fea0003800000 */
[----:B0-234-:R-:W0:Y:S01]  /*b070*/  LDC.64 R4, c[0x0][0x218] ;  /* 0x00008600ff047b82 */ /* 0x01de220000000a00 */
[----:B-1----:R-:W-:Y:S01]  /*b080*/  PRMT R0, R16, 0x9910, RZ ;  /* 0x0000991010007816 */ /* 0x002fe200000000ff */
        /* <DEDUP_REMOVED lines=17> */
.L_x_1386:
[----:B------:R-:W-:Y:S01]  /*b1a0*/  STG.E.U8 desc[UR36][R2.64], R24 ;  /* 0x0000001802007986 */ /* 0x000fe2000c101124 */
[----:B------:R-:W-:Y:S05]  /*b1b0*/  EXIT ;  /* 0x000000000000794d */ /* 0x000fea0003800000 */
.L_x_1385:
        /* <DEDUP_REMOVED lines=9> */
.L_x_1389:
[----:B------:R-:W-:Y:S01]  /*b250*/  STG.E desc[UR36][R2.64], R24 ;  /* 0x0000001802007986 */ /* 0x000fe2000c101924 */
[----:B------:R-:W-:Y:S05]  /*b260*/  EXIT ;  /* 0x000000000000794d */ /* 0x000fea0003800000 */
.L_x_1388:
[----:B------:R-:W-:Y:S01]  /*b270*/  STG.E.U16 desc[UR36][R2.64], R24 ;  /* 0x0000001802007986 */ /* 0x000fe2000c101524 */
[----:B------:R-:W-:Y:S05]  /*b280*/  EXIT ;  /* 0x000000000000794d */ /* 0x000fea0003800000 */
.L_x_1384:
        /* <DEDUP_REMOVED lines=9> */
.L_x_1391:
[----:B------:R-:W0:Y:S02]  /*b320*/  I2F.S16 R0, R24 ;  /* 0x0000001800007306 */ /* 0x000e240000101400 */
[----:B0-----:R-:W-:-:S05]  /*b330*/  F2FP.F16.F32.PACK_AB R0, RZ, R0 ;  /* 0x00000000ff00723e */ /* 0x001fca00000000ff */
[----:B------:R-:W-:Y:S01]  /*b340*/  STG.E.U16 desc[UR36][R2.64], R0 ;  /* 0x0000000002007986 */ /* 0x000fe2000c101524 */
[----:B------:R-:W-:Y:S05]  /*b350*/  EXIT ;  /* 0x000000000000794d */ /* 0x000fea0003800000 */
.L_x_1390:
        /* <DEDUP_REMOVED lines=10> */
.L_x_1393:
[----:B------:R-:W0:Y:S02]  /*b400*/  I2F.S16 R24, R24 ;  /* 0x0000001800187306 */ /* 0x000e240000101400 */
[----:B0-----:R-:W-:-:S04]  /*b410*/  F2FP.F16.F32.PACK_AB R5, RZ, R24 ;  /* 0x00000018ff05723e */ /* 0x001fc800000000ff */
[----:B------:R-:W-:-:S05]  /*b420*/  PRMT R5, R5, 0x5410, RZ ;  /* 0x0000541005057816 */ /* 0x000fca00000000ff */
[----:B------:R-:W-:Y:S01]  /*b430*/  STG.E desc[UR36][R2.64], R5 ;  /* 0x0000000502007986 */ /* 0x000fe2000c101924 */
[----:B------:R-:W-:Y:S05]  /*b440*/  EXIT ;  /* 0x000000000000794d */ /* 0x000fea0003800000 */
.L_x_1392:
[----:B------:R-:W0:Y:S02]  /*b450*/  I2F.F64.S16 R24, R24 ;  /* 0x0000001800187312 */ /* 0x000e240000101c00 */
[----:B0-----:R-:W-:Y:S01]  /*b460*/  STG.E.64 desc[UR36][R2.64], R24 ;  /* 0x0000001802007986 */ /* 0x001fe2000c101b24 */
[----:B------:R-:W-:Y:S05]  /*b470*/  EXIT ;  /* 0x000000000000794d */ /* 0x000fea0003800000 */
.L_x_1383:
        /* <DEDUP_REMOVED lines=10> */
.L_x_1396:
[----:B------:R-:W0:Y:S01]  /*b520*/  I2F.F64.S16 R24, R24 ;  /* 0x0000001800187312 */ /* 0x000e220000101c00 */
[----:B------:R-:W-:-:S05]  /*b530*/  CS2R R26, SRZ ;  /* 0x00000000001a7805 */ /* 0x000fca000001ff00 */
[----:B0-----:R-:W-:Y:S01]  /*b540*/  STG.E.128 desc[UR36][R2.64], R24 ;  /* 0x0000001802007986 */ /* 0x001fe2000c101d24 */
[----:B------:R-:W-:Y:S05]  /*b550*/  EXIT ;  /* 0x000000000000794d */ /* 0x000fea0003800000 */
.L_x_1395:
        /* <DEDUP_REMOVED lines=21> */
.L_x_1400:
[----:B------:R-:W-:Y:S05]  /*b6b0*/  BSYNC B0 ;  /* 0x0000000000007941 */ /* 0x000fea0003800000 */
.L_x_1399:
[----:B------:R-:W-:-:S05]  /*b6c0*/  LOP3.LUT R5, R0, R5, RZ, 0xfc, !PT ;  /* 0x0000000500057212 */ /* 0x000fca00078efcff */
[----:B------:R-:W-:Y:S01]  /*b6d0*/  STG.E.U8 desc[UR36][R2.64], R5 ;  /* 0x0000000502007986 */ /* 0x000fe2000c101124 */
[----:B------:R-:W-:Y:S05]  /*b6e0*/  EXIT ;  /* 0x000000000000794d */ /* 0x000fea0003800000 */
.L_x_1398:
        /* <DEDUP_REMOVED lines=13> */
.L_x_1402:
[----:B------:R-:W-:Y:S01]  /*b7c0*/  IMAD.MOV.U32 R0, RZ, RZ, 0x7f ;  /* 0x0000007fff007424 */ /* 0x000fe200078e00ff */
[----:B------:R-:W-:-:S04]  /*b7d0*/  ISETP.GT.U32.AND P0, PT, R4, 0x7f800000, PT ;  /* 0x7f8000000400780c */ /* 0x000fc80003f04070 */
[----:B------:R-:W-:-:S09]  /*b7e0*/  SEL R0, R0, 0x7c, P0 ;  /* 0x0000007c00007807 */ /* 0x000fd20000000000 */
.L_x_1403:
[----:B------:R-:W-:Y:S05]  /*b7f0*/  BSYNC B0 ;  /* 0x0000000000007941 */ /* 0x000fea0003800000 */
.L_x_1401:
[----:B------:R-:W-:-:S04]  /*b800*/  LOP3.LUT R4, R5, 0x80000000, RZ, 0xc0, !PT ;  /* 0x8000000005047812 */ /* 0x000fc800078ec0ff */
[----:B------:R-:W-:-:S04]  /*b810*/  SHF.R.U32.HI R5, RZ, 0x18, R4 ;  /* 0x00000018ff057819 */ /* 0x000fc80000011604 */
[----:B------:R-:W-:-:S05]  /*b820*/  LOP3.LUT R5, R0, R5, RZ, 0xfc, !PT ;  /* 0x0000000500057212 */ /* 0x000fca00078efcff */
[----:B------:R-:W-:Y:S01]  /*b830*/  STG.E.U8 desc[UR36][R2.64], R5 ;  /* 0x0000000502007986 */ /* 0x000fe2000c101124 */
[----:B------:R-:W-:Y:S05]  /*b840*/  EXIT ;  /* 0x000000000000794d */ /* 0x000fea0003800000 */
.L_x_1397:
[----:B------:R-:W0:Y:S02]  /*b850*/  I2F.S16 R0, R24 ;  /* 0x0000001800007306 */ /* 0x000e240000101400 */
[----:B0-----:R-:W-:-:S05]  /*b860*/  F2FP.BF16.F32.PACK_AB R0, RZ, R0 ;  /* 0x00000000ff00723e */ /* 0x001fca00000010ff */
[----:B------:R-:W-:Y:S01]  /*b870*/  STG.E.U16 desc[UR36][R2.64], R0 ;  /* 0x0000000002007986 */ /* 0x000fe2000c101524 */
[----:B------:R-:W-:Y:S05]  /*b880*/  EXIT ;  /* 0x000000000000794d */ /* 0x000fea0003800000 */
.L_x_1394:
        /* <DEDUP_REMOVED lines=10> */
.L_x_1406:
        /* <DEDUP_REMOVED lines=17> */
.L_x_1409:
[----:B------:R-:W-:-:S04]  /*ba40*/  LOP3.LUT R0, R7, 0x80000000, RZ, 0xc0, !PT ;  /* 0x8000000007007812 */ /* 0x000fc800078ec0ff */
[----:B------:R-:W-:-:S04]  /*ba50*/  SHF.R.U32.HI R5, RZ, 0x18, R0 ;  /* 0x00000018ff057819 */ /* 0x000fc80000011600 */
[----:B------:R-:W-:-:S04]  /*ba60*/  LOP3.LUT R4, R4, R5, RZ, 0xfc, !PT ;  /* 0x0000000504047212 */ /* 0x000fc800078efcff */
[----:B------:R-:W-:-:S07]  /*ba70*/  PRMT R0, R4, 0x7610, R0 ;  /* 0x0000761004007816 */ /* 0x000fce0000000000 */
.L_x_1408:
[----:B------:R-:W-:Y:S05]  /*ba80*/  BSYNC B0 ;  /* 0x0000000000007941 */ /* 0x000fea0003800000 */
.L_x_1407:
[----:B------:R-:W-:Y:S01]  /*ba90*/  STG.E.U8 desc[UR36][R2.64], R0 ;  /* 0x0000000002007986 */ /* 0x000fe2000c101124 */
[----:B------:R-:W-:Y:S05]  /*baa0*/  EXIT ;  /* 0x000000000000794d */ /* 0x000fea0003800000 */
.L_x_1405:
        /* <DEDUP_REMOVED lines=17> */
.L_x_1412:
[----:B------:R-:W-:-:S04]  /*bbc0*/  LOP3.LUT R0, R7, 0x80000000, RZ, 0xc0, !PT ;  /* 0x8000000007007812 */ /* 0x000fc800078ec0ff */
[----:B------:R-:W-:-:S04]  /*bbd0*/  SHF.R.U32.HI R5, RZ, 0x18, R0 ;  /* 0x00000018ff057819 */ /* 0x000fc80000011600 */
[----:B------:R-:W-:-:S04]  /*bbe0*/  LOP3.LUT R4, R4, R5, RZ, 0xfc, !PT ;  /* 0x0000000504047212 */ /* 0x000fc800078efcff */
[----:B------:R-:W-:-:S07]  /*bbf0*/  PRMT R0, R4, 0x7610, R0 ;  /* 0x0000761004007816 */ /* 0x000fce0000000000 */
.L_x_1411:
[----:B------:R-:W-:Y:S05]  /*bc00*/  BSYNC B0 ;  /* 0x0000000000007941 */ /* 0x000fea0003800000 */
.L_x_1410:
[----:B------:R-:W-:Y:S01]  /*bc10*/  STG.E.U8 desc[UR36][R2.64], R0 ;  /* 0x0000000002007986 */ /* 0x000fe2000c101124 */
[----:B------:R-:W-:Y:S05]  /*bc20*/  EXIT ;  /* 0x000000000000794d */ /* 0x000fea0003800000 */
.L_x_1404:
        /* <DEDUP_REMOVED lines=22> */
.L_x_1387:
        /* <DEDUP_REMOVED lines=16> */
.L_x_1415:
[----:B------:R-:W-:Y:S05]  /*be90*/  EXIT ;  /* 0x000000000000794d */ /* 0x000fea0003800000 */
.L_x_1414:
[----:B------:R-:W-:-:S05]  /*bea0*/  IMAD.MOV.U32 R25, RZ, RZ, RZ ;  /* 0x000000ffff197224 */ /* 0x000fca00078e00ff */
[----:B------:R-:W-:Y:S01]  /*beb0*/  STG.E.64 desc[UR36][R2.64], R24 ;  /* 0x0000001802007986 */ /* 0x000fe2000c101b24 */
[----:B------:R-:W-:Y:S05]  /*bec0*/  EXIT ;  /* 0x000000000000794d */ /* 0x000fea0003800000 */
.L_x_1413:
[----:B------:R-:W-:Y:S01]  /*bed0*/  STG.E desc[UR36][R2.64], R24 ;  /* 0x0000001802007986 */ /* 0x000fe2000c101924 */
[----:B------:R-:W-:Y:S05]  /*bee0*/  EXIT ;  /* 0x000000000000794d */ /* 0x000fea0003800000 */
.L_x_1416:
        /* <DEDUP_REMOVED lines=9> */
.L_x_17214:


//--------------------- .text._ZN2at6native18elementwise_kernelILi128ELi4EZNS0_22gpu_kernel_impl_nocastINS0_13BinaryFunctorIbbbNS0_15binary_internal10MulFunctorIbEEEEEEvRNS_18TensorIteratorBaseERKT_EUliE_EEviT1_ --------------------------
	.section	.text._ZN2at6native18elementwise_kernelILi128ELi4EZNS0_22gpu_kernel_impl_nocastINS0_13BinaryFunctorIbbbNS0_15binary_internal10MulFunctorIbEEEEEEvRNS_18TensorIteratorBaseERKT_EUliE_EEviT1_,"ax",@progbits
	.align	128
        .global         _ZN2at6native18elementwise_kernelILi128ELi4EZNS0_22gpu_kernel_impl_nocastINS0_13BinaryFunctorIbbbNS0_15binary_internal10MulFunctorIbEEEEEEvRNS_18TensorIteratorBaseERKT_EUliE_EEviT1_
        .type           _ZN2at6native18elementwise_kernelILi128ELi4EZNS0_22gpu_kernel_impl_nocastINS0_13BinaryFunctorIbbbNS0_15binary_internal10MulFunctorIbEEEEEEvRNS_18TensorIteratorBaseERKT_EUliE_EEviT1_,@function
        .size           _ZN2at6native18elementwise_kernelILi128ELi4EZNS0_22gpu_kernel_impl_nocastINS0_13BinaryFunctorIbbbNS0_15binary_internal10MulFunctorIbEEEEEEvRNS_18TensorIteratorBaseERKT_EUliE_EEviT1_,(.L_x_17215 - _ZN2at6native18elementwise_kernelILi128ELi4EZNS0_22gpu_kernel_impl_nocastINS0_13BinaryFunctorIbbbNS0_15binary_internal10MulFunctorIbEEEEEEvRNS_18TensorIteratorBaseERKT_EUliE_EEviT1_)
        .other          _ZN2at6native18elementwise_kernelILi128ELi4EZNS0_22gpu_kernel_impl_nocastINS0_13BinaryFunctorIbbbNS0_15binary_internal10MulFunctorIbEEEEEEvRNS_18TensorIteratorBaseERKT_EUliE_EEviT1_,@"STO_CUDA_ENTRY STV_DEFAULT"
_ZN2at6native18elementwise_kernelILi128ELi4EZNS0_22gpu_kernel_impl_nocastINS0_13BinaryFunctorIbbbNS0_15binary_internal10MulFunctorIbEEEEEEvRNS_18TensorIteratorBaseERKT_EUliE_EEviT1_:
.text._ZN2at6native18elementwise_kernelILi128ELi4EZNS0_22gpu_kernel_impl_nocastINS0_13BinaryFunctorIbbbNS0_15binary_internal10MulFunctorIbEEEEEEvRNS_18TensorIteratorBaseERKT_EUliE_EEviT1_:
[----:B------:R-:W-:Y:S01]  /*0000*/  LDC R1, c[0x0][0x28] ;  /* 0x00000a00ff017b82 */ /* 0x000fe20000000800 */
[----:B------:R-:W0:Y:S01]  /*0010*/  S2R R3, SR_CTAID.X ;  /* 0x0000000000037919 */ /* 0x000e220000002500 */
[----:B------:R-:W-:Y:S01]  /*0020*/  ULDC UR6, c[0x0][0x210] ;  /* 0x0000840000067ab9 */ /* 0x000fe20000000800 */
[----:B------:R-:W-:Y:S01]  /*0030*/  ULDC.64 UR4, c[0x0][0x208] ;  /* 0x0000820000047ab9 */ /* 0x000fe20000000a00 */
[----:B------:R-:W-:Y:S01]  /*0040*/  BSSY B0, `(.L_x_1417) ;  /* 0x0000177000007945 */ /* 0x000fe20003800000 */
[----:B------:R-:W0:Y:S02]  /*0050*/  S2R R0, SR_TID.X ;  /* 0x0000000000007919 */ /* 0x000e240000002100 */
[----:B0-----:R-:W-:-:S04]  /*0060*/  LEA R3, R3, R0, 0x9 ;  /* 0x0000000003037211 */ /* 0x001fc800078e48ff */
[----:B------:R-:W-:-:S13]  /*0070*/  ISETP.GE.AND P0, PT, R3, UR6, PT ;  /* 0x0000000603007c0c */ /* 0x000fda000bf06270 */
[----:B------:R-:W-:Y:S05]  /*0080*/  @P0 BRA `(.L_x_1418) ;  /* 0x0000001400c80947 */ /* 0x000fea0003800000 */
[----:B------:R-:W0:Y:S01]  /*0090*/  LDC R10, c[0x0][0x218] ;  /* 0x00008600ff0a7b82 */ /* 0x000e220000000800 */
[----:B------:R-:W-:Y:S01]  /*00a0*/  HFMA2.MMA R2, -RZ, RZ, 0, 0 ;  /* 0x00000000ff027435 */ /* 0x000fe200000001ff */
[----:B------:R-:W-:Y:S01]  /*00b0*/  MOV R0, RZ ;  /* 0x000000ff00007202 */ /* 0x000fe20000000f00 */
[----:B------:R-:W-:Y:S01]  /*00c0*/  HFMA2.MMA R5, -RZ, RZ, 0, 0 ;  /* 0x00000000ff057435 */ /* 0x000fe200000001ff */
[----:B0-----:R-:W-:-:S13]  /*00d0*/  ISETP.NE.AND P0, PT, R10, RZ, PT ;  /* 0x000000ff0a00720c */ /* 0x001fda0003f05270 */
        /* <DEDUP_REMOVED lines=10> */
[----:B------:R-:W-:Y:S01]  /*0180*/  IMAD R2, R2, UR7, R3 ;  /* 0x0000000702027c24 */ /* 0x000fe2000f8e0203 */
[----:B------:R-:W-:-:S03]  /*0190*/  ULDC UR7, c[0x0][0x350] ;  /* 0x0000d40000077ab9 */ /* 0x000fc60000000800 */
[C---:B------:R-:W-:Y:S02]  /*01a0*/  IMAD R5, R2.reuse, UR8, RZ ;  /* 0x0000000802057c24 */ /* 0x040fe4000f8e02ff */
        /* <DEDUP_REMOVED lines=9> */
[----:B------:R-:W-:-:S03]  /*0240*/  ULDC UR7, c[0x0][0x354] ;  /* 0x0000d50000077ab9 */ /* 0x000fc60000000800 */
[----:B------:R-:W-:-:S05]  /*0250*/  IADD3 R6, -R9, RZ, RZ ;  /* 0x000000ff09067210 */ /* 0x000fca0007ffe1ff */
[----:B------:R-:W-:Y:S01]  /*0260*/  IMAD R7, R6, UR8, R7 ;  /* 0x0000000806077c24 */ /* 0x000fe2000f8e0207 */
[----:B------:R-:W-:-:S03]  /*0270*/  ULDC.64 UR8, c[0x0][0x358] ;  /* 0x0000d60000087ab9 */ /* 0x000fc60000000a00 */
[C---:B------:R-:W-:Y:S02]  /*0280*/  IMAD R5, R7.reuse, UR7, R5 ;  /* 0x0000000707057c24 */ /* 0x040fe4000f8e0205 */
        /* <DEDUP_REMOVED lines=11> */
[----:B------:R-:W-:Y:S01]  /*0340*/  IMAD R9, R8, UR7, R9 ;  /* 0x0000000708097c24 */ /* 0x000fe2000f8e0209 */
[----:B------:R-:W-:-:S03]  /*0350*/  ULDC UR7, c[0x0][0x368] ;  /* 0x0000da0000077ab9 */ /* 0x000fc60000000800 */
[C---:B------:R-:W-:Y:S02]  /*0360*/  IMAD R5, R9.reuse, UR8, R5 ;  /* 0x0000000809057c24 */ /* 0x040fe4000f8e0205 */
        /* <DEDUP_REMOVED lines=290> */
[----:B------:R-:W-:Y:S01]  /*1590*/  ULDC UR7, c[0x0][0x45c] ;  /* 0x0001170000077ab9 */ /* 0x000fe20000000800 */
[----:B------:R-:W-:Y:S02]  /*15a0*/  @P0 MOV R10, RZ ;  /* 0x000000ff000a0202 */ /* 0x000fe40000000f00 */
[----:B------:R-:W-:Y:S01]  /*15b0*/  IADD3 R6, -R11, RZ, RZ ;  /* 0x000000ff0b067210 */ /* 0x000fe20007ffe1ff */
[----:B------:R-:W1:Y:S04]  /*15c0*/  @P0 LDC R15, c[0x0][0x33c] ;  /* 0x0000cf00ff0f0b82 */ /* 0x000e680000000800 */
[----:B------:R-:W-:Y:S01]  /*15d0*/  IMAD R7, R6, UR8, R7 ;  /* 0x0000000806077c24 */ /* 0x000fe2000f8e0207 */
[----:B------:R-:W-:-:S03]  /*15e0*/  ULDC.64 UR8, c[0x0][0x460] ;  /* 0x0001180000087ab9 */ /* 0x000fc60000000a00 */
[----:B------:R-:W2:Y:S01]  /*15f0*/  @P0 LDC.64 R8, c[0x0][0x468] ;  /* 0x00011a00ff080b82 */ /* 0x000ea20000000a00 */
[C---:B------:R-:W-:Y:S02]  /*1600*/  IMAD R5, R7.reuse, UR7, R5 ;  /* 0x0000000707057c24 */ /* 0x040fe4000f8e0205 */
[C---:B------:R-:W-:Y:S02]  /*1610*/  IMAD R0, R7.reuse, UR8, R0 ;  /* 0x0000000807007c24 */ /* 0x040fe4000f8e0200 */
[----:B------:R-:W-:-:S03]  /*1620*/  IMAD R2, R7, UR9, R2 ;  /* 0x0000000907027c24 */ /* 0x000fc6000f8e0202 */
[----:B------:R-:W3:Y:S01]  /*1630*/  @P0 LDC R14, c[0x0][0x470] ;  /* 0x00011c00ff0e0b82 */ /* 0x000ee20000000800 */
[----:B0-----:R-:W-:-:S05]  /*1640*/  @P0 IMAD.HI.U32 R4, R11, R12, R10 ;  /* 0x0000000c0b040227 */ /* 0x001fca00078e000a */
[----:B------:R-:W-:-:S04]  /*1650*/  @P0 SHF.R.U32.HI R4, RZ, R13, R4 ;  /* 0x0000000dff040219 */ /* 0x000fc80000011604 */
[----:B------:R-:W-:-:S05]  /*1660*/  @P0 IADD3 R10, -R4, RZ, RZ ;  /* 0x000000ff040a0210 */ /* 0x000fca0007ffe1ff */
[----:B-1----:R-:W-:-:S04]  /*1670*/  @P0 IMAD R11, R10, R15, R11 ;  /* 0x0000000f0a0b0224 */ /* 0x002fc800078e020b */
[C---:B--2---:R-:W-:Y:S02]  /*1680*/  @P0 IMAD R5, R11.reuse, R8, R5 ;  /* 0x000000080b050224 */ /* 0x044fe400078e0205 */
[C---:B------:R-:W-:Y:S02]  /*1690*/  @P0 IMAD R0, R11.reuse, R9, R0 ;  /* 0x000000090b000224 */ /* 0x040fe400078e0200 */
[----:B---3--:R-:W-:-:S07]  /*16a0*/  @P0 IMAD R2, R11, R14, R2 ;  /* 0x0000000e0b020224 */ /* 0x008fce00078e0202 */
.L_x_1419:
[----:B------:R-:W-:Y:S01]  /*16b0*/  ULDC.64 UR10, c[0x0][0x488] ;  /* 0x00012200000a7ab9 */ /* 0x000fe20000000a00 */
[----:B------:R-:W-:Y:S01]  /*16c0*/  ULDC.64 UR8, c[0x0][0x480] ;  /* 0x0001200000087ab9 */ /* 0x000fe20000000a00 */
[----:B------:R-:W-:Y:S02]  /*16d0*/  IADD3 R8, P1, R2, UR10, RZ ;  /* 0x0000000a02087c10 */ /* 0x000fe4000ff3e0ff */
[----:B------:R-:W-:Y:S02]  /*16e0*/  IADD3 R6, P0, R0, UR8, RZ ;  /* 0x0000000800067c10 */ /* 0x000fe4000ff1e0ff */
[----:B------:R-:W-:Y:S02]  /*16f0*/  IADD3.X R9, RZ, UR11, RZ, P1, !PT ;  /* 0x0000000bff097c10 */ /* 0x000fe40008ffe4ff */
[----:B------:R-:W-:Y:S01]  /*1700*/  IADD3.X R7, RZ, UR9, RZ, P0, !PT ;  /* 0x00000009ff077c10 */ /* 0x000fe200087fe4ff */
[----:B------:R-:W-:Y:S02]  /*1710*/  ULDC.64 UR8, c[0x0][0x478] ;  /* 0x00011e0000087ab9 */ /* 0x000fe40000000a00 */
[----:B------:R-:W2:Y:S04]  /*1720*/  LDG.E.U8 R8, desc[UR4][R8.64] ;  /* 0x0000000408087981 */ /* 0x000ea8000c1e1100 */
[----:B------:R-:W3:Y:S01]  /*1730*/  LDG.E.U8 R6, desc[UR4][R6.64] ;  /* 0x0000000406067981 */ /* 0x000ee2000c1e1100 */
[----:B------:R-:W-:-:S02]  /*1740*/  IADD3 R4, P1, R5, UR8, RZ ;  /* 0x0000000805047c10 */ /* 0x000fc4000ff3e0ff */
[----:B------:R-:W-:Y:S02]  /*1750*/  IADD3 R3, R3, 0x80, RZ ;  /* 0x0000008003037810 */ /* 0x000fe40007ffe0ff */
[----:B------:R-:W-:Y:S02]  /*1760*/  IADD3.X R5, RZ, UR9, RZ, P1, !PT ;  /* 0x00000009ff057c10 */ /* 0x000fe40008ffe4ff */
[----:B--2---:R-:W-:-:S04]  /*1770*/  ISETP.NE.AND P0, PT, R8, RZ, PT ;  /* 0x000000ff0800720c */ /* 0x004fc80003f05270 */
[----:B---3--:R-:W-:-:S04]  /*1780*/  ISETP.NE.AND P0, PT, R6, RZ, P0 ;  /* 0x000000ff0600720c */ /* 0x008fc80000705270 */
[----:B------:R-:W-:-:S05]  /*1790*/  SEL R11, RZ, 0x1, !P0 ;  /* 0x00000001ff0b7807 */ /* 0x000fca0004000000 */
[----:B------:R0:W-:Y:S04]  /*17a0*/  STG.E.U8 desc[UR4][R4.64], R11 ;  /* 0x0000000b04007986 */ /* 0x0001e8000c101104 */
.L_x_1418:
[----:B------:R-:W-:Y:S05]  /*17b0*/  BSYNC B0 ;  /* 0x0000000000007941 */ /* 0x000fea0003800000 */
.L_x_1417:
[----:B------:R-:W-:Y:S01]  /*17c0*/  ISETP.GE.AND P0, PT, R3, UR6, PT ;  /* 0x0000000603007c0c */ /* 0x000fe2000bf06270 */
[----:B------:R-:W-:-:S12]  /*17d0*/  BSSY B0, `(.L_x_1420) ;  /* 0x00002e6000007945 */ /* 0x000fd80003800000 */
[----:B------:R-:W-:Y:S05]  /*17e0*/  @P0 BRA `(.L_x_1421) ;  /* 0x0000002c00900947 */ /* 0x000fea0003800000 */
[----:B0-----:R-:W0:Y:S01]  /*17f0*/  LDC R4, c[0x0][0x218] ;  /* 0x00008600ff047b82 */ /* 0x001e220000000800 */
[----:B------:R-:W-:Y:S01]  /*1800*/  HFMA2.MMA R2, -RZ, RZ, 0, 0 ;  /* 0x00000000ff027435 */ /* 0x000fe200000001ff */
[----:B------:R-:W-:Y:S01]  /*1810*/  MOV R0, RZ ;  /* 0x000000ff00007202 */ /* 0x000fe20000000f00 */
[----:B------:R-:W-:Y:S01]  /*1820*/  HFMA2.MMA R5, -RZ, RZ, 0, 0 ;  /* 0x00000000ff057435 */ /* 0x000fe200000001ff */
[----:B0-----:R-:W-:-:S13]  /*1830*/  ISETP.NE.AND P0, PT, R4, RZ, PT ;  /* 0x000000ff0400720c */ /* 0x001fda0003f05270 */
[----:B------:R-:W-:Y:S05]  /*1840*/  @!P0 BRA `(.L_x_1422) ;  /* 0x00000014006c8947 */ /* 0x000fea0003800000 */
        /* <DEDUP_REMOVED lines=347> */
.L_x_1422:
        /* <DEDUP_REMOVED lines=14> */
[----:B------:R-:W-:Y:S02]  /*2ee0*/  SEL R11, RZ, 0x1, !P0 ;  /* 0x00000001ff0b7807 */ /* 0x000fe40004000000 */
[----:B------:R-:W-:-:S03]  /*2ef0*/  ISETP.GE.AND P0, PT, R3, UR6, PT ;  /* 0x0000000603007c0c */ /* 0x000fc6000bf06270 */
[----:B------:R1:W-:Y:S10]  /*2f00*/  STG.E.U8 desc[UR4][R4.64], R11 ;  /* 0x0000000b04007986 */ /* 0x0003f4000c101104 */
[----:B------:R-:W-:Y:S05]  /*2f10*/  @P0 BRA `(.L_x_1421) ;  /* 0x0000001400c40947 */ /* 0x000fea0003800000 */
[----:B-1----:R-:W0:Y:S01]  /*2f20*/  LDC R4, c[0x0][0x218] ;  /* 0x00008600ff047b82 */ /* 0x002e220000000800 */
        /* <DEDUP_REMOVED lines=352> */
.L_x_1423:
        /* <DEDUP_REMOVED lines=16> */
.L_x_1421:
[----:B------:R-:W-:Y:S05]  /*4630*/  BSYNC B0 ;  /* 0x0000000000007941 */ /* 0x000fea0003800000 */
.L_x_1420:
[----:B------:R-:W-:-:S13]  /*4640*/  ISETP.GE.AND P0, PT, R3, UR6, PT ;  /* 0x0000000603007c0c */ /* 0x000fda000bf06270 */
[----:B------:R-:W-:Y:S05]  /*4650*/  @P0 EXIT ;  /* 0x000000000000094d */ /* 0x000fea0003800000 */
[----:B012---:R-:W0:Y:S01]  /*4660*/  LDC R4, c[0x0][0x218] ;  /* 0x00008600ff047b82 */ /* 0x007e220000000800 */
        /* <DEDUP_REMOVED lines=9> */
[----:B------:R-:W-:Y:S01]  /*4700*/  IMAD.HI.U32 R6, R3, UR6, R2 ;  /* 0x0000000603067c27 */ /* 0x000fe2000f8e0002 */
[----:B------:R-:W-:-:S04]  /*4710*/  ULDC UR6, c[0x0][0x21c] ;  /* 0x0000870000067ab9 */ /* 0x000fc80000000800 */
[----:B------:R-:W-:-:S04]  /*4720*/  SHF.R.U32.HI R7, RZ, UR7, R6 ;  /* 0x00000007ff077c19 */ /* 0x000fc80008011606 */
[----:B------:R-:W-:-:S05]  /*4730*/  IADD3 R2, -R7, RZ, RZ ;  /* 0x000000ff07027210 */ /* 0x000fca0007ffe1ff */
[----:B------:R-:W-:Y:S01]  /*4740*/  IMAD R2, R2, UR6, R3 ;  /* 0x0000000602027c24 */ /* 0x000fe2000f8e0203 */
[----:B------:R-:W-:-:S03]  /*4750*/  ULDC.64 UR6, c[0x0][0x348] ;  /* 0x0000d20000067ab9 */ /* 0x000fc60000000a00 */
        /* <DEDUP_REMOVED lines=22> */
[----:B------:R-:W-:Y:S01]  /*48c0*/  IMAD.HI.U32 R6, R9, UR6, R8 ;  /* 0x0000000609067c27 */ /* 0x000fe2000f8e0008 */
[----:B------:R-:W-:-:S04]  /*48d0*/  ULDC UR6, c[0x0][0x234] ;  /* 0x00008d0000067ab9 */ /* 0x000fc80000000800 */
[----:B------:R-:W-:-:S04]  /*48e0*/  SHF.R.U32.HI R7, RZ, UR7, R6 ;  /* 0x00000007ff077c19 */ /* 0x000fc80008011606 */
        /* <DEDUP_REMOVED lines=312> */
.L_x_1424:
        /* <DEDUP_REMOVED lines=9> */
[----:B------:R-:W-:-:S04]  /*5d00*/  IADD3 R4, P1, R5, UR6, RZ ;  /* 0x0000000605047c10 */ /* 0x000fc8000ff3e0ff */
[----:B------:R-:W-:Y:S02]  /*5d10*/  IADD3.X R5, RZ, UR7, RZ, P1, !PT ;  /* 0x00000007ff057c10 */ /* 0x000fe40008ffe4ff */
[----:B--2---:R-:W-:-:S04]  /*5d20*/  ISETP.NE.AND P0, PT, R6, RZ, PT ;  /* 0x000000ff0600720c */ /* 0x004fc80003f05270 */
[----:B---3--:R-:W-:-:S04]  /*5d30*/  ISETP.NE.AND P0, PT, R2, RZ, P0 ;  /* 0x000000ff0200720c */ /* 0x008fc80000705270 */
[----:B------:R-:W-:-:S05]  /*5d40*/  SEL R9, RZ, 0x1, !P0 ;  /* 0x00000001ff097807 */ /* 0x000fca0004000000 */
[----:B------:R-:W-:Y:S01]  /*5d50*/  STG.E.U8 desc[UR4][R4.64], R9 ;  /* 0x0000000904007986 */ /* 0x000fe2000c101104 */
[----:B------:R-:W-:Y:S05]  /*5d60*/  EXIT ;  /* 0x000000000000794d */ /* 0x000fea0003800000 */
.L_x_1425:
        /* <DEDUP_REMOVED lines=9> */
.L_x_17215:


//--------------------- .text._ZN2at6native27unrolled_elementwise_kernelINS0_13BinaryFunctorIbbbNS0_15binary_internal10MulFunctorIbEEEESt5arrayIPcLm3EELi4E23TrivialOffsetCalculatorILi2EjESA_ILi1EjENS0_6memory15LoadWithoutCastENSD_16StoreWithoutCastEEEviT_T0_T2_T3_T4_T5_ --------------------------
	.section	.text._ZN2at6native27unrolled_elementwise_kernelINS0_13BinaryFunctorIbbbNS0_15binary_internal10MulFunctorIbEEEESt5arrayIPcLm3EELi4E23TrivialOffsetCalculatorILi2EjESA_ILi1EjENS0_6memory15LoadWithoutCastENSD_16StoreWithoutCastEEEviT_T0_T2_T3_T4_T5_,"ax",@progbits
	.align	128
        .global         _ZN2at6native27unrolled_elementwise_kernelINS0_13BinaryFunctorIbbbNS0_15binary_internal10MulFunctorIbEEEESt5arrayIPcLm3EELi4E23TrivialOffsetCalculatorILi2EjESA_ILi1EjENS0_6memory15LoadWithoutCastENSD_16StoreWithoutCastEEEviT_T0_T2_T3_T4_T5_
        .type           _ZN2at6native27unrolled_elementwise_kernelINS0_13BinaryFunctorIbbbNS0_15binary_internal10MulFunctorIbEEEESt5arrayIPcLm3EELi4E23TrivialOffsetCalculatorILi2EjESA_ILi1EjENS0_6memory15LoadWithoutCastENSD_16StoreWithoutCastEEEviT_T0_T2_T3_T4_T5_,@function
        .size           _ZN2at6native27unrolled_elementwise_kernelINS0_13BinaryFunctorIbbbNS0_15binary_internal10MulFunctorIbEEEESt5arrayIPcLm3EELi4E23TrivialOffsetCalculatorILi2EjESA_ILi1EjENS0_6memory15LoadWithoutCastENSD_16StoreWithoutCastEEEviT_T0_T2_T3_T4_T5_,(.L_x_17216 - _ZN2at6native27unrolled_elementwise_kernelINS0_13BinaryFunctorIbbbNS0_15binary_internal10MulFunctorIbEEEESt5arrayIPcLm3EELi4E23TrivialOffsetCalculatorILi2EjESA_ILi1EjENS0_6memory15LoadWithoutCastENSD_16StoreWithoutCastEEEviT_T0_T2_T3_T4_T5_)
        .other          _ZN2at6native27unrolled_elementwise_kernelINS0_13BinaryFunctorIbbbNS0_15binary_internal10MulFunctorIbEEEESt5arrayIPcLm3EELi4E23TrivialOffsetCalculatorILi2EjESA_ILi1EjENS0_6memory15LoadWithoutCastENSD_16StoreWithoutCastEEEviT_T0_T2_T3_T4_T5_,@"STO_CUDA_ENTRY STV_DEFAULT"
_ZN2at6native27unrolled_elementwise_kernelINS0_13BinaryFunctorIbbbNS0_15binary_internal10MulFunctorIbEEEESt5arrayIPcLm3EELi4E23TrivialOffsetCalculatorILi2EjESA_ILi1EjENS0_6memory15LoadWithoutCastENSD_16StoreWithoutCastEEEviT_T0_T2_T3_T4_T5_:
.text._ZN2at6native27unrolled_elementwise_kernelINS0_13BinaryFunctorIbbbNS0_15binary_internal10MulFunctorIbEEEESt5arrayIPcLm3EELi4E23TrivialOffsetCalculatorILi2EjESA_ILi1EjENS0_6memory15LoadWithoutCastENSD_16StoreWithoutCastEEEviT_T0_T2_T3_T4_T5_:
[----:B------:R-:W-:Y:S01]  /*0000*/  LDC R1, c[0x0][0x28] ;  /* 0x00000a00ff017b82 */ /* 0x000fe20000000800 */
[----:B------:R-:W0:Y:S07]  /*0010*/  S2R R0, SR_CTAID.X ;  /* 0x0000000000007919 */ /* 0x000e2e0000002500 */
[----:B------:R-:W0:Y:S01]  /*0020*/  LDC R5, c[0x0][0x210] ;  /* 0x00008400ff057b82 */ /* 0x000e220000000800 */
[----:B------:R-:W-:Y:S01]  /*0030*/  ULDC.64 UR4, c[0x0][0x208] ;  /* 0x0000820000047ab9 */ /* 0x000fe20000000a00 */
[----:B------:R-:W1:Y:S01]  /*0040*/  S2R R3, SR_TID.X ;  /* 0x0000000000037919 */ /* 0x000e620000002100 */
[----:B0-----:R-:W-:-:S02]  /*0050*/  IMAD R2, R0, -0x200, R5 ;  /* 0xfffffe0000027824 */ /* 0x001fc400078e0205 */
[----:B-1----:R-:W-:-:S03]  /*0060*/  IMAD.MOV.U32 R11, RZ, RZ, R3 ;  /* 0x000000ffff0b7224 */ /* 0x002fc600078e0003 */
[----:B------:R-:W-:-:S13]  /*0070*/  ISETP.GE.AND P4, PT, R3, R2, PT ;  /* 0x000000020300720c */ /* 0x000fda0003f86270 */
[----:B------:R-:W-:Y:S01]  /*0080*/  @!P4 IMAD R19, R0, 0x200, R11 ;  /* 0x000002000013c824 */ /* 0x000fe200078e020b */
[----:B------:R-:W0:Y:S01]  /*0090*/  @!P4 LDC.64 R20, c[0x0][0x228] ;  /* 0x00008a00ff14cb82 */ /* 0x000e220000000a00 */
[----:B------:R-:W-:-:S05]  /*00a0*/  @!P4 VIADD R11, R11, 0x80 ;  /* 0x000000800b0bc836 */ /* 0x000fca0000000000 */
[C---:B------:R-:W-:Y:S02]  /*00b0*/  ISETP.GE.AND P2, PT, R11.reuse, R2, PT ;  /* 0x000000020b00720c */ /* 0x040fe40003f46270 */
[----:B------:R-:W1:Y:S11]  /*00c0*/  @!P4 LDC.64 R14, c[0x0][0x220] ;  /* 0x00008800ff0ecb82 */ /* 0x000e760000000a00 */
[----:B------:R-:W-:Y:S01]  /*00d0*/  @!P2 IMAD R17, R0, 0x200, R11 ;  /* 0x000002000011a824 */ /* 0x000fe200078e020b */
[----:B------:R-:W2:Y:S01]  /*00e0*/  @!P2 LDC.64 R12, c[0x0][0x228] ;  /* 0x00008a00ff0cab82 */ /* 0x000ea20000000a00 */
[----:B------:R-:W-:Y:S01]  /*00f0*/  @!P2 VIADD R11, R11, 0x80 ;  /* 0x000000800b0ba836 */ /* 0x000fe20000000000 */
[----:B0-----:R-:W-:-:S04]  /*0100*/  @!P4 IADD3 R20, P0, R19, R20, RZ ;  /* 0x000000141314c210 */ /* 0x001fc80007f1e0ff */
[----:B------:R-:W-:Y:S02]  /*0110*/  ISETP.GE.AND P3, PT, R11, R2, PT ;  /* 0x000000020b00720c */ /* 0x000fe40003f66270 */
[----:B------:R-:W0:Y:S01]  /*0120*/  @!P2 LDC.64 R4, c[0x0][0x220] ;  /* 0x00008800ff04ab82 */ /* 0x000e220000000a00 */
[----:B------:R-:W-:Y:S01]  /*0130*/  @!P4 IMAD.X R21, RZ, RZ, R21, P0 ;  /* 0x000000ffff15c224 */ /* 0x000fe200000e0615 */
[----:B-1----:R-:W-:-:S04]  /*0140*/  @!P4 IADD3 R18, P0, R19, R14, RZ ;  /* 0x0000000e1312c210 */ /* 0x002fc80007f1e0ff */
[----:B------:R1:W3:Y:S05]  /*0150*/  @!P4 LDG.E.U8 R10, desc[UR4][R20.64] ;  /* 0x00000004140ac981 */ /* 0x0002ea000c1e1100 */
[----:B------:R-:W4:Y:S08]  /*0160*/  @!P3 LDC.64 R8, c[0x0][0x228] ;  /* 0x00008a00ff08bb82 */ /* 0x000f300000000a00 */
[----:B------:R-:W1:Y:S01]  /*0170*/  @!P3 LDC.64 R6, c[0x0][0x220] ;  /* 0x00008800ff06bb82 */ /* 0x000e620000000a00 */
[----:B------:R-:W-:-:S02]  /*0180*/  @!P4 IMAD.X R19, RZ, RZ, R15, P0 ;  /* 0x000000ffff13c224 */ /* 0x000fc400000e060f */
[----:B------:R-:W-:Y:S01]  /*0190*/  @!P3 IMAD R23, R0, 0x200, R11 ;  /* 0x000002000017b824 */ /* 0x000fe200078e020b */
[----:B--2---:R-:W-:Y:S02]  /*01a0*/  @!P2 IADD3 R14, P0, R17, R12, RZ ;  /* 0x0000000c110ea210 */ /* 0x004fe40007f1e0ff */
[----:B------:R-:W2:Y:S03]  /*01b0*/  @!P4 LDG.E.U8 R12, desc[UR4][R18.64] ;  /* 0x00000004120cc981 */ /* 0x000ea6000c1e1100 */
[----:B------:R-:W-:Y:S01]  /*01c0*/  @!P2 IMAD.X R15, RZ, RZ, R13, P0 ;  /* 0x000000ffff0fa224 */ /* 0x000fe200000e060d */
[----:B----4-:R-:W-:Y:S02]  /*01d0*/  @!P3 IADD3 R16, P1, R23, R8, RZ ;  /* 0x000000081710b210 */ /* 0x010fe40007f3e0ff */
[----:B0-----:R-:W-:Y:S02]  /*01e0*/  @!P2 IADD3 R8, P0, R17, R4, RZ ;  /* 0x000000041108a210 */ /* 0x001fe40007f1e0ff */
[----:B------:R0:W4:Y:S01]  /*01f0*/  @!P2 LDG.E.U8 R4, desc[UR4][R14.64] ;  /* 0x000000040e04a981 */ /* 0x000122000c1e1100 */
[----:B------:R-:W-:Y:S01]  /*0200*/  @!P3 IMAD.X R17, RZ, RZ, R9, P1 ;  /* 0x000000ffff11b224 */ /* 0x000fe200008e0609 */
[----:B-1----:R-:W-:-:S04]  /*0210*/  @!P3 IADD3 R22, P1, R23, R6, RZ ;  /* 0x000000061716b210 */ /* 0x002fc80007f3e0ff */
[----:B------:R-:W4:Y:S01]  /*0220*/  @!P3 LDG.E.U8 R13, desc[UR4][R16.64] ;  /* 0x00000004100db981 */ /* 0x000f22000c1e1100 */
[----:B------:R-:W-:Y:S02]  /*0230*/  @!P2 IMAD.X R9, RZ, RZ, R5, P0 ;  /* 0x000000ffff09a224 */ /* 0x000fe400000e0605 */
[----:B------:R-:W-:-:S03]  /*0240*/  @!P3 IMAD.X R23, RZ, RZ, R7, P1 ;  /* 0x000000ffff17b224 */ /* 0x000fc600008e0607 */
[----:B------:R1:W4:Y:S04]  /*0250*/  @!P2 LDG.E.U8 R8, desc[UR4][R8.64] ;  /* 0x000000040808a981 */ /* 0x000328000c1e1100 */
[----:B------:R-:W4:Y:S01]  /*0260*/  @!P3 LDG.E.U8 R18, desc[UR4][R22.64] ;  /* 0x000000041612b981 */ /* 0x000f22000c1e1100 */
[----:B------:R-:W-:-:S05]  /*0270*/  @!P3 VIADD R11, R11, 0x80 ;  /* 0x000000800b0bb836 */ /* 0x000fca0000000000 */
[----:B------:R-:W-:-:S13]  /*0280*/  ISETP.GE.AND P0, PT, R11, R2, PT ;  /* 0x000000020b00720c */ /* 0x000fda0003f06270 */
[----:B------:R-:W0:Y:S08]  /*0290*/  @!P0 LDC.64 R20, c[0x0][0x220] ;  /* 0x00008800ff148b82 */ /* 0x000e300000000a00 */
[----:B------:R-:W1:Y:S01]  /*02a0*/  @!P0 LDC.64 R6, c[0x0][0x228] ;  /* 0x00008a00ff068b82 */ /* 0x000e620000000a00 */
[----:B------:R-:W-:-:S05]  /*02b0*/  @!P0 IMAD R5, R0, 0x200, R11 ;  /* 0x0000020000058824 */ /* 0x000fca00078e020b */
[----:B0-----:R-:W-:-:S05]  /*02c0*/  @!P0 IADD3 R14, P1, R5, R20, RZ ;  /* 0x00000014050e8210 */ /* 0x001fca0007f3e0ff */
[----:B------:R-:W-:Y:S01]  /*02d0*/  @!P0 IMAD.X R15, RZ, RZ, R21, P1 ;  /* 0x000000ffff0f8224 */ /* 0x000fe200008e0615 */
[----:B-1----:R-:W-:Y:S02]  /*02e0*/  @!P0 IADD3 R6, P1, R5, R6, RZ ;  /* 0x0000000605068210 */ /* 0x002fe40007f3e0ff */
[----:B------:R-:W-:Y:S02]  /*02f0*/  PRMT R9, RZ, 0x7610, R9 ;  /* 0x00007610ff097816 */ /* 0x000fe40000000009 */
[----:B------:R-:W5:Y:S01]  /*0300*/  @!P0 LDG.E.U8 R5, desc[UR4][R14.64] ;  /* 0x000000040e058981 */ /* 0x000f62000c1e1100 */
[----:B------:R-:W-:-:S05]  /*0310*/  @!P0 IMAD.X R7, RZ, RZ, R7, P1 ;  /* 0x000000ffff078224 */ /* 0x000fca00008e0607 */
[----:B------:R0:W5:Y:S02]  /*0320*/  @!P0 LDG.E.U8 R11, desc[UR4][R6.64] ;  /* 0x00000004060b8981 */ /* 0x000164000c1e1100 */
[----:B0-----:R-:W0:Y:S01]  /*0330*/  @!P4 LDC.64 R6, c[0x0][0x218] ;  /* 0x00008600ff06cb82 */ /* 0x001e220000000a00 */
[----:B------:R-:W-:Y:S01]  /*0340*/  BSSY B0, `(.L_x_1426) ;  /* 0x0000039000007945 */ /* 0x000fe20003800000 */
[----:B---3--:R-:W-:-:S04]  /*0350*/  @!P4 ISETP.NE.AND P1, PT, R10, RZ, PT ;  /* 0x000000ff0a00c20c */ /* 0x008fc80003f25270 */
[----:B------:R-:W-:Y:S02]  /*0360*/  @!P4 SEL R9, RZ, 0x1, !P1 ;  /* 0x00000001ff09c807 */ /* 0x000fe40004800000 */
[----:B------:R-:W-:Y:S02]  /*0370*/  PRMT R10, RZ, 0x7610, R10 ;  /* 0x00007610ff0a7816 */ /* 0x000fe4000000000a */
[----:B------:R-:W-:Y:S02]  /*0380*/  PRMT R14, R9, 0x9910, RZ ;  /* 0x00009910090e7816 */ /* 0x000fe400000000ff */
[----:B--2---:R-:W-:-:S04]  /*0390*/  @!P4 ISETP.NE.AND P1, PT, R12, RZ, PT ;  /* 0x000000ff0c00c20c */ /* 0x004fc80003f25270 */
[----:B------:R-:W-:Y:S01]  /*03a0*/  @!P4 SEL R10, RZ, 0x1, !P1 ;  /* 0x00000001ff0ac807 */ /* 0x000fe20004800000 */
[----:B------:R-:W-:-:S03]  /*03b0*/  VIADD R12, R3, 0x80 ;  /* 0x00000080030c7836 */ /* 0x000fc60000000000 */
[----:B------:R-:W-:Y:S01]  /*03c0*/  PRMT R10, R10, 0x9910, RZ ;  /* 0x000099100a0a7816 */ /* 0x000fe200000000ff */
[--C-:B------:R-:W-:Y:S02]  /*03d0*/  IMAD.MOV.U32 R9, RZ, RZ, R3.reuse ;  /* 0x000000ffff097224 */ /* 0x100fe400078e0003 */
[----:B------:R-:W-:Y:S02]  /*03e0*/  @!P4 IMAD.MOV.U32 R9, RZ, RZ, R12 ;  /* 0x000000ffff09c224 */ /* 0x000fe400078e000c */
[--C-:B------:R-:W-:Y:S01]  /*03f0*/  IMAD.MOV.U32 R12, RZ, RZ, R10.reuse ;  /* 0x000000ffff0c7224 */ /* 0x100fe200078e000a */
[----:B----4-:R-:W-:Y:S02]  /*0400*/  @!P2 ISETP.NE.AND P6, PT, R4, RZ, PT ;  /* 0x000000ff0400a20c */ /* 0x010fe40003fc5270 */
[----:B------:R-:W-:Y:S02]  /*0410*/  PRMT R10, RZ, 0x7610, R10 ;  /* 0x00007610ff0a7816 */ /* 0x000fe4000000000a */
[----:B------:R-:W-:Y:S01]  /*0420*/  @!P3 ISETP.NE.AND P5, PT, R13, RZ, PT ;  /* 0x000000ff0d00b20c */ /* 0x000fe20003fa5270 */
[----:B------:R-:W-:Y:S01]  /*0430*/  @!P4 IMAD R3, R0, 0x200, R3 ;  /* 0x000002000003c824 */ /* 0x000fe200078e0203 */
[----:B------:R-:W-:-:S02]  /*0440*/  PRMT R4, RZ, 0x7610, R4 ;  /* 0x00007610ff047816 */ /* 0x000fc40000000004 */
[----:B------:R-:W-:Y:S02]  /*0450*/  @!P3 SEL R10, RZ, 0x1, !P5 ;  /* 0x00000001ff0ab807 */ /* 0x000fe40006800000 */
[----:B------:R-:W-:Y:S02]  /*0460*/  @!P2 SEL R4, RZ, 0x1, !P6 ;  /* 0x00000001ff04a807 */ /* 0x000fe40007000000 */
[----:B------:R-:W-:Y:S02]  /*0470*/  ISETP.NE.AND P1, PT, R14, RZ, PT ;  /* 0x000000ff0e00720c */ /* 0x000fe40003f25270 */
[----:B------:R-:W-:Y:S02]  /*0480*/  @!P3 ISETP.NE.AND P5, PT, R18, RZ, PT ;  /* 0x000000ff1200b20c */ /* 0x000fe40003fa5270 */
[----:B------:R-:W-:Y:S02]  /*0490*/  @!P2 ISETP.NE.AND P6, PT, R8, RZ, PT ;  /* 0x000000ff0800a20c */ /* 0x000fe40003fc5270 */
[----:B------:R-:W-:-:S02]  /*04a0*/  PRMT R8, RZ, 0x7610, R8 ;  /* 0x00007610ff087816 */ /* 0x000fc40000000008 */
[----:B------:R-:W-:Y:S02]  /*04b0*/  @!P3 SEL R8, RZ, 0x1, !P5 ;  /* 0x00000001ff08b807 */ /* 0x000fe40006800000 */
[----:B0-----:R-:W-:Y:S02]  /*04c0*/  @!P4 IADD3 R6, P5, R3, R6, RZ ;  /* 0x000000060306c210 */ /* 0x001fe40007fbe0ff */
[----:B------:R-:W-:-:S03]  /*04d0*/  ISETP.NE.AND P1, PT, R12, RZ, P1 ;  /* 0x000000ff0c00720c */ /* 0x000fc60000f25270 */
[----:B------:R-:W-:Y:S01]  /*04e0*/  @!P4 IMAD.X R7, RZ, RZ, R7, P5 ;  /* 0x000000ffff07c224 */ /* 0x000fe200028e0607 */
[----:B------:R-:W-:Y:S02]  /*04f0*/  @!P4 SEL R3, RZ, 0x1, !P1 ;  /* 0x00000001ff03c807 */ /* 0x000fe40004800000 */
[----:B------:R-:W-:-:S03]  /*0500*/  PRMT R12, R4, 0x9910, RZ ;  /* 0x00009910040c7816 */ /* 0x000fc600000000ff */
[----:B------:R0:W-:Y:S01]  /*0510*/  @!P4 STG.E.U8 desc[UR4][R6.64], R3 ;  /* 0x000000030600c986 */ /* 0x0001e2000c101104 */
[----:B------:R-:W-:Y:S01]  /*0520*/  PRMT R13, R10, 0x9910, RZ ;  /* 0x000099100a0d7816 */ /* 0x000fe200000000ff */
[----:B------:R-:W-:Y:S01]  /*0530*/  IMAD.MOV.U32 R10, RZ, RZ, R12 ;  /* 0x000000ffff0a7224 */ /* 0x000fe200078e000c */
[----:B------:R-:W-:Y:S02]  /*0540*/  ISETP.GE.AND P5, PT, R9, R2, PT ;  /* 0x000000020900720c */ /* 0x000fe40003fa6270 */
[----:B------:R-:W-:Y:S01]  /*0550*/  PRMT R4, RZ, 0x7610, R4 ;  /* 0x00007610ff047816 */ /* 0x000fe20000000004 */
[----:B------:R-:W-:Y:S01]  /*0560*/  IMAD.MOV.U32 R12, RZ, RZ, R13 ;  /* 0x000000ffff0c7224 */ /* 0x000fe200078e000d */
[----:B------:R-:W-:Y:S02]  /*0570*/  @!P2 SEL R4, RZ, 0x1, !P6 ;  /* 0x00000001ff04a807 */ /* 0x000fe40007000000 */
[----:B------:R-:W-:Y:S02]  /*0580*/  ISETP.NE.AND P2, PT, R10, RZ, PT ;  /* 0x000000ff0a00720c */ /* 0x000fe40003f45270 */
[----:B------:R-:W-:-:S02]  /*0590*/  ISETP.NE.AND P3, PT, R12, RZ, PT ;  /* 0x000000ff0c00720c */ /* 0x000fc40003f65270 */
[----:B------:R-:W-:Y:S02]  /*05a0*/  PRMT R4, R4, 0x9910, RZ ;  /* 0x0000991004047816 */ /* 0x000fe400000000ff */
[----:B------:R-:W-:Y:S02]  /*05b0*/  PRMT R8, R8, 0x9910, RZ ;  /* 0x0000991008087816 */ /* 0x000fe400000000ff */
[----:B------:R-:W-:Y:S02]  /*05c0*/  ISETP.NE.AND P2, PT, R4, RZ, P2 ;  /* 0x000000ff0400720c */ /* 0x000fe40001745270 */
[----:B------:R-:W-:Y:S02]  /*05d0*/  ISETP.NE.AND P3, PT, R8, RZ, P3 ;  /* 0x000000ff0800720c */ /* 0x000fe40001f65270 */
        /* <DEDUP_REMOVED lines=15> */
.L_x_1427:
[----:B------:R-:W-:Y:S05]  /*06d0*/  BSYNC B0 ;  /* 0x0000000000007941 */ /* 0x000fea0003800000 */
.L_x_1426:
[----:B------:R-:W-:Y:S02]  /*06e0*/  ISETP.GE.AND P2, PT, R9, R2, PT ;  /* 0x000000020900720c */ /* 0x000fe40003f46270 */
[----:B-----5:R-:W-:-:S11]  /*06f0*/  ISETP.NE.AND P1, PT, R5, RZ, !P0 ;  /* 0x000000ff0500720c */ /* 0x020fd60004725270 */
[----:B------:R-:W-:Y:S05]  /*0700*/  @P2 EXIT ;  /* 0x000000000000294d */ /* 0x000fea0003800000 */
[----:B------:R-:W-:Y:S01]  /*0710*/  IMAD R0, R0, 0x200, R9 ;  /* 0x0000020000007824 */ /* 0x000fe200078e0209 */
[----:B------:R-:W-:Y:S01]  /*0720*/  ISETP.NE.AND P0, PT, R11, RZ, !P0 ;  /* 0x000000ff0b00720c */ /* 0x000fe20004705270 */
[----:B------:R-:W-:-:S03]  /*0730*/  ULDC.64 UR6, c[0x0][0x218] ;  /* 0x0000860000067ab9 */ /* 0x000fc60000000a00 */
[----:B------:R-:W-:Y:S02]  /*0740*/  IADD3 R2, P2, R0, UR6, RZ ;  /* 0x0000000600027c10 */ /* 0x000fe4000ff5e0ff */
[----:B------:R-:W-:-:S03]  /*0750*/  PLOP3.LUT P0, PT, P1, P0, PT, 0x80, 0x0 ;  /* 0x000000000000781c */ /* 0x000fc60000f01070 */
[----:B------:R-:W-:Y:S01]  /*0760*/  IMAD.X R3, RZ, RZ, UR7, P2 ;  /* 0x00000007ff037e24 */ /* 0x000fe200090e06ff */
[----:B------:R-:W-:-:S05]  /*0770*/  SEL R5, RZ, 0x1, !P0 ;  /* 0x00000001ff057807 */ /* 0x000fca0004000000 */
[----:B------:R-:W-:Y:S01]  /*0780*/  STG.E.U8 desc[UR4][R2.64], R5 ;  /* 0x0000000502007986 */ /* 0x000fe2000c101104 */
[----:B------:R-:W-:Y:S05]  /*0790*/  EXIT ;  /* 0x000000000000794d */ /* 0x000fea0003800000 */
.L_x_1428:
        /* <DEDUP_REMOVED lines=14> */
.L_x_17216:


//--------------------- .text._ZN2at6native29vectorized_elementwise_kernelILi2ENS0_13BinaryFunctorIbbbNS0_15binary_internal10MulFunctorIbEEEESt5arrayIPcLm3EEEEviT0_T1_ --------------------------
	.section	.text._ZN2at6native29vectorized_elementwise_kernelILi2ENS0_13BinaryFunctorIbbbNS0_15binary_internal10MulFunctorIbEEEESt5arrayIPcLm3EEEEviT0_T1_,"ax",@progbits
	.align	128
        .global         _ZN2at6native29vectorized_elementwise_kernelILi2ENS0_13BinaryFunctorIbbbNS0_15binary_internal10MulFunctorIbEEEESt5arrayIPcLm3EEEEviT0_T1_
        .type           _ZN2at6native29vectorized_elementwise_kernelILi2ENS0_13BinaryFunctorIbbbNS0_15binary_internal10MulFunctorIbEEEESt5arrayIPcLm3EEEEviT0_T1_,@function
        .size           _ZN2at6native29vectorized_elementwise_kernelILi2ENS0_13BinaryFunctorIbbbNS0_15binary_internal10MulFunctorIbEEEESt5arrayIPcLm3EEEEviT0_T1_,(.L_x_17217 - _ZN2at6native29vectorized_elementwise_kernelILi2ENS0_13BinaryFunctorIbbbNS0_15binary_internal10MulFunctorIbEEEESt5arrayIPcLm3EEEEviT0_T1_)
        .other          _ZN2at6native29vectorized_elementwise_kernelILi2ENS0_13BinaryFunctorIbbbNS0_15binary_internal10MulFunctorIbEEEESt5arrayIPcLm3EEEEviT0_T1_,@"STO_CUDA_ENTRY STV_DEFAULT"
_ZN2at6native29vectorized_elementwise_kernelILi2ENS0_13BinaryFunctorIbbbNS0_15binary_internal10MulFunctorIbEEEESt5arrayIPcLm3EEEEviT0_T1_:
.text._ZN2at6native29vectorized_elementwise_kernelILi2ENS0_13BinaryFunctorIbbbNS0_15binary_internal10MulFunctorIbEEEESt5arrayIPcLm3EEEEviT0_T1_:
[----:B------:R-:W-:Y:S08]  /*0000*/  LDC R1, c[0x0][0x28] ;  /* 0x00000a00ff017b82 */ /* 0x000ff00000000800 */
[----:B------:R-:W0:Y:S01]  /*0010*/  S2UR UR4, SR_CTAID.X ;  /* 0x00000000000479c3 */ /* 0x000e220000002500 */
[----:B------:R-:W-:-:S07]  /*0020*/  ULDC.64 UR10, c[0x0][0x208] ;  /* 0x00008200000a7ab9 */ /* 0x000fce0000000a00 */
[----:B------:R-:W1:Y:S01]  /*0030*/  LDC R3, c[0x0][0x210] ;  /* 0x00008400ff037b82 */ /* 0x000e620000000800 */
[----:B0-----:R-:W-:-:S06]  /*0040*/  USHF.L.U32 UR4, UR4, 0xa, URZ ;  /* 0x0000000a04047899 */ /* 0x001fcc000800063f */
[----:B-1----:R-:W-:-:S05]  /*0050*/  VIADD R3, R3, -UR4 ;  /* 0x8000000403037c36 */ /* 0x002fca0008000000 */
[----:B------:R-:W-:-:S13]  /*0060*/  ISETP.GE.U32.AND P0, PT, R3, 0x400, PT ;  /* 0x000004000300780c */ /* 0x000fda0003f06070 */
[----:B------:R-:W-:Y:S05]  /*0070*/  @!P0 BRA `(.L_x_1429) ;  /* 0x0000000400348947 */ /* 0x000fea0003800000 */
[----:B------:R-:W0:Y:S01]  /*0080*/  S2R R17, SR_TID.X ;  /* 0x0000000000117919 */ /* 0x000e220000002100 */
[----:B------:R-:W-:Y:S01]  /*0090*/  ULDC.64 UR6, c[0x0][0x228] ;  /* 0x00008a0000067ab9 */ /* 0x000fe20000000a00 */
[----:B------:R-:W-:Y:S02]  /*00a0*/  USHF.R.S32.HI UR5, URZ, 0x1f, UR4 ;  /* 0x0000001f3f057899 */ /* 0x000fe40008011404 */
[----:B------:R-:W-:Y:S01]  /*00b0*/  UIADD3 UR6, UP0, UR4, UR6, URZ ;  /* 0x0000000604067290 */ /* 0x000fe2000ff1e03f */
[----:B------:R-:W-:-:S03]  /*00c0*/  ULDC.64 UR8, c[0x0][0x220] ;  /* 0x0000880000087ab9 */ /* 0x000fc60000000a00 */
[----:B------:R-:W-:Y:S02]  /*00d0*/  UIADD3.X UR7, UR5, UR7, URZ, UP0, !UPT ;  /* 0x0000000705077290 */ /* 0x000fe400087fe43f */
[----:B------:R-:W-:Y:S01]  /*00e0*/  UIADD3 UR8, UP0, UR4, UR8, URZ ;  /* 0x0000000804087290 */ /* 0x000fe2000ff1e03f */
[----:B------:R-:W-:-:S03]  /*00f0*/  IMAD.U32 R2, RZ, RZ, UR6 ;  /* 0x00000006ff027e24 */ /* 0x000fc6000f8e00ff */
[----:B------:R-:W-:Y:S01]  /*0100*/  UIADD3.X UR5, UR5, UR9, URZ, UP0, !UPT ;  /* 0x0000000905057290 */ /* 0x000fe200087fe43f */
[----:B------:R-:W-:Y:S01]  /*0110*/  IMAD.U32 R3, RZ, RZ, UR7 ;  /* 0x00000007ff037e24 */ /* 0x000fe2000f8e00ff */
[----:B------:R-:W-:Y:S01]  /*0120*/  ULDC.64 UR6, c[0x0][0x218] ;  /* 0x0000860000067ab9 */ /* 0x000fe20000000a00 */
[----:B------:R-:W-:-:S03]  /*0130*/  IMAD.U32 R4, RZ, RZ, UR8 ;  /* 0x00000008ff047e24 */ /* 0x000fc6000f8e00ff */
[----:B------:R-:W-:Y:S02]  /*0140*/  IMAD.U32 R5, RZ, RZ, UR5 ;  /* 0x00000005ff057e24 */ /* 0x000fe4000f8e00ff */
[----:B0-----:R-:W-:-:S04]  /*0150*/  IMAD.WIDE.U32 R2, R17, 0x2, R2 ;  /* 0x0000000211027825 */ /* 0x001fc800078e0002 */
[----:B------:R-:W-:Y:S01]  /*0160*/  IMAD.WIDE.U32 R4, R17, 0x2, R4 ;  /* 0x0000000211047825 */ /* 0x000fe200078e0004 */
[----:B------:R-:W2:Y:S04]  /*0170*/  LDG.E.U16 R8, desc[UR10][R2.64] ;  /* 0x0000000a02087981 */ /* 0x000ea8000c1e1500 */
[----:B------:R-:W3:Y:S04]  /*0180*/  LDG.E.U16 R13, desc[UR10][R2.64+0x100] ;  /* 0x0001000a020d7981 */ /* 0x000ee8000c1e1500 */
[----:B------:R-:W4:Y:S04]  /*0190*/  LDG.E.U16 R9, desc[UR10][R4.64] ;  /* 0x0000000a04097981 */ /* 0x000f28000c1e1500 */
[----:B------:R-:W5:Y:S04]  /*01a0*/  LDG.E.U16 R10, desc[UR10][R4.64+0x100] ;  /* 0x0001000a040a7981 */ /* 0x000f68000c1e1500 */
[----:B------:R-:W5:Y:S04]  /*01b0*/  LDG.E.U16 R14, desc[UR10][R2.64+0x200] ;  /* 0x0002000a020e7981 */ /* 0x000f68000c1e1500 */
[----:B------:R0:W5:Y:S04]  /*01c0*/  LDG.E.U16 R15, desc[UR10][R2.64+0x300] ;  /* 0x0003000a020f7981 */ /* 0x000168000c1e1500 */
[----:B------:R-:W5:Y:S04]  /*01d0*/  LDG.E.U16 R11, desc[UR10][R4.64+0x200] ;  /* 0x0002000a040b7981 */ /* 0x000f68000c1e1500 */
[----:B------:R3:W5:Y:S01]  /*01e0*/  LDG.E.U16 R12, desc[UR10][R4.64+0x300] ;  /* 0x0003000a040c7981 */ /* 0x000762000c1e1500 */
[----:B------:R-:W-:-:S04]  /*01f0*/  UIADD3 UR5, UP0, UR4, UR6, URZ ;  /* 0x0000000604057290 */ /* 0x000fc8000ff1e03f */
[----:B------:R-:W-:Y:S02]  /*0200*/  UIADD3.X UR6, URZ, UR7, URZ, UP0, !UPT ;  /* 0x000000073f067290 */ /* 0x000fe400087fe43f */
[----:B------:R-:W-:-:S04]  /*0210*/  IMAD.U32 R6, RZ, RZ, UR5 ;  /* 0x00000005ff067e24 */ /* 0x000fc8000f8e00ff */
[----:B------:R-:W-:Y:S02]  /*0220*/  IMAD.U32 R7, RZ, RZ, UR6 ;  /* 0x00000006ff077e24 */ /* 0x000fe4000f8e00ff */
[----:B0-----:R-:W-:Y:S01]  /*0230*/  IMAD.WIDE R2, R17, 0x2, R6 ;  /* 0x0000000211027825 */ /* 0x001fe200078e0206 */
[----:B--2---:R-:W-:Y:S02]  /*0240*/  PRMT R0, R8, 0x7770, RZ ;  /* 0x0000777008007816 */ /* 0x004fe400000000ff */
[----:B---3--:R-:W-:Y:S02]  /*0250*/  PRMT R5, R13, 0x7770, RZ ;  /* 0x000077700d057816 */ /* 0x008fe400000000ff */
[----:B------:R-:W-:Y:S02]  /*0260*/  ISETP.NE.AND P5, PT, R0, RZ, PT ;  /* 0x000000ff0000720c */ /* 0x000fe40003fa5270 */
[----:B----4-:R-:W-:Y:S02]  /*0270*/  PRMT R0, R9, 0x7770, RZ ;  /* 0x0000777009007816 */ /* 0x010fe400000000ff */
[----:B------:R-:W-:-:S02]  /*0280*/  PRMT R4, R13, 0x7771, RZ ;  /* 0x000077710d047816 */ /* 0x000fc400000000ff */
[----:B------:R-:W-:Y:S02]  /*0290*/  PRMT R8, R8, 0x7771, RZ ;  /* 0x0000777108087816 */ /* 0x000fe400000000ff */
[----:B------:R-:W-:Y:S02]  /*02a0*/  ISETP.NE.AND P1, PT, R5, RZ, PT ;  /* 0x000000ff0500720c */ /* 0x000fe40003f25270 */
[----:B-----5:R-:W-:Y:S02]  /*02b0*/  PRMT R5, R10, 0x7770, RZ ;  /* 0x000077700a057816 */ /* 0x020fe400000000ff */
[----:B------:R-:W-:Y:S02]  /*02c0*/  ISETP.NE.AND P5, PT, R0, RZ, P5 ;  /* 0x000000ff0000720c */ /* 0x000fe40002fa5270 */
[----:B------:R-:W-:Y:S02]  /*02d0*/  ISETP.NE.AND P2, PT, R4, RZ, PT ;  /* 0x000000ff0400720c */ /* 0x000fe40003f45270 */
[----:B------:R-:W-:-:S02]  /*02e0*/  ISETP.NE.AND P0, PT, R8, RZ, PT ;  /* 0x000000ff0800720c */ /* 0x000fc40003f05270 */
[----:B------:R-:W-:Y:S02]  /*02f0*/  PRMT R0, R9, 0x7771, RZ ;  /* 0x0000777109007816 */ /* 0x000fe400000000ff */
[----:B------:R-:W-:Y:S02]  /*0300*/  PRMT R4, R10, 0x7771, RZ ;  /* 0x000077710a047816 */ /* 0x000fe400000000ff */
[----:B------:R-:W-:Y:S02]  /*0310*/  ISETP.NE.AND P1, PT, R5, RZ, P1 ;  /* 0x000000ff0500720c */ /* 0x000fe40000f25270 */
[----:B------:R-:W-:Y:S02]  /*0320*/  PRMT R5, R14, 0x7770, RZ ;  /* 0x000077700e057816 */ /* 0x000fe400000000ff */
[----:B------:R-:W-:Y:S02]  /*0330*/  ISETP.NE.AND P0, PT, R0, RZ, P0 ;  /* 0x000000ff0000720c */ /* 0x000fe40000705270 */
[----:B------:R-:W-:-:S02]  /*0340*/  ISETP.NE.AND P2, PT, R4, RZ, P2 ;  /* 0x000000ff0400720c */ /* 0x000fc40001745270 */
[----:B------:R-:W-:Y:S02]  /*0350*/  PRMT R0, R14, 0x7771, RZ ;  /* 0x000077710e007816 */ /* 0x000fe400000000ff */
[C---:B------:R-:W-:Y:S02]  /*0360*/  PRMT R6, R15.reuse, 0x7770, RZ ;  /* 0x000077700f067816 */ /* 0x040fe400000000ff */
[----:B------:R-:W-:Y:S02]  /*0370*/  PRMT R4, R15, 0x7771, RZ ;  /* 0x000077710f047816 */ /* 0x000fe400000000ff */
[----:B------:R-:W-:Y:S02]  /*0380*/  ISETP.NE.AND P6, PT, R5, RZ, PT ;  /* 0x000000ff0500720c */ /* 0x000fe40003fc5270 */
[----:B------:R-:W-:Y:S02]  /*0390*/  SEL R5, RZ, 0x1, !P5 ;  /* 0x00000001ff057807 */ /* 0x000fe40006800000 */
[----:B------:R-:W-:-:S02]  /*03a0*/  ISETP.NE.AND P3, PT, R0, RZ, PT ;  /* 0x000000ff0000720c */ /* 0x000fc40003f65270 */
[----:B------:R-:W-:Y:S02]  /*03b0*/  ISETP.NE.AND P4, PT, R6, RZ, PT ;  /* 0x000000ff0600720c */ /* 0x000fe40003f85270 */
[----:B------:R-:W-:Y:S02]  /*03c0*/  ISETP.NE.AND P5, PT, R4, RZ, PT ;  /* 0x000000ff0400720c */ /* 0x000fe40003fa5270 */
[C---:B------:R-:W-:Y:S02]  /*03d0*/  PRMT R6, R11.reuse, 0x7770, RZ ;  /* 0x000077700b067816 */ /* 0x040fe400000000ff */
[----:B------:R-:W-:Y:S02]  /*03e0*/  PRMT R0, R11, 0x7771, RZ ;  /* 0x000077710b007816 */ /* 0x000fe400000000ff */
[C---:B------:R-:W-:Y:S02]  /*03f0*/  PRMT R7, R12.reuse, 0x7770, RZ ;  /* 0x000077700c077816 */ /* 0x040fe400000000ff */
        /* <DEDUP_REMOVED lines=9> */
[----:B------:R-:W-:Y:S02]  /*0490*/  SEL R9, RZ, 0x1, !P3 ;  /* 0x00000001ff097807 */ /* 0x000fe40005800000 */
[----:B------:R-:W-:Y:S02]  /*04a0*/  SEL R8, RZ, 0x1, !P4 ;  /* 0x00000001ff087807 */ /* 0x000fe40006000000 */
[----:B------:R-:W-:Y:S02]  /*04b0*/  SEL R11, RZ, 0x1, !P5 ;  /* 0x00000001ff0b7807 */ /* 0x000fe40006800000 */
[----:B------:R-:W-:-:S02]  /*04c0*/  PRMT R5, R0, 0x7604, R5 ;  /* 0x0000760400057816 */ /* 0x000fc40000000005 */
[----:B------:R-:W-:Y:S02]  /*04d0*/  PRMT R7, R7, 0x7604, R4 ;  /* 0x0000760407077816 */ /* 0x000fe40000000004 */
[----:B------:R-:W-:Y:S02]  /*04e0*/  PRMT R9, R9, 0x7604, R6 ;  /* 0x0000760409097816 */ /* 0x000fe40000000006 */
[----:B------:R-:W-:Y:S01]  /*04f0*/  PRMT R11, R11, 0x7604, R8 ;  /* 0x000076040b0b7816 */ /* 0x000fe20000000008 */
[----:B------:R-:W-:Y:S04]  /*0500*/  STG.E.U16 desc[UR10][R2.64], R5 ;  /* 0x0000000502007986 */ /* 0x000fe8000c10150a */
[----:B------:R-:W-:Y:S04]  /*0510*/  STG.E.U16 desc[UR10][R2.64+0x100], R7 ;  /* 0x0001000702007986 */ /* 0x000fe8000c10150a */
[----:B------:R-:W-:Y:S04]  /*0520*/  STG.E.U16 desc[UR10][R2.64+0x200], R9 ;  /* 0x0002000902007986 */ /* 0x000fe8000c10150a */
[----:B------:R-:W-:Y:S01]  /*0530*/  STG.E.U16 desc[UR10][R2.64+0x300], R11 ;  /* 0x0003000b02007986 */ /* 0x000fe2000c10150a */
[----:B------:R-:W-:Y:S05]  /*0540*/  EXIT ;  /* 0x000000000000794d */ /* 0x000fea0003800000 */
.L_x_1429:
[----:B------:R-:W0:Y:S02]  /*0550*/  S2R R6, SR_TID.X ;  /* 0x0000000000067919 */ /* 0x000e240000002100 */
[----:B0-----:R-:W-:Y:S01]  /*0560*/  ISETP.GE.AND P6, PT, R6, R3, PT ;  /* 0x000000030600720c */ /* 0x001fe20003fc6270 */
[----:B------:R-:W-:-:S12]  /*0570*/  IMAD.MOV.U32 R0, RZ, RZ, R6 ;  /* 0x000000ffff007224 */ /* 0x000fd800078e0006 */
[C---:B------:R-:W-:Y:S01]  /*0580*/  @!P6 VIADD R5, R0.reuse, UR4 ;  /* 0x000000040005ec36 */ /* 0x040fe20008000000 */
[----:B------:R-:W0:Y:S01]  /*0590*/  @!P6 LDC.64 R28, c[0x0][0x220] ;  /* 0x00008800ff1ceb82 */ /* 0x000e220000000a00 */
[----:B------:R-:W-:-:S05]  /*05a0*/  @!P6 VIADD R0, R0, 0x80 ;  /* 0x000000800000e836 */ /* 0x000fca0000000000 */
[C---:B------:R-:W-:Y:S02]  /*05b0*/  ISETP.GE.AND P4, PT, R0.reuse, R3, PT ;  /* 0x000000030000720c */ /* 0x040fe40003f86270 */
[----:B------:R-:W1:Y:S11]  /*05c0*/  @!P6 LDC.64 R22, c[0x0][0x228] ;  /* 0x00008a00ff16eb82 */ /* 0x000e760000000a00 */
[----:B------:R-:W2:Y:S01]  /*05d0*/  @!P4 LDC.64 R8, c[0x0][0x220] ;  /* 0x00008800ff08cb82 */ /* 0x000ea20000000a00 */
[----:B------:R-:W-:-:S02]  /*05e0*/  @!P4 VIADD R11, R0, UR4 ;  /* 0x00000004000bcc36 */ /* 0x000fc40008000000 */
[----:B------:R-:W-:-:S05]  /*05f0*/  @!P4 VIADD R0, R0, 0x80 ;  /* 0x000000800000c836 */ /* 0x000fca0000000000 */
[----:B------:R-:W-:Y:S01]  /*0600*/  ISETP.GE.AND P0, PT, R0, R3, PT ;  /* 0x000000030000720c */ /* 0x000fe20003f06270 */
[----:B------:R-:W3:-:S12]  /*0610*/  @!P4 LDC.64 R12, c[0x0][0x228] ;  /* 0x00008a00ff0ccb82 */ /* 0x000ed80000000a00 */
[----:B------:R-:W4:Y:S01]  /*0620*/  @!P0 LDC.64 R14, c[0x0][0x220] ;  /* 0x00008800ff0e8b82 */ /* 0x000f220000000a00 */
[----:B--2---:R-:W-:-:S05]  /*0630*/  @!P4 IADD3 R8, P1, R11, R8, RZ ;  /* 0x000000080b08c210 */ /* 0x004fca0007f3e0ff */
[----:B------:R-:W-:Y:S02]  /*0640*/  @!P4 IMAD.X R9, RZ, RZ, R9, P1 ;  /* 0x000000ffff09c224 */ /* 0x000fe400008e0609 */
[----:B------:R-:W2:Y:S03]  /*0650*/  @!P0 LDC.64 R16, c[0x0][0x228] ;  /* 0x00008a00ff108b82 */ /* 0x000ea60000000a00 */
[----:B------:R5:W5:Y:S01]  /*0660*/  @!P4 LDG.E.U8 R7, desc[UR10][R8.64] ;  /* 0x0000000a0807c981 */ /* 0x000b62000c1e1100 */
[----:B---3--:R-:W-:-:S05]  /*0670*/  @!P4 IADD3 R10, P1, R11, R12, RZ ;  /* 0x0000000c0b0ac210 */ /* 0x008fca0007f3e0ff */
[----:B------:R-:W-:Y:S02]  /*0680*/  @!P4 IMAD.X R11, RZ, RZ, R13, P1 ;  /* 0x000000ffff0bc224 */ /* 0x000fe400008e060d */
[----:B------:R-:W-:-:S03]  /*0690*/  @!P0 VIADD R13, R0, UR4 ;  /* 0x00000004000d8c36 */ /* 0x000fc60008000000 */
[----:B------:R-:W3:Y:S02]  /*06a0*/  @!P4 LDG.E.U8 R2, desc[UR10][R10.64] ;  /* 0x0000000a0a02c981 */ /* 0x000ee4000c1e1100 */
[----:B----4-:R-:W-:-:S05]  /*06b0*/  @!P0 IADD3 R14, P1, R13, R14, RZ ;  /* 0x0000000e0d0e8210 */ /* 0x010fca0007f3e0ff */
[----:B------:R-:W-:-:S05]  /*06c0*/  @!P0 IMAD.X R15, RZ, RZ, R15, P1 ;  /* 0x000000ffff0f8224 */ /* 0x000fca00008e060f */
[----:B------:R4:W3:Y:S01]  /*06d0*/  @!P0 LDG.E.U8 R4, desc[UR10][R14.64] ;  /* 0x0000000a0e048981 */ /* 0x0008e2000c1e1100 */
[----:B--2---:R-:W-:-:S05]  /*06e0*/  @!P0 IADD3 R12, P1, R13, R16, RZ ;  /* 0x000000100d0c8210 */ /* 0x004fca0007f3e0ff */
[----:B------:R-:W-:-:S05]  /*06f0*/  @!P0 IMAD.X R13, RZ, RZ, R17, P1 ;  /* 0x000000ffff0d8224 */ /* 0x000fca00008e0611 */
[----:B------:R2:W3:Y:S01]  /*0700*/  @!P0 LDG.E.U8 R12, desc[UR10][R12.64] ;  /* 0x0000000a0c0c8981 */ /* 0x0004e2000c1e1100 */
[----:B------:R-:W-:Y:S01]  /*0710*/  @!P0 VIADD R0, R0, 0x80 ;  /* 0x0000008000008836 */ /* 0x000fe20000000000 */
[C---:B0-----:R-:W-:Y:S02]  /*0720*/  @!P6 IADD3 R28, P5, R5.reuse, R28, RZ ;  /* 0x0000001c051ce210 */ /* 0x041fe40007fbe0ff */
[----:B-1----:R-:W-:Y:S02]  /*0730*/  @!P6 IADD3 R22, P3, R5, R22, RZ ;  /* 0x000000160516e210 */ /* 0x002fe40007f7e0ff */
[----:B------:R-:W-:Y:S01]  /*0740*/  ISETP.GE.AND P2, PT, R0, R3, PT ;  /* 0x000000030000720c */ /* 0x000fe20003f46270 */
[----:B------:R-:W-:Y:S01]  /*0750*/  @!P6 IMAD.X R29, RZ, RZ, R29, P5 ;  /* 0x000000ffff1de224 */ /* 0x000fe200028e061d */
[----:B-----5:R-:W-:Y:S01]  /*0760*/  PRMT R8, RZ, 0x7610, R8 ;  /* 0x00007610ff087816 */ /* 0x020fe20000000008 */
[----:B------:R-:W-:-:S03]  /*0770*/  @!P6 IMAD.X R23, RZ, RZ, R23, P3 ;  /* 0x000000ffff17e224 */ /* 0x000fc600018e0617 */
[----:B------:R-:W5:Y:S07]  /*0780*/  @!P6 LDG.E.U8 R20, desc[UR10][R28.64] ;  /* 0x0000000a1c14e981 */ /* 0x000f6e000c1e1100 */
[C---:B------:R-:W-:Y:S01]  /*0790*/  @!P2 VIADD R9, R0.reuse, UR4 ;  /* 0x000000040009ac36 */ /* 0x040fe20008000000 */
[----:B------:R-:W0:Y:S01]  /*07a0*/  @!P2 LDC.64 R18, c[0x0][0x220] ;  /* 0x00008800ff12ab82 */ /* 0x000e220000000a00 */
[----:B------:R-:W-:-:S05]  /*07b0*/  @!P2 VIADD R0, R0, 0x80 ;  /* 0x000000800000a836 */ /* 0x000fca0000000000 */
[C---:B------:R-:W-:Y:S02]  /*07c0*/  ISETP.GE.AND P1, PT, R0.reuse, R3, PT ;  /* 0x000000030000720c */ /* 0x040fe40003f26270 */
[----:B------:R-:W1:Y:S11]  /*07d0*/  @!P2 LDC.64 R16, c[0x0][0x228] ;  /* 0x00008a00ff10ab82 */ /* 0x000e760000000a00 */
[C---:B------:R-:W-:Y:S01]  /*07e0*/  @!P1 VIADD R25, R0.reuse, UR4 ;  /* 0x0000000400199c36 */ /* 0x040fe20008000000 */
[----:B----4-:R-:W4:Y:S01]  /*07f0*/  @!P1 LDC.64 R14, c[0x0][0x220] ;  /* 0x00008800ff0e9b82 */ /* 0x010f220000000a00 */
[----:B------:R-:W-:-:S05]  /*0800*/  @!P1 VIADD R0, R0, 0x80 ;  /* 0x0000008000009836 */ /* 0x000fca0000000000 */
[C---:B------:R-:W-:Y:S02]  /*0810*/  ISETP.GE.AND P3, PT, R0.reuse, R3, PT ;  /* 0x000000030000720c */ /* 0x040fe40003f66270 */
[----:B------:R-:W4:Y:S11]  /*0820*/  @!P1 LDC.64 R10, c[0x0][0x228] ;  /* 0x00008a00ff0a9b82 */ /* 0x000f360000000a00 */
[C---:B--2---:R-:W-:Y:S01]  /*0830*/  @!P3 VIADD R13, R0.reuse, UR4 ;  /* 0x00000004000dbc36 */ /* 0x044fe20008000000 */
[----:B------:R-:W2:Y:S01]  /*0840*/  @!P3 LDC.64 R26, c[0x0][0x228] ;  /* 0x00008a00ff1abb82 */ /* 0x000ea20000000a00 */
[----:B------:R-:W-:Y:S01]  /*0850*/  @!P3 VIADD R0, R0, 0x80 ;  /* 0x000000800000b836 */ /* 0x000fe20000000000 */
[----:B------:R-:W-:-:S04]  /*0860*/  @!P4 ISETP.NE.AND P5, PT, R7, RZ, PT ;  /* 0x000000ff0700c20c */ /* 0x000fc80003fa5270 */
[----:B------:R-:W-:Y:S02]  /*0870*/  @!P4 SEL R8, RZ, 0x1, !P5 ;  /* 0x00000001ff08c807 */ /* 0x000fe40006800000 */
[----:B0-----:R-:W-:-:S05]  /*0880*/  @!P2 IADD3 R18, P5, R9, R18, RZ ;  /* 0x000000120912a210 */ /* 0x001fca0007fbe0ff */
[----:B------:R-:W-:Y:S01]  /*0890*/  @!P2 IMAD.X R19, RZ, RZ, R19, P5 ;  /* 0x000000ffff13a224 */ /* 0x000fe200028e0613 */
[----:B-1----:R-:W-:Y:S02]  /*08a0*/  @!P2 IADD3 R16, P5, R9, R16, RZ ;  /* 0x000000100910a210 */ /* 0x002fe40007fbe0ff */
[----:B------:R-:W-:Y:S02]  /*08b0*/  PRMT R7, RZ, 0x7610, R7 ;  /* 0x00007610ff077816 */ /* 0x000fe40000000007 */
[----:B------:R4:W5:Y:S01]  /*08c0*/  @!P2 LDG.E.U8 R5, desc[UR10][R18.64] ;  /* 0x0000000a1205a981 */ /* 0x000962000c1e1100 */
[----:B------:R-:W-:Y:S01]  /*08d0*/  @!P2 IMAD.X R17, RZ, RZ, R17, P5 ;  /* 0x000000ffff11a224 */ /* 0x000fe200028e0611 */
[----:B---3--:R-:W-:Y:S02]  /*08e0*/  @!P4 ISETP.NE.AND P5, PT, R2, RZ, PT ;  /* 0x000000ff0200c20c */ /* 0x008fe40003fa5270 */
[----:B------:R-:W-:Y:S02]  /*08f0*/  PRMT R9, RZ, 0x7610, R9 ;  /* 0x00007610ff097816 */ /* 0x000fe40000000009 */
[----:B------:R-:W-:Y:S01]  /*0900*/  @!P4 SEL R9, RZ, 0x1, !P5 ;  /* 0x00000001ff09c807 */ /* 0x000fe20006800000 */
[----:B------:R0:W3:Y:S01]  /*0910*/  @!P2 LDG.E.U8 R2, desc[UR10][R16.64] ;  /* 0x0000000a1002a981 */ /* 0x0000e2000c1e1100 */
[----:B------:R-:W-:-:S02]  /*0920*/  ISETP.GE.AND P5, PT, R0, R3, PT ;  /* 0x000000030000720c */ /* 0x000fc40003fa6270 */
[----:B------:R-:W-:Y:S02]  /*0930*/  @!P0 ISETP.NE.AND P4, PT, R4, RZ, PT ;  /* 0x000000ff0400820c */ /* 0x000fe40003f85270 */
[----:B------:R1:W3:Y:S02]  /*0940*/  @!P6 LDG.E.U8 R4, desc[UR10][R22.64] ;  /* 0x0000000a1604e981 */ /* 0x0002e4000c1e1100 */
[----:B------:R-:W-:Y:S02]  /*0950*/  @!P0 SEL R7, RZ, 0x1, !P4 ;  /* 0x00000001ff078807 */ /* 0x000fe40006000000 */
[----:B----4-:R-:W-:-:S05]  /*0960*/  @!P1 IADD3 R18, P4, R25, R14, RZ ;  /* 0x0000000e19129210 */ /* 0x010fca0007f9e0ff */
[----:B------:R-:W-:Y:S01]  /*0970*/  @!P1 IMAD.X R19, RZ, RZ, R15, P4 ;  /* 0x000000ffff139224 */ /* 0x000fe200020e060f */
[----:B------:R-:W-:Y:S01]  /*0980*/  @!P1 IADD3 R24, P4, R25, R10, RZ ;  /* 0x0000000a19189210 */ /* 0x000fe20007f9e0ff */
[----:B0-----:R-:W0:Y:S01]  /*0990*/  @!P5 LDC.64 R16, c[0x0][0x228] ;  /* 0x00008a00ff10db82 */ /* 0x001e220000000a00 */
[----:B-1----:R-:W-:Y:S01]  /*09a0*/  @!P5 VIADD R23, R0, UR4 ;  /* 0x000000040017dc36 */ /* 0x002fe20008000000 */
[----:B------:R-:W-:Y:S01]  /*09b0*/  PRMT R22, RZ, 0x7610, R22 ;  /* 0x00007610ff167816 */ /* 0x000fe20000000016 */
[----:B------:R1:W4:Y:S01]  /*09c0*/  @!P1 LDG.E.U8 R21, desc[UR10][R18.64] ;  /* 0x0000000a12159981 */ /* 0x000322000c1e1100 */
[----:B------:R-:W-:Y:S01]  /*09d0*/  @!P1 IMAD.X R25, RZ, RZ, R11, P4 ;  /* 0x000000ffff199224 */ /* 0x000fe200020e060b */
[----:B--2---:R-:W-:-:S03]  /*09e0*/  @!P3 IADD3 R26, P4, R13, R26, RZ ;  /* 0x0000001a0d1ab210 */ /* 0x004fc60007f9e0ff */
[----:B------:R-:W2:Y:S01]  /*09f0*/  @!P3 LDC.64 R10, c[0x0][0x220] ;  /* 0x00008800ff0abb82 */ /* 0x000ea20000000a00 */
[----:B------:R-:W-:Y:S01]  /*0a00*/  @!P5 VIADD R0, R0, 0x80 ;  /* 0x000000800000d836 */ /* 0x000fe20000000000 */
[----:B------:R-:W4:Y:S01]  /*0a10*/  @!P1 LDG.E.U8 R24, desc[UR10][R24.64] ;  /* 0x0000000a18189981 */ /* 0x000f22000c1e1100 */
[----:B------:R-:W-:Y:S01]  /*0a20*/  @!P3 IMAD.X R27, RZ, RZ, R27, P4 ;  /* 0x000000ffff1bb224 */ /* 0x000fe200020e061b */
[----:B------:R-:W-:-:S04]  /*0a30*/  @!P0 ISETP.NE.AND P4, PT, R12, RZ, PT ;  /* 0x000000ff0c00820c */ /* 0x000fc80003f85270 */
[----:B------:R-:W-:Y:S01]  /*0a40*/  @!P0 SEL R22, RZ, 0x1, !P4 ;  /* 0x00000001ff168807 */ /* 0x000fe20006000000 */
[----:B------:R-:W2:Y:S01]  /*0a50*/  @!P5 LDC.64 R14, c[0x0][0x220] ;  /* 0x00008800ff0edb82 */ /* 0x000ea20000000a00 */
[----:B------:R-:W-:Y:S01]  /*0a60*/  ISETP.GE.AND P0, PT, R0, R3, PT ;  /* 0x000000030000720c */ /* 0x000fe20003f06270 */
[----:B------:R-:W4:Y:S01]  /*0a70*/  @!P3 LDG.E.U8 R26, desc[UR10][R26.64] ;  /* 0x0000000a1a1ab981 */ /* 0x000f22000c1e1100 */
[----:B0-----:R-:W-:-:S05]  /*0a80*/  @!P5 IADD3 R16, P4, R23, R16, RZ ;  /* 0x000000101710d210 */ /* 0x001fca0007f9e0ff */
[----:B------:R-:W-:-:S06]  /*0a90*/  @!P5 IMAD.X R17, RZ, RZ, R17, P4 ;  /* 0x000000ffff11d224 */ /* 0x000fcc00020e0611 */
[----:B-1----:R-:W0:Y:S01]  /*0aa0*/  @!P0 LDC.64 R18, c[0x0][0x228] ;  /* 0x00008a00ff128b82 */ /* 0x002e220000000a00 */
[----:B--2---:R-:W-:Y:S01]  /*0ab0*/  @!P3 IADD3 R10, P4, R13, R10, RZ ;  /* 0x0000000a0d0ab210 */ /* 0x004fe20007f9e0ff */
[----:B------:R1:W2:Y:S06]  /*0ac0*/  @!P5 LDG.E.U8 R16, desc[UR10][R16.64] ;  /* 0x0000000a1010d981 */ /* 0x0002ac000c1e1100 */
[----:B------:R-:W1:Y:S01]  /*0ad0*/  @!P0 LDC.64 R12, c[0x0][0x220] ;  /* 0x00008800ff0c8b82 */ /* 0x000e620000000a00 */
[----:B------:R-:W-:Y:S01]  /*0ae0*/  @!P3 IMAD.X R11, RZ, RZ, R11, P4 ;  /* 0x000000ffff0bb224 */ /* 0x000fe200020e060b */
[----:B------:R-:W-:Y:S01]  /*0af0*/  @!P5 IADD3 R14, P4, R23, R14, RZ ;  /* 0x0000000e170ed210 */ /* 0x000fe20007f9e0ff */
[----:B------:R-:W-:-:S03]  /*0b00*/  @!P0 VIADD R23, R0, UR4 ;  /* 0x0000000400178c36 */ /* 0x000fc60008000000 */
[----:B------:R0:W2:Y:S01]  /*0b10*/  @!P3 LDG.E.U8 R10, desc[UR10][R10.64] ;  /* 0x0000000a0a0ab981 */ /* 0x0000a2000c1e1100 */
[----:B------:R-:W-:-:S05]  /*0b20*/  @!P5 IMAD.X R15, RZ, RZ, R15, P4 ;  /* 0x000000ffff0fd224 */ /* 0x000fca00020e060f */
[----:B------:R-:W2:Y:S01]  /*0b30*/  @!P5 LDG.E.U8 R14, desc[UR10][R14.64] ;  /* 0x0000000a0e0ed981 */ /* 0x000ea2000c1e1100 */
[----:B-1----:R-:W-:-:S05]  /*0b40*/  @!P0 IADD3 R12, P4, R23, R12, RZ ;  /* 0x0000000c170c8210 */ /* 0x002fca0007f9e0ff */
[----:B------:R-:W-:Y:S01]  /*0b50*/  @!P0 IMAD.X R13, RZ, RZ, R13, P4 ;  /* 0x000000ffff0d8224 */ /* 0x000fe200020e060d */
[----:B0-----:R-:W-:-:S04]  /*0b60*/  @!P0 IADD3 R18, P4, R23, R18, RZ ;  /* 0x0000001217128210 */ /* 0x001fc80007f9e0ff */
[----:B------:R0:W2:Y:S01]  /*0b70*/  @!P0 LDG.E.U8 R12, desc[UR10][R12.64] ;  /* 0x0000000a0c0c8981 */ /* 0x0000a2000c1e1100 */
[----:B------:R-:W-:-:S05]  /*0b80*/  @!P0 IMAD.X R19, RZ, RZ, R19, P4 ;  /* 0x000000ffff138224 */ /* 0x000fca00020e0613 */
[----:B------:R-:W2:Y:S01]  /*0b90*/  @!P0 LDG.E.U8 R18, desc[UR10][R18.64] ;  /* 0x0000000a12128981 */ /* 0x000ea2000c1e1100 */
[----:B------:R-:W-:Y:S02]  /*0ba0*/  PRMT R17, RZ, 0x7610, R17 ;  /* 0x00007610ff117816 */ /* 0x000fe40000000011 */
[----:B------:R-:W-:Y:S02]  /*0bb0*/  PRMT R0, R9, 0x9910, RZ ;  /* 0x0000991009007816 */ /* 0x000fe400000000ff */
[----:B------:R-:W-:Y:S02]  /*0bc0*/  PRMT R9, RZ, 0x7610, R9 ;  /* 0x00007610ff097816 */ /* 0x000fe40000000009 */
[----:B------:R-:W-:Y:S02]  /*0bd0*/  PRMT R11, R8, 0x9910, RZ ;  /* 0x00009910080b7816 */ /* 0x000fe400000000ff */
[----:B------:R-:W-:Y:S01]  /*0be0*/  PRMT R22, R22, 0x9910, RZ ;  /* 0x0000991016167816 */ /* 0x000fe200000000ff */
[----:B------:R-:W-:Y:S04]  /*0bf0*/  BSSY B0, `(.L_x_1430) ;  /* 0x000007f000007945 */ /* 0x000fe80003800000 */
[----:B------:R-:W-:Y:S01]  /*0c00*/  BSSY B1, `(.L_x_1431) ;  /* 0x0000076000017945 */ /* 0x000fe20003800000 */
[----:B-----5:R-:W-:-:S04]  /*0c10*/  @!P2 ISETP.NE.AND P4, PT, R5, RZ, PT ;  /* 0x000000ff0500a20c */ /* 0x020fc80003f85270 */
[----:B------:R-:W-:Y:S02]  /*0c20*/  @!P2 SEL R17, RZ, 0x1, !P4 ;  /* 0x00000001ff11a807 */ /* 0x000fe40006000000 */
[----:B---3--:R-:W-:Y:S02]  /*0c30*/  @!P2 ISETP.NE.AND P4, PT, R2, RZ, PT ;  /* 0x000000ff0200a20c */ /* 0x008fe40003f85270 */
[----:B------:R-:W-:Y:S02]  /*0c40*/  PRMT R2, RZ, 0x7610, R2 ;  /* 0x00007610ff027816 */ /* 0x000fe40000000002 */
[----:B------:R-:W-:Y:S02]  /*0c50*/  @!P2 SEL R2, RZ, 0x1, !P4 ;  /* 0x00000001ff02a807 */ /* 0x000fe40006000000 */
[----:B------:R-:W-:Y:S02]  /*0c60*/  @!P6 ISETP.NE.AND P2, PT, R4, RZ, PT ;  /* 0x000000ff0400e20c */ /* 0x000fe40003f45270 */
[----:B------:R-:W1:Y:S02]  /*0c70*/  @!P6 LDC.64 R4, c[0x0][0x218] ;  /* 0x00008600ff04eb82 */ /* 0x000e640000000a00 */
[----:B------:R-:W-:-:S02]  /*0c80*/  @!P6 SEL R9, RZ, 0x1, !P2 ;  /* 0x00000001ff09e807 */ /* 0x000fc40005000000 */
[----:B------:R-:W-:Y:S02]  /*0c90*/  @!P6 ISETP.NE.AND P4, PT, R20, RZ, PT ;  /* 0x000000ff1400e20c */ /* 0x000fe40003f85270 */
[----:B------:R-:W-:Y:S01]  /*0ca0*/  PRMT R8, R9, 0x9910, RZ ;  /* 0x0000991009087816 */ /* 0x000fe200000000ff */
[----:B------:R-:W-:Y:S01]  /*0cb0*/  IMAD.MOV.U32 R9, RZ, RZ, R11 ;  /* 0x000000ffff097224 */ /* 0x000fe200078e000b */
[----:B------:R-:W-:Y:S02]  /*0cc0*/  ISETP.NE.AND P2, PT, R0, RZ, PT ;  /* 0x000000ff0000720c */ /* 0x000fe40003f45270 */
[----:B------:R-:W-:Y:S02]  /*0cd0*/  PRMT R0, RZ, 0x7610, R0 ;  /* 0x00007610ff007816 */ /* 0x000fe40000000000 */
[----:B------:R-:W-:Y:S02]  /*0ce0*/  @!P6 SEL R0, RZ, 0x1, !P4 ;  /* 0x00000001ff00e807 */ /* 0x000fe40006000000 */
[----:B------:R-:W-:-:S02]  /*0cf0*/  ISETP.NE.AND P2, PT, R9, RZ, P2 ;  /* 0x000000ff0900720c */ /* 0x000fc40001745270 */
[----:B------:R-:W-:Y:S01]  /*0d00*/  PRMT R11, R0, 0x9910, RZ ;  /* 0x00009910000b7816 */ /* 0x000fe200000000ff */
[----:B------:R-:W-:Y:S01]  /*0d10*/  @!P6 VIADD R9, R6, UR4 ;  /* 0x000000040609ec36 */ /* 0x000fe20008000000 */
[----:B------:R-:W-:Y:S02]  /*0d20*/  SEL R0, RZ, 0x1, !P2 ;  /* 0x00000001ff007807 */ /* 0x000fe40005000000 */
[----:B----4-:R-:W-:Y:S02]  /*0d30*/  @!P1 ISETP.NE.AND P2, PT, R21, RZ, PT ;  /* 0x000000ff1500920c */ /* 0x010fe40003f45270 */
[----:B------:R-:W-:Y:S02]  /*0d40*/  ISETP.NE.AND P4, PT, R8, RZ, PT ;  /* 0x000000ff0800720c */ /* 0x000fe40003f85270 */
[----:B------:R-:W-:Y:S02]  /*0d50*/  PRMT R8, RZ, 0x7610, R8 ;  /* 0x00007610ff087816 */ /* 0x000fe40000000008 */
[----:B------:R-:W-:-:S02]  /*0d60*/  @!P1 SEL R8, RZ, 0x1, !P2 ;  /* 0x00000001ff089807 */ /* 0x000fc40005000000 */
[----:B------:R-:W-:Y:S02]  /*0d70*/  ISETP.NE.AND P4, PT, R11, RZ, P4 ;  /* 0x000000ff0b00720c */ /* 0x000fe40002785270 */
[----:B-1----:R-:W-:Y:S02]  /*0d80*/  @!P6 IADD3 R4, P2, R9, R4, RZ ;  /* 0x000000040904e210 */ /* 0x002fe40007f5e0ff */
[----:B0-----:R-:W-:Y:S02]  /*0d90*/  @!P6 SEL R13, RZ, 0x1, !P4 ;  /* 0x00000001ff0de807 */ /* 0x001fe40006000000 */
[----:B------:R-:W-:Y:S01]  /*0da0*/  @!P1 ISETP.NE.AND P4, PT, R24, RZ, PT ;  /* 0x000000ff1800920c */ /* 0x000fe20003f85270 */
[----:B------:R-:W-:Y:S01]  /*0db0*/  @!P6 IMAD.X R5, RZ, RZ, R5, P2 ;  /* 0x000000ffff05e224 */ /* 0x000fe200010e0605 */
[----:B------:R-:W-:Y:S02]  /*0dc0*/  @!P3 ISETP.NE.AND P2, PT, R26, RZ, PT ;  /* 0x000000ff1a00b20c */ /* 0x000fe40003f45270 */
[----:B------:R-:W-:-:S02]  /*0dd0*/  PRMT R15, R2, 0x9910, RZ ;  /* 0x00009910020f7816 */ /* 0x000fc400000000ff */
[----:B------:R-:W-:Y:S02]  /*0de0*/  PRMT R9, RZ, 0x7610, R9 ;  /* 0x00007610ff097816 */ /* 0x000fe40000000009 */
[----:B------:R-:W-:Y:S02]  /*0df0*/  PRMT R11, RZ, 0x7610, R11 ;  /* 0x00007610ff0b7816 */ /* 0x000fe4000000000b */
[----:B------:R-:W-:Y:S01]  /*0e00*/  @!P1 SEL R9, RZ, 0x1, !P4 ;  /* 0x00000001ff099807 */ /* 0x000fe20006000000 */
[----:B------:R-:W-:Y:S01]  /*0e10*/  IMAD.MOV.U32 R2, RZ, RZ, R22 ;  /* 0x000000ffff027224 */ /* 0x000fe200078e0016 */
[----:B------:R-:W-:Y:S02]  /*0e20*/  @!P3 SEL R11, RZ, 0x1, !P2 ;  /* 0x00000001ff0bb807 */ /* 0x000fe40005000000 */
[----:B--2---:R-:W-:Y:S02]  /*0e30*/  @!P5 ISETP.NE.AND P4, PT, R16, RZ, PT ;  /* 0x000000ff1000d20c */ /* 0x004fe40003f85270 */
[----:B------:R-:W-:-:S02]  /*0e40*/  ISETP.NE.AND P2, PT, R15, RZ, PT ;  /* 0x000000ff0f00720c */ /* 0x000fc40003f45270 */
[----:B------:R-:W-:Y:S02]  /*0e50*/  PRMT R15, R7, 0x9910, RZ ;  /* 0x00009910070f7816 */ /* 0x000fe400000000ff */
[----:B------:R-:W-:Y:S02]  /*0e60*/  PRMT R7, RZ, 0x7610, R7 ;  /* 0x00007610ff077816 */ /* 0x000fe40000000007 */
[----:B------:R-:W-:Y:S02]  /*0e70*/  @!P5 SEL R7, RZ, 0x1, !P4 ;  /* 0x00000001ff07d807 */ /* 0x000fe40006000000 */
[----:B------:R-:W-:Y:S01]  /*0e80*/  PRMT R11, R11, 0x9910, RZ ;  /* 0x000099100b0b7816 */ /* 0x000fe200000000ff */
[----:B------:R0:W-:Y:S01]  /*0e90*/  @!P6 STG.E.U8 desc[UR10][R4.64], R13 ;  /* 0x0000000d0400e986 */ /* 0x0001e2000c10110a */
[----:B------:R-:W-:Y:S01]  /*0ea0*/  ISETP.NE.AND P1, PT, R2, RZ, PT ;  /* 0x000000ff0200720c */ /* 0x000fe20003f25270 */
[----:B------:R-:W-:Y:S01]  /*0eb0*/  VIADD R2, R6, 0x80 ;  /* 0x0000008006027836 */ /* 0x000fe20000000000 */
[----:B------:R-:W-:-:S02]  /*0ec0*/  @!P3 ISETP.NE.AND P4, PT, R10, RZ, PT ;  /* 0x000000ff0a00b20c */ /* 0x000fc40003f85270 */
[----:B------:R-:W-:Y:S01]  /*0ed0*/  ISETP.NE.AND P1, PT, R15, RZ, P1 ;  /* 0x000000ff0f00720c */ /* 0x000fe20000f25270 */
[--C-:B------:R-:W-:Y:S01]  /*0ee0*/  @!P6 IMAD.MOV.U32 R6, RZ, RZ, R2.reuse ;  /* 0x000000ffff06e224 */ /* 0x100fe200078e0002 */
[----:B------:R-:W-:Y:S02]  /*0ef0*/  PRMT R2, RZ, 0x7610, R2 ;  /* 0x00007610ff027816 */ /* 0x000fe40000000002 */
[----:B0-----:R-:W-:Y:S02]  /*0f00*/  PRMT R5, R9, 0x9910, RZ ;  /* 0x0000991009057816 */ /* 0x001fe400000000ff */
[----:B------:R-:W-:Y:S01]  /*0f10*/  PRMT R9, R7, 0x9910, RZ ;  /* 0x0000991007097816 */ /* 0x000fe200000000ff */
[----:B------:R-:W-:Y:S01]  /*0f20*/  IMAD.MOV.U32 R7, RZ, RZ, R11 ;  /* 0x000000ffff077224 */ /* 0x000fe200078e000b */
[----:B------:R-:W-:Y:S02]  /*0f30*/  @!P3 SEL R2, RZ, 0x1, !P4 ;  /* 0x00000001ff02b807 */ /* 0x000fe40006000000 */
[----:B------:R-:W-:-:S02]  /*0f40*/  @!P5 ISETP.NE.AND P6, PT, R14, RZ, PT ;  /* 0x000000ff0e00d20c */ /* 0x000fc40003fc5270 */
[----:B------:R-:W-:Y:S02]  /*0f50*/  ISETP.NE.AND P4, PT, R7, RZ, PT ;  /* 0x000000ff0700720c */ /* 0x000fe40003f85270 */
[----:B------:R-:W-:Y:S02]  /*0f60*/  SEL R7, RZ, 0x1, !P1 ;  /* 0x00000001ff077807 */ /* 0x000fe40004800000 */
[----:B------:R-:W-:Y:S02]  /*0f70*/  ISETP.NE.AND P1, PT, R12, RZ, !P0 ;  /* 0x000000ff0c00720c */ /* 0x000fe40004725270 */
[----:B------:R-:W-:Y:S02]  /*0f80*/  PRMT R4, RZ, 0x7610, R4 ;  /* 0x00007610ff047816 */ /* 0x000fe40000000004 */
[----:B------:R-:W-:Y:S02]  /*0f90*/  ISETP.NE.AND P0, PT, R18, RZ, !P0 ;  /* 0x000000ff1200720c */ /* 0x000fe40004705270 */
[----:B------:R-:W-:-:S02]  /*0fa0*/  @!P5 SEL R4, RZ, 0x1, !P6 ;  /* 0x00000001ff04d807 */ /* 0x000fc40007000000 */
[----:B------:R-:W-:Y:S02]  /*0fb0*/  ISETP.NE.AND P3, PT, R5, RZ, PT ;  /* 0x000000ff0500720c */ /* 0x000fe40003f65270 */
[----:B------:R-:W-:Y:S02]  /*0fc0*/  PLOP3.LUT P0, PT, P1, P0, PT, 0x80, 0x0 ;  /* 0x000000000000781c */ /* 0x000fe40000f01070 */
[----:B------:R-:W-:Y:S02]  /*0fd0*/  ISETP.NE.AND P5, PT, R9, RZ, PT ;  /* 0x000000ff0900720c */ /* 0x000fe40003fa5270 */
[----:B------:R-:W-:Y:S02]  /*0fe0*/  PRMT R5, R2, 0x9910, RZ ;  /* 0x0000991002057816 */ /* 0x000fe400000000ff */
[----:B------:R-:W-:Y:S02]  /*0ff0*/  ISETP.GE.AND P1, PT, R6, R3, PT ;  /* 0x000000030600720c */ /* 0x000fe40003f26270 */
[----:B------:R-:W-:-:S02]  /*1000*/  PRMT R8, R8, 0x9910, RZ ;  /* 0x0000991008087816 */ /* 0x000fc400000000ff */
[----:B------:R-:W-:Y:S01]  /*1010*/  PRMT R9, R4, 0x9910, RZ ;  /* 0x0000991004097816 */ /* 0x000fe200000000ff */
[----:B------:R-:W-:Y:S01]  /*1020*/  IMAD.MOV.U32 R4, RZ, RZ, R5 ;  /* 0x000000ffff047224 */ /* 0x000fe200078e0005 */
[----:B------:R-:W-:Y:S01]  /*1030*/  PRMT R16, R17, 0x9910, RZ ;  /* 0x0000991011107816 */ /* 0x000fe200000000ff */
[----:B------:R-:W-:Y:S02]  /*1040*/  IMAD.MOV.U32 R2, RZ, RZ, R8 ;  /* 0x000000ffff027224 */ /* 0x000fe400078e0008 */
[----:B------:R-:W-:Y:S01]  /*1050*/  IMAD.MOV.U32 R5, RZ, RZ, R9 ;  /* 0x000000ffff057224 */ /* 0x000fe200078e0009 */
[----:B------:R-:W-:Y:S02]  /*1060*/  ISETP.NE.AND P2, PT, R16, RZ, P2 ;  /* 0x000000ff1000720c */ /* 0x000fe40001745270 */
[----:B------:R-:W-:Y:S02]  /*1070*/  ISETP.NE.AND P3, PT, R2, RZ, P3 ;  /* 0x000000ff0200720c */ /* 0x000fe40001f65270 */
[----:B------:R-:W-:-:S02]  /*1080*/  ISETP.NE.AND P4, PT, R4, RZ, P4 ;  /* 0x000000ff0400720c */ /* 0x000fc40002785270 */
[----:B------:R-:W-:Y:S02]  /*1090*/  ISETP.NE.AND P5, PT, R5, RZ, P5 ;  /* 0x000000ff0500720c */ /* 0x000fe40002fa5270 */
        /* <DEDUP_REMOVED lines=19> */
.L_x_1432:
        /* <DEDUP_REMOVED lines=8> */
.L_x_1433:
        /* <DEDUP_REMOVED lines=8> */
.L_x_1434:
        /* <DEDUP_REMOVED lines=9> */
.L_x_1435:
[----:B------:R-:W-:Y:S05]  /*1360*/  BSYNC B1 ;  /* 0x0000000000017941 */ /* 0x000fea0003800000 */
.L_x_1431:
[----:B------:R-:W-:-:S13]  /*1370*/  ISETP.GE.AND P1, PT, R6, R3, PT ;  /* 0x000000030600720c */ /* 0x000fda0003f26270 */
[----:B-1----:R-:W1:Y:S01]  /*1380*/  @!P1 LDC.64 R8, c[0x0][0x218] ;  /* 0x00008600ff089b82 */ /* 0x002e620000000a00 */
[C---:B0-2---:R-:W-:Y:S02]  /*1390*/  @!P1 VIADD R5, R6.reuse, UR4 ;  /* 0x0000000406059c36 */ /* 0x045fe40008000000 */
[----:B------:R-:W-:-:S03]  /*13a0*/  @!P1 VIADD R6, R6, 0x80 ;  /* 0x0000008006069836 */ /* 0x000fc60000000000 */
[----:B-1----:R-:W-:-:S05]  /*13b0*/  @!P1 IADD3 R4, P2, R5, R8, RZ ;  /* 0x0000000805049210 */ /* 0x002fca0007f5e0ff */
[----:B------:R-:W-:-:S05]  /*13c0*/  @!P1 IMAD.X R5, RZ, RZ, R9, P2 ;  /* 0x000000ffff059224 */ /* 0x000fca00010e0609 */
[----:B------:R2:W-:Y:S03]  /*13d0*/  @!P1 STG.E.U8 desc[UR10][R4.64], R15 ;  /* 0x0000000f04009986 */ /* 0x0005e6000c10110a */
.L_x_1436:
[----:B------:R-:W-:Y:S05]  /*13e0*/  BSYNC B0 ;  /* 0x0000000000007941 */ /* 0x000fea0003800000 */
.L_x_1430:
[----:B------:R-:W-:Y:S05]  /*13f0*/  WARPSYNC.ALL ;  /* 0x0000000000007948 */ /* 0x000fea0003800000 */
[----:B------:R-:W-:-:S13]  /*1400*/  ISETP.GE.AND P1, PT, R6, R3, PT ;  /* 0x000000030600720c */ /* 0x000fda0003f26270 */
[----:B------:R-:W-:Y:S05]  /*1410*/  @P1 EXIT ;  /* 0x000000000000194d */ /* 0x000fea0003800000 */
[----:B------:R-:W-:Y:S01]  /*1420*/  VIADD R2, R6, UR4 ;  /* 0x0000000406027c36 */ /* 0x000fe20008000000 */
[----:B------:R-:W-:Y:S01]  /*1430*/  ULDC.64 UR6, c[0x0][0x218] ;  /* 0x0000860000067ab9 */ /* 0x000fe20000000a00 */
[----:B012---:R-:W-:-:S03]  /*1440*/  SEL R5, RZ, 0x1, !P0 ;  /* 0x00000001ff057807 */ /* 0x007fc60004000000 */
[----:B------:R-:W-:-:S05]  /*1450*/  IADD3 R2, P1, R2, UR6, RZ ;  /* 0x0000000602027c10 */ /* 0x000fca000ff3e0ff */
[----:B------:R-:W-:-:S05]  /*1460*/  IMAD.X R3, RZ, RZ, UR7, P1 ;  /* 0x00000007ff037e24 */ /* 0x000fca00088e06ff */
[----:B------:R-:W-:Y:S01]  /*1470*/  STG.E.U8 desc[UR10][R2.64], R5 ;  /* 0x0000000502007986 */ /* 0x000fe2000c10110a */
[----:B------:R-:W-:Y:S05]  /*1480*/  EXIT ;  /* 0x000000000000794d */ /* 0x000fea0003800000 */
.L_x_1437:
        /* <DEDUP_REMOVED lines=15> */
.L_x_17217:


//--------------------- .text._ZN2at6native29vectorized_elementwise_kernelILi4ENS0_13BinaryFunctorIbbbNS0_15binary_internal10MulFunctorIbEEEESt5arrayIPcLm3EEEEviT0_T1_ --------------------------
	.section	.text._ZN2at6native29vectorized_elementwise_kernelILi4ENS0_13BinaryFunctorIbbbNS0_15binary_internal10MulFunctorIbEEEESt5arrayIPcLm3EEEEviT0_T1_,"ax",@progbits
	.align	128
        .global         _ZN2at6native29vectorized_elementwise_kernelILi4ENS0_13BinaryFunctorIbbbNS0_15binary_internal10MulFunctorIbEEEESt5arrayIPcLm3EEEEviT0_T1_
        .type           _ZN2at6native29vectorized_elementwise_kernelILi4ENS0_13BinaryFunctorIbbbNS0_15binary_internal10MulFunctorIbEEEESt5arrayIPcLm3EEEEviT0_T1_,@function
        .size           _ZN2at6native29vectorized_elementwise_kernelILi4ENS0_13BinaryFunctorIbbbNS0_15binary_internal10MulFunctorIbEEEESt5arrayIPcLm3EEEEviT0_T1_,(.L_x_17218 - _ZN2at6native29vectorized_elementwise_kernelILi4ENS0_13BinaryFunctorIbbbNS0_15binary_internal10MulFunctorIbEEEESt5arrayIPcLm3EEEEviT0_T1_)
        .other          _ZN2at6native29vectorized_elementwise_kernelILi4ENS0_13BinaryFunctorIbbbNS0_15binary_internal10MulFunctorIbEEEESt5arrayIPcLm3EEEEviT0_T1_,@"STO_CUDA_ENTRY STV_DEFAULT"
_ZN2at6native29vectorized_elementwise_kernelILi4ENS0_13BinaryFunctorIbbbNS0_15binary_internal10MulFunctorIbEEEESt5arrayIPcLm3EEEEviT0_T1_:
.text._ZN2at6native29vectorized_elementwise_kernelILi4ENS0_13BinaryFunctorIbbbNS0_15binary_internal10MulFunctorIbEEEESt5arrayIPcLm3EEEEviT0_T1_:
        /* <DEDUP_REMOVED lines=23> */
[----:B------:R-:W2:Y:S04]  /*0170*/  LDG.E R11, desc[UR10][R4.64] ;  /* 0x0000000a040b7981 */ /* 0x000ea8000c1e1900 */
[----:B------:R-:W3:Y:S04]  /*0180*/  LDG.E R9, desc[UR10][R2.64] ;  /* 0x0000000a02097981 */ /* 0x000ee8000c1e1900 */
[----:B------:R0:W4:Y:S04]  /*0190*/  LDG.E R12, desc[UR10][R4.64+0x200] ;  /* 0x0002000a040c7981 */ /* 0x000128000c1e1900 */
[----:B------:R1:W5:Y:S01]  /*01a0*/  LDG.E R10, desc[UR10][R2.64+0x200] ;  /* 0x0002000a020a7981 */ /* 0x000362000c1e1900 */
[----:B------:R-:W-:-:S04]  /*01b0*/  UIADD3 UR5, UP0, UR4, UR6, URZ ;  /* 0x0000000604057290 */ /* 0x000fc8000ff1e03f */
[----:B------:R-:W-:Y:S01]  /*01c0*/  UIADD3.X UR6, URZ, UR7, URZ, UP0, !UPT ;  /* 0x000000073f067290 */ /* 0x000fe200087fe43f */
[C---:B--2---:R-:W-:Y:S02]  /*01d0*/  PRMT R6, R11.reuse, 0x7770, RZ ;  /* 0x000077700b067816 */ /* 0x044fe400000000ff */
[C---:B------:R-:W-:Y:S02]  /*01e0*/  PRMT R7, R11.reuse, 0x7771, RZ ;  /* 0x000077710b077816 */ /* 0x040fe400000000ff */
[----:B------:R-:W-:Y:S02]  /*01f0*/  PRMT R8, R11, 0x7772, RZ ;  /* 0x000077720b087816 */ /* 0x000fe400000000ff */
[----:B------:R-:W-:Y:S02]  /*0200*/  ISETP.NE.AND P0, PT, R6, RZ, PT ;  /* 0x000000ff0600720c */ /* 0x000fe40003f05270 */
[----:B------:R-:W-:Y:S02]  /*0210*/  ISETP.NE.AND P1, PT, R7, RZ, PT ;  /* 0x000000ff0700720c */ /* 0x000fe40003f25270 */
[----:B---3--:R-:W-:-:S02]  /*0220*/  PRMT R6, R9, 0x7770, RZ ;  /* 0x0000777009067816 */ /* 0x008fc400000000ff */
[C---:B------:R-:W-:Y:S02]  /*0230*/  PRMT R7, R9.reuse, 0x7771, RZ ;  /* 0x0000777109077816 */ /* 0x040fe400000000ff */
[----:B------:R-:W-:Y:S02]  /*0240*/  ISETP.NE.AND P2, PT, R8, RZ, PT ;  /* 0x000000ff0800720c */ /* 0x000fe40003f45270 */
[----:B0-----:R-:W-:Y:S02]  /*0250*/  PRMT R4, R9, 0x7772, RZ ;  /* 0x0000777209047816 */ /* 0x001fe400000000ff */
[----:B------:R-:W-:Y:S02]  /*0260*/  ISETP.NE.AND P4, PT, R6, RZ, P0 ;  /* 0x000000ff0600720c */ /* 0x000fe40000785270 */
[----:B------:R-:W-:Y:S02]  /*0270*/  ISETP.NE.AND P1, PT, R7, RZ, P1 ;  /* 0x000000ff0700720c */ /* 0x000fe40000f25270 */
[----:B------:R-:W-:-:S02]  /*0280*/  PRMT R8, R11, 0x7773, RZ ;  /* 0x000077730b087816 */ /* 0x000fc400000000ff */
[----:B------:R-:W-:Y:S02]  /*0290*/  ISETP.NE.AND P0, PT, R4, RZ, P2 ;  /* 0x000000ff0400720c */ /* 0x000fe40001705270 */
[----:B-1----:R-:W-:Y:S02]  /*02a0*/  SEL R3, RZ, 0x1, !P4 ;  /* 0x00000001ff037807 */ /* 0x002fe40006000000 */
[----:B------:R-:W-:Y:S02]  /*02b0*/  SEL R4, RZ, 0x1, !P1 ;  /* 0x00000001ff047807 */ /* 0x000fe40004800000 */
[----:B------:R-:W-:Y:S02]  /*02c0*/  ISETP.NE.AND P3, PT, R8, RZ, PT ;  /* 0x000000ff0800720c */ /* 0x000fe40003f65270 */
[----:B------:R-:W-:Y:S02]  /*02d0*/  PRMT R2, R9, 0x7773, RZ ;  /* 0x0000777309027816 */ /* 0x000fe400000000ff */
[----:B------:R-:W-:-:S02]  /*02e0*/  PRMT R7, R4, 0x7604, R3 ;  /* 0x0000760404077816 */ /* 0x000fc40000000003 */
[----:B------:R-:W-:Y:S02]  /*02f0*/  ISETP.NE.AND P1, PT, R2, RZ, P3 ;  /* 0x000000ff0200720c */ /* 0x000fe40001f25270 */
[C---:B----4-:R-:W-:Y:S02]  /*0300*/  PRMT R4, R12.reuse, 0x7772, RZ ;  /* 0x000077720c047816 */ /* 0x050fe400000000ff */
[C---:B------:R-:W-:Y:S02]  /*0310*/  PRMT R5, R12.reuse, 0x7770, RZ ;  /* 0x000077700c057816 */ /* 0x040fe400000000ff */
[----:B------:R-:W-:Y:S02]  /*0320*/  PRMT R2, R12, 0x7771, RZ ;  /* 0x000077710c027816 */ /* 0x000fe400000000ff */
[----:B------:R-:W-:Y:S02]  /*0330*/  ISETP.NE.AND P3, PT, R4, RZ, PT ;  /* 0x000000ff0400720c */ /* 0x000fe40003f65270 */
[----:B------:R-:W-:-:S02]  /*0340*/  ISETP.NE.AND P4, PT, R5, RZ, PT ;  /* 0x000000ff0500720c */ /* 0x000fc40003f85270 */
[----:B------:R-:W-:Y:S02]  /*0350*/  ISETP.NE.AND P5, PT, R2, RZ, PT ;  /* 0x000000ff0200720c */ /* 0x000fe40003fa5270 */
[C---:B-----5:R-:W-:Y:S02]  /*0360*/  PRMT R3, R10.reuse, 0x7770, RZ ;  /* 0x000077700a037816 */ /* 0x060fe400000000ff */
[----:B------:R-:W-:Y:S02]  /*0370*/  PRMT R4, R10, 0x7771, RZ ;  /* 0x000077710a047816 */ /* 0x000fe400000000ff */
[----:B------:R-:W-:Y:S02]  /*0380*/  ISETP.NE.AND P4, PT, R3, RZ, P4 ;  /* 0x000000ff0300720c */ /* 0x000fe40002785270 */
[----:B------:R-:W-:Y:S02]  /*0390*/  ISETP.NE.AND P5, PT, R4, RZ, P5 ;  /* 0x000000ff0400720c */ /* 0x000fe40002fa5270 */
[----:B------:R-:W-:-:S02]  /*03a0*/  PRMT R2, R12, 0x7773, RZ ;  /* 0x000077730c027816 */ /* 0x000fc400000000ff */
[----:B------:R-:W-:Y:S02]  /*03b0*/  PRMT R5, R10, 0x7772, RZ ;  /* 0x000077720a057816 */ /* 0x000fe400000000ff */
[----:B------:R-:W-:Y:S02]  /*03c0*/  SEL R3, RZ, 0x1, !P4 ;  /* 0x00000001ff037807 */ /* 0x000fe40006000000 */
[----:B------:R-:W-:Y:S02]  /*03d0*/  SEL R4, RZ, 0x1, !P5 ;  /* 0x00000001ff047807 */ /* 0x000fe40006800000 */
[----:B------:R-:W-:Y:S02]  /*03e0*/  ISETP.NE.AND P2, PT, R2, RZ, PT ;  /* 0x000000ff0200720c */ /* 0x000fe40003f45270 */
[----:B------:R-:W-:Y:S02]  /*03f0*/  ISETP.NE.AND P3, PT, R5, RZ, P3 ;  /* 0x000000ff0500720c */ /* 0x000fe40001f65270 */
[----:B------:R-:W-:-:S02]  /*0400*/  PRMT R2, R10, 0x7773, RZ ;  /* 0x000077730a027816 */ /* 0x000fc400000000ff */
[----:B------:R-:W-:Y:S01]  /*0410*/  PRMT R6, R4, 0x7604, R3 ;  /* 0x0000760404067816 */ /* 0x000fe20000000003 */
[----:B------:R-:W-:Y:S01]  /*0420*/  IMAD.U32 R3, RZ, RZ, UR6 ;  /* 0x00000006ff037e24 */ /* 0x000fe2000f8e00ff */
[----:B------:R-:W-:Y:S02]  /*0430*/  SEL R4, RZ, 0x1, !P0 ;  /* 0x00000001ff047807 */ /* 0x000fe40004000000 */
[----:B------:R-:W-:Y:S02]  /*0440*/  SEL R5, RZ, 0x1, !P3 ;  /* 0x00000001ff057807 */ /* 0x000fe40005800000 */
[----:B------:R-:W-:Y:S01]  /*0450*/  ISETP.NE.AND P2, PT, R2, RZ, P2 ;  /* 0x000000ff0200720c */ /* 0x000fe20001745270 */
[----:B------:R-:W-:Y:S01]  /*0460*/  IMAD.U32 R2, RZ, RZ, UR5 ;  /* 0x00000005ff027e24 */ /* 0x000fe2000f8e00ff */
[----:B------:R-:W-:Y:S02]  /*0470*/  PRMT R7, R4, 0x7054, R7 ;  /* 0x0000705404077816 */ /* 0x000fe40000000007 */
[----:B------:R-:W-:Y:S01]  /*0480*/  PRMT R6, R5, 0x7054, R6 ;  /* 0x0000705405067816 */ /* 0x000fe20000000006 */
[----:B------:R-:W-:Y:S01]  /*0490*/  IMAD.WIDE R2, R0, 0x4, R2 ;  /* 0x0000000400027825 */ /* 0x000fe200078e0202 */
[----:B------:R-:W-:-:S02]  /*04a0*/  SEL R4, RZ, 0x1, !P1 ;  /* 0x00000001ff047807 */ /* 0x000fc40004800000 */
[----:B------:R-:W-:Y:S02]  /*04b0*/  SEL R5, RZ, 0x1, !P2 ;  /* 0x00000001ff057807 */ /* 0x000fe40005000000 */
[----:B------:R-:W-:Y:S02]  /*04c0*/  PRMT R7, R4, 0x654, R7 ;  /* 0x0000065404077816 */ /* 0x000fe40000000007 */
[----:B------:R-:W-:-:S03]  /*04d0*/  PRMT R5, R5, 0x654, R6 ;  /* 0x0000065405057816 */ /* 0x000fc60000000006 */
[----:B------:R-:W-:Y:S04]  /*04e0*/  STG.E desc[UR10][R2.64], R7 ;  /* 0x0000000702007986 */ /* 0x000fe8000c10190a */
[----:B------:R-:W-:Y:S01]  /*04f0*/  STG.E desc[UR10][R2.64+0x200], R5 ;  /* 0x0002000502007986 */ /* 0x000fe2000c10190a */
[----:B------:R-:W-:Y:S05]  /*0500*/  EXIT ;  /* 0x000000000000794d */ /* 0x000fea0003800000 */
.L_x_1438:
        /* <DEDUP_REMOVED lines=200> */
.L_x_1441:
        /* <DEDUP_REMOVED lines=8> */
.L_x_1442:
        /* <DEDUP_REMOVED lines=8> */
.L_x_1443:
        /* <DEDUP_REMOVED lines=9> */
.L_x_1444:
[----:B------:R-:W-:Y:S05]  /*1320*/  BSYNC B1 ;  /* 0x0000000000017941 */ /* 0x000fea0003800000 */
.L_x_1440:
[----:B------:R-:W-:-:S13]  /*1330*/  ISETP.GE.AND P1, PT, R6, R3, PT ;  /* 0x000000030600720c */ /* 0x000fda0003f26270 */
[----:B-1----:R-:W1:Y:S01]  /*1340*/  @!P1 LDC.64 R8, c[0x0][0x218] ;  /* 0x00008600ff089b82 */ /* 0x002e620000000a00 */
[C---:B0-2---:R-:W-:Y:S02]  /*1350*/  @!P1 VIADD R5, R6.reuse, UR4 ;  /* 0x0000000406059c36 */ /* 0x045fe40008000000 */
[----:B------:R-:W-:-:S03]  /*1360*/  @!P1 VIADD R6, R6, 0x80 ;  /* 0x0000008006069836 */ /* 0x000fc60000000000 */
[----:B-1----:R-:W-:-:S05]  /*1370*/  @!P1 IADD3 R4, P2, R5, R8, RZ ;  /* 0x0000000805049210 */ /* 0x002fca0007f5e0ff */
[----:B------:R-:W-:-:S05]  /*1380*/  @!P1 IMAD.X R5, RZ, RZ, R9, P2 ;  /* 0x000000ffff059224 */ /* 0x000fca00010e0609 */
[----:B------:R2:W-:Y:S03]  /*1390*/  @!P1 STG.E.U8 desc[UR10][R4.64], R15 ;  /* 0x0000000f04009986 */ /* 0x0005e6000c10110a */
.L_x_1445:
[----:B------:R-:W-:Y:S05]  /*13a0*/  BSYNC B0 ;  /* 0x0000000000007941 */ /* 0x000fea0003800000 */
.L_x_1439:
        /* <DEDUP_REMOVED lines=10> */
.L_x_1446:
        /* <DEDUP_REMOVED lines=11> */
.L_x_17218:


//--------------------- .text._ZN2at6native29vectorized_elementwise_kernelILi8ENS0_13BinaryFunctorIbbbNS0_15binary_internal10MulFunctorIbEEEESt5arrayIPcLm3EEEEviT0_T1_ --------------------------
	.section	.text._ZN2at6native29vectorized_elementwise_kernelILi8ENS0_13BinaryFunctorIbbbNS0_15binary_internal10MulFunctorIbEEEESt5arrayIPcLm3EEEEviT0_T1_,"ax",@progbits
	.align	128
        .global         _ZN2at6native29vectorized_elementwise_kernelILi8ENS0_13BinaryFunctorIbbbNS0_15binary_internal10MulFunctorIbEEEESt5arrayIPcLm3EEEEviT0_T1_
        .type           _ZN2at6native29vectorized_elementwise_kernelILi8ENS0_13BinaryFunctorIbbbNS0_15binary_internal10MulFunctorIbEEEESt5arrayIPcLm3EEEEviT0_T1_,@function
        .size           _ZN2at6native29vectorized_elementwise_kernelILi8ENS0_13BinaryFunctorIbbbNS0_15binary_internal10MulFunctorIbEEEESt5arrayIPcLm3EEEEviT0_T1_,(.L_x_17219 - _ZN2at6native29vectorized_elementwise_kernelILi8ENS0_13BinaryFunctorIbbbNS0_15binary_internal10MulFunctorIbEEEESt5arrayIPcLm3EEEEviT0_T1_)
        .other          _ZN2at6native29vectorized_elementwise_kernelILi8ENS0_13BinaryFunctorIbbbNS0_15binary_internal10MulFunctorIbEEEESt5arrayIPcLm3EEEEviT0_T1_,@"STO_CUDA_ENTRY STV_DEFAULT"
_ZN2at6native29vectorized_elementwise_kernelILi8ENS0_13BinaryFunctorIbbbNS0_15binary_internal10MulFunctorIbEEEESt5arrayIPcLm3EEEEviT0_T1_:
.text._ZN2at6native29vectorized_elementwise_kernelILi8ENS0_13BinaryFunctorIbbbNS0_15binary_internal10MulFunctorIbEEEESt5arrayIPcLm3EEEEviT0_T1_:
        /* <DEDUP_REMOVED lines=10> */
[----:B------:R-:W-:Y:S01]  /*00a0*/  ULDC.64 UR8, c[0x0][0x220] ;  /* 0x0000880000087ab9 */ /* 0x000fe20000000a00 */
[----:B------:R-:W-:Y:S02]  /*00b0*/  USHF.R.S32.HI UR5, URZ, 0x1f, UR4 ;  /* 0x0000001f3f057899 */ /* 0x000fe40008011404 */
[----:B------:R-:W-:Y:S02]  /*00c0*/  UIADD3 UR6, UP1, UR4, UR6, URZ ;  /* 0x0000000604067290 */ /* 0x000fe4000ff3e03f */
[----:B------:R-:W-:Y:S02]  /*00d0*/  UIADD3 UR8, UP0, UR4, UR8, URZ ;  /* 0x0000000804087290 */ /* 0x000fe4000ff1e03f */
[----:B------:R-:W-:Y:S02]  /*00e0*/  UIADD3.X UR7, UR5, UR7, URZ, UP1, !UPT ;  /* 0x0000000705077290 */ /* 0x000fe40008ffe43f */
[----:B------:R-:W-:Y:S01]  /*00f0*/  UIADD3.X UR5, UR5, UR9, URZ, UP0, !UPT ;  /* 0x0000000905057290 */ /* 0x000fe200087fe43f */
[----:B------:R-:W-:-:S02]  /*0100*/  IMAD.U32 R4, RZ, RZ, UR6 ;  /* 0x00000006ff047e24 */ /* 0x000fc4000f8e00ff */
[----:B------:R-:W-:Y:S02]  /*0110*/  IMAD.U32 R2, RZ, RZ, UR8 ;  /* 0x00000008ff027e24 */ /* 0x000fe4000f8e00ff */
[----:B------:R-:W-:Y:S01]  /*0120*/  IMAD.U32 R5, RZ, RZ, UR7 ;  /* 0x00000007ff057e24 */ /* 0x000fe2000f8e00ff */
[----:B------:R-:W-:Y:S01]  /*0130*/  ULDC.64 UR6, c[0x0][0x218] ;  /* 0x0000860000067ab9 */ /* 0x000fe20000000a00 */
[----:B------:R-:W-:Y:S02]  /*0140*/  IMAD.U32 R3, RZ, RZ, UR5 ;  /* 0x00000005ff037e24 */ /* 0x000fe4000f8e00ff */
[----:B0-----:R-:W-:-:S04]  /*0150*/  IMAD.WIDE.U32 R2, R0, 0x8, R2 ;  /* 0x0000000800027825 */ /* 0x001fc800078e0002 */
[----:B------:R-:W-:Y:S02]  /*0160*/  IMAD.WIDE.U32 R4, R0, 0x8, R4 ;  /* 0x0000000800047825 */ /* 0x000fe400078e0004 */
[----:B------:R-:W2:Y:S04]  /*0170*/  LDG.E.64 R2, desc[UR10][R2.64] ;  /* 0x0000000a02027981 */ /* 0x000ea8000c1e1b00 */
[----:B------:R-:W3:Y:S01]  /*0180*/  LDG.E.64 R4, desc[UR10][R4.64] ;  /* 0x0000000a04047981 */ /* 0x000ee2000c1e1b00 */
[----:B------:R-:W-:-:S04]  /*0190*/  UIADD3 UR5, UP0, UR4, UR6, URZ ;  /* 0x0000000604057290 */ /* 0x000fc8000ff1e03f */
[----:B------:R-:W-:Y:S01]  /*01a0*/  UIADD3.X UR6, URZ, UR7, URZ, UP0, !UPT ;  /* 0x000000073f067290 */ /* 0x000fe200087fe43f */
[----:B--2---:R-:W-:Y:S02]  /*01b0*/  PRMT R7, R3, 0x7632, R7 ;  /* 0x0000763203077816 */ /* 0x004fe40000000007 */
[----:B------:R-:W-:Y:S02]  /*01c0*/  PRMT R6, R2, 0x7632, R6 ;  /* 0x0000763202067816 */ /* 0x000fe40000000006 */
[----:B------:R-:W-:Y:S02]  /*01d0*/  LOP3.LUT P1, RZ, R7, 0xff, RZ, 0xc0, !PT ;  /* 0x000000ff07ff7812 */ /* 0x000fe4000782c0ff */
[----:B---3--:R-:W-:Y:S02]  /*01e0*/  PRMT R7, R5, 0x7632, R7 ;  /* 0x0000763205077816 */ /* 0x008fe40000000007 */
[----:B------:R-:W-:Y:S02]  /*01f0*/  LOP3.LUT P3, RZ, R6, 0xff, RZ, 0xc0, !PT ;  /* 0x000000ff06ff7812 */ /* 0x000fe4000786c0ff */
[----:B------:R-:W-:-:S02]  /*0200*/  PRMT R6, R4, 0x7632, R6 ;  /* 0x0000763204067816 */ /* 0x000fc40000000006 */
[----:B------:R-:W-:Y:S02]  /*0210*/  LOP3.LUT P6, RZ, R7, 0xff, RZ, 0xc0, !PT ;  /* 0x000000ff07ff7812 */ /* 0x000fe400078cc0ff */
[----:B------:R-:W-:Y:S02]  /*0220*/  LOP3.LUT R7, R4, 0xffff, RZ, 0xc0, !PT ;  /* 0x0000ffff04077812 */ /* 0x000fe400078ec0ff */
[----:B------:R-:W-:Y:S02]  /*0230*/  LOP3.LUT P4, RZ, R6, 0xff, RZ, 0xc0, !PT ;  /* 0x000000ff06ff7812 */ /* 0x000fe4000788c0ff */
[C---:B------:R-:W-:Y:S02]  /*0240*/  LOP3.LUT R8, R5.reuse, 0xffff, RZ, 0xc0, !PT ;  /* 0x0000ffff05087812 */ /* 0x040fe400078ec0ff */
[----:B------:R-:W-:Y:S02]  /*0250*/  LOP3.LUT P2, RZ, R5, 0xff, RZ, 0xc0, !PT ;  /* 0x000000ff05ff7812 */ /* 0x000fe4000784c0ff */
[----:B------:R-:W-:-:S02]  /*0260*/  SHF.R.U32.HI R6, RZ, 0x8, R7 ;  /* 0x00000008ff067819 */ /* 0x000fc40000011607 */
[----:B------:R-:W-:Y:S02]  /*0270*/  PRMT R5, R5, 0x7732, RZ ;  /* 0x0000773205057816 */ /* 0x000fe400000000ff */
[C---:B------:R-:W-:Y:S02]  /*0280*/  LOP3.LUT P5, RZ, R4.reuse, 0xff, RZ, 0xc0, !PT ;  /* 0x000000ff04ff7812 */ /* 0x040fe400078ac0ff */
[----:B------:R-:W-:Y:S02]  /*0290*/  PRMT R4, R4, 0x7732, RZ ;  /* 0x0000773204047816 */ /* 0x000fe400000000ff */
[----:B------:R-:W-:Y:S02]  /*02a0*/  PLOP3.LUT P1, PT, P1, P6, PT, 0x80, 0x0 ;  /* 0x000000000000781c */ /* 0x000fe40000f2d070 */
[----:B------:R-:W-:Y:S02]  /*02b0*/  LOP3.LUT P6, RZ, R3, 0xff, RZ, 0xc0, !PT ;  /* 0x000000ff03ff7812 */ /* 0x000fe400078cc0ff */
[----:B------:R-:W-:-:S02]  /*02c0*/  PRMT R6, R6, 0x9910, RZ ;  /* 0x0000991006067816 */ /* 0x000fc400000000ff */
[----:B------:R-:W-:Y:S02]  /*02d0*/  SHF.R.U32.HI R5, RZ, 0x8, R5 ;  /* 0x00000008ff057819 */ /* 0x000fe40000011605 */
[----:B------:R-:W-:Y:S02]  /*02e0*/  SHF.R.U32.HI R4, RZ, 0x8, R4 ;  /* 0x00000008ff047819 */ /* 0x000fe40000011604 */
[----:B------:R-:W-:Y:S02]  /*02f0*/  PLOP3.LUT P6, PT, P6, P2, PT, 0x80, 0x0 ;  /* 0x000000000000781c */ /* 0x000fe400037c5070 */
[----:B------:R-:W-:Y:S02]  /*0300*/  ISETP.NE.AND P2, PT, R6, RZ, PT ;  /* 0x000000ff0600720c */ /* 0x000fe40003f45270 */
[----:B------:R-:W-:Y:S02]  /*0310*/  PRMT R6, R5, 0x9910, RZ ;  /* 0x0000991005067816 */ /* 0x000fe400000000ff */
[----:B------:R-:W-:-:S02]  /*0320*/  PRMT R5, R4, 0x9910, RZ ;  /* 0x0000991004057816 */ /* 0x000fc400000000ff */
[----:B------:R-:W-:Y:S02]  /*0330*/  SEL R4, RZ, 0x1, !P6 ;  /* 0x00000001ff047807 */ /* 0x000fe40007000000 */
[C---:B------:R-:W-:Y:S02]  /*0340*/  LOP3.LUT P6, RZ, R2.reuse, 0xff, RZ, 0xc0, !PT ;  /* 0x000000ff02ff7812 */ /* 0x040fe400078cc0ff */
[----:B------:R-:W-:Y:S02]  /*0350*/  PRMT R7, R2, 0x7732, RZ ;  /* 0x0000773202077816 */ /* 0x000fe400000000ff */
[----:B------:R-:W-:Y:S02]  /*0360*/  PLOP3.LUT P3, PT, P3, P4, PT, 0x80, 0x0 ;  /* 0x000000000000781c */ /* 0x000fe40001f69070 */
[----:B------:R-:W-:Y:S02]  /*0370*/  PLOP3.LUT P5, PT, P6, P5, PT, 0x80, 0x0 ;  /* 0x000000000000781c */ /* 0x000fe400037ab070 */
[----:B------:R-:W-:-:S02]  /*0380*/  ISETP.NE.AND P4, PT, R6, RZ, PT ;  /* 0x000000ff0600720c */ /* 0x000fc40003f85270 */
[----:B------:R-:W-:Y:S02]  /*0390*/  ISETP.NE.AND P6, PT, R5, RZ, PT ;  /* 0x000000ff0500720c */ /* 0x000fe40003fc5270 */
[C---:B------:R-:W-:Y:S02]  /*03a0*/  PRMT R6, R3.reuse, 0x7732, RZ ;  /* 0x0000773203067816 */ /* 0x040fe400000000ff */
[----:B------:R-:W-:Y:S01]  /*03b0*/  LOP3.LUT R5, R3, 0xffff, RZ, 0xc0, !PT ;  /* 0x0000ffff03057812 */ /* 0x000fe200078ec0ff */
[----:B------:R-:W-:Y:S01]  /*03c0*/  IMAD.MOV.U32 R3, RZ, RZ, R7 ;  /* 0x000000ffff037224 */ /* 0x000fe200078e0007 */
[----:B------:R-:W-:Y:S02]  /*03d0*/  SHF.R.U32.HI R8, RZ, 0x8, R8 ;  /* 0x00000008ff087819 */ /* 0x000fe40000011608 */
[----:B------:R-:W-:Y:S02]  /*03e0*/  LOP3.LUT R2, R2, 0xffff, RZ, 0xc0, !PT ;  /* 0x0000ffff02027812 */ /* 0x000fe400078ec0ff */
[----:B------:R-:W-:-:S02]  /*03f0*/  PRMT R8, R8, 0x9910, RZ ;  /* 0x0000991008087816 */ /* 0x000fc400000000ff */
[----:B------:R-:W-:Y:S02]  /*0400*/  SHF.R.U32.HI R5, RZ, 0x8, R5 ;  /* 0x00000008ff057819 */ /* 0x000fe40000011605 */
[----:B------:R-:W-:Y:S02]  /*0410*/  SHF.R.U32.HI R6, RZ, 0x8, R6 ;  /* 0x00000008ff067819 */ /* 0x000fe40000011606 */
[----:B------:R-:W-:Y:S02]  /*0420*/  SHF.R.U32.HI R2, RZ, 0x8, R2 ;  /* 0x00000008ff027819 */ /* 0x000fe40000011602 */
[----:B------:R-:W-:Y:S02]  /*0430*/  SHF.R.U32.HI R3, RZ, 0x8, R3 ;  /* 0x00000008ff037819 */ /* 0x000fe40000011603 */
[----:B------:R-:W-:Y:S02]  /*0440*/  ISETP.NE.AND P0, PT, R8, RZ, PT ;  /* 0x000000ff0800720c */ /* 0x000fe40003f05270 */
[----:B------:R-:W-:-:S02]  /*0450*/  PRMT R5, R5, 0x9910, RZ ;  /* 0x0000991005057816 */ /* 0x000fc400000000ff */
[----:B------:R-:W-:Y:S02]  /*0460*/  PRMT R6, R6, 0x9910, RZ ;  /* 0x0000991006067816 */ /* 0x000fe400000000ff */
[----:B------:R-:W-:Y:S02]  /*0470*/  PRMT R2, R2, 0x9910, RZ ;  /* 0x0000991002027816 */ /* 0x000fe400000000ff */
[----:B------:R-:W-:Y:S02]  /*0480*/  PRMT R3, R3, 0x9910, RZ ;  /* 0x0000991003037816 */ /* 0x000fe400000000ff */
        /* <DEDUP_REMOVED lines=8> */
[----:B------:R-:W-:Y:S01]  /*0510*/  IMAD.SHL.U32 R7, R7, 0x100, RZ ;  /* 0x0000010007077824 */ /* 0x000fe200078e00ff */
[----:B------:R-:W-:Y:S01]  /*0520*/  SEL R5, RZ, 0x1, !P1 ;  /* 0x00000001ff057807 */ /* 0x000fe20004800000 */
[----:B------:R-:W-:Y:S01]  /*0530*/  IMAD.SHL.U32 R6, R6, 0x100, RZ ;  /* 0x0000010006067824 */ /* 0x000fe200078e00ff */
[----:B------:R-:W-:Y:S01]  /*0540*/  SEL R10, RZ, 0x1, !P5 ;  /* 0x00000001ff0a7807 */ /* 0x000fe20006800000 */
[----:B------:R-:W-:Y:S01]  /*0550*/  IMAD.SHL.U32 R11, R11, 0x100, RZ ;  /* 0x000001000b0b7824 */ /* 0x000fe200078e00ff */
[----:B------:R-:W-:Y:S01]  /*0560*/  SEL R8, RZ, 0x1, !P3 ;  /* 0x00000001ff087807 */ /* 0x000fe20005800000 */
[----:B------:R-:W-:Y:S01]  /*0570*/  IMAD.SHL.U32 R9, R9, 0x100, RZ ;  /* 0x0000010009097824 */ /* 0x000fe200078e00ff */
[----:B------:R-:W-:Y:S01]  /*0580*/  LOP3.LUT R4, R7, 0x100, R4, 0xe2, !PT ;  /* 0x0000010007047812 */ /* 0x000fe200078ee204 */
[----:B------:R-:W-:Y:S01]  /*0590*/  IMAD.U32 R2, RZ, RZ, UR5 ;  /* 0x00000005ff027e24 */ /* 0x000fe2000f8e00ff */
[----:B------:R-:W-:Y:S01]  /*05a0*/  LOP3.LUT R5, R6, 0x100, R5, 0xe2, !PT ;  /* 0x0000010006057812 */ /* 0x000fe200078ee205 */
[----:B------:R-:W-:Y:S01]  /*05b0*/  IMAD.U32 R3, RZ, RZ, UR6 ;  /* 0x00000006ff037e24 */ /* 0x000fe2000f8e00ff */
[----:B------:R-:W-:-:S02]  /*05c0*/  LOP3.LUT R7, R11, 0x100, R10, 0xe2, !PT ;  /* 0x000001000b077812 */ /* 0x000fc400078ee20a */
[----:B------:R-:W-:Y:S01]  /*05d0*/  LOP3.LUT R8, R9, 0x100, R8, 0xe2, !PT ;  /* 0x0000010009087812 */ /* 0x000fe200078ee208 */
[----:B------:R-:W-:Y:S01]  /*05e0*/  IMAD.WIDE R2, R0, 0x8, R2 ;  /* 0x0000000800027825 */ /* 0x000fe200078e0202 */
[----:B------:R-:W-:Y:S02]  /*05f0*/  PRMT R5, R4, 0x5410, R5 ;  /* 0x0000541004057816 */ /* 0x000fe40000000005 */
[----:B------:R-:W-:-:S05]  /*0600*/  PRMT R4, R7, 0x5410, R8 ;  /* 0x0000541007047816 */ /* 0x000fca0000000008 */
[----:B------:R-:W-:Y:S01]  /*0610*/  STG.E.64 desc[UR10][R2.64], R4 ;  /* 0x0000000402007986 */ /* 0x000fe2000c101b0a */
[----:B------:R-:W-:Y:S05]  /*0620*/  EXIT ;  /* 0x000000000000794d */ /* 0x000fea0003800000 */
.L_x_1447:
        /* <DEDUP_REMOVED lines=200> */
.L_x_1450:
        /* <DEDUP_REMOVED lines=8> */
.L_x_1451:
        /* <DEDUP_REMOVED lines=8> */
.L_x_1452:
        /* <DEDUP_REMOVED lines=9> */
.L_x_1453:
[----:B------:R-:W-:Y:S05]  /*1440*/  BSYNC B1 ;  /* 0x0000000000017941 */ /* 0x000fea0003800000 */
.L_x_1449:
[----:B------:R-:W-:-:S13]  /*1450*/  ISETP.GE.AND P1, PT, R6, R3, PT ;  /* 0x000000030600720c */ /* 0x000fda0003f26270 */
[----:B-1----:R-:W1:Y:S01]  /*1460*/  @!P1 LDC.64 R8, c[0x0][0x218] ;  /* 0x00008600ff089b82 */ /* 0x002e620000000a00 */
[C---:B0-2---:R-:W-:Y:S02]  /*1470*/  @!P1 VIADD R5, R6.reuse, UR4 ;  /* 0x0000000406059c36 */ /* 0x045fe40008000000 */
[----:B------:R-:W-:-:S03]  /*1480*/  @!P1 VIADD R6, R6, 0x80 ;  /* 0x0000008006069836 */ /* 0x000fc60000000000 */
[----:B-1----:R-:W-:-:S05]  /*1490*/  @!P1 IADD3 R4, P2, R5, R8, RZ ;  /* 0x0000000805049210 */ /* 0x002fca0007f5e0ff */
[----:B------:R-:W-:-:S05]  /*14a0*/  @!P1 IMAD.X R5, RZ, RZ, R9, P2 ;  /* 0x000000ffff059224 */ /* 0x000fca00010e0609 */
[----:B------:R2:W-:Y:S03]  /*14b0*/  @!P1 STG.E.U8 desc[UR10][R4.64], R15 ;  /* 0x0000000f04009986 */ /* 0x0005e6000c10110a */
.L_x_1454:
[----:B------:R-:W-:Y:S05]  /*14c0*/  BSYNC B0 ;  /* 0x0000000000007941 */ /* 0x000fea0003800000 */
.L_x_1448:
        /* <DEDUP_REMOVED lines=10> */
.L_x_1455:
        /* <DEDUP_REMOVED lines=9> */
.L_x_17219:


//--------------------- .text._ZN2at6native18elementwise_kernelILi128ELi4EZNS0_15gpu_kernel_implINS0_13AUnaryFunctorIN3c108BFloat16ES5_S5_NS0_15binary_internal10MulFunctorIfEEEEEEvRNS_18TensorIteratorBaseERKT_EUliE_EEviT1_ --------------------------
	.section	.text._ZN2at6native18elementwise_kernelILi128ELi4EZNS0_15gpu_kernel_implINS0_13AUnaryFunctorIN3c108BFloat16ES5_S5_NS0_15binary_internal10MulFunctorIfEEEEEEvRNS_18TensorIteratorBaseERKT_EUliE_EEviT1_,"ax",@progbits
	.align	128
        .global         _ZN2at6native18elementwise_kernelILi128ELi4EZNS0_15gpu_kernel_implINS0_13AUnaryFunctorIN3c108BFloat16ES5_S5_NS0_15binary_internal10MulFunctorIfEEEEEEvRNS_18TensorIteratorBaseERKT_EUliE_EEviT1_
        .type           _ZN2at6native18elementwise_kernelILi128ELi4EZNS0_15gpu_kernel_implINS0_13AUnaryFunctorIN3c108BFloat16ES5_S5_NS0_15binary_internal10MulFunctorIfEEEEEEvRNS_18TensorIteratorBaseERKT_EUliE_EEviT1_,@function
        .size           _ZN2at6native18elementwise_kernelILi128ELi4EZNS0_15gpu_kernel_implINS0_13AUnaryFunctorIN3c108BFloat16ES5_S5_NS0_15binary_internal10MulFunctorIfEEEEEEvRNS_18TensorIteratorBaseERKT_EUliE_EEviT1_,(.L_x_17220 - _ZN2at6native18elementwise_kernelILi128ELi4EZNS0_15gpu_kernel_implINS0_13AUnaryFunctorIN3c108BFloat16ES5_S5_NS0_15binary_internal10MulFunctorIfEEEEEEvRNS_18TensorIteratorBaseERKT_EUliE_EEviT1_)
        .other          _ZN2at6native18elementwise_kernelILi128ELi4EZNS0_15gpu_kernel_implINS0_13AUnaryFunctorIN3c108BFloat16ES5_S5_NS0_15binary_internal10MulFunctorIfEEEEEEvRNS_18TensorIteratorBaseERKT_EUliE_EEviT1_,@"STO_CUDA_ENTRY STV_DEFAULT"
_ZN2at6native18elementwise_kernelILi128ELi4EZNS0_15gpu_kernel_implINS0_13AUnaryFunctorIN3c108BFloat16ES5_S5_NS0_15binary_internal10MulFunctorIfEEEEEEvRNS_18TensorIteratorBaseERKT_EUliE_EEviT1_:
.text._ZN2at6native18elementwise_kernelILi128ELi4EZNS0_15gpu_kernel_implINS0_13AUnaryFunctorIN3c108BFloat16ES5_S5_NS0_15binary_internal10MulFunctorIfEEEEEEvRNS_18TensorIteratorBaseERKT_EUliE_EEviT1_:
        /* <DEDUP_REMOVED lines=314> */
.L_x_1458:
        /* <DEDUP_REMOVED lines=18> */
[----:B------:R-:W2:Y:S02]  /*14c0*/  LDG.E.S8 R2, desc[UR36][R2.64] ;  /* 0x0000002402027981 */ /* 0x000ea4000c1e1300 */
[----:B--2---:R-:W0:Y:S02]  /*14d0*/  I2F.S16 R0, R2 ;  /* 0x0000000200007306 */ /* 0x004e240000101400 */
[----:B0-----:R-:W-:Y:S01]  /*14e0*/  F2FP.BF16.F32.PACK_AB R0, RZ, R0 ;  /* 0x00000000ff00723e */ /* 0x001fe200000010ff */
[----:B------:R-:W-:Y:S06]  /*14f0*/  BRA `(.L_x_1464) ;  /* 0x0000000c00a07947 */ /* 0x000fec0003800000 */
.L_x_1462:
[----:B------:R-:W2:Y:S02]  /*1500*/  LDG.E.U8 R2, desc[UR36][R2.64] ;  /* 0x0000002402027981 */ /* 0x000ea4000c1e1100 */
[----:B--2---:R-:W-:-:S04]  /*1510*/  I2FP.F32.U32 R0, R2 ;  /* 0x0000000200007245 */ /* 0x004fc80000201000 */
[----:B------:R-:W-:Y:S01]  /*1520*/  F2FP.BF16.F32.PACK_AB R0, RZ, R0 ;  /* 0x00000000ff00723e */ /* 0x000fe200000010ff */
[----:B------:R-:W-:Y:S06]  /*1530*/  BRA `(.L_x_1464) ;  /* 0x0000000c00907947 */ /* 0x000fec0003800000 */
.L_x_1461:
[----:B------:R-:W-:-:S13]  /*1540*/  ISETP.NE.AND P0, PT, R4, 0x2, PT ;  /* 0x000000020400780c */ /* 0x000fda0003f05270 */
[----:B------:R-:W-:Y:S05]  /*1550*/  @!P0 BRA `(.L_x_1465) ;  /* 0x0000000000308947 */ /* 0x000fea0003800000 */
[----:B------:R-:W-:-:S13]  /*1560*/  ISETP.NE.AND P0, PT, R4, 0x3, PT ;  /* 0x000000030400780c */ /* 0x000fda0003f05270 */
[----:B------:R-:W-:Y:S05]  /*1570*/  @!P0 BRA `(.L_x_1466) ;  /* 0x0000000000188947 */ /* 0x000fea0003800000 */
[----:B------:R-:W-:-:S13]  /*1580*/  ISETP.NE.AND P0, PT, R4, 0x4, PT ;  /* 0x000000040400780c */ /* 0x000fda0003f05270 */
[----:B------:R-:W-:Y:S05]  /*1590*/  @P0 BRA `(.L_x_1463) ;  /* 0x0000000c00140947 */ /* 0x000fea0003800000 */
[----:B------:R-:W2:Y:S02]  /*15a0*/  LDG.E.64 R2, desc[UR36][R2.64] ;  /* 0x0000002402027981 */ /* 0x000ea4000c1e1b00 */
[----:B--2---:R-:W0:Y:S02]  /*15b0*/  I2F.S64 R0, R2 ;  /* 0x0000000200007312 */ /* 0x004e240000301400 */
[----:B0-----:R-:W-:Y:S01]  /*15c0*/  F2FP.BF16.F32.PACK_AB R0, RZ, R0 ;  /* 0x00000000ff00723e */ /* 0x001fe200000010ff */
[----:B------:R-:W-:Y:S06]  /*15d0*/  BRA `(.L_x_1464) ;  /* 0x0000000c00687947 */ /* 0x000fec0003800000 */
.L_x_1466:
[----:B------:R-:W2:Y:S02]  /*15e0*/  LDG.E R2, desc[UR36][R2.64] ;  /* 0x0000002402027981 */ /* 0x000ea4000c1e1900 */
[----:B--2---:R-:W-:-:S04]  /*15f0*/  I2FP.F32.S32 R0, R2 ;  /* 0x0000000200007245 */ /* 0x004fc80000201400 */
[----:B------:R-:W-:Y:S01]  /*1600*/  F2FP.BF16.F32.PACK_AB R0, RZ, R0 ;  /* 0x00000000ff00723e */ /* 0x000fe200000010ff */
[----:B------:R-:W-:Y:S06]  /*1610*/  BRA `(.L_x_1464) ;  /* 0x0000000c00587947 */ /* 0x000fec0003800000 */
.L_x_1465:
[----:B------:R-:W2:Y:S02]  /*1620*/  LDG.E.U16 R2, desc[UR36][R2.64] ;  /* 0x0000002402027981 */ /* 0x000ea4000c1e1500 */
[----:B--2---:R-:W0:Y:S02]  /*1630*/  I2F.S16 R0, R2 ;  /* 0x0000000200007306 */ /* 0x004e240000101400 */
[----:B0-----:R-:W-:Y:S01]  /*1640*/  F2FP.BF16.F32.PACK_AB R0, RZ, R0 ;  /* 0x00000000ff00723e */ /* 0x001fe200000010ff */
[----:B------:R-:W-:Y:S06]  /*1650*/  BRA `(.L_x_1464) ;  /* 0x0000000c00487947 */ /* 0x000fec0003800000 */
.L_x_1460:
[----:B------:R-:W-:-:S13]  /*1660*/  ISETP.GT.AND P0, PT, R4, 0x6, PT ;  /* 0x000000060400780c */ /* 0x000fda0003f04270 */
[----:B------:R-:W-:Y:S05]  /*1670*/  @P0 BRA `(.L_x_1467) ;  /* 0x00000000002c0947 */ /* 0x000fea0003800000 */
[----:B------:R-:W-:-:S13]  /*1680*/  ISETP.NE.AND P0, PT, R4, 0x5, PT ;  /* 0x000000050400780c */ /* 0x000fda0003f05270 */
[----:B------:R-:W-:Y:S05]  /*1690*/  @!P0 BRA `(.L_x_1468) ;  /* 0x0000000000148947 */ /* 0x000fea0003800000 */
[----:B------:R-:W-:-:S13]  /*16a0*/  ISETP.NE.AND P0, PT, R4, 0x6, PT ;  /* 0x000000060400780c */ /* 0x000fda0003f05270 */
[----:B------:R-:W-:Y:S05]  /*16b0*/  @P0 BRA `(.L_x_1463) ;  /* 0x0000000800cc0947 */ /* 0x000fea0003800000 */
[----:B------:R-:W2:Y:S02]  /*16c0*/  LDG.E R2, desc[UR36][R2.64] ;  /* 0x0000002402027981 */ /* 0x000ea4000c1e1900 */
[----:B--2---:R-:W-:Y:S01]  /*16d0*/  F2FP.BF16.F32.PACK_AB R0, RZ, R2 ;  /* 0x00000002ff00723e */ /* 0x004fe200000010ff */
[----:B------:R-:W-:Y:S06]  /*16e0*/  BRA `(.L_x_1464) ;  /* 0x0000000c00247947 */ /* 0x000fec0003800000 */
.L_x_1468:
[----:B------:R-:W2:Y:S02]  /*16f0*/  LDG.E.U16 R0, desc[UR36][R2.64] ;  /* 0x0000002402007981 */ /* 0x000ea4000c1e1500 */
[----:B--2---:R-:W-:-:S05]  /*1700*/  HADD2.F32 R0, -RZ, R0.H0_H0 ;  /* 0x20000000ff007230 */ /* 0x004fca0000004100 */
[----:B------:R-:W-:Y:S01]  /*1710*/  F2FP.BF16.F32.PACK_AB R0, RZ, R0 ;  /* 0x00000000ff00723e */ /* 0x000fe200000010ff */
[----:B------:R-:W-:Y:S06]  /*1720*/  BRA `(.L_x_1464) ;  /* 0x0000000c00147947 */ /* 0x000fec0003800000 */
.L_x_1467:
[----:B------:R-:W-:-:S13]  /*1730*/  ISETP.NE.AND P0, PT, R4, 0x7, PT ;  /* 0x000000070400780c */ /* 0x000fda0003f05270 */
[----:B------:R-:W-:Y:S05]  /*1740*/  @!P0 BRA `(.L_x_1469) ;  /* 0x00000000002c8947 */ /* 0x000fea0003800000 */
[----:B------:R-:W-:-:S13]  /*1750*/  ISETP.NE.AND P0, PT, R4, 0x8, PT ;  /* 0x000000080400780c */ /* 0x000fda0003f05270 */
[----:B------:R-:W-:Y:S05]  /*1760*/  @!P0 BRA `(.L_x_1470) ;  /* 0x0000000000148947 */ /* 0x000fea0003800000 */
[----:B------:R-:W-:-:S13]  /*1770*/  ISETP.NE.AND P0, PT, R4, 0x9, PT ;  /* 0x000000090400780c */ /* 0x000fda0003f05270 */
[----:B------:R-:W-:Y:S05]  /*1780*/  @P0 BRA `(.L_x_1463) ;  /* 0x0000000800980947 */ /* 0x000fea0003800000 */
[----:B------:R-:W2:Y:S02]  /*1790*/  LDG.E R2, desc[UR36][R2.64] ;  /* 0x0000002402027981 */ /* 0x000ea4000c1e1900 */
[----:B--2---:R-:W-:Y:S01]  /*17a0*/  F2FP.BF16.F32.PACK_AB R0, RZ, R2 ;  /* 0x00000002ff00723e */ /* 0x004fe200000010ff */
[----:B------:R-:W-:Y:S06]  /*17b0*/  BRA `(.L_x_1464) ;  /* 0x0000000800f07947 */ /* 0x000fec0003800000 */
.L_x_1470:
[----:B------:R-:W2:Y:S02]  /*17c0*/  LDG.E.U16 R2, desc[UR36][R2.64] ;  /* 0x0000002402027981 */ /* 0x000ea4000c1e1500 */
[----:B--2---:R-:W-:-:S05]  /*17d0*/  HADD2.F32 R0, -RZ, R2.H0_H0 ;  /* 0x20000002ff007230 */ /* 0x004fca0000004100 */
[----:B------:R-:W-:Y:S01]  /*17e0*/  F2FP.BF16.F32.PACK_AB R0, RZ, R0 ;  /* 0x00000000ff00723e */ /* 0x000fe200000010ff */
[----:B------:R-:W-:Y:S06]  /*17f0*/  BRA `(.L_x_1464) ;  /* 0x0000000800e07947 */ /* 0x000fec0003800000 */
.L_x_1469:
[----:B------:R-:W2:Y:S01]  /*1800*/  LDG.E.64 R2, desc[UR36][R2.64] ;  /* 0x0000002402027981 */ /* 0x000ea2000c1e1b00 */
[----:B------:R-:W-:Y:S01]  /*1810*/  UMOV UR4, 0xf0000000 ;  /* 0xf000000000047882 */ /* 0x000fe20000000000 */
[----:B------:R-:W-:Y:S01]  /*1820*/  UMOV UR5, 0x380fffff ;  /* 0x380fffff00057882 */ /* 0x000fe20000000000 */
[----:B--2---:R-:W0:Y:S01]  /*1830*/  F2F.F32.F64 R0, R2 ;  /* 0x0000000200007310 */ /* 0x004e220000301000 */
[----:B------:R-:W-:-:S14]  /*1840*/  DSETP.GEU.AND P0, PT, |R2|, UR4, PT ;  /* 0x0000000402007e2a */ /* 0x000fdc000bf0e200 */
[----:B0-----:R-:W-:-:S05]  /*1850*/  @!P0 FMUL R0, R0, 1.175494350822287508e-38 ;  /* 0x0080000000008820 */ /* 0x001fca0000400000 */
[----:B------:R-:W-:Y:S01]  /*1860*/  F2FP.BF16.F32.PACK_AB R0, RZ, R0 ;  /* 0x00000000ff00723e */ /* 0x000fe200000010ff */
[----:B------:R-:W-:Y:S06]  /*1870*/  BRA `(.L_x_1464) ;  /* 0x0000000800c07947 */ /* 0x000fec0003800000 */
.L_x_1459:
        /* <DEDUP_REMOVED lines=10> */
[----:B------:R-:W-:-:S04]  /*1920*/  FSEL R0, RZ, 1, !P0 ;  /* 0x3f800000ff007808 */ /* 0x000fc80004000000 */
[----:B------:R-:W-:Y:S01]  /*1930*/  F2FP.BF16.F32.PACK_AB R0, RZ, R0 ;  /* 0x00000000ff00723e */ /* 0x000fe200000010ff */
[----:B------:R-:W-:Y:S06]  /*1940*/  BRA `(.L_x_1464) ;  /* 0x00000008008c7947 */ /* 0x000fec0003800000 */
.L_x_1473:
        /* <DEDUP_REMOVED lines=8> */
.L_x_1472:
        /* <DEDUP_REMOVED lines=25> */
[----:B------:R-:W-:-:S04]  /*1b60*/  F2FP.BF16.F32.PACK_AB R5, RZ, R5 ;  /* 0x00000005ff05723e */ /* 0x000fc800000010ff */
[----:B------:R-:W-:Y:S01]  /*1b70*/  PRMT R0, R5, 0x7610, R0 ;  /* 0x0000761005007816 */ /* 0x000fe20000000000 */
[----:B------:R-:W-:Y:S06]  /*1b80*/  BRA `(.L_x_1464) ;  /* 0x0000000400fc7947 */ /* 0x000fec0003800000 */
.L_x_1475:
        /* <DEDUP_REMOVED lines=12> */
[----:B------:R-:W-:-:S04]  /*1c50*/  F2FP.BF16.F32.PACK_AB R4, RZ, R4 ;  /* 0x00000004ff04723e */ /* 0x000fc800000010ff */
[----:B------:R-:W-:Y:S01]  /*1c60*/  PRMT R0, R4, 0x7610, R0 ;  /* 0x0000761004007816 */ /* 0x000fe20000000000 */
[----:B------:R-:W-:Y:S06]  /*1c70*/  BRA `(.L_x_1464) ;  /* 0x0000000400c07947 */ /* 0x000fec0003800000 */
.L_x_1474:
[----:B------:R0:W5:Y:S01]  /*1c80*/  LDG.E.U16 R0, desc[UR36][R2.64] ;  /* 0x0000002402007981 */ /* 0x000162000c1e1500 */
[----:B------:R-:W-:Y:S05]  /*1c90*/  BRA `(.L_x_1464) ;  /* 0x0000000400b87947 */ /* 0x000fea0003800000 */
.L_x_1471:
        /* <DEDUP_REMOVED lines=9> */
[----:B--2---:R-:W-:-:S04]  /*1d30*/  I2FP.F32.U32 R0, R0 ;  /* 0x0000000000007245 */ /* 0x004fc80000201000 */
[----:B------:R-:W-:Y:S01]  /*1d40*/  F2FP.BF16.F32.PACK_AB R0, RZ, R0 ;  /* 0x00000000ff00723e */ /* 0x000fe200000010ff */
[----:B------:R-:W-:Y:S06]  /*1d50*/  BRA `(.L_x_1464) ;  /* 0x0000000400887947 */ /* 0x000fec0003800000 */
.L_x_1478:
        /* <DEDUP_REMOVED lines=21> */
.L_x_1482:
[----:B------:R-:W-:Y:S05]  /*1eb0*/  BSYNC B1 ;  /* 0x0000000000017941 */ /* 0x000fea0003800000 */
.L_x_1481:
[----:B------:R-:W-:Y:S01]  /*1ec0*/  LEA R3, R0, 0x3b800000, 0x17 ;  /* 0x3b80000000037811 */ /* 0x000fe200078eb8ff */
[----:B------:R-:W-:-:S05]  /*1ed0*/  IMAD.SHL.U32 R0, R2, 0x100000, RZ ;  /* 0x0010000002007824 */ /* 0x000fca00078e00ff */
[----:B------:R-:W-:-:S07]  /*1ee0*/  LOP3.LUT R0, R3, R0, R4, 0xfe, !PT ;  /* 0x0000000003007212 */ /* 0x000fce00078efe04 */
.L_x_1480:
[----:B------:R-:W-:Y:S05]  /*1ef0*/  BSYNC B0 ;  /* 0x0000000000007941 */ /* 0x000fea0003800000 */
.L_x_1479:
[----:B------:R-:W-:Y:S01]  /*1f00*/  F2FP.BF16.F32.PACK_AB R0, RZ, R0 ;  /* 0x00000000ff00723e */ /* 0x000fe200000010ff */
[----:B------:R-:W-:Y:S06]  /*1f10*/  BRA `(.L_x_1464) ;  /* 0x0000000400187947 */ /* 0x000fec0003800000 */
.L_x_1477:
        /* <DEDUP_REMOVED lines=21> */
.L_x_1486:
[----:B------:R-:W-:Y:S05]  /*2070*/  BSYNC B1 ;  /* 0x0000000000017941 */ /* 0x000fea0003800000 */
.L_x_1485:
[----:B------:R-:W-:Y:S01]  /*2080*/  LEA R3, R0, 0x37800000, 0x17 ;  /* 0x3780000000037811 */ /* 0x000fe200078eb8ff */
[----:B------:R-:W-:-:S05]  /*2090*/  IMAD.SHL.U32 R0, R2, 0x200000, RZ ;  /* 0x0020000002007824 */ /* 0x000fca00078e00ff */
[----:B------:R-:W-:-:S07]  /*20a0*/  LOP3.LUT R0, R3, R0, R4, 0xfe, !PT ;  /* 0x0000000003007212 */ /* 0x000fce00078efe04 */
.L_x_1484:
[----:B------:R-:W-:Y:S05]  /*20b0*/  BSYNC B0 ;  /* 0x0000000000007941 */ /* 0x000fea0003800000 */
.L_x_1483:
[----:B------:R-:W-:Y:S01]  /*20c0*/  F2FP.BF16.F32.PACK_AB R0, RZ, R0 ;  /* 0x00000000ff00723e */ /* 0x000fe200000010ff */
[----:B------:R-:W-:Y:S06]  /*20d0*/  BRA `(.L_x_1464) ;  /* 0x0000000000a87947 */ /* 0x000fec0003800000 */
.L_x_1476:
        /* <DEDUP_REMOVED lines=14> */
.L_x_1490:
[----:B------:R-:W-:Y:S05]  /*21c0*/  BSYNC B0 ;  /* 0x0000000000007941 */ /* 0x000fea0003800000 */
.L_x_1489:
[----:B------:R-:W-:Y:S01]  /*21d0*/  F2FP.BF16.F32.PACK_AB R0, RZ, R0 ;  /* 0x00000000ff00723e */ /* 0x000fe200000010ff */
[----:B------:R-:W-:Y:S06]  /*21e0*/  BRA `(.L_x_1464) ;  /* 0x0000000000647947 */ /* 0x000fec0003800000 */
.L_x_1463:
        /* <DEDUP_REMOVED lines=16> */
.L_x_1491:
[----:B------:R-:W-:Y:S01]  /*22f0*/  PRMT R0, RZ, 0x7610, R0 ;  /* 0x00007610ff007816 */ /* 0x000fe20000000000 */
[----:B------:R-:W-:Y:S06]  /*2300*/  BRA `(.L_x_1464) ;  /* 0x00000000001c7947 */ /* 0x000fec0003800000 */
.L_x_1488:
[----:B------:R-:W2:Y:S02]  /*2310*/  LDG.E.64 R2, desc[UR36][R2.64] ;  /* 0x0000002402027981 */ /* 0x000ea4000c1e1b00 */
[----:B--2---:R-:W0:Y:S02]  /*2320*/  I2F.U64 R0, R2 ;  /* 0x0000000200007312 */ /* 0x004e240000301000 */
[----:B0-----:R-:W-:Y:S01]  /*2330*/  F2FP.BF16.F32.PACK_AB R0, RZ, R0 ;  /* 0x00000000ff00723e */ /* 0x001fe200000010ff */
[----:B------:R-:W-:Y:S06]  /*2340*/  BRA `(.L_x_1464) ;  /* 0x00000000000c7947 */ /* 0x000fec0003800000 */
.L_x_1487:
[----:B------:R-:W2:Y:S02]  /*2350*/  LDG.E R2, desc[UR36][R2.64] ;  /* 0x0000002402027981 */ /* 0x000ea4000c1e1900 */
[----:B--2---:R-:W-:-:S04]  /*2360*/  I2FP.F32.U32 R0, R2 ;  /* 0x0000000200007245 */ /* 0x004fc80000201000 */
[----:B------:R-:W-:-:S07]  /*2370*/  F2FP.BF16.F32.PACK_AB R0, RZ, R0 ;  /* 0x00000000ff00723e */ /* 0x000fce00000010ff */
.L_x_1464:
[----:B------:R-:W1:Y:S01]  /*2380*/  LDC.U8 R4, c[0x0][0x428] ;  /* 0x00010a00ff047b82 */ /* 0x000e620000000000 */
[----:B-----5:R-:W-:Y:S01]  /*2390*/  IMAD.U32 R0, R0, 0x10000, RZ ;  /* 0x0001000000007824 */ /* 0x020fe200078e00ff */
[----:B------:R-:W-:-:S03]  /*23a0*/  ULDC UR4, c[0x0][0x424] ;  /* 0x0001090000047ab9 */ /* 0x000fc60000000800 */
[----:B------:R-:W-:-:S04]  /*23b0*/  FMUL.FTZ R0, R0, UR4 ;  /* 0x0000000400007c20 */ /* 0x000fc80008410000 */
[----:B0-----:R0:W2:Y:S01]  /*23c0*/  F2F.BF16.F32 R3, R0 ;  /* 0x0000000000037304 */ /* 0x0010a20000202000 */
[----:B-1----:R-:W-:-:S04]  /*23d0*/  PRMT R2, R4, 0x9910, RZ ;  /* 0x0000991004027816 */ /* 0x002fc800000000ff */
[----:B------:R-:W-:-:S13]  /*23e0*/  ISETP.GT.AND P0, PT, R2, 0x9, PT ;  /* 0x000000090200780c */ /* 0x000fda0003f04270 */
[----:B0-2---:R-:W-:Y:S05]  /*23f0*/  @P0 BRA `(.L_x_1492) ;  /* 0x00000004000c0947 */ /* 0x005fea0003800000 */
        /* <DEDUP_REMOVED lines=8> */
[----:B------:R-:W-:-:S04]  /*2480*/  IMAD.U32 R0, R3, 0x10000, RZ ;  /* 0x0001000003007824 */ /* 0x000fc800078e00ff */
[----:B------:R-:W0:Y:S02]  /*2490*/  F2I.FTZ.TRUNC.NTZ R3, R0 ;  /* 0x0000000000037305 */ /* 0x000e24000021f100 */
[----:B0-----:R4:W-:Y:S01]  /*24a0*/  STG.E.U8 desc[UR36][R16.64], R3 ;  /* 0x0000000310007986 */ /* 0x0019e2000c101124 */
[----:B------:R-:W-:Y:S05]  /*24b0*/  BRA `(.L_x_1497) ;  /* 0x0000000c00947947 */ /* 0x000fea0003800000 */
.L_x_1495:
[----:B------:R-:W-:-:S06]  /*24c0*/  IMAD.U32 R3, R3, 0x10000, RZ ;  /* 0x0001000003037824 */ /* 0x000fcc00078e00ff */
[----:B------:R-:W0:Y:S02]  /*24d0*/  F2I.S64.TRUNC R2, R3 ;  /* 0x0000000300027311 */ /* 0x000e24000020d900 */
[----:B0-----:R3:W-:Y:S01]  /*24e0*/  STG.E.U8 desc[UR36][R16.64], R2 ;  /* 0x0000000210007986 */ /* 0x0017e2000c101124 */
[----:B------:R-:W-:Y:S05]  /*24f0*/  BRA `(.L_x_1497) ;  /* 0x0000000c00847947 */ /* 0x000fea0003800000 */
.L_x_1494:
[----:B------:R-:W-:-:S13]  /*2500*/  ISETP.NE.AND P0, PT, R2, 0x2, PT ;  /* 0x000000020200780c */ /* 0x000fda0003f05270 */
[----:B------:R-:W-:Y:S05]  /*2510*/  @!P0 BRA `(.L_x_1498) ;  /* 0x0000000000308947 */ /* 0x000fea0003800000 */
[----:B------:R-:W-:-:S13]  /*2520*/  ISETP.NE.AND P0, PT, R2, 0x3, PT ;  /* 0x000000030200780c */ /* 0x000fda0003f05270 */
[----:B------:R-:W-:Y:S05]  /*2530*/  @!P0 BRA `(.L_x_1499) ;  /* 0x0000000000188947 */ /* 0x000fea0003800000 */
[----:B------:R-:W-:-:S13]  /*2540*/  ISETP.NE.AND P0, PT, R2, 0x4, PT ;  /* 0x000000040200780c */ /* 0x000fda0003f05270 */
[----:B------:R-:W-:Y:S05]  /*2550*/  @P0 BRA `(.L_x_1496) ;  /* 0x0000000c000c0947 */ /* 0x000fea0003800000 */
[----:B------:R-:W-:-:S06]  /*2560*/  IMAD.U32 R3, R3, 0x10000, RZ ;  /* 0x0001000003037824 */ /* 0x000fcc00078e00ff */
[----:B------:R-:W0:Y:S02]  /*2570*/  F2I.S64.TRUNC R2, R3 ;  /* 0x0000000300027311 */ /* 0x000e24000020d900 */
[----:B0-----:R0:W-:Y:S01]  /*2580*/  STG.E.64 desc[UR36][R16.64], R2 ;  /* 0x0000000210007986 */ /* 0x0011e2000c101b24 */
[----:B------:R-:W-:Y:S05]  /*2590*/  BRA `(.L_x_1497) ;  /* 0x0000000c005c7947 */ /* 0x000fea0003800000 */
.L_x_1499:
[----:B------:R-:W-:-:S06]  /*25a0*/  IMAD.U32 R3, R3, 0x10000, RZ ;  /* 0x0001000003037824 */ /* 0x000fcc00078e00ff */
[----:B------:R-:W0:Y:S02]  /*25b0*/  F2I.FTZ.TRUNC.NTZ R3, R3 ;  /* 0x0000000300037305 */ /* 0x000e24000021f100 */
[----:B0-----:R1:W-:Y:S01]  /*25c0*/  STG.E desc[UR36][R16.64], R3 ;  /* 0x0000000310007986 */ /* 0x0013e2000c101924 */
[----:B------:R-:W-:Y:S05]  /*25d0*/  BRA `(.L_x_1497) ;  /* 0x0000000c004c7947 */ /* 0x000fea0003800000 */
.L_x_1498:
[----:B------:R-:W-:-:S06]  /*25e0*/  IMAD.U32 R3, R3, 0x10000, RZ ;  /* 0x0001000003037824 */ /* 0x000fcc00078e00ff */
[----:B------:R-:W0:Y:S02]  /*25f0*/  F2I.FTZ.TRUNC.NTZ R3, R3 ;  /* 0x0000000300037305 */ /* 0x000e24000021f100 */
[----:B0-----:R2:W-:Y:S01]  /*2600*/  STG.E.U16 desc[UR36][R16.64], R3 ;  /* 0x0000000310007986 */ /* 0x0015e2000c101524 */
[----:B------:R-:W-:Y:S05]  /*2610*/  BRA `(.L_x_1497) ;  /* 0x0000000c003c7947 */ /* 0x000fea0003800000 */
.L_x_1493:
[----:B------:R-:W-:-:S13]  /*2620*/  ISETP.GT.AND P0, PT, R2, 0x6, PT ;  /* 0x000000060200780c */ /* 0x000fda0003f04270 */
[----:B------:R-:W-:Y:S05]  /*2630*/  @P0 BRA `(.L_x_1500) ;  /* 0x00000000002c0947 */ /* 0x000fea0003800000 */
[----:B------:R-:W-:-:S13]  /*2640*/  ISETP.NE.AND P0, PT, R2, 0x5, PT ;  /* 0x000000050200780c */ /* 0x000fda0003f05270 */
[----:B------:R-:W-:Y:S05]  /*2650*/  @!P0 BRA `(.L_x_1501) ;  /* 0x0000000000148947 */ /* 0x000fea0003800000 */
[----:B------:R-:W-:-:S13]  /*2660*/  ISETP.NE.AND P0, PT, R2, 0x6, PT ;  /* 0x000000060200780c */ /* 0x000fda0003f05270 */
[----:B------:R-:W-:Y:S05]  /*2670*/  @P0 BRA `(.L_x_1496) ;  /* 0x0000000800c40947 */ /* 0x000fea0003800000 */
[----:B------:R-:W-:-:S05]  /*2680*/  IMAD.U32 R3, R3, 0x10000, RZ ;  /* 0x0001000003037824 */ /* 0x000fca00078e00ff */
[----:B------:R0:W-:Y:S01]  /*2690*/  STG.E desc[UR36][R16.64], R3 ;  /* 0x0000000310007986 */ /* 0x0001e2000c101924 */
[----:B------:R-:W-:Y:S05]  /*26a0*/  BRA `(.L_x_1497) ;  /* 0x0000000c00187947 */ /* 0x000fea0003800000 */
.L_x_1501:
[----:B------:R-:W-:-:S05]  /*26b0*/  IMAD.U32 R0, R3, 0x10000, RZ ;  /* 0x0001000003007824 */ /* 0x000fca00078e00ff */
[----:B------:R-:W-:-:S05]  /*26c0*/  F2FP.F16.F32.PACK_AB R0, RZ, R0 ;  /* 0x00000000ff00723e */ /* 0x000fca00000000ff */
[----:B------:R0:W-:Y:S01]  /*26d0*/  STG.E.U16 desc[UR36][R16.64], R0 ;  /* 0x0000000010007986 */ /* 0x0001e2000c101524 */
[----:B------:R-:W-:Y:S05]  /*26e0*/  BRA `(.L_x_1497) ;  /* 0x0000000c00087947 */ /* 0x000fea0003800000 */
.L_x_1500:
[----:B------:R-:W-:-:S13]  /*26f0*/  ISETP.NE.AND P0, PT, R2, 0x7, PT ;  /* 0x000000070200780c */ /* 0x000fda0003f05270 */
[----:B------:R-:W-:Y:S05]  /*2700*/  @!P0 BRA `(.L_x_1502) ;  /* 0x0000000000348947 */ /* 0x000fea0003800000 */
[----:B------:R-:W-:-:S13]  /*2710*/  ISETP.NE.AND P0, PT, R2, 0x8, PT ;  /* 0x000000080200780c */ /* 0x000fda0003f05270 */
[----:B------:R-:W-:Y:S05]  /*2720*/  @!P0 BRA `(.L_x_1503) ;  /* 0x0000000000188947 */ /* 0x000fea0003800000 */
[----:B------:R-:W-:-:S13]  /*2730*/  ISETP.NE.AND P0, PT, R2, 0x9, PT ;  /* 0x000000090200780c */ /* 0x000fda0003f05270 */
[----:B------:R-:W-:Y:S05]  /*2740*/  @P0 BRA `(.L_x_1496) ;  /* 0x0000000800900947 */ /* 0x000fea0003800000 */
[----:B------:R-:W-:Y:S02]  /*2750*/  IMAD.U32 R2, R3, 0x10000, RZ ;  /* 0x0001000003027824 */ /* 0x000fe400078e00ff */
[----:B------:R-:W-:-:S05]  /*2760*/  IMAD.MOV.U32 R3, RZ, RZ, RZ ;  /* 0x000000ffff037224 */ /* 0x000fca00078e00ff */
[----:B------:R0:W-:Y:S01]  /*2770*/  STG.E.64 desc[UR36][R16.64], R2 ;  /* 0x0000000210007986 */ /* 0x0001e2000c101b24 */
[----:B------:R-:W-:Y:S05]  /*2780*/  BRA `(.L_x_1497) ;  /* 0x0000000800e07947 */ /* 0x000fea0003800000 */
.L_x_1503:
[----:B------:R-:W-:-:S05]  /*2790*/  IMAD.U32 R3, R3, 0x10000, RZ ;  /* 0x0001000003037824 */ /* 0x000fca00078e00ff */
[----:B------:R-:W-:-:S04]  /*27a0*/  F2FP.F16.F32.PACK_AB R3, RZ, R3 ;  /* 0x00000003ff03723e */ /* 0x000fc800000000ff */
[----:B------:R-:W-:-:S05]  /*27b0*/  PRMT R3, R3, 0x5410, RZ ;  /* 0x0000541003037816 */ /* 0x000fca00000000ff */
[----:B------:R0:W-:Y:S01]  /*27c0*/  STG.E desc[UR36][R16.64], R3 ;  /* 0x0000000310007986 */ /* 0x0001e2000c101924 */
[----:B------:R-:W-:Y:S05]  /*27d0*/  BRA `(.L_x_1497) ;  /* 0x0000000800cc7947 */ /* 0x000fea0003800000 */
.L_x_1502:
[----:B------:R-:W-:-:S04]  /*27e0*/  IMAD.U32 R2, R3, 0x10000, RZ ;  /* 0x0001000003027824 */ /* 0x000fc800078e00ff */
[----:B------:R-:W-:-:S06]  /*27f0*/  FMUL.FTZ R2, R2, 1 ;  /* 0x3f80000002027820 */ /* 0x000fcc0000410000 */
[----:B------:R-:W0:Y:S02]  /*2800*/  F2F.F64.F32 R2, R2 ;  /* 0x0000000200027310 */ /* 0x000e240000201800 */
[----:B0-----:R0:W-:Y:S01]  /*2810*/  STG.E.64 desc[UR36][R16.64], R2 ;  /* 0x0000000210007986 */ /* 0x0011e2000c101b24 */
[----:B------:R-:W-:Y:S05]  /*2820*/  BRA `(.L_x_1497) ;  /* 0x0000000800b87947 */ /* 0x000fea0003800000 */
.L_x_1492:
        /* <DEDUP_REMOVED lines=8> */
[----:B------:R-:W-:-:S05]  /*28b0*/  IMAD.U32 R3, R3, 0x10000, RZ ;  /* 0x0001000003037824 */ /* 0x000fca00078e00ff */
[----:B------:R-:W-:-:S04]  /*28c0*/  FSETP.NEU.FTZ.AND P0, PT, R3, RZ, PT ;  /* 0x000000ff0300720b */ /* 0x000fc80003f1d000 */
[----:B------:R-:W-:-:S05]  /*28d0*/  SEL R3, RZ, 0x1, !P0 ;  /* 0x00000001ff037807 */ /* 0x000fca0004000000 */
[----:B------:R0:W-:Y:S01]  /*28e0*/  STG.E.U8 desc[UR36][R16.64], R3 ;  /* 0x0000000310007986 */ /* 0x0001e2000c101124 */
[----:B------:R-:W-:Y:S05]  /*28f0*/  BRA `(.L_x_1497) ;  /* 0x0000000800847947 */ /* 0x000fea0003800000 */
.L_x_1506:
[----:B------:R-:W-:Y:S01]  /*2900*/  IMAD.U32 R3, R3, 0x10000, RZ ;  /* 0x0001000003037824 */ /* 0x000fe200078e00ff */
[----:B------:R-:W-:-:S03]  /*2910*/  CS2R R6, SRZ ;  /* 0x0000000000067805 */ /* 0x000fc6000001ff00 */
[----:B------:R-:W-:-:S04]  /*2920*/  FMUL.FTZ R3, R3, 1 ;  /* 0x3f80000003037820 */ /* 0x000fc80000410000 */
[----:B------:R-:W0:Y:S02]  /*2930*/  F2F.F64.F32 R4, R3 ;  /* 0x0000000300047310 */ /* 0x000e240000201800 */
[----:B0-----:R0:W-:Y:S01]  /*2940*/  STG.E.128 desc[UR36][R16.64], R4 ;  /* 0x0000000410007986 */ /* 0x0011e2000c101d24 */
[----:B------:R-:W-:Y:S05]  /*2950*/  BRA `(.L_x_1497) ;  /* 0x00000008006c7947 */ /* 0x000fea0003800000 */
.L_x_1505:
[----:B------:R-:W-:-:S13]  /*2960*/  ISETP.NE.AND P0, PT, R2, 0xf, PT ;  /* 0x0000000f0200780c */ /* 0x000fda0003f05270 */
[----:B------:R-:W-:Y:S05]  /*2970*/  @!P0 BRA `(.L_x_1507) ;  /* 0x0000000000b48947 */ /* 0x000fea0003800000 */
[----:B------:R-:W-:-:S13]  /*2980*/  ISETP.NE.AND P0, PT, R2, 0x17, PT ;  /* 0x000000170200780c */ /* 0x000fda0003f05270 */
[----:B------:R-:W-:Y:S05]  /*2990*/  @!P0 BRA `(.L_x_1508) ;  /* 0x0000000000548947 */ /* 0x000fea0003800000 */
[----:B------:R-:W-:-:S13]  /*29a0*/  ISETP.NE.AND P0, PT, R2, 0x18, PT ;  /* 0x000000180200780c */ /* 0x000fda0003f05270 */
[----:B------:R-:W-:Y:S05]  /*29b0*/  @P0 BRA `(.L_x_1496) ;  /* 0x0000000400f40947 */ /* 0x000fea0003800000 */
[----:B------:R-:W-:Y:S01]  /*29c0*/  IMAD.U32 R5, R3, 0x10000, RZ ;  /* 0x0001000003057824 */ /* 0x000fe200078e00ff */
[----:B------:R-:W-:Y:S04]  /*29d0*/  BSSY B0, `(.L_x_1509) ;  /* 0x000000e000007945 */ /* 0x000fe80003800000 */
        /* <DEDUP_REMOVED lines=13> */
.L_x_1510:
[----:B------:R-:W-:Y:S05]  /*2ab0*/  BSYNC B0 ;  /* 0x0000000000007941 */ /* 0x000fea0003800000 */
.L_x_1509:
[----:B------:R-:W-:-:S05]  /*2ac0*/  LOP3.LUT R3, R0, R3, RZ, 0xfc, !PT ;  /* 0x0000000300037212 */ /* 0x000fca00078efcff */
[----:B------:R0:W-:Y:S01]  /*2ad0*/  STG.E.U8 desc[UR36][R16.64], R3 ;  /* 0x0000000310007986 */ /* 0x0001e2000c101124 */
[----:B------:R-:W-:Y:S05]  /*2ae0*/  BRA `(.L_x_1497) ;  /* 0x0000000800087947 */ /* 0x000fea0003800000 */
.L_x_1508:
[----:B------:R-:W-:Y:S01]  /*2af0*/  IMAD.U32 R3, R3, 0x10000, RZ ;  /* 0x0001000003037824 */ /* 0x000fe200078e00ff */
[----:B------:R-:W-:Y:S04]  /*2b00*/  BSSY B0, `(.L_x_1511) ;  /* 0x000000f000007945 */ /* 0x000fe80003800000 */
        /* <DEDUP_REMOVED lines=11> */
.L_x_1512:
[----:B------:R-:W-:Y:S01]  /*2bc0*/  IMAD.MOV.U32 R0, RZ, RZ, 0x7f ;  /* 0x0000007fff007424 */ /* 0x000fe200078e00ff */
[----:B------:R-:W-:-:S04]  /*2bd0*/  ISETP.GT.U32.AND P0, PT, R2, 0x7f800000, PT ;  /* 0x7f8000000200780c */ /* 0x000fc80003f04070 */
[----:B------:R-:W-:-:S09]  /*2be0*/  SEL R0, R0, 0x7c, P0 ;  /* 0x0000007c00007807 */ /* 0x000fd20000000000 */
.L_x_1513:
[----:B------:R-:W-:Y:S05]  /*2bf0*/  BSYNC B0 ;  /* 0x0000000000007941 */ /* 0x000fea0003800000 */
.L_x_1511:
[----:B------:R-:W-:-:S04]  /*2c00*/  LOP3.LUT R2, R3, 0x80000000, RZ, 0xc0, !PT ;  /* 0x8000000003027812 */ /* 0x000fc800078ec0ff */
[----:B------:R-:W-:-:S04]  /*2c10*/  SHF.R.U32.HI R3, RZ, 0x18, R2 ;  /* 0x00000018ff037819 */ /* 0x000fc80000011602 */
[----:B------:R-:W-:-:S05]  /*2c20*/  LOP3.LUT R3, R0, R3, RZ, 0xfc, !PT ;  /* 0x0000000300037212 */ /* 0x000fca00078efcff */
[----:B------:R0:W-:Y:S01]  /*2c30*/  STG.E.U8 desc[UR36][R16.64], R3 ;  /* 0x0000000310007986 */ /* 0x0001e2000c101124 */
[----:B------:R-:W-:Y:S05]  /*2c40*/  BRA `(.L_x_1497) ;  /* 0x0000000400b07947 */ /* 0x000fea0003800000 */
.L_x_1507:
[----:B------:R0:W-:Y:S01]  /*2c50*/  STG.E.U16 desc[UR36][R16.64], R3 ;  /* 0x0000000310007986 */ /* 0x0001e2000c101524 */
[----:B------:R-:W-:Y:S05]  /*2c60*/  BRA `(.L_x_1497) ;  /* 0x0000000400a87947 */ /* 0x000fea0003800000 */
.L_x_1504:
        /* <DEDUP_REMOVED lines=8> */
[----:B------:R-:W-:-:S06]  /*2cf0*/  IMAD.U32 R3, R3, 0x10000, RZ ;  /* 0x0001000003037824 */ /* 0x000fcc00078e00ff */
[----:B------:R-:W0:Y:S02]  /*2d00*/  F2I.FTZ.U32.TRUNC.NTZ R3, R3 ;  /* 0x0000000300037305 */ /* 0x000e24000021f000 */
[----:B0-----:R0:W-:Y:S01]  /*2d10*/  STG.E.U16 desc[UR36][R16.64], R3 ;  /* 0x0000000310007986 */ /* 0x0011e2000c101524 */
[----:B------:R-:W-:Y:S05]  /*2d20*/  BRA `(.L_x_1497) ;  /* 0x0000000400787947 */ /* 0x000fea0003800000 */
.L_x_1516:
[----:B------:R-:W-:Y:S01]  /*2d30*/  IMAD.U32 R3, R3, 0x10000, RZ ;  /* 0x0001000003037824 */ /* 0x000fe200078e00ff */
[----:B------:R-:W-:Y:S01]  /*2d40*/  BSSY B0, `(.L_x_1517) ;  /* 0x0000014000007945 */ /* 0x000fe20003800000 */
[----:B------:R-:W-:-:S03]  /*2d50*/  IMAD.MOV.U32 R8, RZ, RZ, 0x80 ;  /* 0x00000080ff087424 */ /* 0x000fc600078e00ff */
        /* <DEDUP_REMOVED lines=14> */
.L_x_1519:
[----:B------:R-:W-:-:S04]  /*2e40*/  LOP3.LUT R2, R3, 0x80000000, RZ, 0xc0, !PT ;  /* 0x8000000003027812 */ /* 0x000fc800078ec0ff */
[----:B------:R-:W-:-:S04]  /*2e50*/  SHF.R.U32.HI R3, RZ, 0x18, R2 ;  /* 0x00000018ff037819 */ /* 0x000fc80000011602 */
[----:B------:R-:W-:-:S04]  /*2e60*/  LOP3.LUT R0, R0, R3, RZ, 0xfc, !PT ;  /* 0x0000000300007212 */ /* 0x000fc800078efcff */
[----:B------:R-:W-:-:S07]  /*2e70*/  PRMT R8, R0, 0x7610, R8 ;  /* 0x0000761000087816 */ /* 0x000fce0000000008 */
.L_x_1518:
[----:B------:R-:W-:Y:S05]  /*2e80*/  BSYNC B0 ;  /* 0x0000000000007941 */ /* 0x000fea0003800000 */
.L_x_1517:
[----:B------:R0:W-:Y:S01]  /*2e90*/  STG.E.U8 desc[UR36][R16.64], R8 ;  /* 0x0000000810007986 */ /* 0x0001e2000c101124 */
[----:B------:R-:W-:Y:S05]  /*2ea0*/  BRA `(.L_x_1497) ;  /* 0x0000000400187947 */ /* 0x000fea0003800000 */
.L_x_1515:
        /* <DEDUP_REMOVED lines=17> */
.L_x_1522:
[----:B------:R-:W-:-:S04]  /*2fc0*/  LOP3.LUT R2, R3, 0x80000000, RZ, 0xc0, !PT ;  /* 0x8000000003027812 */ /* 0x000fc800078ec0ff */
[----:B------:R-:W-:-:S04]  /*2fd0*/  SHF.R.U32.HI R3, RZ, 0x18, R2 ;  /* 0x00000018ff037819 */ /* 0x000fc80000011602 */
[----:B------:R-:W-:-:S04]  /*2fe0*/  LOP3.LUT R0, R0, R3, RZ, 0xfc, !PT ;  /* 0x0000000300007212 */ /* 0x000fc800078efcff */
[----:B------:R-:W-:-:S07]  /*2ff0*/  PRMT R8, R0, 0x7610, R8 ;  /* 0x0000761000087816 */ /* 0x000fce0000000008 */
.L_x_1521:
[----:B------:R-:W-:Y:S05]  /*3000*/  BSYNC B0 ;  /* 0x0000000000007941 */ /* 0x000fea0003800000 */
.L_x_1520:
[----:B------:R0:W-:Y:S01]  /*3010*/  STG.E.U8 desc[UR36][R16.64], R8 ;  /* 0x0000000810007986 */ /* 0x0001e2000c101124 */
[----:B------:R-:W-:Y:S05]  /*3020*/  BRA `(.L_x_1497) ;  /* 0x0000000000b87947 */ /* 0x000fea0003800000 */
.L_x_1514:
[----:B------:R-:W-:-:S13]  /*3030*/  ISETP.NE.AND P0, PT, R2, 0x1c, PT ;  /* 0x0000001c0200780c */ /* 0x000fda0003f05270 */
[----:B------:R-:W-:Y:S05]  /*3040*/  @!P0 BRA `(.L_x_1523) ;  /* 0x0000000000a48947 */ /* 0x000fea0003800000 */
[----:B------:R-:W-:-:S13]  /*3050*/  ISETP.NE.AND P0, PT, R2, 0x1d, PT ;  /* 0x0000001d0200780c */ /* 0x000fda0003f05270 */
[----:B------:R-:W-:Y:S05]  /*3060*/  @!P0 BRA `(.L_x_1524) ;  /* 0x00000000008c8947 */ /* 0x000fea0003800000 */
[----:B------:R-:W-:-:S13]  /*3070*/  ISETP.NE.AND P0, PT, R2, 0x2c, PT ;  /* 0x0000002c0200780c */ /* 0x000fda0003f05270 */
[----:B------:R-:W-:Y:S05]  /*3080*/  @P0 BRA `(.L_x_1496) ;  /* 0x0000000000400947 */ /* 0x000fea0003800000 */
[----:B------:R-:W-:-:S05]  /*3090*/  IMAD.U32 R3, R3, 0x10000, RZ ;  /* 0x0001000003037824 */ /* 0x000fca00078e00ff */
        /* <DEDUP_REMOVED lines=15> */
.L_x_1496:
        /* <DEDUP_REMOVED lines=16> */
.L_x_1525:
[----:B------:R-:W-:Y:S05]  /*3290*/  BRA `(.L_x_1497) ;  /* 0x00000000001c7947 */ /* 0x000fea0003800000 */
.L_x_1524:
[----:B------:R-:W-:-:S06]  /*32a0*/  IMAD.U32 R3, R3, 0x10000, RZ ;  /* 0x0001000003037824 */ /* 0x000fcc00078e00ff */
[----:B------:R-:W0:Y:S02]  /*32b0*/  F2I.U64.TRUNC R2, R3 ;  /* 0x0000000300027311 */ /* 0x000e24000020d800 */
[----:B0-----:R0:W-:Y:S01]  /*32c0*/  STG.E.64 desc[UR36][R16.64], R2 ;  /* 0x0000000210007986 */ /* 0x0011e2000c101b24 */
[----:B------:R-:W-:Y:S05]  /*32d0*/  BRA `(.L_x_1497) ;  /* 0x00000000000c7947 */ /* 0x000fea0003800000 */
.L_x_1523:
[----:B------:R-:W-:-:S06]  /*32e0*/  IMAD.U32 R3, R3, 0x10000, RZ ;  /* 0x0001000003037824 */ /* 0x000fcc00078e00ff */
[----:B------:R-:W0:Y:S02]  /*32f0*/  F2I.FTZ.U32.TRUNC.NTZ R3, R3 ;  /* 0x0000000300037305 */ /* 0x000e24000021f000 */
[----:B0-----:R0:W-:Y:S02]  /*3300*/  STG.E desc[UR36][R16.64], R3 ;  /* 0x0000000310007986 */ /* 0x0011e4000c101924 */
.L_x_1497:
[----:B------:R-:W-:-:S04]  /*3310*/  IMAD R18, R23, 0x200, R18 ;  /* 0x0000020017127824 */ /* 0x000fc800078e0212 */
[----:B------:R-:W-:-:S07]  /*3320*/  VIADD R19, R18, 0x80 ;  /* 0x0000008012137836 */ /* 0x000fce0000000000 */
.L_x_1457:
[----:B------:R-:W-:Y:S05]  /*3330*/  BSYNC B6 ;  /* 0x0000000000067941 */ /* 0x000fea0003800000 */
.L_x_1456:
        /* <DEDUP_REMOVED lines=307> */
.L_x_1528:
        /* <DEDUP_REMOVED lines=22> */
.L_x_1532:
[----:B------:R-:W2:Y:S02]  /*47d0*/  LDG.E.U8 R2, desc[UR36][R2.64] ;  /* 0x0000002402027981 */ /* 0x000ea4000c1e1100 */
[----:B--2---:R-:W-:-:S04]  /*47e0*/  I2FP.F32.U32 R0, R2 ;  /* 0x0000000200007245 */ /* 0x004fc80000201000 */
[----:B------:R-:W-:Y:S01]  /*47f0*/  F2FP.BF16.F32.PACK_AB R0, RZ, R0 ;  /* 0x00000000ff00723e */ /* 0x000fe200000010ff */
[----:B------:R-:W-:Y:S06]  /*4800*/  BRA `(.L_x_1534) ;  /* 0x0000000c00907947 */ /* 0x000fec0003800000 */
.L_x_1531:
        /* <DEDUP_REMOVED lines=10> */
.L_x_1536:
[----:B------:R-:W2:Y:S02]  /*48b0*/  LDG.E R2, desc[UR36][R2.64] ;  /* 0x0000002402027981 */ /* 0x000ea4000c1e1900 */
[----:B--2---:R-:W-:-:S04]  /*48c0*/  I2FP.F32.S32 R0, R2 ;  /* 0x0000000200007245 */ /* 0x004fc80000201400 */
[----:B------:R-:W-:Y:S01]  /*48d0*/  F2FP.BF16.F32.PACK_AB R0, RZ, R0 ;  /* 0x00000000ff00723e */ /* 0x000fe200000010ff */
[----:B------:R-:W-:Y:S06]  /*48e0*/  BRA `(.L_x_1534) ;  /* 0x0000000c00587947 */ /* 0x000fec0003800000 */
.L_x_1535:
[----:B------:R-:W2:Y:S02]  /*48f0*/  LDG.E.U16 R2, desc[UR36][R2.64] ;  /* 0x0000002402027981 */ /* 0x000ea4000c1e1500 */
[----:B--2---:R-:W0:Y:S02]  /*4900*/  I2F.S16 R0, R2 ;  /* 0x0000000200007306 */ /* 0x004e240000101400 */
[----:B0-----:R-:W-:Y:S01]  /*4910*/  F2FP.BF16.F32.PACK_AB R0, RZ, R0 ;  /* 0x00000000ff00723e */ /* 0x001fe200000010ff */
[----:B------:R-:W-:Y:S06]  /*4920*/  BRA `(.L_x_1534) ;  /* 0x0000000c00487947 */ /* 0x000fec0003800000 */
.L_x_1530:
        /* <DEDUP_REMOVED lines=9> */
.L_x_1538:
[----:B------:R-:W2:Y:S02]  /*49c0*/  LDG.E.U16 R0, desc[UR36][R2.64] ;  /* 0x0000002402007981 */ /* 0x000ea4000c1e1500 */
[----:B--2---:R-:W-:-:S05]  /*49d0*/  HADD2.F32 R0, -RZ, R0.H0_H0 ;  /* 0x20000000ff007230 */ /* 0x004fca0000004100 */
[----:B------:R-:W-:Y:S01]  /*49e0*/  F2FP.BF16.F32.PACK_AB R0, RZ, R0 ;  /* 0x00000000ff00723e */ /* 0x000fe200000010ff */
[----:B------:R-:W-:Y:S06]  /*49f0*/  BRA `(.L_x_1534) ;  /* 0x0000000c00147947 */ /* 0x000fec0003800000 */
.L_x_1537:
        /* <DEDUP_REMOVED lines=9> */
.L_x_1540:
[----:B------:R-:W2:Y:S02]  /*4a90*/  LDG.E.U16 R2, desc[UR36][R2.64] ;  /* 0x0000002402027981 */ /* 0x000ea4000c1e1500 */
[----:B--2---:R-:W-:-:S05]  /*4aa0*/  HADD2.F32 R0, -RZ, R2.H0_H0 ;  /* 0x20000002ff007230 */ /* 0x004fca0000004100 */
[----:B------:R-:W-:Y:S01]  /*4ab0*/  F2FP.BF16.F32.PACK_AB R0, RZ, R0 ;  /* 0x00000000ff00723e */ /* 0x000fe200000010ff */
[----:B------:R-:W-:Y:S06]  /*4ac0*/  BRA `(.L_x_1534) ;  /* 0x0000000800e07947 */ /* 0x000fec0003800000 */
.L_x_1539:
        /* <DEDUP_REMOVED lines=8> */
.L_x_1529:
        /* <DEDUP_REMOVED lines=13> */
.L_x_1543:
        /* <DEDUP_REMOVED lines=8> */
.L_x_1542:
        /* <DEDUP_REMOVED lines=28> */
.L_x_1545:
        /* <DEDUP_REMOVED lines=15> */
.L_x_1544:
[----:B------:R0:W5:Y:S01]  /*4f50*/  LDG.E.U16 R0, desc[UR36][R2.64] ;  /* 0x0000002402007981 */ /* 0x000162000c1e1500 */
[----:B------:R-:W-:Y:S05]  /*4f60*/  BRA `(.L_x_1534) ;  /* 0x0000000400b87947 */ /* 0x000fea0003800000 */
.L_x_1541:
        /* <DEDUP_REMOVED lines=12> */
.L_x_1548:
        /* <DEDUP_REMOVED lines=21> */
.L_x_1552:
[----:B------:R-:W-:Y:S05]  /*5180*/  BSYNC B1 ;  /* 0x0000000000017941 */ /* 0x000fea0003800000 */
.L_x_1551:
[----:B------:R-:W-:Y:S01]  /*5190*/  LEA R3, R0, 0x3b800000, 0x17 ;  /* 0x3b80000000037811 */ /* 0x000fe200078eb8ff */
[----:B------:R-:W-:-:S05]  /*51a0*/  IMAD.SHL.U32 R0, R2, 0x100000, RZ ;  /* 0x0010000002007824 */ /* 0x000fca00078e00ff */
[----:B------:R-:W-:-:S07]  /*51b0*/  LOP3.LUT R0, R3, R0, R4, 0xfe, !PT ;  /* 0x0000000003007212 */ /* 0x000fce00078efe04 */
.L_x_1550:
[----:B------:R-:W-:Y:S05]  /*51c0*/  BSYNC B0 ;  /* 0x0000000000007941 */ /* 0x000fea0003800000 */
.L_x_1549:
[----:B------:R-:W-:Y:S01]  /*51d0*/  F2FP.BF16.F32.PACK_AB R0, RZ, R0 ;  /* 0x00000000ff00723e */ /* 0x000fe200000010ff */
[----:B------:R-:W-:Y:S06]  /*51e0*/  BRA `(.L_x_1534) ;  /* 0x0000000400187947 */ /* 0x000fec0003800000 */
.L_x_1547:
        /* <DEDUP_REMOVED lines=21> */
.L_x_1556:
[----:B------:R-:W-:Y:S05]  /*5340*/  BSYNC B1 ;  /* 0x0000000000017941 */ /* 0x000fea0003800000 */
.L_x_1555:
[----:B------:R-:W-:Y:S01]  /*5350*/  LEA R3, R0, 0x37800000, 0x17 ;  /* 0x3780000000037811 */ /* 0x000fe200078eb8ff */
[----:B------:R-:W-:-:S05]  /*5360*/  IMAD.SHL.U32 R0, R2, 0x200000, RZ ;  /* 0x0020000002007824 */ /* 0x000fca00078e00ff */
[----:B------:R-:W-:-:S07]  /*5370*/  LOP3.LUT R0, R3, R0, R4, 0xfe, !PT ;  /* 0x0000000003007212 */ /* 0x000fce00078efe04 */
.L_x_1554:
[----:B------:R-:W-:Y:S05]  /*5380*/  BSYNC B0 ;  /* 0x0000000000007941 */ /* 0x000fea0003800000 */
.L_x_1553:
[----:B------:R-:W-:Y:S01]  /*5390*/  F2FP.BF16.F32.PACK_AB R0, RZ, R0 ;  /* 0x00000000ff00723e */ /* 0x000fe200000010ff */
[----:B------:R-:W-:Y:S06]  /*53a0*/  BRA `(.L_x_1534) ;  /* 0x0000000000a87947 */ /* 0x000fec0003800000 */
.L_x_1546:
        /* <DEDUP_REMOVED lines=14> */
.L_x_1560:
[----:B------:R-:W-:Y:S05]  /*5490*/  BSYNC B0 ;  /* 0x0000000000007941 */ /* 0x000fea0003800000 */
.L_x_1559:
[----:B------:R-:W-:Y:S01]  /*54a0*/  F2FP.BF16.F32.PACK_AB R0, RZ, R0 ;  /* 0x00000000ff00723e */ /* 0x000fe200000010ff */
[----:B------:R-:W-:Y:S06]  /*54b0*/  BRA `(.L_x_1534) ;  /* 0x0000000000647947 */ /* 0x000fec0003800000 */
.L_x_1533:
        /* <DEDUP_REMOVED lines=16> */
.L_x_1561:
[----:B------:R-:W-:Y:S01]  /*55c0*/  PRMT R0, RZ, 0x7610, R0 ;  /* 0x00007610ff007816 */ /* 0x000fe20000000000 */
[----:B------:R-:W-:Y:S06]  /*55d0*/  BRA `(.L_x_1534) ;  /* 0x00000000001c7947 */ /* 0x000fec0003800000 */
.L_x_1558:
[----:B------:R-:W2:Y:S02]  /*55e0*/  LDG.E.64 R2, desc[UR36][R2.64] ;  /* 0x0000002402027981 */ /* 0x000ea4000c1e1b00 */
[----:B--2---:R-:W0:Y:S02]  /*55f0*/  I2F.U64 R0, R2 ;  /* 0x0000000200007312 */ /* 0x004e240000301000 */
[----:B0-----:R-:W-:Y:S01]  /*5600*/  F2FP.BF16.F32.PACK_AB R0, RZ, R0 ;  /* 0x00000000ff00723e */ /* 0x001fe200000010ff */
[----:B------:R-:W-:Y:S06]  /*5610*/  BRA `(.L_x_1534) ;  /* 0x00000000000c7947 */ /* 0x000fec0003800000 */
.L_x_1557:
[----:B------:R-:W2:Y:S02]  /*5620*/  LDG.E R2, desc[UR36][R2.64] ;  /* 0x0000002402027981 */ /* 0x000ea4000c1e1900 */
[----:B--2---:R-:W-:-:S04]  /*5630*/  I2FP.F32.U32 R0, R2 ;  /* 0x0000000200007245 */ /* 0x004fc80000201000 */
[----:B------:R-:W-:-:S07]  /*5640*/  F2FP.BF16.F32.PACK_AB R0, RZ, R0 ;  /* 0x00000000ff00723e */ /* 0x000fce00000010ff */
.L_x_1534:
        /* <DEDUP_REMOVED lines=20> */
.L_x_1565:
[----:B------:R-:W-:-:S06]  /*5790*/  IMAD.U32 R3, R3, 0x10000, RZ ;  /* 0x0001000003037824 */ /* 0x000fcc00078e00ff */
[----:B------:R-:W0:Y:S02]  /*57a0*/  F2I.S64.TRUNC R2, R3 ;  /* 0x0000000300027311 */ /* 0x000e24000020d900 */
[----:B0-----:R0:W-:Y:S01]  /*57b0*/  STG.E.U8 desc[UR36][R16.64], R2 ;  /* 0x0000000210007986 */ /* 0x0011e2000c101124 */
[----:B------:R-:W-:Y:S05]  /*57c0*/  BRA `(.L_x_1567) ;  /* 0x0000000c00847947 */ /* 0x000fea0003800000 */
.L_x_1564:
        /* <DEDUP_REMOVED lines=10> */
.L_x_1569:
[----:B------:R-:W-:-:S06]  /*5870*/  IMAD.U32 R3, R3, 0x10000, RZ ;  /* 0x0001000003037824 */ /* 0x000fcc00078e00ff */
[----:B------:R-:W0:Y:S02]  /*5880*/  F2I.FTZ.TRUNC.NTZ R3, R3 ;  /* 0x0000000300037305 */ /* 0x000e24000021f100 */
[----:B0-----:R0:W-:Y:S01]  /*5890*/  STG.E desc[UR36][R16.64], R3 ;  /* 0x0000000310007986 */ /* 0x0011e2000c101924 */
[----:B------:R-:W-:Y:S05]  /*58a0*/  BRA `(.L_x_1567) ;  /* 0x0000000c004c7947 */ /* 0x000fea0003800000 */
.L_x_1568:
[----:B------:R-:W-:-:S06]  /*58b0*/  IMAD.U32 R3, R3, 0x10000, RZ ;  /* 0x0001000003037824 */ /* 0x000fcc00078e00ff */
[----:B------:R-:W0:Y:S02]  /*58c0*/  F2I.FTZ.TRUNC.NTZ R3, R3 ;  /* 0x0000000300037305 */ /* 0x000e24000021f100 */
[----:B0-----:R0:W-:Y:S01]  /*58d0*/  STG.E.U16 desc[UR36][R16.64], R3 ;  /* 0x0000000310007986 */ /* 0x0011e2000c101524 */
[----:B------:R-:W-:Y:S05]  /*58e0*/  BRA `(.L_x_1567) ;  /* 0x0000000c003c7947 */ /* 0x000fea0003800000 */
.L_x_1563:
        /* <DEDUP_REMOVED lines=9> */
.L_x_1571:
[----:B------:R-:W-:-:S05]  /*5980*/  IMAD.U32 R0, R3, 0x10000, RZ ;  /* 0x0001000003007824 */ /* 0x000fca00078e00ff */
[----:B------:R-:W-:-:S05]  /*5990*/  F2FP.F16.F32.PACK_AB R0, RZ, R0 ;  /* 0x00000000ff00723e */ /* 0x000fca00000000ff */
[----:B------:R0:W-:Y:S01]  /*59a0*/  STG.E.U16 desc[UR36][R16.64], R0 ;  /* 0x0000000010007986 */ /* 0x0001e2000c101524 */
[----:B------:R-:W-:Y:S05]  /*59b0*/  BRA `(.L_x_1567) ;  /* 0x0000000c00087947 */ /* 0x000fea0003800000 */
.L_x_1570:
        /* <DEDUP_REMOVED lines=10> */
.L_x_1573:
[----:B------:R-:W-:-:S05]  /*5a60*/  IMAD.U32 R3, R3, 0x10000, RZ ;  /* 0x0001000003037824 */ /* 0x000fca00078e00ff */
[----:B------:R-:W-:-:S04]  /*5a70*/  F2FP.F16.F32.PACK_AB R3, RZ, R3 ;  /* 0x00000003ff03723e */ /* 0x000fc800000000ff */
[----:B------:R-:W-:-:S05]  /*5a80*/  PRMT R3, R3, 0x5410, RZ ;  /* 0x0000541003037816 */ /* 0x000fca00000000ff */
[----:B------:R0:W-:Y:S01]  /*5a90*/  STG.E desc[UR36][R16.64], R3 ;  /* 0x0000000310007986 */ /* 0x0001e2000c101924 */
[----:B------:R-:W-:Y:S05]  /*5aa0*/  BRA `(.L_x_1567) ;  /* 0x0000000800cc7947 */ /* 0x000fea0003800000 */
.L_x_1572:
[----:B------:R-:W-:-:S04]  /*5ab0*/  IMAD.U32 R2, R3, 0x10000, RZ ;  /* 0x0001000003027824 */ /* 0x000fc800078e00ff */
[----:B------:R-:W-:-:S06]  /*5ac0*/  FMUL.FTZ R2, R2, 1 ;  /* 0x3f80000002027820 */ /* 0x000fcc0000410000 */
[----:B------:R-:W0:Y:S02]  /*5ad0*/  F2F.F64.F32 R2, R2 ;  /* 0x0000000200027310 */ /* 0x000e240000201800 */
[----:B0-----:R0:W-:Y:S01]  /*5ae0*/  STG.E.64 desc[UR36][R16.64], R2 ;  /* 0x0000000210007986 */ /* 0x0011e2000c101b24 */
[----:B------:R-:W-:Y:S05]  /*5af0*/  BRA `(.L_x_1567) ;  /* 0x0000000800b87947 */ /* 0x000fea0003800000 */
.L_x_1562:
        /* <DEDUP_REMOVED lines=13> */
.L_x_1576:
[----:B------:R-:W-:Y:S01]  /*5bd0*/  IMAD.U32 R3, R3, 0x10000, RZ ;  /* 0x0001000003037824 */ /* 0x000fe200078e00ff */
[----:B------:R-:W-:-:S03]  /*5be0*/  CS2R R6, SRZ ;  /* 0x0000000000067805 */ /* 0x000fc6000001ff00 */
[----:B------:R-:W-:-:S04]  /*5bf0*/  FMUL.FTZ R3, R3, 1 ;  /* 0x3f80000003037820 */ /* 0x000fc80000410000 */
[----:B------:R-:W0:Y:S02]  /*5c00*/  F2F.F64.F32 R4, R3 ;  /* 0x0000000300047310 */ /* 0x000e240000201800 */
[----:B0-----:R0:W-:Y:S01]  /*5c10*/  STG.E.128 desc[UR36][R16.64], R4 ;  /* 0x0000000410007986 */ /* 0x0011e2000c101d24 */
[----:B------:R-:W-:Y:S05]  /*5c20*/  BRA `(.L_x_1567) ;  /* 0x00000008006c7947 */ /* 0x000fea0003800000 */
.L_x_1575:
        /* <DEDUP_REMOVED lines=21> */
.L_x_1580:
[----:B------:R-:W-:Y:S05]  /*5d80*/  BSYNC B0 ;  /* 0x0000000000007941 */ /* 0x000fea0003800000 */
.L_x_1579:
[----:B------:R-:W-:-:S05]  /*5d90*/  LOP3.LUT R3, R0, R3, RZ, 0xfc, !PT ;  /* 0x0000000300037212 */ /* 0x000fca00078efcff */
[----:B------:R0:W-:Y:S01]  /*5da0*/  STG.E.U8 desc[UR36][R16.64], R3 ;  /* 0x0000000310007986 */ /* 0x0001e2000c101124 */
[----:B------:R-:W-:Y:S05]  /*5db0*/  BRA `(.L_x_1567) ;  /* 0x0000000800087947 */ /* 0x000fea0003800000 */
.L_x_1578:
        /* <DEDUP_REMOVED lines=13> */
.L_x_1582:
[----:B------:R-:W-:Y:S01]  /*5e90*/  IMAD.MOV.U32 R0, RZ, RZ, 0x7f ;  /* 0x0000007fff007424 */ /* 0x000fe200078e00ff */
[----:B------:R-:W-:-:S04]  /*5ea0*/  ISETP.GT.U32.AND P0, PT, R2, 0x7f800000, PT ;  /* 0x7f8000000200780c */ /* 0x000fc80003f04070 */
[----:B------:R-:W-:-:S09]  /*5eb0*/  SEL R0, R0, 0x7c, P0 ;  /* 0x0000007c00007807 */ /* 0x000fd20000000000 */
.L_x_1583:
[----:B------:R-:W-:Y:S05]  /*5ec0*/  BSYNC B0 ;  /* 0x0000000000007941 */ /* 0x000fea0003800000 */
.L_x_1581:
[----:B------:R-:W-:-:S04]  /*5ed0*/  LOP3.LUT R2, R3, 0x80000000, RZ, 0xc0, !PT ;  /* 0x8000000003027812 */ /* 0x000fc800078ec0ff */
[----:B------:R-:W-:-:S04]  /*5ee0*/  SHF.R.U32.HI R3, RZ, 0x18, R2 ;  /* 0x00000018ff037819 */ /* 0x000fc80000011602 */
[----:B------:R-:W-:-:S05]  /*5ef0*/  LOP3.LUT R3, R0, R3, RZ, 0xfc, !PT ;  /* 0x0000000300037212 */ /* 0x000fca00078efcff */
[----:B------:R0:W-:Y:S01]  /*5f00*/  STG.E.U8 desc[UR36][R16.64], R3 ;  /* 0x0000000310007986 */ /* 0x0001e2000c101124 */
[----:B------:R-:W-:Y:S05]  /*5f10*/  BRA `(.L_x_1567) ;  /* 0x0000000400b07947 */ /* 0x000fea0003800000 */
.L_x_1577:
[----:B------:R0:W-:Y:S01]  /*5f20*/  STG.E.U16 desc[UR36][R16.64], R3 ;  /* 0x0000000310007986 */ /* 0x0001e2000c101524 */
[----:B------:R-:W-:Y:S05]  /*5f30*/  BRA `(.L_x_1567) ;  /* 0x0000000400a87947 */ /* 0x000fea0003800000 */
.L_x_1574:
        /* <DEDUP_REMOVED lines=12> */
.L_x_1586:
        /* <DEDUP_REMOVED lines=17> */
.L_x_1589:
[----:B------:R-:W-:-:S04]  /*6110*/  LOP3.LUT R2, R3, 0x80000000, RZ, 0xc0, !PT ;  /* 0x8000000003027812 */ /* 0x000fc800078ec0ff */
[----:B------:R-:W-:-:S04]  /*6120*/  SHF.R.U32.HI R3, RZ, 0x18, R2 ;  /* 0x00000018ff037819 */ /* 0x000fc80000011602 */
[----:B------:R-:W-:-:S04]  /*6130*/  LOP3.LUT R0, R0, R3, RZ, 0xfc, !PT ;  /* 0x0000000300007212 */ /* 0x000fc800078efcff */
[----:B------:R-:W-:-:S07]  /*6140*/  PRMT R8, R0, 0x7610, R8 ;  /* 0x0000761000087816 */ /* 0x000fce0000000008 */
.L_x_1588:
[----:B------:R-:W-:Y:S05]  /*6150*/  BSYNC B0 ;  /* 0x0000000000007941 */ /* 0x000fea0003800000 */
.L_x_1587:
[----:B------:R3:W-:Y:S01]  /*6160*/  STG.E.U8 desc[UR36][R16.64], R8 ;  /* 0x0000000810007986 */ /* 0x0007e2000c101124 */
[----:B------:R-:W-:Y:S05]  /*6170*/  BRA `(.L_x_1567) ;  /* 0x0000000400187947 */ /* 0x000fea0003800000 */
.L_x_1585:
        /* <DEDUP_REMOVED lines=17> */
.L_x_1592:
[----:B------:R-:W-:-:S04]  /*6290*/  LOP3.LUT R2, R3, 0x80000000, RZ, 0xc0, !PT ;  /* 0x8000000003027812 */ /* 0x000fc800078ec0ff */
[----:B------:R-:W-:-:S04]  /*62a0*/  SHF.R.U32.HI R3, RZ, 0x18, R2 ;  /* 0x00000018ff037819 */ /* 0x000fc80000011602 */
[----:B------:R-:W-:-:S04]  /*62b0*/  LOP3.LUT R0, R0, R3, RZ, 0xfc, !PT ;  /* 0x0000000300007212 */ /* 0x000fc800078efcff */
[----:B------:R-:W-:-:S07]  /*62c0*/  PRMT R8, R0, 0x7610, R8 ;  /* 0x0000761000087816 */ /* 0x000fce0000000008 */
.L_x_1591:
[----:B------:R-:W-:Y:S05]  /*62d0*/  BSYNC B0 ;  /* 0x0000000000007941 */ /* 0x000fea0003800000 */
.L_x_1590:
[----:B------:R0:W-:Y:S01]  /*62e0*/  STG.E.U8 desc[UR36][R16.64], R8 ;  /* 0x0000000810007986 */ /* 0x0001e2000c101124 */
[----:B------:R-:W-:Y:S05]  /*62f0*/  BRA `(.L_x_1567) ;  /* 0x0000000000b87947 */ /* 0x000fea0003800000 */
.L_x_1584:
        /* <DEDUP_REMOVED lines=22> */
.L_x_1566:
        /* <DEDUP_REMOVED lines=16> */
.L_x_1595:
[----:B------:R-:W-:Y:S05]  /*6560*/  BRA `(.L_x_1567) ;  /* 0x00000000001c7947 */ /* 0x000fea0003800000 */
.L_x_1594:
[----:B------:R-:W-:-:S06]  /*6570*/  IMAD.U32 R3, R3, 0x10000, RZ ;  /* 0x0001000003037824 */ /* 0x000fcc00078e00ff */
[----:B------:R-:W0:Y:S02]  /*6580*/  F2I.U64.TRUNC R2, R3 ;  /* 0x0000000300027311 */ /* 0x000e24000020d800 */
[----:B0-----:R2:W-:Y:S01]  /*6590*/  STG.E.64 desc[UR36][R16.64], R2 ;  /* 0x0000000210007986 */ /* 0x0015e2000c101b24 */
[----:B------:R-:W-:Y:S05]  /*65a0*/  BRA `(.L_x_1567) ;  /* 0x00000000000c7947 */ /* 0x000fea0003800000 */
.L_x_1593:
[----:B------:R-:W-:-:S06]  /*65b0*/  IMAD.U32 R3, R3, 0x10000, RZ ;  /* 0x0001000003037824 */ /* 0x000fcc00078e00ff */
[----:B------:R-:W0:Y:S02]  /*65c0*/  F2I.FTZ.U32.TRUNC.NTZ R3, R3 ;  /* 0x0000000300037305 */ /* 0x000e24000021f000 */
[----:B0-----:R0:W-:Y:S02]  /*65d0*/  STG.E desc[UR36][R16.64], R3 ;  /* 0x0000000310007986 */ /* 0x0011e4000c101924 */
.L_x_1567:
[----:B------:R-:W-:-:S07]  /*65e0*/  VIADD R19, R19, 0x80 ;  /* 0x0000008013137836 */ /* 0x000fce0000000000 */
.L_x_1527:
[----:B------:R-:W-:Y:S05]  /*65f0*/  BSYNC B6 ;  /* 0x0000000000067941 */ /* 0x000fea0003800000 */
.L_x_1526:
        /* <DEDUP_REMOVED lines=307> */
.L_x_1598:
        /* <DEDUP_REMOVED lines=22> */
.L_x_1602:
[----:B------:R-:W2:Y:S02]  /*7a90*/  LDG.E.U8 R2, desc[UR36][R2.64] ;  /* 0x0000002402027981 */ /* 0x000ea4000c1e1100 */
[----:B--2---:R-:W-:-:S04]  /*7aa0*/  I2FP.F32.U32 R0, R2 ;  /* 0x0000000200007245 */ /* 0x004fc80000201000 */
[----:B------:R-:W-:Y:S01]  /*7ab0*/  F2FP.BF16.F32.PACK_AB R0, RZ, R0 ;  /* 0x00000000ff00723e */ /* 0x000fe200000010ff */
[----:B------:R-:W-:Y:S06]  /*7ac0*/  BRA `(.L_x_1604) ;  /* 0x0000000c00907947 */ /* 0x000fec0003800000 */
.L_x_1601:
        /* <DEDUP_REMOVED lines=10> */
.L_x_1606:
[----:B------:R-:W2:Y:S02]  /*7b70*/  LDG.E R2, desc[UR36][R2.64] ;  /* 0x0000002402027981 */ /* 0x000ea4000c1e1900 */
[----:B--2---:R-:W-:-:S04]  /*7b80*/  I2FP.F32.S32 R0, R2 ;  /* 0x0000000200007245 */ /* 0x004fc80000201400 */
[----:B------:R-:W-:Y:S01]  /*7b90*/  F2FP.BF16.F32.PACK_AB R0, RZ, R0 ;  /* 0x00000000ff00723e */ /* 0x000fe200000010ff */
[----:B------:R-:W-:Y:S06]  /*7ba0*/  BRA `(.L_x_1604) ;  /* 0x0000000c00587947 */ /* 0x000fec0003800000 */
.L_x_1605:
[----:B------:R-:W2:Y:S02]  /*7bb0*/  LDG.E.U16 R2, desc[UR36][R2.64] ;  /* 0x0000002402027981 */ /* 0x000ea4000c1e1500 */
[----:B--2---:R-:W0:Y:S02]  /*7bc0*/  I2F.S16 R0, R2 ;  /* 0x0000000200007306 */ /* 0x004e240000101400 */
[----:B0-----:R-:W-:Y:S01]  /*7bd0*/  F2FP.BF16.F32.PACK_AB R0, RZ, R0 ;  /* 0x00000000ff00723e */ /* 0x001fe200000010ff */
[----:B------:R-:W-:Y:S06]  /*7be0*/  BRA `(.L_x_1604) ;  /* 0x0000000c00487947 */ /* 0x000fec0003800000 */
.L_x_1600:
        /* <DEDUP_REMOVED lines=9> */
.L_x_1608:
[----:B------:R-:W2:Y:S02]  /*7c80*/  LDG.E.U16 R0, desc[UR36][R2.64] ;  /* 0x0000002402007981 */ /* 0x000ea4000c1e1500 */
[----:B--2---:R-:W-:-:S05]  /*7c90*/  HADD2.F32 R0, -RZ, R0.H0_H0 ;  /* 0x20000000ff007230 */ /* 0x004fca0000004100 */
[----:B------:R-:W-:Y:S01]  /*7ca0*/  F2FP.BF16.F32.PACK_AB R0, RZ, R0 ;  /* 0x00000000ff00723e */ /* 0x000fe200000010ff */
[----:B------:R-:W-:Y:S06]  /*7cb0*/  BRA `(.L_x_1604) ;  /* 0x0000000c00147947 */ /* 0x000fec0003800000 */
.L_x_1607:
        /* <DEDUP_REMOVED lines=9> */
.L_x_1610:
[----:B------:R-:W2:Y:S02]  /*7d50*/  LDG.E.U16 R2, desc[UR36][R2.64] ;  /* 0x0000002402027981 */ /* 0x000ea4000c1e1500 */
[----:B--2---:R-:W-:-:S05]  /*7d60*/  HADD2.F32 R0, -RZ, R2.H0_H0 ;  /* 0x20000002ff007230 */ /* 0x004fca0000004100 */
[----:B------:R-:W-:Y:S01]  /*7d70*/  F2FP.BF16.F32.PACK_AB R0, RZ, R0 ;  /* 0x00000000ff00723e */ /* 0x000fe200000010ff */
[----:B------:R-:W-:Y:S06]  /*7d80*/  BRA `(.L_x_1604) ;  /* 0x0000000800e07947 */ /* 0x000fec0003800000 */
.L_x_1609:
        /* <DEDUP_REMOVED lines=8> */
.L_x_1599:
        /* <DEDUP_REMOVED lines=13> */
.L_x_1613:
        /* <DEDUP_REMOVED lines=8> */
.L_x_1612:
        /* <DEDUP_REMOVED lines=28> */
.L_x_1615:
        /* <DEDUP_REMOVED lines=15> */
.L_x_1614:
[----:B------:R0:W5:Y:S01]  /*8210*/  LDG.E.U16 R0, desc[UR36][R2.64] ;  /* 0x0000002402007981 */ /* 0x000162000c1e1500 */
[----:B------:R-:W-:Y:S05]  /*8220*/  BRA `(.L_x_1604) ;  /* 0x0000000400b87947 */ /* 0x000fea0003800000 */
.L_x_1611:
        /* <DEDUP_REMOVED lines=12> */
.L_x_1618:
        /* <DEDUP_REMOVED lines=21> */
.L_x_1622:
[----:B------:R-:W-:Y:S05]  /*8440*/  BSYNC B1 ;  /* 0x0000000000017941 */ /* 0x000fea0003800000 */
.L_x_1621:
[----:B------:R-:W-:Y:S01]  /*8450*/  LEA R3, R0, 0x3b800000, 0x17 ;  /* 0x3b80000000037811 */ /* 0x000fe200078eb8ff */
[----:B------:R-:W-:-:S05]  /*8460*/  IMAD.SHL.U32 R0, R2, 0x100000, RZ ;  /* 0x0010000002007824 */ /* 0x000fca00078e00ff */
[----:B------:R-:W-:-:S07]  /*8470*/  LOP3.LUT R0, R3, R0, R4, 0xfe, !PT ;  /* 0x0000000003007212 */ /* 0x000fce00078efe04 */
.L_x_1620:
[----:B------:R-:W-:Y:S05]  /*8480*/  BSYNC B0 ;  /* 0x0000000000007941 */ /* 0x000fea0003800000 */
.L_x_1619:
[----:B------:R-:W-:Y:S01]  /*8490*/  F2FP.BF16.F32.PACK_AB R0, RZ, R0 ;  /* 0x00000000ff00723e */ /* 0x000fe200000010ff */
[----:B------:R-:W-:Y:S06]  /*84a0*/  BRA `(.L_x_1604) ;  /* 0x0000000400187947 */ /* 0x000fec0003800000 */
.L_x_1617:
        /* <DEDUP_REMOVED lines=21> */
.L_x_1626:
[----:B------:R-:W-:Y:S05]  /*8600*/  BSYNC B1 ;  /* 0x0000000000017941 */ /* 0x000fea0003800000 */
.L_x_1625:
[----:B------:R-:W-:Y:S01]  /*8610*/  LEA R3, R0, 0x37800000, 0x17 ;  /* 0x3780000000037811 */ /* 0x000fe200078eb8ff */
[----:B------:R-:W-:-:S05]  /*8620*/  IMAD.SHL.U32 R0, R2, 0x200000, RZ ;  /* 0x0020000002007824 */ /* 0x000fca00078e00ff */
[----:B------:R-:W-:-:S07]  /*8630*/  LOP3.LUT R0, R3, R0, R4, 0xfe, !PT ;  /* 0x0000000003007212 */ /* 0x000fce00078efe04 */
.L_x_1624:
[----:B------:R-:W-:Y:S05]  /*8640*/  BSYNC B0 ;  /* 0x0000000000007941 */ /* 0x000fea0003800000 */
.L_x_1623:
[----:B------:R-:W-:Y:S01]  /*8650*/  F2FP.BF16.F32.PACK_AB R0, RZ, R0 ;  /* 0x00000000ff00723e */ /* 0x000fe200000010ff */
[----:B------:R-:W-:Y:S06]  /*8660*/  BRA `(.L_x_1604) ;  /* 0x0000000000a87947 */ /* 0x000fec0003800000 */
.L_x_1616:
        /* <DEDUP_REMOVED lines=14> */
.L_x_1630:
[----:B------:R-:W-:Y:S05]  /*8750*/  BSYNC B0 ;  /* 0x0000000000007941 */ /* 0x000fea0003800000 */
.L_x_1629:
[----:B------:R-:W-:Y:S01]  /*8760*/  F2FP.BF16.F32.PACK_AB R0, RZ, R0 ;  /* 0x00000000ff00723e */ /* 0x000fe200000010ff */
[----:B------:R-:W-:Y:S06]  /*8770*/  BRA `(.L_x_1604) ;  /* 0x0000000000647947 */ /* 0x000fec0003800000 */
.L_x_1603:
        /* <DEDUP_REMOVED lines=16> */
.L_x_1631:
[----:B------:R-:W-:Y:S01]  /*8880*/  PRMT R0, RZ, 0x7610, R0 ;  /* 0x00007610ff007816 */ /* 0x000fe20000000000 */
[----:B------:R-:W-:Y:S06]  /*8890*/  BRA `(.L_x_1604) ;  /* 0x00000000001c7947 */ /* 0x000fec0003800000 */
.L_x_1628:
[----:B------:R-:W2:Y:S02]  /*88a0*/  LDG.E.64 R2, desc[UR36][R2.64] ;  /* 0x0000002402027981 */ /* 0x000ea4000c1e1b00 */
[----:B--2---:R-:W0:Y:S02]  /*88b0*/  I2F.U64 R0, R2 ;  /* 0x0000000200007312 */ /* 0x004e240000301000 */
[----:B0-----:R-:W-:Y:S01]  /*88c0*/  F2FP.BF16.F32.PACK_AB R0, RZ, R0 ;  /* 0x00000000ff00723e */ /* 0x001fe200000010ff */
[----:B------:R-:W-:Y:S06]  /*88d0*/  BRA `(.L_x_1604) ;  /* 0x00000000000c7947 */ /* 0x000fec0003800000 */
.L_x_1627:
[----:B------:R-:W2:Y:S02]  /*88e0*/  LDG.E R2, desc[UR36][R2.64] ;  /* 0x0000002402027981 */ /* 0x000ea4000c1e1900 */
[----:B--2---:R-:W-:-:S04]  /*88f0*/  I2FP.F32.U32 R0, R2 ;  /* 0x0000000200007245 */ /* 0x004fc80000201000 */
[----:B------:R-:W-:-:S07]  /*8900*/  F2FP.BF16.F32.PACK_AB R0, RZ, R0 ;  /* 0x00000000ff00723e */ /* 0x000fce00000010ff */
.L_x_1604:
        /* <DEDUP_REMOVED lines=20> */
.L_x_1635:
[----:B------:R-:W-:-:S06]  /*8a50*/  IMAD.U32 R3, R3, 0x10000, RZ ;  /* 0x0001000003037824 */ /* 0x000fcc00078e00ff */
[----:B------:R-:W0:Y:S02]  /*8a60*/  F2I.S64.TRUNC R2, R3 ;  /* 0x0000000300027311 */ /* 0x000e24000020d900 */
[----:B0-----:R3:W-:Y:S01]  /*8a70*/  STG.E.U8 desc[UR36][R16.64], R2 ;  /* 0x0000000210007986 */ /* 0x0017e2000c101124 */
[----:B------:R-:W-:Y:S05]  /*8a80*/  BRA `(.L_x_1637) ;  /* 0x0000000c00847947 */ /* 0x000fea0003800000 */
.L_x_1634:
        /* <DEDUP_REMOVED lines=10> */
.L_x_1639:
[----:B------:R-:W-:-:S06]  /*8b30*/  IMAD.U32 R3, R3, 0x10000, RZ ;  /* 0x0001000003037824 */ /* 0x000fcc00078e00ff */
[----:B------:R-:W0:Y:S02]  /*8b40*/  F2I.FTZ.TRUNC.NTZ R3, R3 ;  /* 0x0000000300037305 */ /* 0x000e24000021f100 */
[----:B0-----:R2:W-:Y:S01]  /*8b50*/  STG.E desc[UR36][R16.64], R3 ;  /* 0x0000000310007986 */ /* 0x0015e2000c101924 */
[----:B------:R-:W-:Y:S05]  /*8b60*/  BRA `(.L_x_1637) ;  /* 0x0000000c004c7947 */ /* 0x000fea0003800000 */
.L_x_1638:
[----:B------:R-:W-:-:S06]  /*8b70*/  IMAD.U32 R3, R3, 0x10000, RZ ;  /* 0x0001000003037824 */ /* 0x000fcc00078e00ff */
[----:B------:R-:W0:Y:S02]  /*8b80*/  F2I.FTZ.TRUNC.NTZ R3, R3 ;  /* 0x0000000300037305 */ /* 0x000e24000021f100 */
[----:B0-----:R0:W-:Y:S01]  /*8b90*/  STG.E.U16 desc[UR36][R16.64], R3 ;  /* 0x0000000310007986 */ /* 0x0011e2000c101524 */
[----:B------:R-:W-:Y:S05]  /*8ba0*/  BRA `(.L_x_1637) ;  /* 0x0000000c003c7947 */ /* 0x000fea0003800000 */
.L_x_1633:
        /* <DEDUP_REMOVED lines=9> */
.L_x_1641:
[----:B------:R-:W-:-:S05]  /*8c40*/  IMAD.U32 R0, R3, 0x10000, RZ ;  /* 0x0001000003007824 */ /* 0x000fca00078e00ff */
[----:B------:R-:W-:-:S05]  /*8c50*/  F2FP.F16.F32.PACK_AB R0, RZ, R0 ;  /* 0x00000000ff00723e */ /* 0x000fca00000000ff */
[----:B------:R0:W-:Y:S01]  /*8c60*/  STG.E.U16 desc[UR36][R16.64], R0 ;  /* 0x0000000010007986 */ /* 0x0001e2000c101524 */
[----:B------:R-:W-:Y:S05]  /*8c70*/  BRA `(.L_x_1637) ;  /* 0x0000000c00087947 */ /* 0x000fea0003800000 */
.L_x_1640:
        /* <DEDUP_REMOVED lines=10> */
.L_x_1643:
[----:B------:R-:W-:-:S05]  /*8d20*/  IMAD.U32 R3, R3, 0x10000, RZ ;  /* 0x0001000003037824 */ /* 0x000fca00078e00ff */
[----:B------:R-:W-:-:S04]  /*8d30*/  F2FP.F16.F32.PACK_AB R3, RZ, R3 ;  /* 0x00000003ff03723e */ /* 0x000fc800000000ff */
[----:B------:R-:W-:-:S05]  /*8d40*/  PRMT R3, R3, 0x5410, RZ ;  /* 0x0000541003037816 */ /* 0x000fca00000000ff */
[----:B------:R0:W-:Y:S01]  /*8d50*/  STG.E desc[UR36][R16.64], R3 ;  /* 0x0000000310007986 */ /* 0x0001e2000c101924 */
[----:B------:R-:W-:Y:S05]  /*8d60*/  BRA `(.L_x_1637) ;  /* 0x0000000800cc7947 */ /* 0x000fea0003800000 */
.L_x_1642:
[----:B------:R-:W-:-:S04]  /*8d70*/  IMAD.U32 R2, R3, 0x10000, RZ ;  /* 0x0001000003027824 */ /* 0x000fc800078e00ff */
[----:B------:R-:W-:-:S06]  /*8d80*/  FMUL.FTZ R2, R2, 1 ;  /* 0x3f80000002027820 */ /* 0x000fcc0000410000 */
[----:B------:R-:W0:Y:S02]  /*8d90*/  F2F.F64.F32 R2, R2 ;  /* 0x0000000200027310 */ /* 0x000e240000201800 */
[----:B0-----:R0:W-:Y:S01]  /*8da0*/  STG.E.64 desc[UR36][R16.64], R2 ;  /* 0x0000000210007986 */ /* 0x0011e2000c101b24 */
[----:B------:R-:W-:Y:S05]  /*8db0*/  BRA `(.L_x_1637) ;  /* 0x0000000800b87947 */ /* 0x000fea0003800000 */
.L_x_1632:
        /* <DEDUP_REMOVED lines=13> */
.L_x_1646:
[----:B------:R-:W-:Y:S01]  /*8e90*/  IMAD.U32 R3, R3, 0x10000, RZ ;  /* 0x0001000003037824 */ /* 0x000fe200078e00ff */
[----:B------:R-:W-:-:S03]  /*8ea0*/  CS2R R6, SRZ ;  /* 0x0000000000067805 */ /* 0x000fc6000001ff00 */
[----:B------:R-:W-:-:S04]  /*8eb0*/  FMUL.FTZ R3, R3, 1 ;  /* 0x3f80000003037820 */ /* 0x000fc80000410000 */
[----:B------:R-:W0:Y:S02]  /*8ec0*/  F2F.F64.F32 R4, R3 ;  /* 0x0000000300047310 */ /* 0x000e240000201800 */
[----:B0-----:R0:W-:Y:S01]  /*8ed0*/  STG.E.128 desc[UR36][R16.64], R4 ;  /* 0x0000000410007986 */ /* 0x0011e2000c101d24 */
[----:B------:R-:W-:Y:S05]  /*8ee0*/  BRA `(.L_x_1637) ;  /* 0x00000008006c7947 */ /* 0x000fea0003800000 */
.L_x_1645:
        /* <DEDUP_REMOVED lines=21> */
.L_x_1650:
[----:B------:R-:W-:Y:S05]  /*9040*/  BSYNC B0 ;  /* 0x0000000000007941 */ /* 0x000fea0003800000 */
.L_x_1649:
[----:B------:R-:W-:-:S05]  /*9050*/  LOP3.LUT R3, R0, R3, RZ, 0xfc, !PT ;  /* 0x0000000300037212 */ /* 0x000fca00078efcff */
[----:B------:R0:W-:Y:S01]  /*9060*/  STG.E.U8 desc[UR36][R16.64], R3 ;  /* 0x0000000310007986 */ /* 0x0001e2000c101124 */
[----:B------:R-:W-:Y:S05]  /*9070*/  BRA `(.L_x_1637) ;  /* 0x0000000800087947 */ /* 0x000fea0003800000 */
.L_x_1648:
        /* <DEDUP_REMOVED lines=13> */
.L_x_1652:
[----:B------:R-:W-:Y:S01]  /*9150*/  IMAD.MOV.U32 R0, RZ, RZ, 0x7f ;  /* 0x0000007fff007424 */ /* 0x000fe200078e00ff */
[----:B------:R-:W-:-:S04]  /*9160*/  ISETP.GT.U32.AND P0, PT, R2, 0x7f800000, PT ;  /* 0x7f8000000200780c */ /* 0x000fc80003f04070 */
[----:B------:R-:W-:-:S09]  /*9170*/  SEL R0, R0, 0x7c, P0 ;  /* 0x0000007c00007807 */ /* 0x000fd20000000000 */
.L_x_1653:
[----:B------:R-:W-:Y:S05]  /*9180*/  BSYNC B0 ;  /* 0x0000000000007941 */ /* 0x000fea0003800000 */
.L_x_1651:
[----:B------:R-:W-:-:S04]  /*9190*/  LOP3.LUT R2, R3, 0x80000000, RZ, 0xc0, !PT ;  /* 0x8000000003027812 */ /* 0x000fc800078ec0ff */
[----:B------:R-:W-:-:S04]  /*91a0*/  SHF.R.U32.HI R3, RZ, 0x18, R2 ;  /* 0x00000018ff037819 */ /* 0x000fc80000011602 */
[----:B------:R-:W-:-:S05]  /*91b0*/  LOP3.LUT R3, R0, R3, RZ, 0xfc, !PT ;  /* 0x0000000300037212 */ /* 0x000fca00078efcff */
[----:B------:R0:W-:Y:S01]  /*91c0*/  STG.E.U8 desc[UR36][R16.64], R3 ;  /* 0x0000000310007986 */ /* 0x0001e2000c101124 */
[----:B------:R-:W-:Y:S05]  /*91d0*/  BRA `(.L_x_1637) ;  /* 0x0000000400b07947 */ /* 0x000fea0003800000 */
.L_x_1647:
[----:B------:R0:W-:Y:S01]  /*91e0*/  STG.E.U16 desc[UR36][R16.64], R3 ;  /* 0x0000000310007986 */ /* 0x0001e2000c101524 */
[----:B------:R-:W-:Y:S05]  /*91f0*/  BRA `(.L_x_1637) ;  /* 0x0000000400a87947 */ /* 0x000fea0003800000 */
.L_x_1644:
        /* <DEDUP_REMOVED lines=12> */
.L_x_1656:
        /* <DEDUP_REMOVED lines=17> */
.L_x_1659:
[----:B------:R-:W-:-:S04]  /*93d0*/  LOP3.LUT R2, R3, 0x80000000, RZ, 0xc0, !PT ;  /* 0x8000000003027812 */ /* 0x000fc800078ec0ff */
[----:B------:R-:W-:-:S04]  /*93e0*/  SHF.R.U32.HI R3, RZ, 0x18, R2 ;  /* 0x00000018ff037819 */ /* 0x000fc80000011602 */
[----:B------:R-:W-:-:S04]  /*93f0*/  LOP3.LUT R0, R0, R3, RZ, 0xfc, !PT ;  /* 0x0000000300007212 */ /* 0x000fc800078efcff */
[----:B------:R-:W-:-:S07]  /*9400*/  PRMT R8, R0, 0x7610, R8 ;  /* 0x0000761000087816 */ /* 0x000fce0000000008 */
.L_x_1658:
[----:B------:R-:W-:Y:S05]  /*9410*/  BSYNC B0 ;  /* 0x0000000000007941 */ /* 0x000fea0003800000 */
.L_x_1657:
[----:B------:R0:W-:Y:S01]  /*9420*/  STG.E.U8 desc[UR36][R16.64], R8 ;  /* 0x0000000810007986 */ /* 0x0001e2000c101124 */
[----:B------:R-:W-:Y:S05]  /*9430*/  BRA `(.L_x_1637) ;  /* 0x0000000400187947 */ /* 0x000fea0003800000 */
.L_x_1655:
        /* <DEDUP_REMOVED lines=17> */
.L_x_1662:
[----:B------:R-:W-:-:S04]  /*9550*/  LOP3.LUT R2, R3, 0x80000000, RZ, 0xc0, !PT ;  /* 0x8000000003027812 */ /* 0x000fc800078ec0ff */
[----:B------:R-:W-:-:S04]  /*9560*/  SHF.R.U32.HI R3, RZ, 0x18, R2 ;  /* 0x00000018ff037819 */ /* 0x000fc80000011602 */
[----:B------:R-:W-:-:S04]  /*9570*/  LOP3.LUT R0, R0, R3, RZ, 0xfc, !PT ;  /* 0x0000000300007212 */ /* 0x000fc800078efcff */
[----:B------:R-:W-:-:S07]  /*9580*/  PRMT R8, R0, 0x7610, R8 ;  /* 0x0000761000087816 */ /* 0x000fce0000000008 */
.L_x_1661:
[----:B------:R-:W-:Y:S05]  /*9590*/  BSYNC B0 ;  /* 0x0000000000007941 */ /* 0x000fea0003800000 */
.L_x_1660:
[----:B------:R0:W-:Y:S01]  /*95a0*/  STG.E.U8 desc[UR36][R16.64], R8 ;  /* 0x0000000810007986 */ /* 0x0001e2000c101124 */
[----:B------:R-:W-:Y:S05]  /*95b0*/  BRA `(.L_x_1637) ;  /* 0x0000000000b87947 */ /* 0x000fea0003800000 */
.L_x_1654:
        /* <DEDUP_REMOVED lines=22> */
.L_x_1636:
        /* <DEDUP_REMOVED lines=16> */
.L_x_1665:
[----:B------:R-:W-:Y:S05]  /*9820*/  BRA `(.L_x_1637) ;  /* 0x00000000001c7947 */ /* 0x000fea0003800000 */
.L_x_1664:
[----:B------:R-:W-:-:S06]  /*9830*/  IMAD.U32 R3, R3, 0x10000, RZ ;  /* 0x0001000003037824 */ /* 0x000fcc00078e00ff */
[----:B------:R-:W0:Y:S02]  /*9840*/  F2I.U64.TRUNC R2, R3 ;  /* 0x0000000300027311 */ /* 0x000e24000020d800 */
[----:B0-----:R0:W-:Y:S01]  /*9850*/  STG.E.64 desc[UR36][R16.64], R2 ;  /* 0x0000000210007986 */ /* 0x0011e2000c101b24 */
[----:B------:R-:W-:Y:S05]  /*9860*/  BRA `(.L_x_1637) ;  /* 0x00000000000c7947 */ /* 0x000fea0003800000 */
.L_x_1663:
[----:B------:R-:W-:-:S06]  /*9870*/  IMAD.U32 R3, R3, 0x10000, RZ ;  /* 0x0001000003037824 */ /* 0x000fcc00078e00ff */
[----:B------:R-:W0:Y:S02]  /*9880*/  F2I.FTZ.U32.TRUNC.NTZ R3, R3 ;  /* 0x0000000300037305 */ /* 0x000e24000021f000 */
[----:B0-----:R0:W-:Y:S02]  /*9890*/  STG.E desc[UR36][R16.64], R3 ;  /* 0x0000000310007986 */ /* 0x0011e4000c101924 */
.L_x_1637:
[----:B------:R-:W-:-:S07]  /*98a0*/  VIADD R19, R19, 0x80 ;  /* 0x0000008013137836 */ /* 0x000fce0000000000 */
.L_x_1597:
[----:B------:R-:W-:Y:S05]  /*98b0*/  BSYNC B6 ;  /* 0x0000000000067941 */ /* 0x000fea0003800000 */
.L_x_1596:
        /* <DEDUP_REMOVED lines=306> */
.L_x_1666:
        /* <DEDUP_REMOVED lines=22> */
.L_x_1670:
[----:B------:R-:W2:Y:S02]  /*ad40*/  LDG.E.U8 R2, desc[UR36][R2.64] ;  /* 0x0000002402027981 */ /* 0x000ea4000c1e1100 */
[----:B--2---:R-:W-:-:S04]  /*ad50*/  I2FP.F32.U32 R0, R2 ;  /* 0x0000000200007245 */ /* 0x004fc80000201000 */
[----:B------:R-:W-:Y:S01]  /*ad60*/  F2FP.BF16.F32.PACK_AB R0, RZ, R0 ;  /* 0x00000000ff00723e */ /* 0x000fe200000010ff */
[----:B------:R-:W-:Y:S06]  /*ad70*/  BRA `(.L_x_1672) ;  /* 0x0000000c00907947 */ /* 0x000fec0003800000 */
.L_x_1669:
        /* <DEDUP_REMOVED lines=10> */
.L_x_1674:
[----:B------:R-:W2:Y:S02]  /*ae20*/  LDG.E R2, desc[UR36][R2.64] ;  /* 0x0000002402027981 */ /* 0x000ea4000c1e1900 */
[----:B--2---:R-:W-:-:S04]  /*ae30*/  I2FP.F32.S32 R0, R2 ;  /* 0x0000000200007245 */ /* 0x004fc80000201400 */
[----:B------:R-:W-:Y:S01]  /*ae40*/  F2FP.BF16.F32.PACK_AB R0, RZ, R0 ;  /* 0x00000000ff00723e */ /* 0x000fe200000010ff */
[----:B------:R-:W-:Y:S06]  /*ae50*/  BRA `(.L_x_1672) ;  /* 0x0000000c00587947 */ /* 0x000fec0003800000 */
.L_x_1673:
[----:B------:R-:W2:Y:S02]  /*ae60*/  LDG.E.U16 R2, desc[UR36][R2.64] ;  /* 0x0000002402027981 */ /* 0x000ea4000c1e1500 */
[----:B--2---:R-:W0:Y:S02]  /*ae70*/  I2F.S16 R0, R2 ;  /* 0x0000000200007306 */ /* 0x004e240000101400 */
[----:B0-----:R-:W-:Y:S01]  /*ae80*/  F2FP.BF16.F32.PACK_AB R0, RZ, R0 ;  /* 0x00000000ff00723e */ /* 0x001fe200000010ff */
[----:B------:R-:W-:Y:S06]  /*ae90*/  BRA `(.L_x_1672) ;  /* 0x0000000c00487947 */ /* 0x000fec0003800000 */
.L_x_1668:
        /* <DEDUP_REMOVED lines=9> */
.L_x_1676:
[----:B------:R-:W2:Y:S02]  /*af30*/  LDG.E.U16 R0, desc[UR36][R2.64] ;  /* 0x0000002402007981 */ /* 0x000ea4000c1e1500 */
[----:B--2---:R-:W-:-:S05]  /*af40*/  HADD2.F32 R0, -RZ, R0.H0_H0 ;  /* 0x20000000ff007230 */ /* 0x004fca0000004100 */
[----:B------:R-:W-:Y:S01]  /*af50*/  F2FP.BF16.F32.PACK_AB R0, RZ, R0 ;  /* 0x00000000ff00723e */ /* 0x000fe200000010ff */
[----:B------:R-:W-:Y:S06]  /*af60*/  BRA `(.L_x_1672) ;  /* 0x0000000c00147947 */ /* 0x000fec0003800000 */
.L_x_1675:
        /* <DEDUP_REMOVED lines=9> */
.L_x_1678:
[----:B------:R-:W2:Y:S02]  /*b000*/  LDG.E.U16 R2, desc[UR36][R2.64] ;  /* 0x0000002402027981 */ /* 0x000ea4000c1e1500 */
[----:B--2---:R-:W-:-:S05]  /*b010*/  HADD2.F32 R0, -RZ, R2.H0_H0 ;  /* 0x20000002ff007230 */ /* 0x004fca0000004100 */
[----:B------:R-:W-:Y:S01]  /*b020*/  F2FP.BF16.F32.PACK_AB R0, RZ, R0 ;  /* 0x00000000ff00723e */ /* 0x000fe200000010ff */
[----:B------:R-:W-:Y:S06]  /*b030*/  BRA `(.L_x_1672) ;  /* 0x0000000800e07947 */ /* 0x000fec0003800000 */
.L_x_1677:
        /* <DEDUP_REMOVED lines=8> */
.L_x_1667:
        /* <DEDUP_REMOVED lines=13> */
.L_x_1681:
        /* <DEDUP_REMOVED lines=8> */
.L_x_1680:
        /* <DEDUP_REMOVED lines=28> */
.L_x_1683:
        /* <DEDUP_REMOVED lines=15> */
.L_x_1682:
[----:B------:R0:W5:Y:S01]  /*b4c0*/  LDG.E.U16 R0, desc[UR36][R2.64] ;  /* 0x0000002402007981 */ /* 0x000162000c1e1500 */
[----:B------:R-:W-:Y:S05]  /*b4d0*/  BRA `(.L_x_1672) ;  /* 0x0000000400b87947 */ /* 0x000fea0003800000 */
.L_x_1679:
        /* <DEDUP_REMOVED lines=12> */
.L_x_1686:
        /* <DEDUP_REMOVED lines=21> */
.L_x_1690:
[----:B------:R-:W-:Y:S05]  /*b6f0*/  BSYNC B1 ;  /* 0x0000000000017941 */ /* 0x000fea0003800000 */
.L_x_1689:
[----:B------:R-:W-:Y:S01]  /*b700*/  LEA R3, R0, 0x3b800000, 0x17 ;  /* 0x3b80000000037811 */ /* 0x000fe200078eb8ff */
[----:B------:R-:W-:-:S05]  /*b710*/  IMAD.SHL.U32 R0, R2, 0x100000, RZ ;  /* 0x0010000002007824 */ /* 0x000fca00078e00ff */
[----:B------:R-:W-:-:S07]  /*b720*/  LOP3.LUT R0, R3, R0, R4, 0xfe, !PT ;  /* 0x0000000003007212 */ /* 0x000fce00078efe04 */
.L_x_1688:
[----:B------:R-:W-:Y:S05]  /*b730*/  BSYNC B0 ;  /* 0x0000000000007941 */ /* 0x000fea0003800000 */
.L_x_1687:
[----:B------:R-:W-:Y:S01]  /*b740*/  F2FP.BF16.F32.PACK_AB R0, RZ, R0 ;  /* 0x00000000ff00723e */ /* 0x000fe200000010ff */
[----:B------:R-:W-:Y:S06]  /*b750*/  BRA `(.L_x_1672) ;  /* 0x0000000400187947 */ /* 0x000fec0003800000 */
.L_x_1685:
        /* <DEDUP_REMOVED lines=21> */
.L_x_1694:
[----:B------:R-:W-:Y:S05]  /*b8b0*/  BSYNC B1 ;  /* 0x0000000000017941 */ /* 0x000fea0003800000 */
.L_x_1693:
[----:B------:R-:W-:Y:S01]  /*b8c0*/  LEA R3, R0, 0x37800000, 0x17 ;  /* 0x3780000000037811 */ /* 0x000fe200078eb8ff */
[----:B------:R-:W-:-:S05]  /*b8d0*/  IMAD.SHL.U32 R0, R2, 0x200000, RZ ;  /* 0x0020000002007824 */ /* 0x000fca00078e00ff */
[----:B------:R-:W-:-:S07]  /*b8e0*/  LOP3.LUT R0, R3, R0, R4, 0xfe, !PT ;  /* 0x0000000003007212 */ /* 0x000fce00078efe04 */
.L_x_1692:
[----:B------:R-:W-:Y:S05]  /*b8f0*/  BSYNC B0 ;  /* 0x0000000000007941 */ /* 0x000fea0003800000 */
.L_x_1691:
[----:B------:R-:W-:Y:S01]  /*b900*/  F2FP.BF16.F32.PACK_AB R0, RZ, R0 ;  /* 0x00000000ff00723e */ /* 0x000fe200000010ff */
[----:B------:R-:W-:Y:S06]  /*b910*/  BRA `(.L_x_1672) ;  /* 0x0000000000a87947 */ /* 0x000fec0003800000 */
.L_x_1684:
        /* <DEDUP_REMOVED lines=14> */
.L_x_1698:
[----:B------:R-:W-:Y:S05]  /*ba00*/  BSYNC B0 ;  /* 0x0000000000007941 */ /* 0x000fea0003800000 */
.L_x_1697:
[----:B------:R-:W-:Y:S01]  /*ba10*/  F2FP.BF16.F32.PACK_AB R0, RZ, R0 ;  /* 0x00000000ff00723e */ /* 0x000fe200000010ff */
[----:B------:R-:W-:Y:S06]  /*ba20*/  BRA `(.L_x_1672) ;  /* 0x0000000000647947 */ /* 0x000fec0003800000 */
.L_x_1671:
        /* <DEDUP_REMOVED lines=16> */
.L_x_1699:
[----:B------:R-:W-:Y:S01]  /*bb30*/  PRMT R0, RZ, 0x7610, R0 ;  /* 0x00007610ff007816 */ /* 0x000fe20000000000 */
[----:B------:R-:W-:Y:S06]  /*bb40*/  BRA `(.L_x_1672) ;  /* 0x00000000001c7947 */ /* 0x000fec0003800000 */
.L_x_1696:
[----:B------:R-:W2:Y:S02]  /*bb50*/  LDG.E.64 R2, desc[UR36][R2.64] ;  /* 0x0000002402027981 */ /* 0x000ea4000c1e1b00 */
[----:B--2---:R-:W0:Y:S02]  /*bb60*/  I2F.U64 R0, R2 ;  /* 0x0000000200007312 */ /* 0x004e240000301000 */
[----:B0-----:R-:W-:Y:S01]  /*bb70*/  F2FP.BF16.F32.PACK_AB R0, RZ, R0 ;  /* 0x00000000ff00723e */ /* 0x001fe200000010ff */
[----:B------:R-:W-:Y:S06]  /*bb80*/  BRA `(.L_x_1672) ;  /* 0x00000000000c7947 */ /* 0x000fec0003800000 */
.L_x_1695:
[----:B------:R-:W2:Y:S02]  /*bb90*/  LDG.E R2, desc[UR36][R2.64] ;  /* 0x0000002402027981 */ /* 0x000ea4000c1e1900 */
[----:B--2---:R-:W-:-:S04]  /*bba0*/  I2FP.F32.U32 R0, R2 ;  /* 0x0000000200007245 */ /* 0x004fc80000201000 */
[----:B------:R-:W-:-:S07]  /*bbb0*/  F2FP.BF16.F32.PACK_AB R0, RZ, R0 ;  /* 0x00000000ff00723e */ /* 0x000fce00000010ff */
.L_x_1672:
        /* <DEDUP_REMOVED lines=18> */
[----:B0-----:R-:W-:Y:S01]  /*bce0*/  STG.E.U8 desc[UR36][R16.64], R3 ;  /* 0x0000000310007986 */ /* 0x001fe2000c101124 */
[----:B------:R-:W-:Y:S05]  /*bcf0*/  EXIT ;  /* 0x000000000000794d */ /* 0x000fea0003800000 */
.L_x_1703:
[----:B------:R-:W-:-:S06]  /*bd00*/  IMAD.U32 R3, R3, 0x10000, RZ ;  /* 0x0001000003037824 */ /* 0x000fcc00078e00ff */
[----:B------:R-:W0:Y:S02]  /*bd10*/  F2I.S64.TRUNC R2, R3 ;  /* 0x0000000300027311 */ /* 0x000e24000020d900 */
[----:B0-----:R-:W-:Y:S01]  /*bd20*/  STG.E.U8 desc[UR36][R16.64], R2 ;  /* 0x0000000210007986 */ /* 0x001fe2000c101124 */
[----:B------:R-:W-:Y:S05]  /*bd30*/  EXIT ;  /* 0x000000000000794d */ /* 0x000fea0003800000 */
.L_x_1702:
        /* <DEDUP_REMOVED lines=8> */
[----:B0-----:R-:W-:Y:S01]  /*bdc0*/  STG.E.64 desc[UR36][R16.64], R2 ;  /* 0x0000000210007986 */ /* 0x001fe2000c101b24 */
[----:B------:R-:W-:Y:S05]  /*bdd0*/  EXIT ;  /* 0x000000000000794d */ /* 0x000fea0003800000 */
.L_x_1706:
[----:B------:R-:W-:-:S06]  /*bde0*/  IMAD.U32 R3, R3, 0x10000, RZ ;  /* 0x0001000003037824 */ /* 0x000fcc00078e00ff */
[----:B------:R-:W0:Y:S02]  /*bdf0*/  F2I.FTZ.TRUNC.NTZ R3, R3 ;  /* 0x0000000300037305 */ /* 0x000e24000021f100 */
[----:B0-----:R-:W-:Y:S01]  /*be00*/  STG.E desc[UR36][R16.64], R3 ;  /* 0x0000000310007986 */ /* 0x001fe2000c101924 */
[----:B------:R-:W-:Y:S05]  /*be10*/  EXIT ;  /* 0x000000000000794d */ /* 0x000fea0003800000 */
.L_x_1705:
[----:B------:R-:W-:-:S06]  /*be20*/  IMAD.U32 R3, R3, 0x10000, RZ ;  /* 0x0001000003037824 */ /* 0x000fcc00078e00ff */
[----:B------:R-:W0:Y:S02]  /*be30*/  F2I.FTZ.TRUNC.NTZ R3, R3 ;  /* 0x0000000300037305 */ /* 0x000e24000021f100 */
[----:B0-----:R-:W-:Y:S01]  /*be40*/  STG.E.U16 desc[UR36][R16.64], R3 ;  /* 0x0000000310007986 */ /* 0x001fe2000c101524 */
[----:B------:R-:W-:Y:S05]  /*be50*/  EXIT ;  /* 0x000000000000794d */ /* 0x000fea0003800000 */
.L_x_1701:
[----:B------:R-:W-:-:S13]  /*be60*/  ISETP.GT.AND P0, PT, R2, 0x6, PT ;  /* 0x000000060200780c */ /* 0x000fda0003f04270 */
[----:B------:R-:W-:Y:S05]  /*be70*/  @P0 BRA `(.L_x_1707) ;  /* 0x00000000002c0947 */ /* 0x000fea0003800000 */
[----:B------:R-:W-:-:S13]  /*be80*/  ISETP.NE.AND P0, PT, R2, 0x5, PT ;  /* 0x000000050200780c */ /* 0x000fda0003f05270 */
[----:B------:R-:W-:Y:S05]  /*be90*/  @!P0 BRA `(.L_x_1708) ;  /* 0x0000000000148947 */ /* 0x000fea0003800000 */
[----:B------:R-:W-:-:S13]  /*bea0*/  ISETP.NE.AND P0, PT, R2, 0x6, PT ;  /* 0x000000060200780c */ /* 0x000fda0003f05270 */
[----:B------:R-:W-:Y:S05]  /*beb0*/  @P0 BRA `(.L_x_1704) ;  /* 0x0000000800c40947 */ /* 0x000fea0003800000 */
[----:B------:R-:W-:-:S05]  /*bec0*/  IMAD.U32 R3, R3, 0x10000, RZ ;  /* 0x0001000003037824 */ /* 0x000fca00078e00ff */
[----:B------:R-:W-:Y:S01]  /*bed0*/  STG.E desc[UR36][R16.64], R3 ;  /* 0x0000000310007986 */ /* 0x000fe2000c101924 */
[----:B------:R-:W-:Y:S05]  /*bee0*/  EXIT ;  /* 0x000000000000794d */ /* 0x000fea0003800000 */
.L_x_1708:
[----:B------:R-:W-:-:S05]  /*bef0*/  IMAD.U32 R0, R3, 0x10000, RZ ;  /* 0x0001000003007824 */ /* 0x000fca00078e00ff */
[----:B------:R-:W-:-:S05]  /*bf00*/  F2FP.F16.F32.PACK_AB R0, RZ, R0 ;  /* 0x00000000ff00723e */ /* 0x000fca00000000ff */
[----:B------:R-:W-:Y:S01]  /*bf10*/  STG.E.U16 desc[UR36][R16.64], R0 ;  /* 0x0000000010007986 */ /* 0x000fe2000c101524 */
[----:B------:R-:W-:Y:S05]  /*bf20*/  EXIT ;  /* 0x000000000000794d */ /* 0x000fea0003800000 */
.L_x_1707:
        /* <DEDUP_REMOVED lines=8> */
[----:B------:R-:W-:Y:S01]  /*bfb0*/  STG.E.64 desc[UR36][R16.64], R2 ;  /* 0x0000000210007986 */ /* 0x000fe2000c101b24 */
[----:B------:R-:W-:Y:S05]  /*bfc0*/  EXIT ;  /* 0x000000000000794d */ /* 0x000fea0003800000 */
.L_x_1710:
[----:B------:R-:W-:-:S05]  /*bfd0*/  IMAD.U32 R3, R3, 0x10000, RZ ;  /* 0x0001000003037824 */ /* 0x000fca00078e00ff */
[----:B------:R-:W-:-:S04]  /*bfe0*/  F2FP.F16.F32.PACK_AB R3, RZ, R3 ;  /* 0x00000003ff03723e */ /* 0x000fc800000000ff */
[----:B------:R-:W-:-:S05]  /*bff0*/  PRMT R3, R3, 0x5410, RZ ;  /* 0x0000541003037816 */ /* 0x000fca00000000ff */
[----:B------:R-:W-:Y:S01]  /*c000*/  STG.E desc[UR36][R16.64], R3 ;  /* 0x0000000310007986 */ /* 0x000fe2000c101924 */
[----:B------:R-:W-:Y:S05]  /*c010*/  EXIT ;  /* 0x000000000000794d */ /* 0x000fea0003800000 */
.L_x_1709:
[----:B------:R-:W-:-:S04]  /*c020*/  IMAD.U32 R2, R3, 0x10000, RZ ;  /* 0x0001000003027824 */ /* 0x000fc800078e00ff */
[----:B------:R-:W-:-:S06]  /*c030*/  FMUL.FTZ R2, R2, 1 ;  /* 0x3f80000002027820 */ /* 0x000fcc0000410000 */
[----:B------:R-:W0:Y:S02]  /*c040*/  F2F.F64.F32 R2, R2 ;  /* 0x0000000200027310 */ /* 0x000e240000201800 */
[----:B0-----:R-:W-:Y:S01]  /*c050*/  STG.E.64 desc[UR36][R16.64], R2 ;  /* 0x0000000210007986 */ /* 0x001fe2000c101b24 */
[----:B------:R-:W-:Y:S05]  /*c060*/  EXIT ;  /* 0x000000000000794d */ /* 0x000fea0003800000 */
.L_x_1700:
        /* <DEDUP_REMOVED lines=11> */
[----:B------:R-:W-:Y:S01]  /*c120*/  STG.E.U8 desc[UR36][R16.64], R3 ;  /* 0x0000000310007986 */ /* 0x000fe2000c101124 */
[----:B------:R-:W-:Y:S05]  /*c130*/  EXIT ;  /* 0x000000000000794d */ /* 0x000fea0003800000 */
.L_x_1713:
[----:B------:R-:W-:Y:S01]  /*c140*/  IMAD.U32 R3, R3, 0x10000, RZ ;  /* 0x0001000003037824 */ /* 0x000fe200078e00ff */
[----:B------:R-:W-:-:S03]  /*c150*/  CS2R R6, SRZ ;  /* 0x0000000000067805 */ /* 0x000fc6000001ff00 */
[----:B------:R-:W-:-:S04]  /*c160*/  FMUL.FTZ R3, R3, 1 ;  /* 0x3f80000003037820 */ /* 0x000fc80000410000 */
[----:B------:R-:W0:Y:S02]  /*c170*/  F2F.F64.F32 R4, R3 ;  /* 0x0000000300047310 */ /* 0x000e240000201800 */
[----:B0-----:R-:W-:Y:S01]  /*c180*/  STG.E.128 desc[UR36][R16.64], R4 ;  /* 0x0000000410007986 */ /* 0x001fe2000c101d24 */
[----:B------:R-:W-:Y:S05]  /*c190*/  EXIT ;  /* 0x000000000000794d */ /* 0x000fea0003800000 */
.L_x_1712:
        /* <DEDUP_REMOVED lines=21> */
.L_x_1717:
[----:B------:R-:W-:Y:S05]  /*c2f0*/  BSYNC B0 ;  /* 0x0000000000007941 */ /* 0x000fea0003800000 */
.L_x_1716:
[----:B------:R-:W-:-:S05]  /*c300*/  LOP3.LUT R3, R0, R3, RZ, 0xfc, !PT ;  /* 0x0000000300037212 */ /* 0x000fca00078efcff */
[----:B------:R-:W-:Y:S01]  /*c310*/  STG.E.U8 desc[UR36][R16.64], R3 ;  /* 0x0000000310007986 */ /* 0x000fe2000c101124 */
[----:B------:R-:W-:Y:S05]  /*c320*/  EXIT ;  /* 0x000000000000794d */ /* 0x000fea0003800000 */
.L_x_1715:
        /* <DEDUP_REMOVED lines=13> */
.L_x_1719:
[----:B------:R-:W-:Y:S01]  /*c400*/  IMAD.MOV.U32 R0, RZ, RZ, 0x7f ;  /* 0x0000007fff007424 */ /* 0x000fe200078e00ff */
[----:B------:R-:W-:-:S04]  /*c410*/  ISETP.GT.U32.AND P0, PT, R2, 0x7f800000, PT ;  /* 0x7f8000000200780c */ /* 0x000fc80003f04070 */
[----:B------:R-:W-:-:S09]  /*c420*/  SEL R0, R0, 0x7c, P0 ;  /* 0x0000007c00007807 */ /* 0x000fd20000000000 */
.L_x_1720:
[----:B------:R-:W-:Y:S05]  /*c430*/  BSYNC B0 ;  /* 0x0000000000007941 */ /* 0x000fea0003800000 */
.L_x_1718:
[----:B------:R-:W-:-:S04]  /*c440*/  LOP3.LUT R2, R3, 0x80000000, RZ, 0xc0, !PT ;  /* 0x8000000003027812 */ /* 0x000fc800078ec0ff */
[----:B------:R-:W-:-:S04]  /*c450*/  SHF.R.U32.HI R3, RZ, 0x18, R2 ;  /* 0x00000018ff037819 */ /* 0x000fc80000011602 */
[----:B------:R-:W-:-:S05]  /*c460*/  LOP3.LUT R3, R0, R3, RZ, 0xfc, !PT ;  /* 0x0000000300037212 */ /* 0x000fca00078efcff */
[----:B------:R-:W-:Y:S01]  /*c470*/  STG.E.U8 desc[UR36][R16.64], R3 ;  /* 0x0000000310007986 */ /* 0x000fe2000c101124 */
[----:B------:R-:W-:Y:S05]  /*c480*/  EXIT ;  /* 0x000000000000794d */ /* 0x000fea0003800000 */
.L_x_1714:
[----:B------:R-:W-:Y:S01]  /*c490*/  STG.E.U16 desc[UR36][R16.64], R3 ;  /* 0x0000000310007986 */ /* 0x000fe2000c101524 */
[----:B------:R-:W-:Y:S05]  /*c4a0*/  EXIT ;  /* 0x000000000000794d */ /* 0x000fea0003800000 */
.L_x_1711:
        /* <DEDUP_REMOVED lines=10> */
[----:B0-----:R-:W-:Y:S01]  /*c550*/  STG.E.U16 desc[UR36][R16.64], R3 ;  /* 0x0000000310007986 */ /* 0x001fe2000c101524 */
[----:B------:R-:W-:Y:S05]  /*c560*/  EXIT ;  /* 0x000000000000794d */ /* 0x000fea0003800000 */
.L_x_1723:
        /* <DEDUP_REMOVED lines=17> */
.L_x_1726:
[----:B------:R-:W-:-:S04]  /*c680*/  LOP3.LUT R2, R3, 0x80000000, RZ, 0xc0, !PT ;  /* 0x8000000003027812 */ /* 0x000fc800078ec0ff */
[----:B------:R-:W-:-:S04]  /*c690*/  SHF.R.U32.HI R3, RZ, 0x18, R2 ;  /* 0x00000018ff037819 */ /* 0x000fc80000011602 */
[----:B------:R-:W-:-:S04]  /*c6a0*/  LOP3.LUT R0, R0, R3, RZ, 0xfc, !PT ;  /* 0x0000000300007212 */ /* 0x000fc800078efcff */
[----:B------:R-:W-:-:S07]  /*c6b0*/  PRMT R8, R0, 0x7610, R8 ;  /* 0x0000761000087816 */ /* 0x000fce0000000008 */
.L_x_1725:
[----:B------:R-:W-:Y:S05]  /*c6c0*/  BSYNC B0 ;  /* 0x0000000000007941 */ /* 0x000fea0003800000 */
.L_x_1724:
[----:B------:R-:W-:Y:S01]  /*c6d0*/  STG.E.U8 desc[UR36][R16.64], R8 ;  /* 0x0000000810007986 */ /* 0x000fe2000c101124 */
[----:B------:R-:W-:Y:S05]  /*c6e0*/  EXIT ;  /* 0x000000000000794d */ /* 0x000fea0003800000 */
.L_x_1722:
        /* <DEDUP_REMOVED lines=17> */
.L_x_1729:
[----:B------:R-:W-:-:S04]  /*c800*/  LOP3.LUT R2, R3, 0x80000000, RZ, 0xc0, !PT ;  /* 0x8000000003027812 */ /* 0x000fc800078ec0ff */
[----:B------:R-:W-:-:S04]  /*c810*/  SHF.R.U32.HI R3, RZ, 0x18, R2 ;  /* 0x00000018ff037819 */ /* 0x000fc80000011602 */
[----:B------:R-:W-:-:S04]  /*c820*/  LOP3.LUT R0, R0, R3, RZ, 0xfc, !PT ;  /* 0x0000000300007212 */ /* 0x000fc800078efcff */
[----:B------:R-:W-:-:S07]  /*c830*/  PRMT R8, R0, 0x7610, R8 ;  /* 0x0000761000087816 */ /* 0x000fce0000000008 */
.L_x_1728:
[----:B------:R-:W-:Y:S05]  /*c840*/  BSYNC B0 ;  /* 0x0000000000007941 */ /* 0x000fea0003800000 */
.L_x_1727:
[----:B------:R-:W-:Y:S01]  /*c850*/  STG.E.U8 desc[UR36][R16.64], R8 ;  /* 0x0000000810007986 */ /* 0x000fe2000c101124 */
[----:B------:R-:W-:Y:S05]  /*c860*/  EXIT ;  /* 0x000000000000794d */ /* 0x000fea0003800000 */
.L_x_1721:
        /* <DEDUP_REMOVED lines=22> */
.L_x_1704:
        /* <DEDUP_REMOVED lines=16> */
.L_x_1732:
[----:B------:R-:W-:Y:S05]  /*cad0*/  EXIT ;  /* 0x000000000000794d */ /* 0x000fea0003800000 */
.L_x_1731:
[----:B------:R-:W-:-:S06]  /*cae0*/  IMAD.U32 R3, R3, 0x10000, RZ ;  /* 0x0001000003037824 */ /* 0x000fcc00078e00ff */
[----:B------:R-:W0:Y:S02]  /*caf0*/  F2I.U64.TRUNC R2, R3 ;  /* 0x0000000300027311 */ /* 0x000e24000020d800 */
[----:B0-----:R-:W-:Y:S01]  /*cb00*/  STG.E.64 desc[UR36][R16.64], R2 ;  /* 0x0000000210007986 */ /* 0x001fe2000c101b24 */
[----:B------:R-:W-:Y:S05]  /*cb10*/  EXIT ;  /* 0x000000000000794d */ /* 0x000fea0003800000 */
.L_x_1730:
[----:B------:R-:W-:-:S06]  /*cb20*/  IMAD.U32 R3, R3, 0x10000, RZ ;  /* 0x0001000003037824 */ /* 0x000fcc00078e00ff */
[----:B------:R-:W0:Y:S02]  /*cb30*/  F2I.FTZ.U32.TRUNC.NTZ R3, R3 ;  /* 0x0000000300037305 */ /* 0x000e24000021f000 */
[----:B0-----:R-:W-:Y:S01]  /*cb40*/  STG.E desc[UR36][R16.64], R3 ;  /* 0x0000000310007986 */ /* 0x001fe2000c101924 */
[----:B------:R-:W-:Y:S05]  /*cb50*/  EXIT ;  /* 0x000000000000794d */ /* 0x000fea0003800000 */
.L_x_1733:
        /* <DEDUP_REMOVED lines=10> */
.L_x_17220:


//--------------------- .text._ZN2at6native27unrolled_elementwise_kernelINS0_13AUnaryFunctorIN3c108BFloat16ES4_S4_NS0_15binary_internal10MulFunctorIfEEEESt5arrayIPcLm2EELi4E23TrivialOffsetCalculatorILi1EjESD_NS0_6memory12LoadWithCastILi1EEENSE_13StoreWithCastILi1EEEEEviT_T0_T2_T3_T4_T5_ --------------------------
	.section	.text._ZN2at6native27unrolled_elementwise_kernelINS0_13AUnaryFunctorIN3c108BFloat16ES4_S4_NS0_15binary_internal10MulFunctorIfEEEESt5arrayIPcLm2EELi4E23TrivialOffsetCalculatorILi1EjESD_NS0_6memory12LoadWithCastILi1EEENSE_13StoreWithCastILi1EEEEEviT_T0_T2_T3_T4_T5_,"ax",@progbits
	.align	128
        .global         _ZN2at6native27unrolled_elementwise_kernelINS0_13AUnaryFunctorIN3c108BFloat16ES4_S4_NS0_15binary_internal10MulFunctorIfEEEESt5arrayIPcLm2EELi4E23TrivialOffsetCalculatorILi1EjESD_NS0_6memory12LoadWithCastILi1EEENSE_13StoreWithCastILi1EEEEEviT_T0_T2_T3_T4_T5_
        .type           _ZN2at6native27unrolled_elementwise_kernelINS0_13AUnaryFunctorIN3c108BFloat16ES4_S4_NS0_15binary_internal10MulFunctorIfEEEESt5arrayIPcLm2EELi4E23TrivialOffsetCalculatorILi1EjESD_NS0_6memory12LoadWithCastILi1EEENSE_13StoreWithCastILi1EEEEEviT_T0_T2_T3_T4_T5_,@function
        .size           _ZN2at6native27unrolled_elementwise_kernelINS0_13AUnaryFunctorIN3c108BFloat16ES4_S4_NS0_15binary_internal10MulFunctorIfEEEESt5arrayIPcLm2EELi4E23TrivialOffsetCalculatorILi1EjESD_NS0_6memory12LoadWithCastILi1EEENSE_13StoreWithCastILi1EEEEEviT_T0_T2_T3_T4_T5_,(.L_x_17221 - _ZN2at6native27unrolled_elementwise_kernelINS0_13AUnaryFunctorIN3c108BFloat16ES4_S4_NS0_15binary_internal10MulFunctorIfEEEESt5arrayIPcLm2EELi4E23TrivialOffsetCalculatorILi1EjESD_NS0_6memory12LoadWithCastILi1EEENSE_13StoreWithCastILi1EEEEEviT_T0_T2_T3_T4_T5_)
        .other          _ZN2at6native27unrolled_elementwise_kernelINS0_13AUnaryFunctorIN3c108BFloat16ES4_S4_NS0_15binary_internal10MulFunctorIfEEEESt5arrayIPcLm2EELi4E23TrivialOffsetCalculatorILi1EjESD_NS0_6memory12LoadWithCastILi1EEENSE_13StoreWithCastILi1EEEEEviT_T0_T2_T3_T4_T5_,@"STO_CUDA_ENTRY STV_DEFAULT"
_ZN2at6native27unrolled_elementwise_kernelINS0_13AUnaryFunctorIN3c108BFloat16ES4_S4_NS0_15binary_internal10MulFunctorIfEEEESt5arrayIPcLm2EELi4E23TrivialOffsetCalculatorILi1EjESD_NS0_6memory12LoadWithCastILi1EEENSE_13StoreWithCastILi1EEEEEviT_T0_T2_T3_T4_T5_:
.text._ZN2at6native27unrolled_elementwise_kernelINS0_13AUnaryFunctorIN3c108BFloat16ES4_S4_NS0_15binary_internal10MulFunctorIfEEEESt5arrayIPcLm2EELi4E23TrivialOffsetCalculatorILi1EjESD_NS0_6memory12LoadWithCastILi1EEENSE_13StoreWithCastILi1EEEEEviT_T0_T2_T3_T4_T5_:
        /* <DEDUP_REMOVED lines=31> */
[----:B0-----:R-:W-:-:S04]  /*01f0*/  F2FP.BF16.F32.PACK_AB R0, RZ, R0 ;  /* 0x00000000ff00723e */ /* 0x001fc800000010ff */
[----:B------:R-:W-:Y:S01]  /*0200*/  PRMT R17, R0, 0x7610, R17 ;  /* 0x0000761000117816 */ /* 0x000fe20000000011 */
[----:B------:R-:W-:Y:S06]  /*0210*/  BRA `(.L_x_1741) ;  /* 0x0000000c00e07947 */ /* 0x000fec0003800000 */
.L_x_1739:
[----:B------:R-:W2:Y:S02]  /*0220*/  LDG.E.U8 R4, desc[UR36][R4.64] ;  /* 0x0000002404047981 */ /* 0x000ea4000c1e1100 */
[----:B--2---:R-:W-:-:S04]  /*0230*/  I2FP.F32.U32 R0, R4 ;  /* 0x0000000400007245 */ /* 0x004fc80000201000 */
[----:B------:R-:W-:-:S04]  /*0240*/  F2FP.BF16.F32.PACK_AB R0, RZ, R0 ;  /* 0x00000000ff00723e */ /* 0x000fc800000010ff */
[----:B------:R-:W-:Y:S01]  /*0250*/  PRMT R17, R0, 0x7610, R17 ;  /* 0x0000761000117816 */ /* 0x000fe20000000011 */
[----:B------:R-:W-:Y:S06]  /*0260*/  BRA `(.L_x_1741) ;  /* 0x0000000c00cc7947 */ /* 0x000fec0003800000 */
.L_x_1738:
        /* <DEDUP_REMOVED lines=8> */
[----:B0-----:R-:W-:-:S04]  /*02f0*/  F2FP.BF16.F32.PACK_AB R0, RZ, R0 ;  /* 0x00000000ff00723e */ /* 0x001fc800000010ff */
[----:B------:R-:W-:Y:S01]  /*0300*/  PRMT R17, R0, 0x7610, R17 ;  /* 0x0000761000117816 */ /* 0x000fe20000000011 */
[----:B------:R-:W-:Y:S06]  /*0310*/  BRA `(.L_x_1741) ;  /* 0x0000000c00a07947 */ /* 0x000fec0003800000 */
.L_x_1743:
[----:B------:R-:W2:Y:S02]  /*0320*/  LDG.E R4, desc[UR36][R4.64] ;  /* 0x0000002404047981 */ /* 0x000ea4000c1e1900 */
[----:B--2---:R-:W-:-:S04]  /*0330*/  I2FP.F32.S32 R0, R4 ;  /* 0x0000000400007245 */ /* 0x004fc80000201400 */
[----:B------:R-:W-:-:S04]  /*0340*/  F2FP.BF16.F32.PACK_AB R0, RZ, R0 ;  /* 0x00000000ff00723e */ /* 0x000fc800000010ff */
[----:B------:R-:W-:Y:S01]  /*0350*/  PRMT R17, R0, 0x7610, R17 ;  /* 0x0000761000117816 */ /* 0x000fe20000000011 */
[----:B------:R-:W-:Y:S06]  /*0360*/  BRA `(.L_x_1741) ;  /* 0x0000000c008c7947 */ /* 0x000fec0003800000 */
.L_x_1742:
[----:B------:R-:W2:Y:S02]  /*0370*/  LDG.E.U16 R4, desc[UR36][R4.64] ;  /* 0x0000002404047981 */ /* 0x000ea4000c1e1500 */
[----:B--2---:R-:W0:Y:S02]  /*0380*/  I2F.S16 R0, R4 ;  /* 0x0000000400007306 */ /* 0x004e240000101400 */
[----:B0-----:R-:W-:-:S04]  /*0390*/  F2FP.BF16.F32.PACK_AB R0, RZ, R0 ;  /* 0x00000000ff00723e */ /* 0x001fc800000010ff */
[----:B------:R-:W-:Y:S01]  /*03a0*/  PRMT R17, R0, 0x7610, R17 ;  /* 0x0000761000117816 */ /* 0x000fe20000000011 */
[----:B------:R-:W-:Y:S06]  /*03b0*/  BRA `(.L_x_1741) ;  /* 0x0000000c00787947 */ /* 0x000fec0003800000 */
.L_x_1737:
        /* <DEDUP_REMOVED lines=9> */
.L_x_1745:
[----:B------:R-:W2:Y:S02]  /*0450*/  LDG.E.U16 R0, desc[UR36][R4.64] ;  /* 0x0000002404007981 */ /* 0x000ea4000c1e1500 */
[----:B--2---:R-:W-:-:S05]  /*0460*/  HADD2.F32 R0, -RZ, R0.H0_H0 ;  /* 0x20000000ff007230 */ /* 0x004fca0000004100 */
[----:B------:R-:W-:-:S04]  /*0470*/  F2FP.BF16.F32.PACK_AB R0, RZ, R0 ;  /* 0x00000000ff00723e */ /* 0x000fc800000010ff */
[----:B------:R-:W-:Y:S01]  /*0480*/  PRMT R17, R0, 0x7610, R17 ;  /* 0x0000761000117816 */ /* 0x000fe20000000011 */
[----:B------:R-:W-:Y:S06]  /*0490*/  BRA `(.L_x_1741) ;  /* 0x0000000c00407947 */ /* 0x000fec0003800000 */
.L_x_1744:
        /* <DEDUP_REMOVED lines=9> */
.L_x_1747:
[----:B------:R-:W2:Y:S02]  /*0530*/  LDG.E.U16 R4, desc[UR36][R4.64] ;  /* 0x0000002404047981 */ /* 0x000ea4000c1e1500 */
[----:B--2---:R-:W-:-:S05]  /*0540*/  HADD2.F32 R0, -RZ, R4.H0_H0 ;  /* 0x20000004ff007230 */ /* 0x004fca0000004100 */
[----:B------:R-:W-:-:S04]  /*0550*/  F2FP.BF16.F32.PACK_AB R0, RZ, R0 ;  /* 0x00000000ff00723e */ /* 0x000fc800000010ff */
[----:B------:R-:W-:Y:S01]  /*0560*/  PRMT R17, R0, 0x7610, R17 ;  /* 0x0000761000117816 */ /* 0x000fe20000000011 */
[----:B------:R-:W-:Y:S06]  /*0570*/  BRA `(.L_x_1741) ;  /* 0x0000000c00087947 */ /* 0x000fec0003800000 */
.L_x_1746:
[----:B------:R-:W2:Y:S01]  /*0580*/  LDG.E.64 R4, desc[UR36][R4.64] ;  /* 0x0000002404047981 */ /* 0x000ea2000c1e1b00 */
[----:B------:R-:W-:Y:S01]  /*0590*/  UMOV UR4, 0xf0000000 ;  /* 0xf000000000047882 */ /* 0x000fe20000000000 */
[----:B------:R-:W-:Y:S01]  /*05a0*/  UMOV UR5, 0x380fffff ;  /* 0x380fffff00057882 */ /* 0x000fe20000000000 */
[----:B--2---:R-:W0:Y:S01]  /*05b0*/  F2F.F32.F64 R0, R4 ;  /* 0x0000000400007310 */ /* 0x004e220000301000 */
[----:B------:R-:W-:-:S14]  /*05c0*/  DSETP.GEU.AND P0, PT, |R4|, UR4, PT ;  /* 0x0000000404007e2a */ /* 0x000fdc000bf0e200 */
[----:B0-----:R-:W-:-:S05]  /*05d0*/  @!P0 FMUL R0, R0, 1.175494350822287508e-38 ;  /* 0x0080000000008820 */ /* 0x001fca0000400000 */
[----:B------:R-:W-:-:S04]  /*05e0*/  F2FP.BF16.F32.PACK_AB R0, RZ, R0 ;  /* 0x00000000ff00723e */ /* 0x000fc800000010ff */
[----:B------:R-:W-:Y:S01]  /*05f0*/  PRMT R17, R0, 0x7610, R17 ;  /* 0x0000761000117816 */ /* 0x000fe20000000011 */
[----:B------:R-:W-:Y:S06]  /*0600*/  BRA `(.L_x_1741) ;  /* 0x0000000800e47947 */ /* 0x000fec0003800000 */
.L_x_1736:
        /* <DEDUP_REMOVED lines=11> */
[----:B------:R-:W-:-:S04]  /*06c0*/  F2FP.BF16.F32.PACK_AB R0, RZ, R0 ;  /* 0x00000000ff00723e */ /* 0x000fc800000010ff */
[----:B------:R-:W-:Y:S01]  /*06d0*/  PRMT R17, R0, 0x7610, R17 ;  /* 0x0000761000117816 */ /* 0x000fe20000000011 */
[----:B------:R-:W-:Y:S06]  /*06e0*/  BRA `(.L_x_1741) ;  /* 0x0000000800ac7947 */ /* 0x000fec0003800000 */
.L_x_1750:
        /* <DEDUP_REMOVED lines=9> */
.L_x_1749:
        /* <DEDUP_REMOVED lines=28> */
.L_x_1752:
        /* <DEDUP_REMOVED lines=13> */
[----:B------:R-:W-:-:S04]  /*0a10*/  F2FP.BF16.F32.PACK_AB R0, RZ, R0 ;  /* 0x00000000ff00723e */ /* 0x000fc800000010ff */
[----:B------:R-:W-:Y:S01]  /*0a20*/  PRMT R17, R0, 0x7610, R17 ;  /* 0x0000761000117816 */ /* 0x000fe20000000011 */
[----:B------:R-:W-:Y:S06]  /*0a30*/  BRA `(.L_x_1741) ;  /* 0x0000000400d87947 */ /* 0x000fec0003800000 */
.L_x_1751:
[----:B------:R0:W5:Y:S01]  /*0a40*/  LDG.E.U16 R17, desc[UR36][R4.64] ;  /* 0x0000002404117981 */ /* 0x000162000c1e1500 */
[----:B------:R-:W-:Y:S05]  /*0a50*/  BRA `(.L_x_1741) ;  /* 0x0000000400d07947 */ /* 0x000fea0003800000 */
.L_x_1748:
        /* <DEDUP_REMOVED lines=10> */
[----:B------:R-:W-:-:S04]  /*0b00*/  F2FP.BF16.F32.PACK_AB R0, RZ, R0 ;  /* 0x00000000ff00723e */ /* 0x000fc800000010ff */
[----:B------:R-:W-:Y:S01]  /*0b10*/  PRMT R17, R0, 0x7610, R17 ;  /* 0x0000761000117816 */ /* 0x000fe20000000011 */
[----:B------:R-:W-:Y:S06]  /*0b20*/  BRA `(.L_x_1741) ;  /* 0x00000004009c7947 */ /* 0x000fec0003800000 */
.L_x_1755:
        /* <DEDUP_REMOVED lines=21> */
.L_x_1759:
[----:B------:R-:W-:Y:S05]  /*0c80*/  BSYNC B1 ;  /* 0x0000000000017941 */ /* 0x000fea0003800000 */
.L_x_1758:
[----:B------:R-:W-:Y:S01]  /*0c90*/  LEA R5, R0, 0x3b800000, 0x17 ;  /* 0x3b80000000057811 */ /* 0x000fe200078eb8ff */
[----:B------:R-:W-:-:S05]  /*0ca0*/  IMAD.SHL.U32 R0, R3, 0x100000, RZ ;  /* 0x0010000003007824 */ /* 0x000fca00078e00ff */
[----:B------:R-:W-:-:S07]  /*0cb0*/  LOP3.LUT R0, R5, R0, R6, 0xfe, !PT ;  /* 0x0000000005007212 */ /* 0x000fce00078efe06 */
.L_x_1757:
[----:B------:R-:W-:Y:S05]  /*0cc0*/  BSYNC B0 ;  /* 0x0000000000007941 */ /* 0x000fea0003800000 */
.L_x_1756:
[----:B------:R-:W-:-:S04]  /*0cd0*/  F2FP.BF16.F32.PACK_AB R0, RZ, R0 ;  /* 0x00000000ff00723e */ /* 0x000fc800000010ff */
[----:B------:R-:W-:Y:S01]  /*0ce0*/  PRMT R17, R0, 0x7610, R17 ;  /* 0x0000761000117816 */ /* 0x000fe20000000011 */
[----:B------:R-:W-:Y:S06]  /*0cf0*/  BRA `(.L_x_1741) ;  /* 0x0000000400287947 */ /* 0x000fec0003800000 */
.L_x_1754:
        /* <DEDUP_REMOVED lines=21> */
.L_x_1763:
[----:B------:R-:W-:Y:S05]  /*0e50*/  BSYNC B1 ;  /* 0x0000000000017941 */ /* 0x000fea0003800000 */
.L_x_1762:
[----:B------:R-:W-:Y:S01]  /*0e60*/  LEA R5, R0, 0x37800000, 0x17 ;  /* 0x3780000000057811 */ /* 0x000fe200078eb8ff */
[----:B------:R-:W-:-:S05]  /*0e70*/  IMAD.SHL.U32 R0, R3, 0x200000, RZ ;  /* 0x0020000003007824 */ /* 0x000fca00078e00ff */
[----:B------:R-:W-:-:S07]  /*0e80*/  LOP3.LUT R0, R5, R0, R6, 0xfe, !PT ;  /* 0x0000000005007212 */ /* 0x000fce00078efe06 */
.L_x_1761:
[----:B------:R-:W-:Y:S05]  /*0e90*/  BSYNC B0 ;  /* 0x0000000000007941 */ /* 0x000fea0003800000 */
.L_x_1760:
[----:B------:R-:W-:-:S04]  /*0ea0*/  F2FP.BF16.F32.PACK_AB R0, RZ, R0 ;  /* 0x00000000ff00723e */ /* 0x000fc800000010ff */
[----:B------:R-:W-:Y:S01]  /*0eb0*/  PRMT R17, R0, 0x7610, R17 ;  /* 0x0000761000117816 */ /* 0x000fe20000000011 */
[----:B------:R-:W-:Y:S06]  /*0ec0*/  BRA `(.L_x_1741) ;  /* 0x0000000000b47947 */ /* 0x000fec0003800000 */
.L_x_1753:
        /* <DEDUP_REMOVED lines=14> */
.L_x_1767:
[----:B------:R-:W-:Y:S05]  /*0fb0*/  BSYNC B0 ;  /* 0x0000000000007941 */ /* 0x000fea0003800000 */
.L_x_1766:
[----:B------:R-:W-:-:S04]  /*0fc0*/  F2FP.BF16.F32.PACK_AB R0, RZ, R0 ;  /* 0x00000000ff00723e */ /* 0x000fc800000010ff */
[----:B------:R-:W-:Y:S01]  /*0fd0*/  PRMT R17, R0, 0x7610, R17 ;  /* 0x0000761000117816 */ /* 0x000fe20000000011 */
[----:B------:R-:W-:Y:S06]  /*0fe0*/  BRA `(.L_x_1741) ;  /* 0x00000000006c7947 */ /* 0x000fec0003800000 */
.L_x_1740:
        /* <DEDUP_REMOVED lines=16> */
.L_x_1768:
[----:B------:R-:W-:Y:S01]  /*10f0*/  PRMT R17, RZ, 0x7610, R17 ;  /* 0x00007610ff117816 */ /* 0x000fe20000000011 */
[----:B------:R-:W-:Y:S06]  /*1100*/  BRA `(.L_x_1741) ;  /* 0x0000000000247947 */ /* 0x000fec0003800000 */
.L_x_1765:
[----:B------:R-:W2:Y:S02]  /*1110*/  LDG.E.64 R4, desc[UR36][R4.64] ;  /* 0x0000002404047981 */ /* 0x000ea4000c1e1b00 */
[----:B--2---:R-:W0:Y:S02]  /*1120*/  I2F.U64 R0, R4 ;  /* 0x0000000400007312 */ /* 0x004e240000301000 */
[----:B0-----:R-:W-:-:S04]  /*1130*/  F2FP.BF16.F32.PACK_AB R0, RZ, R0 ;  /* 0x00000000ff00723e */ /* 0x001fc800000010ff */
[----:B------:R-:W-:Y:S01]  /*1140*/  PRMT R17, R0, 0x7610, R17 ;  /* 0x0000761000117816 */ /* 0x000fe20000000011 */
[----:B------:R-:W-:Y:S06]  /*1150*/  BRA `(.L_x_1741) ;  /* 0x0000000000107947 */ /* 0x000fec0003800000 */
.L_x_1764:
[----:B------:R-:W2:Y:S02]  /*1160*/  LDG.E R4, desc[UR36][R4.64] ;  /* 0x0000002404047981 */ /* 0x000ea4000c1e1900 */
[----:B--2---:R-:W-:-:S04]  /*1170*/  I2FP.F32.U32 R0, R4 ;  /* 0x0000000400007245 */ /* 0x004fc80000201000 */
[----:B------:R-:W-:-:S04]  /*1180*/  F2FP.BF16.F32.PACK_AB R0, RZ, R0 ;  /* 0x00000000ff00723e */ /* 0x000fc800000010ff */
[----:B------:R-:W-:-:S07]  /*1190*/  PRMT R17, R0, 0x7610, R17 ;  /* 0x0000761000117816 */ /* 0x000fce0000000011 */
.L_x_1741:
[----:B------:R-:W1:Y:S02]  /*11a0*/  S2R R23, SR_TID.X ;  /* 0x0000000000177919 */ /* 0x000e640000002100 */
[----:B-1----:R-:W-:-:S07]  /*11b0*/  VIADD R23, R23, 0x80 ;  /* 0x0000008017177836 */ /* 0x002fce0000000000 */
.L_x_1735:
[----:B------:R-:W-:Y:S05]  /*11c0*/  BSYNC B6 ;  /* 0x0000000000067941 */ /* 0x000fea0003800000 */
.L_x_1734:
[----:B------:R-:W-:Y:S01]  /*11d0*/  ISETP.GE.AND P0, PT, R23, R16, PT ;  /* 0x000000101700720c */ /* 0x000fe20003f06270 */
[----:B------:R-:W-:-:S12]  /*11e0*/  BSSY B6, `(.L_x_1769) ;  /* 0x0000111000067945 */ /* 0x000fd80003800000 */
[----:B------:R-:W-:Y:S05]  /*11f0*/  @P0 BRA `(.L_x_1770) ;  /* 0x00000010003c0947 */ /* 0x000fea0003800000 */
[----:B0-----:R-:W0:Y:S01]  /*1200*/  LDC.64 R4, c[0x0][0x228] ;  /* 0x00008a00ff047b82 */ /* 0x001e220000000a00 */
        /* <DEDUP_REMOVED lines=22> */
.L_x_1774:
[----:B------:R-:W2:Y:S02]  /*1370*/  LDG.E.U8 R4, desc[UR36][R4.64] ;  /* 0x0000002404047981 */ /* 0x000ea4000c1e1100 */
[----:B--2---:R-:W-:-:S04]  /*1380*/  I2FP.F32.U32 R0, R4 ;  /* 0x0000000400007245 */ /* 0x004fc80000201000 */
[----:B------:R-:W-:-:S04]  /*1390*/  F2FP.BF16.F32.PACK_AB R0, RZ, R0 ;  /* 0x00000000ff00723e */ /* 0x000fc800000010ff */
[----:B------:R-:W-:Y:S01]  /*13a0*/  PRMT R19, R0, 0x7610, R19 ;  /* 0x0000761000137816 */ /* 0x000fe20000000013 */
[----:B------:R-:W-:Y:S06]  /*13b0*/  BRA `(.L_x_1776) ;  /* 0x0000000c00c87947 */ /* 0x000fec0003800000 */
.L_x_1773:
        /* <DEDUP_REMOVED lines=11> */
.L_x_1778:
[----:B------:R-:W2:Y:S02]  /*1470*/  LDG.E R4, desc[UR36][R4.64] ;  /* 0x0000002404047981 */ /* 0x000ea4000c1e1900 */
[----:B--2---:R-:W-:-:S04]  /*1480*/  I2FP.F32.S32 R0, R4 ;  /* 0x0000000400007245 */ /* 0x004fc80000201400 */
[----:B------:R-:W-:-:S04]  /*1490*/  F2FP.BF16.F32.PACK_AB R0, RZ, R0 ;  /* 0x00000000ff00723e */ /* 0x000fc800000010ff */
[----:B------:R-:W-:Y:S01]  /*14a0*/  PRMT R19, R0, 0x7610, R19 ;  /* 0x0000761000137816 */ /* 0x000fe20000000013 */
[----:B------:R-:W-:Y:S06]  /*14b0*/  BRA `(.L_x_1776) ;  /* 0x0000000c00887947 */ /* 0x000fec0003800000 */
.L_x_1777:
[----:B------:R-:W2:Y:S02]  /*14c0*/  LDG.E.U16 R4, desc[UR36][R4.64] ;  /* 0x0000002404047981 */ /* 0x000ea4000c1e1500 */
[----:B--2---:R-:W0:Y:S02]  /*14d0*/  I2F.S16 R0, R4 ;  /* 0x0000000400007306 */ /* 0x004e240000101400 */
[----:B0-----:R-:W-:-:S04]  /*14e0*/  F2FP.BF16.F32.PACK_AB R0, RZ, R0 ;  /* 0x00000000ff00723e */ /* 0x001fc800000010ff */
[----:B------:R-:W-:Y:S01]  /*14f0*/  PRMT R19, R0, 0x7610, R19 ;  /* 0x0000761000137816 */ /* 0x000fe20000000013 */
[----:B------:R-:W-:Y:S06]  /*1500*/  BRA `(.L_x_1776) ;  /* 0x0000000c00747947 */ /* 0x000fec0003800000 */
.L_x_1772:
        /* <DEDUP_REMOVED lines=9> */
.L_x_1780:
[----:B------:R-:W2:Y:S02]  /*15a0*/  LDG.E.U16 R0, desc[UR36][R4.64] ;  /* 0x0000002404007981 */ /* 0x000ea4000c1e1500 */
[----:B--2---:R-:W-:-:S05]  /*15b0*/  HADD2.F32 R0, -RZ, R0.H0_H0 ;  /* 0x20000000ff007230 */ /* 0x004fca0000004100 */
[----:B------:R-:W-:-:S04]  /*15c0*/  F2FP.BF16.F32.PACK_AB R0, RZ, R0 ;  /* 0x00000000ff00723e */ /* 0x000fc800000010ff */
[----:B------:R-:W-:Y:S01]  /*15d0*/  PRMT R19, R0, 0x7610, R19 ;  /* 0x0000761000137816 */ /* 0x000fe20000000013 */
[----:B------:R-:W-:Y:S06]  /*15e0*/  BRA `(.L_x_1776) ;  /* 0x0000000c003c7947 */ /* 0x000fec0003800000 */
.L_x_1779:
        /* <DEDUP_REMOVED lines=9> */
.L_x_1782:
[----:B------:R-:W2:Y:S02]  /*1680*/  LDG.E.U16 R4, desc[UR36][R4.64] ;  /* 0x0000002404047981 */ /* 0x000ea4000c1e1500 */
[----:B--2---:R-:W-:-:S05]  /*1690*/  HADD2.F32 R0, -RZ, R4.H0_H0 ;  /* 0x20000004ff007230 */ /* 0x004fca0000004100 */
[----:B------:R-:W-:-:S04]  /*16a0*/  F2FP.BF16.F32.PACK_AB R0, RZ, R0 ;  /* 0x00000000ff00723e */ /* 0x000fc800000010ff */
[----:B------:R-:W-:Y:S01]  /*16b0*/  PRMT R19, R0, 0x7610, R19 ;  /* 0x0000761000137816 */ /* 0x000fe20000000013 */
[----:B------:R-:W-:Y:S06]  /*16c0*/  BRA `(.L_x_1776) ;  /* 0x0000000c00047947 */ /* 0x000fec0003800000 */
.L_x_1781:
        /* <DEDUP_REMOVED lines=9> */
.L_x_1771:
        /* <DEDUP_REMOVED lines=14> */
.L_x_1785:
        /* <DEDUP_REMOVED lines=9> */
.L_x_1784:
        /* <DEDUP_REMOVED lines=28> */
.L_x_1787:
        /* <DEDUP_REMOVED lines=15> */
.L_x_1786:
[----:B------:R0:W5:Y:S01]  /*1b80*/  LDG.E.U16 R19, desc[UR36][R4.64] ;  /* 0x0000002404137981 */ /* 0x000162000c1e1500 */
[----:B------:R-:W-:Y:S05]  /*1b90*/  BRA `(.L_x_1776) ;  /* 0x0000000400d07947 */ /* 0x000fea0003800000 */
.L_x_1783:
        /* <DEDUP_REMOVED lines=13> */
.L_x_1790:
        /* <DEDUP_REMOVED lines=21> */
.L_x_1794:
[----:B------:R-:W-:Y:S05]  /*1dc0*/  BSYNC B1 ;  /* 0x0000000000017941 */ /* 0x000fea0003800000 */
.L_x_1793:
[----:B------:R-:W-:Y:S01]  /*1dd0*/  LEA R5, R0, 0x3b800000, 0x17 ;  /* 0x3b80000000057811 */ /* 0x000fe200078eb8ff */
[----:B------:R-:W-:-:S05]  /*1de0*/  IMAD.SHL.U32 R0, R3, 0x100000, RZ ;  /* 0x0010000003007824 */ /* 0x000fca00078e00ff */
[----:B------:R-:W-:-:S07]  /*1df0*/  LOP3.LUT R0, R5, R0, R6, 0xfe, !PT ;  /* 0x0000000005007212 */ /* 0x000fce00078efe06 */
.L_x_1792:
[----:B------:R-:W-:Y:S05]  /*1e00*/  BSYNC B0 ;  /* 0x0000000000007941 */ /* 0x000fea0003800000 */
.L_x_1791:
[----:B------:R-:W-:-:S04]  /*1e10*/  F2FP.BF16.F32.PACK_AB R0, RZ, R0 ;  /* 0x00000000ff00723e */ /* 0x000fc800000010ff */
[----:B------:R-:W-:Y:S01]  /*1e20*/  PRMT R19, R0, 0x7610, R19 ;  /* 0x0000761000137816 */ /* 0x000fe20000000013 */
[----:B------:R-:W-:Y:S06]  /*1e30*/  BRA `(.L_x_1776) ;  /* 0x0000000400287947 */ /* 0x000fec0003800000 */
.L_x_1789:
        /* <DEDUP_REMOVED lines=21> */
.L_x_1798:
[----:B------:R-:W-:Y:S05]  /*1f90*/  BSYNC B1 ;  /* 0x0000000000017941 */ /* 0x000fea0003800000 */
.L_x_1797:
[----:B------:R-:W-:Y:S01]  /*1fa0*/  LEA R5, R0, 0x37800000, 0x17 ;  /* 0x3780000000057811 */ /* 0x000fe200078eb8ff */
[----:B------:R-:W-:-:S05]  /*1fb0*/  IMAD.SHL.U32 R0, R3, 0x200000, RZ ;  /* 0x0020000003007824 */ /* 0x000fca00078e00ff */
[----:B------:R-:W-:-:S07]  /*1fc0*/  LOP3.LUT R0, R5, R0, R6, 0xfe, !PT ;  /* 0x0000000005007212 */ /* 0x000fce00078efe06 */
.L_x_1796:
[----:B------:R-:W-:Y:S05]  /*1fd0*/  BSYNC B0 ;  /* 0x0000000000007941 */ /* 0x000fea0003800000 */
.L_x_1795:
[----:B------:R-:W-:-:S04]  /*1fe0*/  F2FP.BF16.F32.PACK_AB R0, RZ, R0 ;  /* 0x00000000ff00723e */ /* 0x000fc800000010ff */
[----:B------:R-:W-:Y:S01]  /*1ff0*/  PRMT R19, R0, 0x7610, R19 ;  /* 0x0000761000137816 */ /* 0x000fe20000000013 */
[----:B------:R-:W-:Y:S06]  /*2000*/  BRA `(.L_x_1776) ;  /* 0x0000000000b47947 */ /* 0x000fec0003800000 */
.L_x_1788:
        /* <DEDUP_REMOVED lines=14> */
.L_x_1802:
[----:B------:R-:W-:Y:S05]  /*20f0*/  BSYNC B0 ;  /* 0x0000000000007941 */ /* 0x000fea0003800000 */
.L_x_1801:
[----:B------:R-:W-:-:S04]  /*2100*/  F2FP.BF16.F32.PACK_AB R0, RZ, R0 ;  /* 0x00000000ff00723e */ /* 0x000fc800000010ff */
[----:B------:R-:W-:Y:S01]  /*2110*/  PRMT R19, R0, 0x7610, R19 ;  /* 0x0000761000137816 */ /* 0x000fe20000000013 */
[----:B------:R-:W-:Y:S06]  /*2120*/  BRA `(.L_x_1776) ;  /* 0x00000000006c7947 */ /* 0x000fec0003800000 */
.L_x_1775:
        /* <DEDUP_REMOVED lines=15> */
[----:B0----5:R-:W-:Y:S05]  /*2220*/  CALL.ABS.NOINC R14 ;  /* 0x000000000e007343 */ /* 0x021fea0003c00000 */
.L_x_1803:
[----:B------:R-:W-:Y:S01]  /*2230*/  PRMT R19, RZ, 0x7610, R19 ;  /* 0x00007610ff137816 */ /* 0x000fe20000000013 */
[----:B------:R-:W-:Y:S06]  /*2240*/  BRA `(.L_x_1776) ;  /* 0x0000000000247947 */ /* 0x000fec0003800000 */
.L_x_1800:
[----:B------:R-:W2:Y:S02]  /*2250*/  LDG.E.64 R4, desc[UR36][R4.64] ;  /* 0x0000002404047981 */ /* 0x000ea4000c1e1b00 */
[----:B--2---:R-:W0:Y:S02]  /*2260*/  I2F.U64 R0, R4 ;  /* 0x0000000400007312 */ /* 0x004e240000301000 */
[----:B0-----:R-:W-:-:S04]  /*2270*/  F2FP.BF16.F32.PACK_AB R0, RZ, R0 ;  /* 0x00000000ff00723e */ /* 0x001fc800000010ff */
[----:B------:R-:W-:Y:S01]  /*2280*/  PRMT R19, R0, 0x7610, R19 ;  /* 0x0000761000137816 */ /* 0x000fe20000000013 */
[----:B------:R-:W-:Y:S06]  /*2290*/  BRA `(.L_x_1776) ;  /* 0x0000000000107947 */ /* 0x000fec0003800000 */
.L_x_1799:
[----:B------:R-:W2:Y:S02]  /*22a0*/  LDG.E R4, desc[UR36][R4.64] ;  /* 0x0000002404047981 */ /* 0x000ea4000c1e1900 */
[----:B--2---:R-:W-:-:S04]  /*22b0*/  I2FP.F32.U32 R0, R4 ;  /* 0x0000000400007245 */ /* 0x004fc80000201000 */
[----:B------:R-:W-:-:S04]  /*22c0*/  F2FP.BF16.F32.PACK_AB R0, RZ, R0 ;  /* 0x00000000ff00723e */ /* 0x000fc800000010ff */
[----:B------:R-:W-:-:S07]  /*22d0*/  PRMT R19, R0, 0x7610, R19 ;  /* 0x0000761000137816 */ /* 0x000fce0000000013 */
.L_x_1776:
[----:B------:R-:W-:-:S07]  /*22e0*/  VIADD R23, R23, 0x80 ;  /* 0x0000008017177836 */ /* 0x000fce0000000000 */
.L_x_1770:
[----:B------:R-:W-:Y:S05]  /*22f0*/  BSYNC B6 ;  /* 0x0000000000067941 */ /* 0x000fea0003800000 */
.L_x_1769:
[----:B------:R-:W-:Y:S01]  /*2300*/  ISETP.GE.AND P0, PT, R23, R16, PT ;  /* 0x000000101700720c */ /* 0x000fe20003f06270 */
[----:B------:R-:W-:Y:S01]  /*2310*/  BSSY B6, `(.L_x_1804) ;  /* 0x0000113000067945 */ /* 0x000fe20003800000 */
[----:B------:R-:W-:Y:S02]  /*2320*/  PRMT R18, RZ, 0x7610, R18 ;  /* 0x00007610ff127816 */ /* 0x000fe40000000012 */
[----:B------:R-:W-:-:S09]  /*2330*/  PRMT R24, RZ, 0x7610, R24 ;  /* 0x00007610ff187816 */ /* 0x000fd20000000018 */
        /* <DEDUP_REMOVED lines=24> */
.L_x_1809:
[----:B------:R-:W2:Y:S02]  /*24c0*/  LDG.E.U8 R4, desc[UR36][R4.64] ;  /* 0x0000002404047981 */ /* 0x000ea4000c1e1100 */
[----:B--2---:R-:W-:-:S04]  /*24d0*/  I2FP.F32.U32 R0, R4 ;  /* 0x0000000400007245 */ /* 0x004fc80000201000 */
[----:B------:R-:W-:-:S04]  /*24e0*/  F2FP.BF16.F32.PACK_AB R0, RZ, R0 ;  /* 0x00000000ff00723e */ /* 0x000fc800000010ff */
[----:B------:R-:W-:Y:S01]  /*24f0*/  PRMT R24, R0, 0x7610, R24 ;  /* 0x0000761000187816 */ /* 0x000fe20000000018 */
[----:B------:R-:W-:Y:S06]  /*2500*/  BRA `(.L_x_1811) ;  /* 0x0000000c00c87947 */ /* 0x000fec0003800000 */
.L_x_1808:
        /* <DEDUP_REMOVED lines=11> */
.L_x_1813:
[----:B------:R-:W2:Y:S02]  /*25c0*/  LDG.E R4, desc[UR36][R4.64] ;  /* 0x0000002404047981 */ /* 0x000ea4000c1e1900 */
[----:B--2---:R-:W-:-:S04]  /*25d0*/  I2FP.F32.S32 R0, R4 ;  /* 0x0000000400007245 */ /* 0x004fc80000201400 */
[----:B------:R-:W-:-:S04]  /*25e0*/  F2FP.BF16.F32.PACK_AB R0, RZ, R0 ;  /* 0x00000000ff00723e */ /* 0x000fc800000010ff */
[----:B------:R-:W-:Y:S01]  /*25f0*/  PRMT R24, R0, 0x7610, R24 ;  /* 0x0000761000187816 */ /* 0x000fe20000000018 */
[----:B------:R-:W-:Y:S06]  /*2600*/  BRA `(.L_x_1811) ;  /* 0x0000000c00887947 */ /* 0x000fec0003800000 */
.L_x_1812:
[----:B------:R-:W2:Y:S02]  /*2610*/  LDG.E.U16 R4, desc[UR36][R4.64] ;  /* 0x0000002404047981 */ /* 0x000ea4000c1e1500 */
[----:B--2---:R-:W0:Y:S02]  /*2620*/  I2F.S16 R0, R4 ;  /* 0x0000000400007306 */ /* 0x004e240000101400 */
[----:B0-----:R-:W-:-:S04]  /*2630*/  F2FP.BF16.F32.PACK_AB R0, RZ, R0 ;  /* 0x00000000ff00723e */ /* 0x001fc800000010ff */
[----:B------:R-:W-:Y:S01]  /*2640*/  PRMT R24, R0, 0x7610, R24 ;  /* 0x0000761000187816 */ /* 0x000fe20000000018 */
[----:B------:R-:W-:Y:S06]  /*2650*/  BRA `(.L_x_1811) ;  /* 0x0000000c00747947 */ /* 0x000fec0003800000 */
.L_x_1807:
        /* <DEDUP_REMOVED lines=9> */
.L_x_1815:
[----:B------:R-:W2:Y:S02]  /*26f0*/  LDG.E.U16 R0, desc[UR36][R4.64] ;  /* 0x0000002404007981 */ /* 0x000ea4000c1e1500 */
[----:B--2---:R-:W-:-:S05]  /*2700*/  HADD2.F32 R0, -RZ, R0.H0_H0 ;  /* 0x20000000ff007230 */ /* 0x004fca0000004100 */
[----:B------:R-:W-:-:S04]  /*2710*/  F2FP.BF16.F32.PACK_AB R0, RZ, R0 ;  /* 0x00000000ff00723e */ /* 0x000fc800000010ff */
[----:B------:R-:W-:Y:S01]  /*2720*/  PRMT R24, R0, 0x7610, R24 ;  /* 0x0000761000187816 */ /* 0x000fe20000000018 */
[----:B------:R-:W-:Y:S06]  /*2730*/  BRA `(.L_x_1811) ;  /* 0x0000000c003c7947 */ /* 0x000fec0003800000 */
.L_x_1814:
        /* <DEDUP_REMOVED lines=9> */
.L_x_1817:
[----:B------:R-:W2:Y:S02]  /*27d0*/  LDG.E.U16 R4, desc[UR36][R4.64] ;  /* 0x0000002404047981 */ /* 0x000ea4000c1e1500 */
[----:B--2---:R-:W-:-:S05]  /*27e0*/  HADD2.F32 R0, -RZ, R4.H0_H0 ;  /* 0x20000004ff007230 */ /* 0x004fca0000004100 */
[----:B------:R-:W-:-:S04]  /*27f0*/  F2FP.BF16.F32.PACK_AB R0, RZ, R0 ;  /* 0x00000000ff00723e */ /* 0x000fc800000010ff */
[----:B------:R-:W-:Y:S01]  /*2800*/  PRMT R24, R0, 0x7610, R24 ;  /* 0x0000761000187816 */ /* 0x000fe20000000018 */
[----:B------:R-:W-:Y:S06]  /*2810*/  BRA `(.L_x_1811) ;  /* 0x0000000c00047947 */ /* 0x000fec0003800000 */
.L_x_1816:
        /* <DEDUP_REMOVED lines=9> */
.L_x_1806:
        /* <DEDUP_REMOVED lines=14> */
.L_x_1820:
        /* <DEDUP_REMOVED lines=9> */
.L_x_1819:
        /* <DEDUP_REMOVED lines=28> */
.L_x_1822:
        /* <DEDUP_REMOVED lines=15> */
.L_x_1821:
[----:B------:R0:W5:Y:S01]  /*2cd0*/  LDG.E.U16 R24, desc[UR36][R4.64] ;  /* 0x0000002404187981 */ /* 0x000162000c1e1500 */
[----:B------:R-:W-:Y:S05]  /*2ce0*/  BRA `(.L_x_1811) ;  /* 0x0000000400d07947 */ /* 0x000fea0003800000 */
.L_x_1818:
        /* <DEDUP_REMOVED lines=13> */
.L_x_1825:
        /* <DEDUP_REMOVED lines=21> */
.L_x_1829:
[----:B------:R-:W-:Y:S05]  /*2f10*/  BSYNC B1 ;  /* 0x0000000000017941 */ /* 0x000fea0003800000 */
.L_x_1828:
[----:B------:R-:W-:Y:S01]  /*2f20*/  LEA R5, R0, 0x3b800000, 0x17 ;  /* 0x3b80000000057811 */ /* 0x000fe200078eb8ff */
[----:B------:R-:W-:-:S05]  /*2f30*/  IMAD.SHL.U32 R0, R3, 0x100000, RZ ;  /* 0x0010000003007824 */ /* 0x000fca00078e00ff */
[----:B------:R-:W-:-:S07]  /*2f40*/  LOP3.LUT R0, R5, R0, R6, 0xfe, !PT ;  /* 0x0000000005007212 */ /* 0x000fce00078efe06 */
.L_x_1827:
[----:B------:R-:W-:Y:S05]  /*2f50*/  BSYNC B0 ;  /* 0x0000000000007941 */ /* 0x000fea0003800000 */
.L_x_1826:
[----:B------:R-:W-:-:S04]  /*2f60*/  F2FP.BF16.F32.PACK_AB R0, RZ, R0 ;  /* 0x00000000ff00723e */ /* 0x000fc800000010ff */
[----:B------:R-:W-:Y:S01]  /*2f70*/  PRMT R24, R0, 0x7610, R24 ;  /* 0x0000761000187816 */ /* 0x000fe20000000018 */
[----:B------:R-:W-:Y:S06]  /*2f80*/  BRA `(.L_x_1811) ;  /* 0x0000000400287947 */ /* 0x000fec0003800000 */
.L_x_1824:
        /* <DEDUP_REMOVED lines=21> */
.L_x_1833:
[----:B------:R-:W-:Y:S05]  /*30e0*/  BSYNC B1 ;  /* 0x0000000000017941 */ /* 0x000fea0003800000 */
.L_x_1832:
[----:B------:R-:W-:Y:S01]  /*30f0*/  LEA R5, R0, 0x37800000, 0x17 ;  /* 0x3780000000057811 */ /* 0x000fe200078eb8ff */
[----:B------:R-:W-:-:S05]  /*3100*/  IMAD.SHL.U32 R0, R3, 0x200000, RZ ;  /* 0x0020000003007824 */ /* 0x000fca00078e00ff */
[----:B------:R-:W-:-:S07]  /*3110*/  LOP3.LUT R0, R5, R0, R6, 0xfe, !PT ;  /* 0x0000000005007212 */ /* 0x000fce00078efe06 */
.L_x_1831:
[----:B------:R-:W-:Y:S05]  /*3120*/  BSYNC B0 ;  /* 0x0000000000007941 */ /* 0x000fea0003800000 */
.L_x_1830:
[----:B------:R-:W-:-:S04]  /*3130*/  F2FP.BF16.F32.PACK_AB R0, RZ, R0 ;  /* 0x00000000ff00723e */ /* 0x000fc800000010ff */
[----:B------:R-:W-:Y:S01]  /*3140*/  PRMT R24, R0, 0x7610, R24 ;  /* 0x0000761000187816 */ /* 0x000fe20000000018 */
[----:B------:R-:W-:Y:S06]  /*3150*/  BRA `(.L_x_1811) ;  /* 0x0000000000b47947 */ /* 0x000fec0003800000 */
.L_x_1823:
        /* <DEDUP_REMOVED lines=14> */
.L_x_1837:
[----:B------:R-:W-:Y:S05]  /*3240*/  BSYNC B0 ;  /* 0x0000000000007941 */ /* 0x000fea0003800000 */
.L_x_1836:
[----:B------:R-:W-:-:S04]  /*3250*/  F2FP.BF16.F32.PACK_AB R0, RZ, R0 ;  /* 0x00000000ff00723e */ /* 0x000fc800000010ff */
[----:B------:R-:W-:Y:S01]  /*3260*/  PRMT R24, R0, 0x7610, R24 ;  /* 0x0000761000187816 */ /* 0x000fe20000000018 */
[----:B------:R-:W-:Y:S06]  /*3270*/  BRA `(.L_x_1811) ;  /* 0x00000000006c7947 */ /* 0x000fec0003800000 */
.L_x_1810:
        /* <DEDUP_REMOVED lines=16> */
.L_x_1838:
[----:B------:R-:W-:Y:S01]  /*3380*/  PRMT R24, RZ, 0x7610, R24 ;  /* 0x00007610ff187816 */ /* 0x000fe20000000018 */
[----:B------:R-:W-:Y:S06]  /*3390*/  BRA `(.L_x_1811) ;  /* 0x0000000000247947 */ /* 0x000fec0003800000 */
.L_x_1835:
[----:B------:R-:W2:Y:S02]  /*33a0*/  LDG.E.64 R4, desc[UR36][R4.64] ;  /* 0x0000002404047981 */ /* 0x000ea4000c1e1b00 */
[----:B--2---:R-:W0:Y:S02]  /*33b0*/  I2F.U64 R0, R4 ;  /* 0x0000000400007312 */ /* 0x004e240000301000 */
[----:B0-----:R-:W-:-:S04]  /*33c0*/  F2FP.BF16.F32.PACK_AB R0, RZ, R0 ;  /* 0x00000000ff00723e */ /* 0x001fc800000010ff */
[----:B------:R-:W-:Y:S01]  /*33d0*/  PRMT R24, R0, 0x7610, R24 ;  /* 0x0000761000187816 */ /* 0x000fe20000000018 */
[----:B------:R-:W-:Y:S06]  /*33e0*/  BRA `(.L_x_1811) ;  /* 0x0000000000107947 */ /* 0x000fec0003800000 */
.L_x_1834:
[----:B------:R-:W2:Y:S02]  /*33f0*/  LDG.E R4, desc[UR36][R4.64] ;  /* 0x0000002404047981 */ /* 0x000ea4000c1e1900 */
[----:B--2---:R-:W-:-:S04]  /*3400*/  I2FP.F32.U32 R0, R4 ;  /* 0x0000000400007245 */ /* 0x004fc80000201000 */
[----:B------:R-:W-:-:S04]  /*3410*/  F2FP.BF16.F32.PACK_AB R0, RZ, R0 ;  /* 0x00000000ff00723e */ /* 0x000fc800000010ff */
[----:B------:R-:W-:-:S07]  /*3420*/  PRMT R24, R0, 0x7610, R24 ;  /* 0x0000761000187816 */ /* 0x000fce0000000018 */
.L_x_1811:
[----:B------:R-:W-:-:S07]  /*3430*/  VIADD R23, R23, 0x80 ;  /* 0x0000008017177836 */ /* 0x000fce0000000000 */
.L_x_1805:
[----:B------:R-:W-:Y:S05]  /*3440*/  BSYNC B6 ;  /* 0x0000000000067941 */ /* 0x000fea0003800000 */
.L_x_1804:
[----:B------:R-:W-:Y:S01]  /*3450*/  ISETP.GE.AND P0, PT, R23, R16, PT ;  /* 0x000000101700720c */ /* 0x000fe20003f06270 */
[----:B------:R-:W-:-:S12]  /*3460*/  BSSY B6, `(.L_x_1839) ;  /* 0x000010f000067945 */ /* 0x000fd80003800000 */
[----:B------:R-:W-:Y:S05]  /*3470*/  @P0 BRA `(.L_x_1840) ;  /* 0x0000001000340947 */ /* 0x000fea0003800000 */
[----:B0-----:R-:W0:Y:S01]  /*3480*/  LDC.64 R4, c[0x0][0x228] ;  /* 0x00008a00ff047b82 */ /* 0x001e220000000a00 */
        /* <DEDUP_REMOVED lines=21> */
.L_x_1844:
[----:B------:R-:W2:Y:S02]  /*35e0*/  LDG.E.U8 R4, desc[UR36][R4.64] ;  /* 0x0000002404047981 */ /* 0x000ea4000c1e1100 */
[----:B--2---:R-:W-:-:S04]  /*35f0*/  I2FP.F32.U32 R0, R4 ;  /* 0x0000000400007245 */ /* 0x004fc80000201000 */
[----:B------:R-:W-:-:S04]  /*3600*/  F2FP.BF16.F32.PACK_AB R0, RZ, R0 ;  /* 0x00000000ff00723e */ /* 0x000fc800000010ff */
[----:B------:R-:W-:Y:S01]  /*3610*/  PRMT R18, R0, 0x7610, R18 ;  /* 0x0000761000127816 */ /* 0x000fe20000000012 */
[----:B------:R-:W-:Y:S06]  /*3620*/  BRA `(.L_x_1840) ;  /* 0x0000000c00c87947 */ /* 0x000fec0003800000 */
.L_x_1843:
        /* <DEDUP_REMOVED lines=11> */
.L_x_1847:
[----:B------:R-:W2:Y:S02]  /*36e0*/  LDG.E R4, desc[UR36][R4.64] ;  /* 0x0000002404047981 */ /* 0x000ea4000c1e1900 */
[----:B--2---:R-:W-:-:S04]  /*36f0*/  I2FP.F32.S32 R0, R4 ;  /* 0x0000000400007245 */ /* 0x004fc80000201400 */
[----:B------:R-:W-:-:S04]  /*3700*/  F2FP.BF16.F32.PACK_AB R0, RZ, R0 ;  /* 0x00000000ff00723e */ /* 0x000fc800000010ff */
[----:B------:R-:W-:Y:S01]  /*3710*/  PRMT R18, R0, 0x7610, R18 ;  /* 0x0000761000127816 */ /* 0x000fe20000000012 */
[----:B------:R-:W-:Y:S06]  /*3720*/  BRA `(.L_x_1840) ;  /* 0x0000000c00887947 */ /* 0x000fec0003800000 */
.L_x_1846:
[----:B------:R-:W2:Y:S02]  /*3730*/  LDG.E.U16 R4, desc[UR36][R4.64] ;  /* 0x0000002404047981 */ /* 0x000ea4000c1e1500 */
[----:B--2---:R-:W0:Y:S02]  /*3740*/  I2F.S16 R0, R4 ;  /* 0x0000000400007306 */ /* 0x004e240000101400 */
[----:B0-----:R-:W-:-:S04]  /*3750*/  F2FP.BF16.F32.PACK_AB R0, RZ, R0 ;  /* 0x00000000ff00723e */ /* 0x001fc800000010ff */
[----:B------:R-:W-:Y:S01]  /*3760*/  PRMT R18, R0, 0x7610, R18 ;  /* 0x0000761000127816 */ /* 0x000fe20000000012 */
[----:B------:R-:W-:Y:S06]  /*3770*/  BRA `(.L_x_1840) ;  /* 0x0000000c00747947 */ /* 0x000fec0003800000 */
.L_x_1842:
        /* <DEDUP_REMOVED lines=9> */
.L_x_1849:
[----:B------:R-:W2:Y:S02]  /*3810*/  LDG.E.U16 R0, desc[UR36][R4.64] ;  /* 0x0000002404007981 */ /* 0x000ea4000c1e1500 */
[----:B--2---:R-:W-:-:S05]  /*3820*/  HADD2.F32 R0, -RZ, R0.H0_H0 ;  /* 0x20000000ff007230 */ /* 0x004fca0000004100 */
[----:B------:R-:W-:-:S04]  /*3830*/  F2FP.BF16.F32.PACK_AB R0, RZ, R0 ;  /* 0x00000000ff00723e */ /* 0x000fc800000010ff */
[----:B------:R-:W-:Y:S01]  /*3840*/  PRMT R18, R0, 0x7610, R18 ;  /* 0x0000761000127816 */ /* 0x000fe20000000012 */
[----:B------:R-:W-:Y:S06]  /*3850*/  BRA `(.L_x_1840) ;  /* 0x0000000c003c7947 */ /* 0x000fec0003800000 */
.L_x_1848:
        /* <DEDUP_REMOVED lines=9> */
.L_x_1851:
[----:B------:R-:W2:Y:S02]  /*38f0*/  LDG.E.U16 R4, desc[UR36][R4.64] ;  /* 0x0000002404047981 */ /* 0x000ea4000c1e1500 */
[----:B--2---:R-:W-:-:S05]  /*3900*/  HADD2.F32 R0, -RZ, R4.H0_H0 ;  /* 0x20000004ff007230 */ /* 0x004fca0000004100 */
[----:B------:R-:W-:-:S04]  /*3910*/  F2FP.BF16.F32.PACK_AB R0, RZ, R0 ;  /* 0x00000000ff00723e */ /* 0x000fc800000010ff */
[----:B------:R-:W-:Y:S01]  /*3920*/  PRMT R18, R0, 0x7610, R18 ;  /* 0x0000761000127816 */ /* 0x000fe20000000012 */
[----:B------:R-:W-:Y:S06]  /*3930*/  BRA `(.L_x_1840) ;  /* 0x0000000c00047947 */ /* 0x000fec0003800000 */
.L_x_1850:
        /* <DEDUP_REMOVED lines=9> */
.L_x_1841:
        /* <DEDUP_REMOVED lines=14> */
.L_x_1854:
        /* <DEDUP_REMOVED lines=9> */
.L_x_1853:
        /* <DEDUP_REMOVED lines=28> */
.L_x_1856:
        /* <DEDUP_REMOVED lines=15> */
.L_x_1855:
[----:B------:R1:W5:Y:S01]  /*3df0*/  LDG.E.U16 R18, desc[UR36][R4.64] ;  /* 0x0000002404127981 */ /* 0x000362000c1e1500 */
[----:B------:R-:W-:Y:S05]  /*3e00*/  BRA `(.L_x_1840) ;  /* 0x0000000400d07947 */ /* 0x000fea0003800000 */
.L_x_1852:
        /* <DEDUP_REMOVED lines=13> */
.L_x_1859:
        /* <DEDUP_REMOVED lines=21> */
.L_x_1863:
[----:B------:R-:W-:Y:S05]  /*4030*/  BSYNC B1 ;  /* 0x0000000000017941 */ /* 0x000fea0003800000 */
.L_x_1862:
[----:B------:R-:W-:Y:S01]  /*4040*/  LEA R5, R0, 0x3b800000, 0x17 ;  /* 0x3b80000000057811 */ /* 0x000fe200078eb8ff */
[----:B------:R-:W-:-:S05]  /*4050*/  IMAD.SHL.U32 R0, R3, 0x100000, RZ ;  /* 0x0010000003007824 */ /* 0x000fca00078e00ff */
[----:B------:R-:W-:-:S07]  /*4060*/  LOP3.LUT R0, R5, R0, R6, 0xfe, !PT ;  /* 0x0000000005007212 */ /* 0x000fce00078efe06 */
.L_x_1861:
[----:B------:R-:W-:Y:S05]  /*4070*/  BSYNC B0 ;  /* 0x0000000000007941 */ /* 0x000fea0003800000 */
.L_x_1860:
[----:B------:R-:W-:-:S04]  /*4080*/  F2FP.BF16.F32.PACK_AB R0, RZ, R0 ;  /* 0x00000000ff00723e */ /* 0x000fc800000010ff */
[----:B------:R-:W-:Y:S01]  /*4090*/  PRMT R18, R0, 0x7610, R18 ;  /* 0x0000761000127816 */ /* 0x000fe20000000012 */
[----:B------:R-:W-:Y:S06]  /*40a0*/  BRA `(.L_x_1840) ;  /* 0x0000000400287947 */ /* 0x000fec0003800000 */
.L_x_1858:
        /* <DEDUP_REMOVED lines=21> */
.L_x_1867:
[----:B------:R-:W-:Y:S05]  /*4200*/  BSYNC B1 ;  /* 0x0000000000017941 */ /* 0x000fea0003800000 */
.L_x_1866:
[----:B------:R-:W-:Y:S01]  /*4210*/  LEA R5, R0, 0x37800000, 0x17 ;  /* 0x3780000000057811 */ /* 0x000fe200078eb8ff */
[----:B------:R-:W-:-:S05]  /*4220*/  IMAD.SHL.U32 R0, R3, 0x200000, RZ ;  /* 0x0020000003007824 */ /* 0x000fca00078e00ff */
[----:B------:R-:W-:-:S07]  /*4230*/  LOP3.LUT R0, R5, R0, R6, 0xfe, !PT ;  /* 0x0000000005007212 */ /* 0x000fce00078efe06 */
.L_x_1865:
[----:B------:R-:W-:Y:S05]  /*4240*/  BSYNC B0 ;  /* 0x0000000000007941 */ /* 0x000fea0003800000 */
.L_x_1864:
[----:B------:R-:W-:-:S04]  /*4250*/  F2FP.BF16.F32.PACK_AB R0, RZ, R0 ;  /* 0x00000000ff00723e */ /* 0x000fc800000010ff */
[----:B------:R-:W-:Y:S01]  /*4260*/  PRMT R18, R0, 0x7610, R18 ;  /* 0x0000761000127816 */ /* 0x000fe20000000012 */
[----:B------:R-:W-:Y:S06]  /*4270*/  BRA `(.L_x_1840) ;  /* 0x0000000000b47947 */ /* 0x000fec0003800000 */
.L_x_1857:
        /* <DEDUP_REMOVED lines=14> */
.L_x_1871:
[----:B------:R-:W-:Y:S05]  /*4360*/  BSYNC B0 ;  /* 0x0000000000007941 */ /* 0x000fea0003800000 */
.L_x_1870:
[----:B------:R-:W-:-:S04]  /*4370*/  F2FP.BF16.F32.PACK_AB R0, RZ, R0 ;  /* 0x00000000ff00723e */ /* 0x000fc800000010ff */
[----:B------:R-:W-:Y:S01]  /*4380*/  PRMT R18, R0, 0x7610, R18 ;  /* 0x0000761000127816 */ /* 0x000fe20000000012 */
[----:B------:R-:W-:Y:S06]  /*4390*/  BRA `(.L_x_1840) ;  /* 0x00000000006c7947 */ /* 0x000fec0003800000 */
.L_x_1845:
        /* <DEDUP_REMOVED lines=16> */
.L_x_1872:
[----:B------:R-:W-:Y:S01]  /*44a0*/  PRMT R18, RZ, 0x7610, R18 ;  /* 0x00007610ff127816 */ /* 0x000fe20000000012 */
[----:B------:R-:W-:Y:S06]  /*44b0*/  BRA `(.L_x_1840) ;  /* 0x0000000000247947 */ /* 0x000fec0003800000 */
.L_x_1869:
[----:B------:R-:W2:Y:S02]  /*44c0*/  LDG.E.64 R4, desc[UR36][R4.64] ;  /* 0x0000002404047981 */ /* 0x000ea4000c1e1b00 */
[----:B--2---:R-:W0:Y:S02]  /*44d0*/  I2F.U64 R0, R4 ;  /* 0x0000000400007312 */ /* 0x004e240000301000 */
[----:B0-----:R-:W-:-:S04]  /*44e0*/  F2FP.BF16.F32.PACK_AB R0, RZ, R0 ;  /* 0x00000000ff00723e */ /* 0x001fc800000010ff */
[----:B------:R-:W-:Y:S01]  /*44f0*/  PRMT R18, R0, 0x7610, R18 ;  /* 0x0000761000127816 */ /* 0x000fe20000000012 */
[----:B------:R-:W-:Y:S06]  /*4500*/  BRA `(.L_x_1840) ;  /* 0x0000000000107947 */ /* 0x000fec0003800000 */
.L_x_1868:
[----:B------:R-:W2:Y:S02]  /*4510*/  LDG.E R4, desc[UR36][R4.64] ;  /* 0x0000002404047981 */ /* 0x000ea4000c1e1900 */
[----:B--2---:R-:W-:-:S04]  /*4520*/  I2FP.F32.U32 R0, R4 ;  /* 0x0000000400007245 */ /* 0x004fc80000201000 */
[----:B------:R-:W-:-:S04]  /*4530*/  F2FP.BF16.F32.PACK_AB R0, RZ, R0 ;  /* 0x00000000ff00723e */ /* 0x000fc800000010ff */
[----:B------:R-:W-:-:S07]  /*4540*/  PRMT R18, R0, 0x7610, R18 ;  /* 0x0000761000127816 */ /* 0x000fce0000000012 */
.L_x_1840:
[----:B------:R-:W-:Y:S05]  /*4550*/  BSYNC B6 ;  /* 0x0000000000067941 */ /* 0x000fea0003800000 */
.L_x_1839:
[----:B------:R-:W0:Y:S01]  /*4560*/  S2R R25, SR_TID.X ;  /* 0x0000000000197919 */ /* 0x000e220000002100 */
[----:B------:R-:W-:Y:S01]  /*4570*/  BSSY B6, `(.L_x_1873) ;  /* 0x000012b000067945 */ /* 0x000fe20003800000 */
[C---:B01----:R-:W-:Y:S01]  /*4580*/  VIADD R5, R25.reuse, 0x100 ;  /* 0x0000010019057836 */ /* 0x043fe20000000000 */
[C---:B------:R-:W-:Y:S01]  /*4590*/  ISETP.GE.AND P3, PT, R25.reuse, R16, PT ;  /* 0x000000101900720c */ /* 0x040fe20003f66270 */
[----:B------:R-:W-:-:S03]  /*45a0*/  VIADD R23, R25, 0x80 ;  /* 0x0000008019177836 */ /* 0x000fc60000000000 */
[-C--:B------:R-:W-:Y:S01]  /*45b0*/  ISETP.GE.AND P1, PT, R5, R16.reuse, PT ;  /* 0x000000100500720c */ /* 0x080fe20003f26270 */
[----:B------:R-:W-:Y:S01]  /*45c0*/  VIADD R5, R25, 0x180 ;  /* 0x0000018019057836 */ /* 0x000fe20000000000 */
[----:B------:R-:W-:-:S04]  /*45d0*/  ISETP.GE.AND P0, PT, R23, R16, PT ;  /* 0x000000101700720c */ /* 0x000fc80003f06270 */
[----:B------:R-:W-:-:S03]  /*45e0*/  ISETP.GE.AND P2, PT, R5, R16, PT ;  /* 0x000000100500720c */ /* 0x000fc60003f46270 */
[----:B------:R-:W0:Y:S01]  /*45f0*/  @!P3 LDC R5, c[0x0][0x218] ;  /* 0x00008600ff05bb82 */ /* 0x000e220000000800 */
[----:B-----5:R-:W-:-:S03]  /*4600*/  @!P3 IMAD.U32 R0, R17, 0x10000, RZ ;  /* 0x000100001100b824 */ /* 0x020fc600078e00ff */
[----:B------:R-:W-:Y:S02]  /*4610*/  @!P1 IMAD.U32 R24, R24, 0x10000, RZ ;  /* 0x0001000018189824 */ /* 0x000fe400078e00ff */
[----:B------:R-:W-:Y:S02]  /*4620*/  @!P0 IMAD.U32 R4, R19, 0x10000, RZ ;  /* 0x0001000013048824 */ /* 0x000fe400078e00ff */
[----:B------:R-:W1:Y:S02]  /*4630*/  @!P1 LDC R9, c[0x0][0x218] ;  /* 0x00008600ff099b82 */ /* 0x000e640000000800 */
[----:B------:R-:W-:-:S06]  /*4640*/  @!P2 IMAD.U32 R18, R18, 0x10000, RZ ;  /* 0x000100001212a824 */ /* 0x000fcc00078e00ff */
[----:B------:R-:W2:Y:S08]  /*4650*/  @!P2 LDC R11, c[0x0][0x218] ;  /* 0x00008600ff0bab82 */ /* 0x000eb00000000800 */
[----:B------:R-:W3:Y:S01]  /*4660*/  @!P0 LDC R7, c[0x0][0x218] ;  /* 0x00008600ff078b82 */ /* 0x000ee20000000800 */
[----:B0-----:R-:W-:-:S04]  /*4670*/  @!P3 FMUL.FTZ R0, R0, R5 ;  /* 0x000000050000b220 */ /* 0x001fc80000410000 */
[----:B------:R0:W4:Y:S01]  /*4680*/  @!P3 F2F.BF16.F32 R3, R0 ;  /* 0x000000000003b304 */ /* 0x0001220000202000 */
[----:B-1----:R-:W-:-:S07]  /*4690*/  @!P1 FMUL.FTZ R24, R24, R9 ;  /* 0x0000000918189220 */ /* 0x002fce0000410000 */
[----:B------:R0:W1:Y:S01]  /*46a0*/  @!P1 F2F.BF16.F32 R17, R24 ;  /* 0x0000001800119304 */ /* 0x0000620000202000 */
[----:B--2---:R-:W-:Y:S02]  /*46b0*/  @!P2 FMUL.FTZ R5, R18, R11 ;  /* 0x0000000b1205a220 */ /* 0x004fe40000410000 */
[----:B------:R-:W2:Y:S05]  /*46c0*/  LDC.U8 R18, c[0x0][0x23c] ;  /* 0x00008f00ff127b82 */ /* 0x000eaa0000000000 */
[----:B------:R0:W0:Y:S01]  /*46d0*/  @!P2 F2F.BF16.F32 R19, R5 ;  /* 0x000000050013a304 */ /* 0x0000220000202000 */
[----:B---3--:R-:W-:-:S07]  /*46e0*/  @!P0 FMUL.FTZ R4, R4, R7 ;  /* 0x0000000704048220 */ /* 0x008fce0000410000 */
[----:B------:R3:W0:Y:S01]  /*46f0*/  @!P0 F2F.BF16.F32 R22, R4 ;  /* 0x0000000400168304 */ /* 0x0006220000202000 */
[----:B-1--4-:R-:W-:Y:S05]  /*4700*/  @P3 BRA `(.L_x_1874) ;  /* 0x0000001000443947 */ /* 0x012fea0003800000 */
[----:B------:R-:W1:Y:S01]  /*4710*/  LDC.64 R8, c[0x0][0x220] ;  /* 0x00008800ff087b82 */ /* 0x000e620000000a00 */
[----:B0-----:R-:W-:Y:S01]  /*4720*/  IMAD R0, R2, 0x200, R25 ;  /* 0x0000020002007824 */ /* 0x001fe200078e0219 */
[----:B--23--:R-:W-:Y:S01]  /*4730*/  PRMT R4, R18, 0x9910, RZ ;  /* 0x0000991012047816 */ /* 0x00cfe200000000ff */
[----:B------:R-:W-:Y:S02]  /*4740*/  ULDC UR4, c[0x0][0x240] ;  /* 0x0000900000047ab9 */ /* 0x000fe40000000800 */
[----:B------:R-:W-:Y:S02]  /*4750*/  IMAD R5, R0, UR4, RZ ;  /* 0x0000000400057c24 */ /* 0x000fe4000f8e02ff */
[----:B------:R-:W-:-:S05]  /*4760*/  IMAD.MOV.U32 R0, RZ, RZ, R4 ;  /* 0x000000ffff007224 */ /* 0x000fca00078e0004 */
        /* <DEDUP_REMOVED lines=12> */
[----:B------:R-:W-:Y:S02]  /*4830*/  IMAD.U32 R3, R3, 0x10000, RZ ;  /* 0x0001000003037824 */ /* 0x000fe400078e00ff */
[----:B------:R-:W-:-:S04]  /*4840*/  IMAD.MOV.U32 R25, RZ, RZ, R23 ;  /* 0x000000ffff197224 */ /* 0x000fc800078e0017 */
[----:B------:R-:W0:Y:S02]  /*4850*/  F2I.FTZ.TRUNC.NTZ R3, R3 ;  /* 0x0000000300037305 */ /* 0x000e24000021f100 */
[----:B0-----:R0:W-:Y:S01]  /*4860*/  STG.E.U8 desc[UR36][R8.64], R3 ;  /* 0x0000000308007986 */ /* 0x0011e2000c101124 */
[----:B------:R-:W-:Y:S05]  /*4870*/  BRA `(.L_x_1874) ;  /* 0x0000000c00e87947 */ /* 0x000fea0003800000 */
.L_x_1878:
[----:B------:R-:W-:Y:S02]  /*4880*/  IMAD.U32 R5, R3, 0x10000, RZ ;  /* 0x0001000003057824 */ /* 0x000fe400078e00ff */
[----:B------:R-:W-:-:S04]  /*4890*/  IMAD.MOV.U32 R25, RZ, RZ, R23 ;  /* 0x000000ffff197224 */ /* 0x000fc800078e0017 */
[----:B------:R-:W0:Y:S02]  /*48a0*/  F2I.S64.TRUNC R4, R5 ;  /* 0x0000000500047311 */ /* 0x000e24000020d900 */
[----:B0-----:R0:W-:Y:S01]  /*48b0*/  STG.E.U8 desc[UR36][R8.64], R4 ;  /* 0x0000000408007986 */ /* 0x0011e2000c101124 */
[----:B------:R-:W-:Y:S05]  /*48c0*/  BRA `(.L_x_1874) ;  /* 0x0000000c00d47947 */ /* 0x000fea0003800000 */
.L_x_1877:
[----:B------:R-:W-:-:S13]  /*48d0*/  ISETP.NE.AND P0, PT, R0, 0x2, PT ;  /* 0x000000020000780c */ /* 0x000fda0003f05270 */
[----:B------:R-:W-:Y:S05]  /*48e0*/  @!P0 BRA `(.L_x_1880) ;  /* 0x0000000000388947 */ /* 0x000fea0003800000 */
[----:B------:R-:W-:-:S13]  /*48f0*/  ISETP.NE.AND P0, PT, R0, 0x3, PT ;  /* 0x000000030000780c */ /* 0x000fda0003f05270 */
[----:B------:R-:W-:Y:S05]  /*4900*/  @!P0 BRA `(.L_x_1881) ;  /* 0x00000000001c8947 */ /* 0x000fea0003800000 */
[----:B------:R-:W-:-:S13]  /*4910*/  ISETP.NE.AND P0, PT, R0, 0x4, PT ;  /* 0x000000040000780c */ /* 0x000fda0003f05270 */
[----:B------:R-:W-:Y:S05]  /*4920*/  @P0 BRA `(.L_x_1879) ;  /* 0x0000000c00500947 */ /* 0x000fea0003800000 */
[----:B------:R-:W-:Y:S02]  /*4930*/  IMAD.U32 R4, R3, 0x10000, RZ ;  /* 0x0001000003047824 */ /* 0x000fe400078e00ff */
[----:B------:R-:W-:-:S04]  /*4940*/  IMAD.MOV.U32 R25, RZ, RZ, R23 ;  /* 0x000000ffff197224 */ /* 0x000fc800078e0017 */
[----:B------:R-:W0:Y:S02]  /*4950*/  F2I.S64.TRUNC R4, R4 ;  /* 0x0000000400047311 */ /* 0x000e24000020d900 */
[----:B0-----:R0:W-:Y:S01]  /*4960*/  STG.E.64 desc[UR36][R8.64], R4 ;  /* 0x0000000408007986 */ /* 0x0011e2000c101b24 */
[----:B------:R-:W-:Y:S05]  /*4970*/  BRA `(.L_x_1874) ;  /* 0x0000000c00a87947 */ /* 0x000fea0003800000 */
.L_x_1881:
[----:B------:R-:W-:Y:S02]  /*4980*/  IMAD.U32 R3, R3, 0x10000, RZ ;  /* 0x0001000003037824 */ /* 0x000fe400078e00ff */
[----:B------:R-:W-:-:S04]  /*4990*/  IMAD.MOV.U32 R25, RZ, RZ, R23 ;  /* 0x000000ffff197224 */ /* 0x000fc800078e0017 */
[----:B------:R-:W0:Y:S02]  /*49a0*/  F2I.FTZ.TRUNC.NTZ R3, R3 ;  /* 0x0000000300037305 */ /* 0x000e24000021f100 */
[----:B0-----:R0:W-:Y:S01]  /*49b0*/  STG.E desc[UR36][R8.64], R3 ;  /* 0x0000000308007986 */ /* 0x0011e2000c101924 */
[----:B------:R-:W-:Y:S05]  /*49c0*/  BRA `(.L_x_1874) ;  /* 0x0000000c00947947 */ /* 0x000fea0003800000 */
.L_x_1880:
[----:B------:R-:W-:Y:S02]  /*49d0*/  IMAD.U32 R3, R3, 0x10000, RZ ;  /* 0x0001000003037824 */ /* 0x000fe400078e00ff */
[----:B------:R-:W-:-:S04]  /*49e0*/  IMAD.MOV.U32 R25, RZ, RZ, R23 ;  /* 0x000000ffff197224 */ /* 0x000fc800078e0017 */
[----:B------:R-:W0:Y:S02]  /*49f0*/  F2I.FTZ.TRUNC.NTZ R3, R3 ;  /* 0x0000000300037305 */ /* 0x000e24000021f100 */
[----:B0-----:R0:W-:Y:S01]  /*4a00*/  STG.E.U16 desc[UR36][R8.64], R3 ;  /* 0x0000000308007986 */ /* 0x0011e2000c101524 */
[----:B------:R-:W-:Y:S05]  /*4a10*/  BRA `(.L_x_1874) ;  /* 0x0000000c00807947 */ /* 0x000fea0003800000 */
.L_x_1876:
[----:B------:R-:W-:-:S13]  /*4a20*/  ISETP.GT.AND P0, PT, R0, 0x6, PT ;  /* 0x000000060000780c */ /* 0x000fda0003f04270 */
[----:B------:R-:W-:Y:S05]  /*4a30*/  @P0 BRA `(.L_x_1882) ;  /* 0x0000000000340947 */ /* 0x000fea0003800000 */
[----:B------:R-:W-:-:S13]  /*4a40*/  ISETP.NE.AND P0, PT, R0, 0x5, PT ;  /* 0x000000050000780c */ /* 0x000fda0003f05270 */
[----:B------:R-:W-:Y:S05]  /*4a50*/  @!P0 BRA `(.L_x_1883) ;  /* 0x0000000000188947 */ /* 0x000fea0003800000 */
[----:B------:R-:W-:-:S13]  /*4a60*/  ISETP.NE.AND P0, PT, R0, 0x6, PT ;  /* 0x000000060000780c */ /* 0x000fda0003f05270 */
[----:B------:R-:W-:Y:S05]  /*4a70*/  @P0 BRA `(.L_x_1879) ;  /* 0x0000000800fc0947 */ /* 0x000fea0003800000 */
[----:B------:R-:W-:Y:S02]  /*4a80*/  IMAD.U32 R3, R3, 0x10000, RZ ;  /* 0x0001000003037824 */ /* 0x000fe400078e00ff */
[----:B------:R-:W-:-:S03]  /*4a90*/  IMAD.MOV.U32 R25, RZ, RZ, R23 ;  /* 0x000000ffff197224 */ /* 0x000fc600078e0017 */
[----:B------:R0:W-:Y:S01]  /*4aa0*/  STG.E desc[UR36][R8.64], R3 ;  /* 0x0000000308007986 */ /* 0x0001e2000c101924 */
[----:B------:R-:W-:Y:S05]  /*4ab0*/  BRA `(.L_x_1874) ;  /* 0x0000000c00587947 */ /* 0x000fea0003800000 */
.L_x_1883:
[----:B------:R-:W-:Y:S02]  /*4ac0*/  IMAD.U32 R0, R3, 0x10000, RZ ;  /* 0x0001000003007824 */ /* 0x000fe400078e00ff */
[----:B------:R-:W-:-:S03]  /*4ad0*/  IMAD.MOV.U32 R25, RZ, RZ, R23 ;  /* 0x000000ffff197224 */ /* 0x000fc600078e0017 */
[----:B------:R-:W-:-:S05]  /*4ae0*/  F2FP.F16.F32.PACK_AB R0, RZ, R0 ;  /* 0x00000000ff00723e */ /* 0x000fca00000000ff */
[----:B------:R0:W-:Y:S01]  /*4af0*/  STG.E.U16 desc[UR36][R8.64], R0 ;  /* 0x0000000008007986 */ /* 0x0001e2000c101524 */
[----:B------:R-:W-:Y:S05]  /*4b00*/  BRA `(.L_x_1874) ;  /* 0x0000000c00447947 */ /* 0x000fea0003800000 */
.L_x_1882:
[----:B------:R-:W-:-:S13]  /*4b10*/  ISETP.NE.AND P0, PT, R0, 0x7, PT ;  /* 0x000000070000780c */ /* 0x000fda0003f05270 */
[----:B------:R-:W-:Y:S05]  /*4b20*/  @!P0 BRA `(.L_x_1884) ;  /* 0x00000000003c8947 */ /* 0x000fea0003800000 */
[----:B------:R-:W-:-:S13]  /*4b30*/  ISETP.NE.AND P0, PT, R0, 0x8, PT ;  /* 0x000000080000780c */ /* 0x000fda0003f05270 */
[----:B------:R-:W-:Y:S05]  /*4b40*/  @!P0 BRA `(.L_x_1885) ;  /* 0x00000000001c8947 */ /* 0x000fea0003800000 */
[----:B------:R-:W-:-:S13]  /*4b50*/  ISETP.NE.AND P0, PT, R0, 0x9, PT ;  /* 0x000000090000780c */ /* 0x000fda0003f05270 */
[----:B------:R-:W-:Y:S05]  /*4b60*/  @P0 BRA `(.L_x_1879) ;  /* 0x0000000800c00947 */ /* 0x000fea0003800000 */
[----:B------:R-:W-:Y:S02]  /*4b70*/  IMAD.U32 R4, R3, 0x10000, RZ ;  /* 0x0001000003047824 */ /* 0x000fe400078e00ff */
[----:B------:R-:W-:Y:S02]  /*4b80*/  IMAD.MOV.U32 R5, RZ, RZ, RZ ;  /* 0x000000ffff057224 */ /* 0x000fe400078e00ff */
[----:B------:R-:W-:-:S03]  /*4b90*/  IMAD.MOV.U32 R25, RZ, RZ, R23 ;  /* 0x000000ffff197224 */ /* 0x000fc600078e0017 */
[----:B------:R0:W-:Y:S01]  /*4ba0*/  STG.E.64 desc[UR36][R8.64], R4 ;  /* 0x0000000408007986 */ /* 0x0001e2000c101b24 */
[----:B------:R-:W-:Y:S05]  /*4bb0*/  BRA `(.L_x_1874) ;  /* 0x0000000c00187947 */ /* 0x000fea0003800000 */
.L_x_1885:
[----:B------:R-:W-:Y:S02]  /*4bc0*/  IMAD.U32 R3, R3, 0x10000, RZ ;  /* 0x0001000003037824 */ /* 0x000fe400078e00ff */
[----:B------:R-:W-:-:S03]  /*4bd0*/  IMAD.MOV.U32 R25, RZ, RZ, R23 ;  /* 0x000000ffff197224 */ /* 0x000fc600078e0017 */
[----:B------:R-:W-:-:S04]  /*4be0*/  F2FP.F16.F32.PACK_AB R3, RZ, R3 ;  /* 0x00000003ff03723e */ /* 0x000fc800000000ff */
[----:B------:R-:W-:-:S05]  /*4bf0*/  PRMT R3, R3, 0x5410, RZ ;  /* 0x0000541003037816 */ /* 0x000fca00000000ff */
[----:B------:R0:W-:Y:S01]  /*4c00*/  STG.E desc[UR36][R8.64], R3 ;  /* 0x0000000308007986 */ /* 0x0001e2000c101924 */
[----:B------:R-:W-:Y:S05]  /*4c10*/  BRA `(.L_x_1874) ;  /* 0x0000000c00007947 */ /* 0x000fea0003800000 */
.L_x_1884:
[----:B------:R-:W-:Y:S02]  /*4c20*/  IMAD.U32 R4, R3, 0x10000, RZ ;  /* 0x0001000003047824 */ /* 0x000fe400078e00ff */
[----:B------:R-:W-:Y:S02]  /*4c30*/  IMAD.MOV.U32 R25, RZ, RZ, R23 ;  /* 0x000000ffff197224 */ /* 0x000fe400078e0017 */
[----:B------:R-:W-:-:S06]  /*4c40*/  FMUL.FTZ R4, R4, 1 ;  /* 0x3f80000004047820 */ /* 0x000fcc0000410000 */
[----:B------:R-:W0:Y:S02]  /*4c50*/  F2F.F64.F32 R4, R4 ;  /* 0x0000000400047310 */ /* 0x000e240000201800 */
[----:B0-----:R0:W-:Y:S01]  /*4c60*/  STG.E.64 desc[UR36][R8.64], R4 ;  /* 0x0000000408007986 */ /* 0x0011e2000c101b24 */
[----:B------:R-:W-:Y:S05]  /*4c70*/  BRA `(.L_x_1874) ;  /* 0x0000000800e87947 */ /* 0x000fea0003800000 */
.L_x_1875:
        /* <DEDUP_REMOVED lines=10> */
[----:B------:R-:W-:-:S04]  /*4d20*/  FSETP.NEU.FTZ.AND P0, PT, R3, RZ, PT ;  /* 0x000000ff0300720b */ /* 0x000fc80003f1d000 */
[----:B------:R-:W-:-:S05]  /*4d30*/  SEL R3, RZ, 0x1, !P0 ;  /* 0x00000001ff037807 */ /* 0x000fca0004000000 */
[----:B------:R0:W-:Y:S01]  /*4d40*/  STG.E.U8 desc[UR36][R8.64], R3 ;  /* 0x0000000308007986 */ /* 0x0001e2000c101124 */
[----:B------:R-:W-:Y:S05]  /*4d50*/  BRA `(.L_x_1874) ;  /* 0x0000000800b07947 */ /* 0x000fea0003800000 */
.L_x_1888:
[----:B------:R-:W-:Y:S01]  /*4d60*/  IMAD.U32 R3, R3, 0x10000, RZ ;  /* 0x0001000003037824 */ /* 0x000fe200078e00ff */
[----:B------:R-:W-:Y:S01]  /*4d70*/  CS2R R6, SRZ ;  /* 0x0000000000067805 */ /* 0x000fe2000001ff00 */
[----:B------:R-:W-:Y:S02]  /*4d80*/  IMAD.MOV.U32 R25, RZ, RZ, R23 ;  /* 0x000000ffff197224 */ /* 0x000fe400078e0017 */
[----:B------:R-:W-:-:S04]  /*4d90*/  FMUL.FTZ R3, R3, 1 ;  /* 0x3f80000003037820 */ /* 0x000fc80000410000 */
[----:B------:R-:W0:Y:S02]  /*4da0*/  F2F.F64.F32 R4, R3 ;  /* 0x0000000300047310 */ /* 0x000e240000201800 */
[----:B0-----:R0:W-:Y:S01]  /*4db0*/  STG.E.128 desc[UR36][R8.64], R4 ;  /* 0x0000000408007986 */ /* 0x0011e2000c101d24 */
[----:B------:R-:W-:Y:S05]  /*4dc0*/  BRA `(.L_x_1874) ;  /* 0x0000000800947947 */ /* 0x000fea0003800000 */
.L_x_1887:
        /* <DEDUP_REMOVED lines=21> */
.L_x_1892:
[----:B------:R-:W-:Y:S05]  /*4f20*/  BSYNC B0 ;  /* 0x0000000000007941 */ /* 0x000fea0003800000 */
.L_x_1891:
[----:B------:R-:W-:Y:S01]  /*4f30*/  LOP3.LUT R5, R0, R5, RZ, 0xfc, !PT ;  /* 0x0000000500057212 */ /* 0x000fe200078efcff */
[----:B------:R-:W-:-:S04]  /*4f40*/  IMAD.MOV.U32 R25, RZ, RZ, R23 ;  /* 0x000000ffff197224 */ /* 0x000fc800078e0017 */
[----:B------:R0:W-:Y:S01]  /*4f50*/  STG.E.U8 desc[UR36][R8.64], R5 ;  /* 0x0000000508007986 */ /* 0x0001e2000c101124 */
[----:B------:R-:W-:Y:S05]  /*4f60*/  BRA `(.L_x_1874) ;  /* 0x00000008002c7947 */ /* 0x000fea0003800000 */
.L_x_1890:
        /* <DEDUP_REMOVED lines=13> */
.L_x_1894:
[----:B------:R-:W-:Y:S01]  /*5040*/  IMAD.MOV.U32 R0, RZ, RZ, 0x7f ;  /* 0x0000007fff007424 */ /* 0x000fe200078e00ff */
[----:B------:R-:W-:-:S04]  /*5050*/  ISETP.GT.U32.AND P0, PT, R3, 0x7f800000, PT ;  /* 0x7f8000000300780c */ /* 0x000fc80003f04070 */
[----:B------:R-:W-:-:S09]  /*5060*/  SEL R0, R0, 0x7c, P0 ;  /* 0x0000007c00007807 */ /* 0x000fd20000000000 */
.L_x_1895:
[----:B------:R-:W-:Y:S05]  /*5070*/  BSYNC B0 ;  /* 0x0000000000007941 */ /* 0x000fea0003800000 */
.L_x_1893:
[----:B------:R-:W-:Y:S01]  /*5080*/  LOP3.LUT R3, R5, 0x80000000, RZ, 0xc0, !PT ;  /* 0x8000000005037812 */ /* 0x000fe200078ec0ff */
[----:B------:R-:W-:-:S03]  /*5090*/  IMAD.MOV.U32 R25, RZ, RZ, R23 ;  /* 0x000000ffff197224 */ /* 0x000fc600078e0017 */
[----:B------:R-:W-:-:S04]  /*50a0*/  SHF.R.U32.HI R3, RZ, 0x18, R3 ;  /* 0x00000018ff037819 */ /* 0x000fc80000011603 */
[----:B------:R-:W-:-:S05]  /*50b0*/  LOP3.LUT R3, R0, R3, RZ, 0xfc, !PT ;  /* 0x0000000300037212 */ /* 0x000fca00078efcff */
[----:B------:R0:W-:Y:S01]  /*50c0*/  STG.E.U8 desc[UR36][R8.64], R3 ;  /* 0x0000000308007986 */ /* 0x0001e2000c101124 */
[----:B------:R-:W-:Y:S05]  /*50d0*/  BRA `(.L_x_1874) ;  /* 0x0000000400d07947 */ /* 0x000fea0003800000 */
.L_x_1889:
[----:B------:R0:W-:Y:S01]  /*50e0*/  STG.E.U16 desc[UR36][R8.64], R3 ;  /* 0x0000000308007986 */ /* 0x0001e2000c101524 */
[----:B------:R-:W-:Y:S01]  /*50f0*/  IMAD.MOV.U32 R25, RZ, RZ, R23 ;  /* 0x000000ffff197224 */ /* 0x000fe200078e0017 */
[----:B------:R-:W-:Y:S06]  /*5100*/  BRA `(.L_x_1874) ;  /* 0x0000000400c47947 */ /* 0x000fec0003800000 */
.L_x_1886:
        /* <DEDUP_REMOVED lines=10> */
[----:B------:R-:W0:Y:S02]  /*51b0*/  F2I.FTZ.U32.TRUNC.NTZ R3, R3 ;  /* 0x0000000300037305 */ /* 0x000e24000021f000 */
[----:B0-----:R0:W-:Y:S01]  /*51c0*/  STG.E.U16 desc[UR36][R8.64], R3 ;  /* 0x0000000308007986 */ /* 0x0011e2000c101524 */
[----:B------:R-:W-:Y:S05]  /*51d0*/  BRA `(.L_x_1874) ;  /* 0x0000000400907947 */ /* 0x000fea0003800000 */
.L_x_1898:
        /* <DEDUP_REMOVED lines=17> */
.L_x_1901:
[----:B------:R-:W-:-:S04]  /*52f0*/  LOP3.LUT R3, R5, 0x80000000, RZ, 0xc0, !PT ;  /* 0x8000000005037812 */ /* 0x000fc800078ec0ff */
[----:B------:R-:W-:-:S04]  /*5300*/  SHF.R.U32.HI R3, RZ, 0x18, R3 ;  /* 0x00000018ff037819 */ /* 0x000fc80000011603 */
[----:B------:R-:W-:-:S04]  /*5310*/  LOP3.LUT R0, R0, R3, RZ, 0xfc, !PT ;  /* 0x0000000300007212 */ /* 0x000fc800078efcff */
[----:B------:R-:W-:-:S07]  /*5320*/  PRMT R4, R0, 0x7610, R4 ;  /* 0x0000761000047816 */ /* 0x000fce0000000004 */
.L_x_1900:
[----:B------:R-:W-:Y:S05]  /*5330*/  BSYNC B0 ;  /* 0x0000000000007941 */ /* 0x000fea0003800000 */
.L_x_1899:
[----:B------:R0:W-:Y:S01]  /*5340*/  STG.E.U8 desc[UR36][R8.64], R4 ;  /* 0x0000000408007986 */ /* 0x0001e2000c101124 */
[----:B------:R-:W-:Y:S01]  /*5350*/  IMAD.MOV.U32 R25, RZ, RZ, R23 ;  /* 0x000000ffff197224 */ /* 0x000fe200078e0017 */
[----:B------:R-:W-:Y:S06]  /*5360*/  BRA `(.L_x_1874) ;  /* 0x00000004002c7947 */ /* 0x000fec0003800000 */
.L_x_1897:
        /* <DEDUP_REMOVED lines=17> */
.L_x_1904:
[----:B------:R-:W-:-:S04]  /*5480*/  LOP3.LUT R3, R5, 0x80000000, RZ, 0xc0, !PT ;  /* 0x8000000005037812 */ /* 0x000fc800078ec0ff */
[----:B------:R-:W-:-:S04]  /*5490*/  SHF.R.U32.HI R3, RZ, 0x18, R3 ;  /* 0x00000018ff037819 */ /* 0x000fc80000011603 */
[----:B------:R-:W-:-:S04]  /*54a0*/  LOP3.LUT R0, R0, R3, RZ, 0xfc, !PT ;  /* 0x0000000300007212 */ /* 0x000fc800078efcff */
[----:B------:R-:W-:-:S07]  /*54b0*/  PRMT R4, R0, 0x7610, R4 ;  /* 0x0000761000047816 */ /* 0x000fce0000000004 */
.L_x_1903:
[----:B------:R-:W-:Y:S05]  /*54c0*/  BSYNC B0 ;  /* 0x0000000000007941 */ /* 0x000fea0003800000 */
.L_x_1902:
[----:B------:R0:W-:Y:S01]  /*54d0*/  STG.E.U8 desc[UR36][R8.64], R4 ;  /* 0x0000000408007986 */ /* 0x0001e2000c101124 */
[----:B------:R-:W-:Y:S01]  /*54e0*/  IMAD.MOV.U32 R25, RZ, RZ, R23 ;  /* 0x000000ffff197224 */ /* 0x000fe200078e0017 */
[----:B------:R-:W-:Y:S06]  /*54f0*/  BRA `(.L_x_1874) ;  /* 0x0000000000c87947 */ /* 0x000fec0003800000 */
.L_x_1896:
[----:B------:R-:W-:-:S13]  /*5500*/  ISETP.NE.AND P0, PT, R0, 0x1c, PT ;  /* 0x0000001c0000780c */ /* 0x000fda0003f05270 */
[----:B------:R-:W-:Y:S05]  /*5510*/  @!P0 BRA `(.L_x_1905) ;  /* 0x0000000000b08947 */ /* 0x000fea0003800000 */
[----:B------:R-:W-:-:S13]  /*5520*/  ISETP.NE.AND P0, PT, R0, 0x1d, PT ;  /* 0x0000001d0000780c */ /* 0x000fda0003f05270 */
[----:B------:R-:W-:Y:S05]  /*5530*/  @!P0 BRA `(.L_x_1906) ;  /* 0x0000000000948947 */ /* 0x000fea0003800000 */
[----:B------:R-:W-:-:S13]  /*5540*/  ISETP.NE.AND P0, PT, R0, 0x2c, PT ;  /* 0x0000002c0000780c */ /* 0x000fda0003f05270 */
[----:B------:R-:W-:Y:S05]  /*5550*/  @P0 BRA `(.L_x_1879) ;  /* 0x0000000000440947 */ /* 0x000fea0003800000 */
[----:B------:R-:W-:Y:S02]  /*5560*/  IMAD.U32 R4, R3, 0x10000, RZ ;  /* 0x0001000003047824 */ /* 0x000fe400078e00ff */
[----:B------:R-:W-:-:S03]  /*5570*/  IMAD.MOV.U32 R25, RZ, RZ, R23 ;  /* 0x000000ffff197224 */ /* 0x000fc600078e0017 */
        /* <DEDUP_REMOVED lines=15> */
.L_x_1879:
        /* <DEDUP_REMOVED lines=16> */
.L_x_1907:
[----:B------:R-:W-:Y:S01]  /*5770*/  IMAD.MOV.U32 R25, RZ, RZ, R23 ;  /* 0x000000ffff197224 */ /* 0x000fe200078e0017 */
[----:B------:R-:W-:Y:S06]  /*5780*/  BRA `(.L_x_1874) ;  /* 0x0000000000247947 */ /* 0x000fec0003800000 */
.L_x_1906:
[----:B------:R-:W-:Y:S02]  /*5790*/  IMAD.U32 R4, R3, 0x10000, RZ ;  /* 0x0001000003047824 */ /* 0x000fe400078e00ff */
[----:B------:R-:W-:-:S04]  /*57a0*/  IMAD.MOV.U32 R25, RZ, RZ, R23 ;  /* 0x000000ffff197224 */ /* 0x000fc800078e0017 */
[----:B------:R-:W0:Y:S02]  /*57b0*/  F2I.U64.TRUNC R4, R4 ;  /* 0x0000000400047311 */ /* 0x000e24000020d800 */
[----:B0-----:R0:W-:Y:S01]  /*57c0*/  STG.E.64 desc[UR36][R8.64], R4 ;  /* 0x0000000408007986 */ /* 0x0011e2000c101b24 */
[----:B------:R-:W-:Y:S05]  /*57d0*/  BRA `(.L_x_1874) ;  /* 0x0000000000107947 */ /* 0x000fea0003800000 */
.L_x_1905:
[----:B------:R-:W-:Y:S02]  /*57e0*/  IMAD.U32 R3, R3, 0x10000, RZ ;  /* 0x0001000003037824 */ /* 0x000fe400078e00ff */
[----:B------:R-:W-:-:S04]  /*57f0*/  IMAD.MOV.U32 R25, RZ, RZ, R23 ;  /* 0x000000ffff197224 */ /* 0x000fc800078e0017 */
[----:B------:R-:W0:Y:S02]  /*5800*/  F2I.FTZ.U32.TRUNC.NTZ R3, R3 ;  /* 0x0000000300037305 */ /* 0x000e24000021f000 */
[----:B0-----:R1:W-:Y:S02]  /*5810*/  STG.E desc[UR36][R8.64], R3 ;  /* 0x0000000308007986 */ /* 0x0013e4000c101924 */
.L_x_1874:
[----:B------:R-:W-:Y:S05]  /*5820*/  BSYNC B6 ;  /* 0x0000000000067941 */ /* 0x000fea0003800000 */
.L_x_1873:
[----:B------:R-:W-:Y:S01]  /*5830*/  ISETP.GE.AND P0, PT, R25, R16, PT ;  /* 0x000000101900720c */ /* 0x000fe20003f06270 */
[----:B------:R-:W-:-:S12]  /*5840*/  BSSY B6, `(.L_x_1908) ;  /* 0x00001fc000067945 */ /* 0x000fd80003800000 */
[----:B------:R-:W-:Y:S05]  /*5850*/  @P0 BRA `(.L_x_1909) ;  /* 0x0000001c00e80947 */ /* 0x000fea0003800000 */
[----:B01--4-:R-:W0:Y:S01]  /*5860*/  LDC.64 R8, c[0x0][0x220] ;  /* 0x00008800ff087b82 */ /* 0x013e220000000a00 */
[----:B------:R-:W-:Y:S01]  /*5870*/  IMAD R0, R2, 0x200, R25 ;  /* 0x0000020002007824 */ /* 0x000fe200078e0219 */
[----:B--23--:R-:W-:Y:S01]  /*5880*/  PRMT R4, R18, 0x9910, RZ ;  /* 0x0000991012047816 */ /* 0x00cfe200000000ff */
        /* <DEDUP_REMOVED lines=19> */
.L_x_1913:
[----:B------:R-:W-:-:S06]  /*59c0*/  IMAD.U32 R5, R22, 0x10000, RZ ;  /* 0x0001000016057824 */ /* 0x000fcc00078e00ff */
[----:B------:R-:W0:Y:S02]  /*59d0*/  F2I.S64.TRUNC R4, R5 ;  /* 0x0000000500047311 */ /* 0x000e24000020d900 */
[----:B0-----:R0:W-:Y:S01]  /*59e0*/  STG.E.U8 desc[UR36][R8.64], R4 ;  /* 0x0000000408007986 */ /* 0x0011e2000c101124 */
[----:B------:R-:W-:Y:S05]  /*59f0*/  BRA `(.L_x_1915) ;  /* 0x0000000c00847947 */ /* 0x000fea0003800000 */
.L_x_1912:
        /* <DEDUP_REMOVED lines=10> */
.L_x_1917:
[----:B------:R-:W-:-:S04]  /*5aa0*/  IMAD.U32 R22, R22, 0x10000, RZ ;  /* 0x0001000016167824 */ /* 0x000fc800078e00ff */
[----:B------:R-:W0:Y:S02]  /*5ab0*/  F2I.FTZ.TRUNC.NTZ R3, R22 ;  /* 0x0000001600037305 */ /* 0x000e24000021f100 */
[----:B0-----:R0:W-:Y:S01]  /*5ac0*/  STG.E desc[UR36][R8.64], R3 ;  /* 0x0000000308007986 */ /* 0x0011e2000c101924 */
[----:B------:R-:W-:Y:S05]  /*5ad0*/  BRA `(.L_x_1915) ;  /* 0x0000000c004c7947 */ /* 0x000fea0003800000 */
.L_x_1916:
[----:B------:R-:W-:-:S04]  /*5ae0*/  IMAD.U32 R22, R22, 0x10000, RZ ;  /* 0x0001000016167824 */ /* 0x000fc800078e00ff */
[----:B------:R-:W0:Y:S02]  /*5af0*/  F2I.FTZ.TRUNC.NTZ R3, R22 ;  /* 0x0000001600037305 */ /* 0x000e24000021f100 */
[----:B0-----:R0:W-:Y:S01]  /*5b00*/  STG.E.U16 desc[UR36][R8.64], R3 ;  /* 0x0000000308007986 */ /* 0x0011e2000c101524 */
[----:B------:R-:W-:Y:S05]  /*5b10*/  BRA `(.L_x_1915) ;  /* 0x0000000c003c7947 */ /* 0x000fea0003800000 */
.L_x_1911:
        /* <DEDUP_REMOVED lines=9> */
.L_x_1919:
[----:B------:R-:W-:-:S05]  /*5bb0*/  IMAD.U32 R0, R22, 0x10000, RZ ;  /* 0x0001000016007824 */ /* 0x000fca00078e00ff */
[----:B------:R-:W-:-:S05]  /*5bc0*/  F2FP.F16.F32.PACK_AB R0, RZ, R0 ;  /* 0x00000000ff00723e */ /* 0x000fca00000000ff */
[----:B------:R0:W-:Y:S01]  /*5bd0*/  STG.E.U16 desc[UR36][R8.64], R0 ;  /* 0x0000000008007986 */ /* 0x0001e2000c101524 */
[----:B------:R-:W-:Y:S05]  /*5be0*/  BRA `(.L_x_1915) ;  /* 0x0000000c00087947 */ /* 0x000fea0003800000 */
.L_x_1918:
        /* <DEDUP_REMOVED lines=10> */
.L_x_1921:
[----:B------:R-:W-:-:S05]  /*5c90*/  IMAD.U32 R22, R22, 0x10000, RZ ;  /* 0x0001000016167824 */ /* 0x000fca00078e00ff */
[----:B------:R-:W-:-:S04]  /*5ca0*/  F2FP.F16.F32.PACK_AB R3, RZ, R22 ;  /* 0x00000016ff03723e */ /* 0x000fc800000000ff */
[----:B------:R-:W-:-:S05]  /*5cb0*/  PRMT R3, R3, 0x5410, RZ ;  /* 0x0000541003037816 */ /* 0x000fca00000000ff */
[----:B------:R0:W-:Y:S01]  /*5cc0*/  STG.E desc[UR36][R8.64], R3 ;  /* 0x0000000308007986 */ /* 0x0001e2000c101924 */
[----:B------:R-:W-:Y:S05]  /*5cd0*/  BRA `(.L_x_1915) ;  /* 0x0000000800cc7947 */ /* 0x000fea0003800000 */
.L_x_1920:
[----:B------:R-:W-:-:S04]  /*5ce0*/  IMAD.U32 R4, R22, 0x10000, RZ ;  /* 0x0001000016047824 */ /* 0x000fc800078e00ff */
[----:B------:R-:W-:-:S06]  /*5cf0*/  FMUL.FTZ R4, R4, 1 ;  /* 0x3f80000004047820 */ /* 0x000fcc0000410000 */
[----:B------:R-:W0:Y:S02]  /*5d00*/  F2F.F64.F32 R4, R4 ;  /* 0x0000000400047310 */ /* 0x000e240000201800 */
[----:B0-----:R0:W-:Y:S01]  /*5d10*/  STG.E.64 desc[UR36][R8.64], R4 ;  /* 0x0000000408007986 */ /* 0x0011e2000c101b24 */
[----:B------:R-:W-:Y:S05]  /*5d20*/  BRA `(.L_x_1915) ;  /* 0x0000000800b87947 */ /* 0x000fea0003800000 */
.L_x_1910:
        /* <DEDUP_REMOVED lines=13> */
.L_x_1924:
[----:B------:R-:W-:Y:S01]  /*5e00*/  IMAD.U32 R22, R22, 0x10000, RZ ;  /* 0x0001000016167824 */ /* 0x000fe200078e00ff */
[----:B------:R-:W-:-:S03]  /*5e10*/  CS2R R6, SRZ ;  /* 0x0000000000067805 */ /* 0x000fc6000001ff00 */
[----:B------:R-:W-:-:S06]  /*5e20*/  FMUL.FTZ R4, R22, 1 ;  /* 0x3f80000016047820 */ /* 0x000fcc0000410000 */
[----:B------:R-:W0:Y:S02]  /*5e30*/  F2F.F64.F32 R4, R4 ;  /* 0x0000000400047310 */ /* 0x000e240000201800 */
[----:B0-----:R0:W-:Y:S01]  /*5e40*/  STG.E.128 desc[UR36][R8.64], R4 ;  /* 0x0000000408007986 */ /* 0x0011e2000c101d24 */
[----:B------:R-:W-:Y:S05]  /*5e50*/  BRA `(.L_x_1915) ;  /* 0x00000008006c7947 */ /* 0x000fea0003800000 */
.L_x_1923:
        /* <DEDUP_REMOVED lines=21> */
.L_x_1928:
[----:B------:R-:W-:Y:S05]  /*5fb0*/  BSYNC B0 ;  /* 0x0000000000007941 */ /* 0x000fea0003800000 */
.L_x_1927:
[----:B------:R-:W-:-:S05]  /*5fc0*/  LOP3.LUT R5, R0, R5, RZ, 0xfc, !PT ;  /* 0x0000000500057212 */ /* 0x000fca00078efcff */
[----:B------:R0:W-:Y:S01]  /*5fd0*/  STG.E.U8 desc[UR36][R8.64], R5 ;  /* 0x0000000508007986 */ /* 0x0001e2000c101124 */
[----:B------:R-:W-:Y:S05]  /*5fe0*/  BRA `(.L_x_1915) ;  /* 0x0000000800087947 */ /* 0x000fea0003800000 */
.L_x_1926:
        /* <DEDUP_REMOVED lines=13> */
.L_x_1930:
[----:B------:R-:W-:Y:S01]  /*60c0*/  IMAD.MOV.U32 R0, RZ, RZ, 0x7f ;  /* 0x0000007fff007424 */ /* 0x000fe200078e00ff */
[----:B------:R-:W-:-:S04]  /*60d0*/  ISETP.GT.U32.AND P0, PT, R3, 0x7f800000, PT ;  /* 0x7f8000000300780c */ /* 0x000fc80003f04070 */
[----:B------:R-:W-:-:S09]  /*60e0*/  SEL R0, R0, 0x7c, P0 ;  /* 0x0000007c00007807 */ /* 0x000fd20000000000 */
.L_x_1931:
[----:B------:R-:W-:Y:S05]  /*60f0*/  BSYNC B0 ;  /* 0x0000000000007941 */ /* 0x000fea0003800000 */
.L_x_1929:
[----:B------:R-:W-:-:S04]  /*6100*/  LOP3.LUT R3, R5, 0x80000000, RZ, 0xc0, !PT ;  /* 0x8000000005037812 */ /* 0x000fc800078ec0ff */
[----:B------:R-:W-:-:S04]  /*6110*/  SHF.R.U32.HI R3, RZ, 0x18, R3 ;  /* 0x00000018ff037819 */ /* 0x000fc80000011603 */
[----:B------:R-:W-:-:S05]  /*6120*/  LOP3.LUT R3, R0, R3, RZ, 0xfc, !PT ;  /* 0x0000000300037212 */ /* 0x000fca00078efcff */
[----:B------:R0:W-:Y:S01]  /*6130*/  STG.E.U8 desc[UR36][R8.64], R3 ;  /* 0x0000000308007986 */ /* 0x0001e2000c101124 */
[----:B------:R-:W-:Y:S05]  /*6140*/  BRA `(.L_x_1915) ;  /* 0x0000000400b07947 */ /* 0x000fea0003800000 */
.L_x_1925:
[----:B------:R0:W-:Y:S01]  /*6150*/  STG.E.U16 desc[UR36][R8.64], R22 ;  /* 0x0000001608007986 */ /* 0x0001e2000c101524 */
[----:B------:R-:W-:Y:S05]  /*6160*/  BRA `(.L_x_1915) ;  /* 0x0000000400a87947 */ /* 0x000fea0003800000 */
.L_x_1922:
        /* <DEDUP_REMOVED lines=12> */
.L_x_1934:
        /* <DEDUP_REMOVED lines=17> */
.L_x_1937:
[----:B------:R-:W-:-:S04]  /*6340*/  LOP3.LUT R3, R5, 0x80000000, RZ, 0xc0, !PT ;  /* 0x8000000005037812 */ /* 0x000fc800078ec0ff */
[----:B------:R-:W-:-:S04]  /*6350*/  SHF.R.U32.HI R3, RZ, 0x18, R3 ;  /* 0x00000018ff037819 */ /* 0x000fc80000011603 */
[----:B------:R-:W-:-:S04]  /*6360*/  LOP3.LUT R0, R0, R3, RZ, 0xfc, !PT ;  /* 0x0000000300007212 */ /* 0x000fc800078efcff */
[----:B------:R-:W-:-:S07]  /*6370*/  PRMT R4, R0, 0x7610, R4 ;  /* 0x0000761000047816 */ /* 0x000fce0000000004 */
.L_x_1936:
[----:B------:R-:W-:Y:S05]  /*6380*/  BSYNC B0 ;  /* 0x0000000000007941 */ /* 0x000fea0003800000 */
.L_x_1935:
[----:B------:R3:W-:Y:S01]  /*6390*/  STG.E.U8 desc[UR36][R8.64], R4 ;  /* 0x0000000408007986 */ /* 0x0007e2000c101124 */
[----:B------:R-:W-:Y:S05]  /*63a0*/  BRA `(.L_x_1915) ;  /* 0x0000000400187947 */ /* 0x000fea0003800000 */
.L_x_1933:
        /* <DEDUP_REMOVED lines=17> */
.L_x_1940:
[----:B------:R-:W-:-:S04]  /*64c0*/  LOP3.LUT R3, R5, 0x80000000, RZ, 0xc0, !PT ;  /* 0x8000000005037812 */ /* 0x000fc800078ec0ff */
[----:B------:R-:W-:-:S04]  /*64d0*/  SHF.R.U32.HI R3, RZ, 0x18, R3 ;  /* 0x00000018ff037819 */ /* 0x000fc80000011603 */
[----:B------:R-:W-:-:S04]  /*64e0*/  LOP3.LUT R0, R0, R3, RZ, 0xfc, !PT ;  /* 0x0000000300007212 */ /* 0x000fc800078efcff */
[----:B------:R-:W-:-:S07]  /*64f0*/  PRMT R4, R0, 0x7610, R4 ;  /* 0x0000761000047816 */ /* 0x000fce0000000004 */
.L_x_1939:
[----:B------:R-:W-:Y:S05]  /*6500*/  BSYNC B0 ;  /* 0x0000000000007941 */ /* 0x000fea0003800000 */
.L_x_1938:
[----:B------:R0:W-:Y:S01]  /*6510*/  STG.E.U8 desc[UR36][R8.64], R4 ;  /* 0x0000000408007986 */ /* 0x0001e2000c101124 */
[----:B------:R-:W-:Y:S05]  /*6520*/  BRA `(.L_x_1915) ;  /* 0x0000000000b87947 */ /* 0x000fea0003800000 */
.L_x_1932:
        /* <DEDUP_REMOVED lines=22> */
.L_x_1914:
        /* <DEDUP_REMOVED lines=16> */
.L_x_1943:
[----:B------:R-:W-:Y:S05]  /*6790*/  BRA `(.L_x_1915) ;  /* 0x00000000001c7947 */ /* 0x000fea0003800000 */
.L_x_1942:
[----:B------:R-:W-:-:S06]  /*67a0*/  IMAD.U32 R4, R22, 0x10000, RZ ;  /* 0x0001000016047824 */ /* 0x000fcc00078e00ff */
[----:B------:R-:W0:Y:S02]  /*67b0*/  F2I.U64.TRUNC R4, R4 ;  /* 0x0000000400047311 */ /* 0x000e24000020d800 */
[----:B0-----:R2:W-:Y:S01]  /*67c0*/  STG.E.64 desc[UR36][R8.64], R4 ;  /* 0x0000000408007986 */ /* 0x0015e2000c101b24 */
[----:B------:R-:W-:Y:S05]  /*67d0*/  BRA `(.L_x_1915) ;  /* 0x00000000000c7947 */ /* 0x000fea0003800000 */
.L_x_1941:
[----:B------:R-:W-:-:S04]  /*67e0*/  IMAD.U32 R22, R22, 0x10000, RZ ;  /* 0x0001000016167824 */ /* 0x000fc800078e00ff */
[----:B------:R-:W0:Y:S02]  /*67f0*/  F2I.FTZ.U32.TRUNC.NTZ R3, R22 ;  /* 0x0000001600037305 */ /* 0x000e24000021f000 */
[----:B0-----:R0:W-:Y:S02]  /*6800*/  STG.E desc[UR36][R8.64], R3 ;  /* 0x0000000308007986 */ /* 0x0011e4000c101924 */
.L_x_1915:
        /* <DEDUP_REMOVED lines=21> */
[----:B------:R-:W-:-:S06]  /*6960*/  IMAD.U32 R17, R17, 0x10000, RZ ;  /* 0x0001000011117824 */ /* 0x000fcc00078e00ff */
[----:B------:R-:W0:Y:S02]  /*6970*/  F2I.FTZ.TRUNC.NTZ R17, R17 ;  /* 0x0000001100117305 */ /* 0x000e24000021f100 */
[----:B0-----:R4:W-:Y:S01]  /*6980*/  STG.E.U8 desc[UR36][R8.64], R17 ;  /* 0x0000001108007986 */ /* 0x0019e2000c101124 */
[----:B------:R-:W-:Y:S05]  /*6990*/  BRA `(.L_x_1949) ;  /* 0x0000000c00947947 */ /* 0x000fea0003800000 */
.L_x_1947:
[----:B------:R-:W-:-:S06]  /*69a0*/  IMAD.U32 R5, R17, 0x10000, RZ ;  /* 0x0001000011057824 */ /* 0x000fcc00078e00ff */
[----:B------:R-:W0:Y:S02]  /*69b0*/  F2I.S64.TRUNC R4, R5 ;  /* 0x0000000500047311 */ /* 0x000e24000020d900 */
[----:B0-----:R3:W-:Y:S01]  /*69c0*/  STG.E.U8 desc[UR36][R8.64], R4 ;  /* 0x0000000408007986 */ /* 0x0017e2000c101124 */
[----:B------:R-:W-:Y:S05]  /*69d0*/  BRA `(.L_x_1949) ;  /* 0x0000000c00847947 */ /* 0x000fea0003800000 */
.L_x_1946:
        /* <DEDUP_REMOVED lines=10> */
.L_x_1951:
[----:B------:R-:W-:-:S06]  /*6a80*/  IMAD.U32 R17, R17, 0x10000, RZ ;  /* 0x0001000011117824 */ /* 0x000fcc00078e00ff */
[----:B------:R-:W0:Y:S02]  /*6a90*/  F2I.FTZ.TRUNC.NTZ R17, R17 ;  /* 0x0000001100117305 */ /* 0x000e24000021f100 */
[----:B0-----:R2:W-:Y:S01]  /*6aa0*/  STG.E desc[UR36][R8.64], R17 ;  /* 0x0000001108007986 */ /* 0x0015e2000c101924 */
[----:B------:R-:W-:Y:S05]  /*6ab0*/  BRA `(.L_x_1949) ;  /* 0x0000000c004c7947 */ /* 0x000fea0003800000 */
.L_x_1950:
[----:B------:R-:W-:-:S06]  /*6ac0*/  IMAD.U32 R17, R17, 0x10000, RZ ;  /* 0x0001000011117824 */ /* 0x000fcc00078e00ff */
[----:B------:R-:W0:Y:S02]  /*6ad0*/  F2I.FTZ.TRUNC.NTZ R17, R17 ;  /* 0x0000001100117305 */ /* 0x000e24000021f100 */
[----:B0-----:R0:W-:Y:S01]  /*6ae0*/  STG.E.U16 desc[UR36][R8.64], R17 ;  /* 0x0000001108007986 */ /* 0x0011e2000c101524 */
[----:B------:R-:W-:Y:S05]  /*6af0*/  BRA `(.L_x_1949) ;  /* 0x0000000c003c7947 */ /* 0x000fea0003800000 */
.L_x_1945:
        /* <DEDUP_REMOVED lines=9> */
.L_x_1953:
[----:B------:R-:W-:-:S05]  /*6b90*/  IMAD.U32 R0, R17, 0x10000, RZ ;  /* 0x0001000011007824 */ /* 0x000fca00078e00ff */
[----:B------:R-:W-:-:S05]  /*6ba0*/  F2FP.F16.F32.PACK_AB R0, RZ, R0 ;  /* 0x00000000ff00723e */ /* 0x000fca00000000ff */
[----:B------:R0:W-:Y:S01]  /*6bb0*/  STG.E.U16 desc[UR36][R8.64], R0 ;  /* 0x0000000008007986 */ /* 0x0001e2000c101524 */
[----:B------:R-:W-:Y:S05]  /*6bc0*/  BRA `(.L_x_1949) ;  /* 0x0000000c00087947 */ /* 0x000fea0003800000 */
.L_x_1952:
        /* <DEDUP_REMOVED lines=10> */
.L_x_1955:
[----:B------:R-:W-:-:S05]  /*6c70*/  IMAD.U32 R17, R17, 0x10000, RZ ;  /* 0x0001000011117824 */ /* 0x000fca00078e00ff */
[----:B------:R-:W-:-:S04]  /*6c80*/  F2FP.F16.F32.PACK_AB R3, RZ, R17 ;  /* 0x00000011ff03723e */ /* 0x000fc800000000ff */
[----:B------:R-:W-:-:S05]  /*6c90*/  PRMT R3, R3, 0x5410, RZ ;  /* 0x0000541003037816 */ /* 0x000fca00000000ff */
[----:B------:R0:W-:Y:S01]  /*6ca0*/  STG.E desc[UR36][R8.64], R3 ;  /* 0x0000000308007986 */ /* 0x0001e2000c101924 */
[----:B------:R-:W-:Y:S05]  /*6cb0*/  BRA `(.L_x_1949) ;  /* 0x0000000800cc7947 */ /* 0x000fea0003800000 */
.L_x_1954:
[----:B------:R-:W-:-:S04]  /*6cc0*/  IMAD.U32 R4, R17, 0x10000, RZ ;  /* 0x0001000011047824 */ /* 0x000fc800078e00ff */
[----:B------:R-:W-:-:S06]  /*6cd0*/  FMUL.FTZ R4, R4, 1 ;  /* 0x3f80000004047820 */ /* 0x000fcc0000410000 */
[----:B------:R-:W0:Y:S02]  /*6ce0*/  F2F.F64.F32 R4, R4 ;  /* 0x0000000400047310 */ /* 0x000e240000201800 */
[----:B0-----:R0:W-:Y:S01]  /*6cf0*/  STG.E.64 desc[UR36][R8.64], R4 ;  /* 0x0000000408007986 */ /* 0x0011e2000c101b24 */
[----:B------:R-:W-:Y:S05]  /*6d00*/  BRA `(.L_x_1949) ;  /* 0x0000000800b87947 */ /* 0x000fea0003800000 */
.L_x_1944:
        /* <DEDUP_REMOVED lines=13> */
.L_x_1958:
[----:B------:R-:W-:Y:S01]  /*6de0*/  IMAD.U32 R17, R17, 0x10000, RZ ;  /* 0x0001000011117824 */ /* 0x000fe200078e00ff */
[----:B------:R-:W-:-:S03]  /*6df0*/  CS2R R6, SRZ ;  /* 0x0000000000067805 */ /* 0x000fc6000001ff00 */
[----:B------:R-:W-:-:S06]  /*6e00*/  FMUL.FTZ R4, R17, 1 ;  /* 0x3f80000011047820 */ /* 0x000fcc0000410000 */
[----:B------:R-:W0:Y:S02]  /*6e10*/  F2F.F64.F32 R4, R4 ;  /* 0x0000000400047310 */ /* 0x000e240000201800 */
[----:B0-----:R0:W-:Y:S01]  /*6e20*/  STG.E.128 desc[UR36][R8.64], R4 ;  /* 0x0000000408007986 */ /* 0x0011e2000c101d24 */
[----:B------:R-:W-:Y:S05]  /*6e30*/  BRA `(.L_x_1949) ;  /* 0x00000008006c7947 */ /* 0x000fea0003800000 */
.L_x_1957:
        /* <DEDUP_REMOVED lines=21> */
.L_x_1962:
[----:B------:R-:W-:Y:S05]  /*6f90*/  BSYNC B0 ;  /* 0x0000000000007941 */ /* 0x000fea0003800000 */
.L_x_1961:
[----:B------:R-:W-:-:S05]  /*6fa0*/  LOP3.LUT R5, R0, R5, RZ, 0xfc, !PT ;  /* 0x0000000500057212 */ /* 0x000fca00078efcff */
[----:B------:R0:W-:Y:S01]  /*6fb0*/  STG.E.U8 desc[UR36][R8.64], R5 ;  /* 0x0000000508007986 */ /* 0x0001e2000c101124 */
[----:B------:R-:W-:Y:S05]  /*6fc0*/  BRA `(.L_x_1949) ;  /* 0x0000000800087947 */ /* 0x000fea0003800000 */
.L_x_1960:
        /* <DEDUP_REMOVED lines=13> */
.L_x_1964:
[----:B------:R-:W-:Y:S01]  /*70a0*/  IMAD.MOV.U32 R0, RZ, RZ, 0x7f ;  /* 0x0000007fff007424 */ /* 0x000fe200078e00ff */
[----:B------:R-:W-:-:S04]  /*70b0*/  ISETP.GT.U32.AND P0, PT, R3, 0x7f800000, PT ;  /* 0x7f8000000300780c */ /* 0x000fc80003f04070 */
[----:B------:R-:W-:-:S09]  /*70c0*/  SEL R0, R0, 0x7c, P0 ;  /* 0x0000007c00007807 */ /* 0x000fd20000000000 */
.L_x_1965:
[----:B------:R-:W-:Y:S05]  /*70d0*/  BSYNC B0 ;  /* 0x0000000000007941 */ /* 0x000fea0003800000 */
.L_x_1963:
[----:B------:R-:W-:-:S04]  /*70e0*/  LOP3.LUT R3, R17, 0x80000000, RZ, 0xc0, !PT ;  /* 0x8000000011037812 */ /* 0x000fc800078ec0ff */
[----:B------:R-:W-:-:S04]  /*70f0*/  SHF.R.U32.HI R3, RZ, 0x18, R3 ;  /* 0x00000018ff037819 */ /* 0x000fc80000011603 */
[----:B------:R-:W-:-:S05]  /*7100*/  LOP3.LUT R3, R0, R3, RZ, 0xfc, !PT ;  /* 0x0000000300037212 */ /* 0x000fca00078efcff */
[----:B------:R0:W-:Y:S01]  /*7110*/  STG.E.U8 desc[UR36][R8.64], R3 ;  /* 0x0000000308007986 */ /* 0x0001e2000c101124 */
[----:B------:R-:W-:Y:S05]  /*7120*/  BRA `(.L_x_1949) ;  /* 0x0000000400b07947 */ /* 0x000fea0003800000 */
.L_x_1959:
[----:B------:R0:W-:Y:S01]  /*7130*/  STG.E.U16 desc[UR36][R8.64], R17 ;  /* 0x0000001108007986 */ /* 0x0001e2000c101524 */
[----:B------:R-:W-:Y:S05]  /*7140*/  BRA `(.L_x_1949) ;  /* 0x0000000400a87947 */ /* 0x000fea0003800000 */
.L_x_1956:
        /* <DEDUP_REMOVED lines=12> */
.L_x_1968:
        /* <DEDUP_REMOVED lines=17> */
.L_x_1971:
[----:B------:R-:W-:-:S04]  /*7320*/  LOP3.LUT R3, R17, 0x80000000, RZ, 0xc0, !PT ;  /* 0x8000000011037812 */ /* 0x000fc800078ec0ff */
[----:B------:R-:W-:-:S04]  /*7330*/  SHF.R.U32.HI R3, RZ, 0x18, R3 ;  /* 0x00000018ff037819 */ /* 0x000fc80000011603 */
[----:B------:R-:W-:-:S04]  /*7340*/  LOP3.LUT R0, R0, R3, RZ, 0xfc, !PT ;  /* 0x0000000300007212 */ /* 0x000fc800078efcff */
[----:B------:R-:W-:-:S07]  /*7350*/  PRMT R4, R0, 0x7610, R4 ;  /* 0x0000761000047816 */ /* 0x000fce0000000004 */
.L_x_1970:
[----:B------:R-:W-:Y:S05]  /*7360*/  BSYNC B0 ;  /* 0x0000000000007941 */ /* 0x000fea0003800000 */
.L_x_1969:
[----:B------:R0:W-:Y:S01]  /*7370*/  STG.E.U8 desc[UR36][R8.64], R4 ;  /* 0x0000000408007986 */ /* 0x0001e2000c101124 */
[----:B------:R-:W-:Y:S05]  /*7380*/  BRA `(.L_x_1949) ;  /* 0x0000000400187947 */ /* 0x000fea0003800000 */
.L_x_1967:
        /* <DEDUP_REMOVED lines=17> */
.L_x_1974:
[----:B------:R-:W-:-:S04]  /*74a0*/  LOP3.LUT R3, R17, 0x80000000, RZ, 0xc0, !PT ;  /* 0x8000000011037812 */ /* 0x000fc800078ec0ff */
[----:B------:R-:W-:-:S04]  /*74b0*/  SHF.R.U32.HI R3, RZ, 0x18, R3 ;  /* 0x00000018ff037819 */ /* 0x000fc80000011603 */
[----:B------:R-:W-:-:S04]  /*74c0*/  LOP3.LUT R0, R0, R3, RZ, 0xfc, !PT ;  /* 0x0000000300007212 */ /* 0x000fc800078efcff */
[----:B------:R-:W-:-:S07]  /*74d0*/  PRMT R4, R0, 0x7610, R4 ;  /* 0x0000761000047816 */ /* 0x000fce0000000004 */
.L_x_1973:
[----:B------:R-:W-:Y:S05]  /*74e0*/  BSYNC B0 ;  /* 0x0000000000007941 */ /* 0x000fea0003800000 */
.L_x_1972:
[----:B------:R0:W-:Y:S01]  /*74f0*/  STG.E.U8 desc[UR36][R8.64], R4 ;  /* 0x0000000408007986 */ /* 0x0001e2000c101124 */
[----:B------:R-:W-:Y:S05]  /*7500*/  BRA `(.L_x_1949) ;  /* 0x0000000000b87947 */ /* 0x000fea0003800000 */
.L_x_1966:
        /* <DEDUP_REMOVED lines=22> */
.L_x_1948:
        /* <DEDUP_REMOVED lines=16> */
.L_x_1977:
[----:B------:R-:W-:Y:S05]  /*7770*/  BRA `(.L_x_1949) ;  /* 0x00000000001c7947 */ /* 0x000fea0003800000 */
.L_x_1976:
[----:B------:R-:W-:-:S06]  /*7780*/  IMAD.U32 R4, R17, 0x10000, RZ ;  /* 0x0001000011047824 */ /* 0x000fcc00078e00ff */
[----:B------:R-:W0:Y:S02]  /*7790*/  F2I.U64.TRUNC R4, R4 ;  /* 0x0000000400047311 */ /* 0x000e24000020d800 */
[----:B0-----:R0:W-:Y:S01]  /*77a0*/  STG.E.64 desc[UR36][R8.64], R4 ;  /* 0x0000000408007986 */ /* 0x0011e2000c101b24 */
[----:B------:R-:W-:Y:S05]  /*77b0*/  BRA `(.L_x_1949) ;  /* 0x00000000000c7947 */ /* 0x000fea0003800000 */
.L_x_1975:
[----:B------:R-:W-:-:S06]  /*77c0*/  IMAD.U32 R17, R17, 0x10000, RZ ;  /* 0x0001000011117824 */ /* 0x000fcc00078e00ff */
[----:B------:R-:W0:Y:S02]  /*77d0*/  F2I.FTZ.U32.TRUNC.NTZ R17, R17 ;  /* 0x0000001100117305 */ /* 0x000e24000021f000 */
[----:B0-----:R0:W-:Y:S02]  /*77e0*/  STG.E desc[UR36][R8.64], R17 ;  /* 0x0000001108007986 */ /* 0x0011e4000c101924 */
.L_x_1949:
[----:B------:R-:W-:-:S07]  /*77f0*/  VIADD R25, R25, 0x80 ;  /* 0x0000008019197836 */ /* 0x000fce0000000000 */
.L_x_1909:
[----:B------:R-:W-:Y:S05]  /*7800*/  BSYNC B6 ;  /* 0x0000000000067941 */ /* 0x000fea0003800000 */
.L_x_1908:
[----:B------:R-:W-:-:S13]  /*7810*/  ISETP.GE.AND P0, PT, R25, R16, PT ;  /* 0x000000101900720c */ /* 0x000fda0003f06270 */
[----:B------:R-:W-:Y:S05]  /*7820*/  @P0 EXIT ;  /* 0x000000000000094d */ /* 0x000fea0003800000 */
[----:B0123--:R-:W0:Y:S01]  /*7830*/  LDC.64 R4, c[0x0][0x220] ;  /* 0x00008800ff047b82 */ /* 0x00fe220000000a00 */
[----:B------:R-:W-:Y:S01]  /*7840*/  PRMT R0, R18, 0x9910, RZ ;  /* 0x0000991012007816 */ /* 0x000fe200000000ff */
[----:B------:R-:W-:Y:S01]  /*7850*/  IMAD R2, R2, 0x200, R25 ;  /* 0x0000020002027824 */ /* 0x000fe200078e0219 */
[----:B------:R-:W-:Y:S02]  /*7860*/  ULDC UR4, c[0x0][0x240] ;  /* 0x0000900000047ab9 */ /* 0x000fe40000000800 */
[----:B------:R-:W-:Y:S01]  /*7870*/  ISETP.GT.AND P1, PT, R0, 0x9, PT ;  /* 0x000000090000780c */ /* 0x000fe20003f24270 */
[----:B----4-:R-:W-:-:S05]  /*7880*/  IMAD R3, R2, UR4, RZ ;  /* 0x0000000402037c24 */ /* 0x010fca000f8e02ff */
        /* <DEDUP_REMOVED lines=13> */
[----:B0-----:R-:W-:Y:S01]  /*7960*/  STG.E.U8 desc[UR36][R2.64], R19 ;  /* 0x0000001302007986 */ /* 0x001fe2000c101124 */
[----:B------:R-:W-:Y:S05]  /*7970*/  EXIT ;  /* 0x000000000000794d */ /* 0x000fea0003800000 */
.L_x_1981:
[----:B------:R-:W-:-:S06]  /*7980*/  IMAD.U32 R5, R19, 0x10000, RZ ;  /* 0x0001000013057824 */ /* 0x000fcc00078e00ff */
[----:B------:R-:W0:Y:S02]  /*7990*/  F2I.S64.TRUNC R4, R5 ;  /* 0x0000000500047311 */ /* 0x000e24000020d900 */
[----:B0-----:R-:W-:Y:S01]  /*79a0*/  STG.E.U8 desc[UR36][R2.64], R4 ;  /* 0x0000000402007986 */ /* 0x001fe2000c101124 */
[----:B------:R-:W-:Y:S05]  /*79b0*/  EXIT ;  /* 0x000000000000794d */ /* 0x000fea0003800000 */
.L_x_1980:
        /* <DEDUP_REMOVED lines=10> */
.L_x_1984:
[----:B------:R-:W-:-:S06]  /*7a60*/  IMAD.U32 R19, R19, 0x10000, RZ ;  /* 0x0001000013137824 */ /* 0x000fcc00078e00ff */
[----:B------:R-:W0:Y:S02]  /*7a70*/  F2I.FTZ.TRUNC.NTZ R19, R19 ;  /* 0x0000001300137305 */ /* 0x000e24000021f100 */
[----:B0-----:R-:W-:Y:S01]  /*7a80*/  STG.E desc[UR36][R2.64], R19 ;  /* 0x0000001302007986 */ /* 0x001fe2000c101924 */
[----:B------:R-:W-:Y:S05]  /*7a90*/  EXIT ;  /* 0x000000000000794d */ /* 0x000fea0003800000 */
.L_x_1983:
[----:B------:R-:W-:-:S06]  /*7aa0*/  IMAD.U32 R19, R19, 0x10000, RZ ;  /* 0x0001000013137824 */ /* 0x000fcc00078e00ff */
[----:B------:R-:W0:Y:S02]  /*7ab0*/  F2I.FTZ.TRUNC.NTZ R19, R19 ;  /* 0x0000001300137305 */ /* 0x000e24000021f100 */
[----:B0-----:R-:W-:Y:S01]  /*7ac0*/  STG.E.U16 desc[UR36][R2.64], R19 ;  /* 0x0000001302007986 */ /* 0x001fe2000c101524 */
[----:B------:R-:W-:Y:S05]  /*7ad0*/  EXIT ;  /* 0x000000000000794d */ /* 0x000fea0003800000 */
.L_x_1979:
        /* <DEDUP_REMOVED lines=9> */
.L_x_1986:
[----:B------:R-:W-:-:S05]  /*7b70*/  IMAD.U32 R0, R19, 0x10000, RZ ;  /* 0x0001000013007824 */ /* 0x000fca00078e00ff */
[----:B------:R-:W-:-:S05]  /*7b80*/  F2FP.F16.F32.PACK_AB R0, RZ, R0 ;  /* 0x00000000ff00723e */ /* 0x000fca00000000ff */
[----:B------:R-:W-:Y:S01]  /*7b90*/  STG.E.U16 desc[UR36][R2.64], R0 ;  /* 0x0000000002007986 */ /* 0x000fe2000c101524 */
[----:B------:R-:W-:Y:S05]  /*7ba0*/  EXIT ;  /* 0x000000000000794d */ /* 0x000fea0003800000 */
.L_x_1985:
        /* <DEDUP_REMOVED lines=10> */
.L_x_1988:
[----:B------:R-:W-:-:S05]  /*7c50*/  IMAD.U32 R19, R19, 0x10000, RZ ;  /* 0x0001000013137824 */ /* 0x000fca00078e00ff */
[----:B------:R-:W-:-:S04]  /*7c60*/  F2FP.F16.F32.PACK_AB R5, RZ, R19 ;  /* 0x00000013ff05723e */ /* 0x000fc800000000ff */
[----:B------:R-:W-:-:S05]  /*7c70*/  PRMT R5, R5, 0x5410, RZ ;  /* 0x0000541005057816 */ /* 0x000fca00000000ff */
[----:B------:R-:W-:Y:S01]  /*7c80*/  STG.E desc[UR36][R2.64], R5 ;  /* 0x0000000502007986 */ /* 0x000fe2000c101924 */
[----:B------:R-:W-:Y:S05]  /*7c90*/  EXIT ;  /* 0x000000000000794d */ /* 0x000fea0003800000 */
.L_x_1987:
[----:B------:R-:W-:-:S04]  /*7ca0*/  IMAD.U32 R4, R19, 0x10000, RZ ;  /* 0x0001000013047824 */ /* 0x000fc800078e00ff */
[----:B------:R-:W-:-:S06]  /*7cb0*/  FMUL.FTZ R4, R4, 1 ;  /* 0x3f80000004047820 */ /* 0x000fcc0000410000 */
[----:B------:R-:W0:Y:S02]  /*7cc0*/  F2F.F64.F32 R4, R4 ;  /* 0x0000000400047310 */ /* 0x000e240000201800 */
[----:B0-----:R-:W-:Y:S01]  /*7cd0*/  STG.E.64 desc[UR36][R2.64], R4 ;  /* 0x0000000402007986 */ /* 0x001fe2000c101b24 */
[----:B------:R-:W-:Y:S05]  /*7ce0*/  EXIT ;  /* 0x000000000000794d */ /* 0x000fea0003800000 */
.L_x_1978:
        /* <DEDUP_REMOVED lines=13> */
.L_x_1991:
[----:B------:R-:W-:Y:S01]  /*7dc0*/  IMAD.U32 R19, R19, 0x10000, RZ ;  /* 0x0001000013137824 */ /* 0x000fe200078e00ff */
[----:B------:R-:W-:-:S03]  /*7dd0*/  CS2R R6, SRZ ;  /* 0x0000000000067805 */ /* 0x000fc6000001ff00 */
[----:B------:R-:W-:-:S06]  /*7de0*/  FMUL.FTZ R4, R19, 1 ;  /* 0x3f80000013047820 */ /* 0x000fcc0000410000 */
[----:B------:R-:W0:Y:S02]  /*7df0*/  F2F.F64.F32 R4, R4 ;  /* 0x0000000400047310 */ /* 0x000e240000201800 */
[----:B0-----:R-:W-:Y:S01]  /*7e00*/  STG.E.128 desc[UR36][R2.64], R4 ;  /* 0x0000000402007986 */ /* 0x001fe2000c101d24 */
[----:B------:R-:W-:Y:S05]  /*7e10*/  EXIT ;  /* 0x000000000000794d */ /* 0x000fea0003800000 */
.L_x_1990:
        /* <DEDUP_REMOVED lines=21> */
.L_x_1995:
[----:B------:R-:W-:Y:S05]  /*7f70*/  BSYNC B0 ;  /* 0x0000000000007941 */ /* 0x000fea0003800000 */
.L_x_1994:
[----:B------:R-:W-:-:S05]  /*7f80*/  LOP3.LUT R5, R0, R5, RZ, 0xfc, !PT ;  /* 0x0000000500057212 */ /* 0x000fca00078efcff */
[----:B------:R-:W-:Y:S01]  /*7f90*/  STG.E.U8 desc[UR36][R2.64], R5 ;  /* 0x0000000502007986 */ /* 0x000fe2000c101124 */
[----:B------:R-:W-:Y:S05]  /*7fa0*/  EXIT ;  /* 0x000000000000794d */ /* 0x000fea0003800000 */
.L_x_1993:
        /* <DEDUP_REMOVED lines=13> */
.L_x_1997:
[----:B------:R-:W-:Y:S01]  /*8080*/  IMAD.MOV.U32 R0, RZ, RZ, 0x7f ;  /* 0x0000007fff007424 */ /* 0x000fe200078e00ff */
[----:B------:R-:W-:-:S04]  /*8090*/  ISETP.GT.U32.AND P0, PT, R4, 0x7f800000, PT ;  /* 0x7f8000000400780c */ /* 0x000fc80003f04070 */
[----:B------:R-:W-:-:S09]  /*80a0*/  SEL R0, R0, 0x7c, P0 ;  /* 0x0000007c00007807 */ /* 0x000fd20000000000 */
.L_x_1998:
[----:B------:R-:W-:Y:S05]  /*80b0*/  BSYNC B0 ;  /* 0x0000000000007941 */ /* 0x000fea0003800000 */
.L_x_1996:
[----:B------:R-:W-:-:S04]  /*80c0*/  LOP3.LUT R4, R19, 0x80000000, RZ, 0xc0, !PT ;  /* 0x8000000013047812 */ /* 0x000fc800078ec0ff */
[----:B------:R-:W-:-:S04]  /*80d0*/  SHF.R.U32.HI R5, RZ, 0x18, R4 ;  /* 0x00000018ff057819 */ /* 0x000fc80000011604 */
[----:B------:R-:W-:-:S05]  /*80e0*/  LOP3.LUT R5, R0, R5, RZ, 0xfc, !PT ;  /* 0x0000000500057212 */ /* 0x000fca00078efcff */
[----:B------:R-:W-:Y:S01]  /*80f0*/  STG.E.U8 desc[UR36][R2.64], R5 ;  /* 0x0000000502007986 */ /* 0x000fe2000c101124 */
[----:B------:R-:W-:Y:S05]  /*8100*/  EXIT ;  /* 0x000000000000794d */ /* 0x000fea0003800000 */
.L_x_1992:
[----:B------:R-:W-:Y:S01]  /*8110*/  STG.E.U16 desc[UR36][R2.64], R19 ;  /* 0x0000001302007986 */ /* 0x000fe2000c101524 */
[----:B------:R-:W-:Y:S05]  /*8120*/  EXIT ;  /* 0x000000000000794d */ /* 0x000fea0003800000 */
.L_x_1989:
        /* <DEDUP_REMOVED lines=12> */
.L_x_2001:
        /* <DEDUP_REMOVED lines=17> */
.L_x_2004:
[----:B------:R-:W-:-:S04]  /*8300*/  LOP3.LUT R0, R19, 0x80000000, RZ, 0xc0, !PT ;  /* 0x8000000013007812 */ /* 0x000fc800078ec0ff */
[----:B------:R-:W-:-:S04]  /*8310*/  SHF.R.U32.HI R5, RZ, 0x18, R0 ;  /* 0x00000018ff057819 */ /* 0x000fc80000011600 */
[----:B------:R-:W-:-:S04]  /*8320*/  LOP3.LUT R4, R4, R5, RZ, 0xfc, !PT ;  /* 0x0000000504047212 */ /* 0x000fc800078efcff */
[----:B------:R-:W-:-:S07]  /*8330*/  PRMT R0, R4, 0x7610, R0 ;  /* 0x0000761004007816 */ /* 0x000fce0000000000 */
.L_x_2003:
[----:B------:R-:W-:Y:S05]  /*8340*/  BSYNC B0 ;  /* 0x0000000000007941 */ /* 0x000fea0003800000 */
.L_x_2002:
[----:B------:R-:W-:Y:S01]  /*8350*/  STG.E.U8 desc[UR36][R2.64], R0 ;  /* 0x0000000002007986 */ /* 0x000fe2000c101124 */
[----:B------:R-:W-:Y:S05]  /*8360*/  EXIT ;  /* 0x000000000000794d */ /* 0x000fea0003800000 */
.L_x_2000:
        /* <DEDUP_REMOVED lines=17> */
.L_x_2007:
[----:B------:R-:W-:-:S04]  /*8480*/  LOP3.LUT R0, R19, 0x80000000, RZ, 0xc0, !PT ;  /* 0x8000000013007812 */ /* 0x000fc800078ec0ff */
[----:B------:R-:W-:-:S04]  /*8490*/  SHF.R.U32.HI R5, RZ, 0x18, R0 ;  /* 0x00000018ff057819 */ /* 0x000fc80000011600 */
[----:B------:R-:W-:-:S04]  /*84a0*/  LOP3.LUT R4, R4, R5, RZ, 0xfc, !PT ;  /* 0x0000000504047212 */ /* 0x000fc800078efcff */
[----:B------:R-:W-:-:S07]  /*84b0*/  PRMT R0, R4, 0x7610, R0 ;  /* 0x0000761004007816 */ /* 0x000fce0000000000 */
.L_x_2006:
[----:B------:R-:W-:Y:S05]  /*84c0*/  BSYNC B0 ;  /* 0x0000000000007941 */ /* 0x000fea0003800000 */
.L_x_2005:
[----:B------:R-:W-:Y:S01]  /*84d0*/  STG.E.U8 desc[UR36][R2.64], R0 ;  /* 0x0000000002007986 */ /* 0x000fe2000c101124 */
[----:B------:R-:W-:Y:S05]  /*84e0*/  EXIT ;  /* 0x000000000000794d */ /* 0x000fea0003800000 */
.L_x_1999:
[----:B------:R-:W-:-:S13]  /*84f0*/  ISETP.NE.AND P0, PT, R0, 0x1c, PT ;  /* 0x0000001c0000780c */ /* 0x000fda0003f05270 */
[----:B------:R-:W-:Y:S05]  /*8500*/  @!P0 BRA `(.L_x_2008) ;  /* 0x0000000000a48947 */ /* 0x000fea0003800000 */
[----:B------:R-:W-:-:S13]  /*8510*/  ISETP.NE.AND P0, PT, R0, 0x1d, PT ;  /* 0x0000001d0000780c */ /* 0x000fda0003f05270 */
[----:B------:R-:W-:Y:S05]  /*8520*/  @!P0 BRA `(.L_x_2009) ;  /* 0x00000000008c8947 */ /* 0x000fea0003800000 */
[----:B------:R-:W-:-:S13]  /*8530*/  ISETP.NE.AND P0, PT, R0, 0x2c, PT ;  /* 0x0000002c0000780c */ /* 0x000fda0003f05270 */
[----:B------:R-:W-:Y:S05]  /*8540*/  @P0 BRA `(.L_x_1982) ;  /* 0x0000000000400947 */ /* 0x000fea0003800000 */
[----:B------:R-:W-:Y:S02]  /*8550*/  IMAD.U32 R19, R19, 0x10000, RZ ;  /* 0x0001000013137824 */ /* 0x000fe400078e00ff */
[----:B------:R-:W-:-:S03]  /*8560*/  IMAD.MOV.U32 R5, RZ, RZ, 0xff ;  /* 0x000000ffff057424 */ /* 0x000fc600078e00ff */
[----:B------:R-:W-:-:S04]  /*8570*/  SHF.R.U32.HI R6, RZ, 0x17, R19 ;  /* 0x00000017ff067819 */ /* 0x000fc80000011613 */
[----:B------:R-:W-:-:S04]  /*8580*/  LOP3.LUT R4, R6, 0xff, RZ, 0xc0, !PT ;  /* 0x000000ff06047812 */ /* 0x000fc800078ec0ff */
[----:B------:R-:W-:-:S13]  /*8590*/  ISETP.NE.AND P2, PT, R4, 0xff, PT ;  /* 0x000000ff0400780c */ /* 0x000fda0003f45270 */
[--C-:B------:R-:W-:Y:S02]  /*85a0*/  @P2 SHF.R.U32.HI R0, RZ, 0x16, R19.reuse ;  /* 0x00000016ff002819 */ /* 0x100fe40000011613 */
[----:B------:R-:W-:Y:S02]  /*85b0*/  @P2 LOP3.LUT P0, RZ, R4, 0x3fffff, R19, 0xf8, !PT ;  /* 0x003fffff04ff2812 */ /* 0x000fe4000780f813 */
        /* <DEDUP_REMOVED lines=9> */
.L_x_1982:
        /* <DEDUP_REMOVED lines=16> */
.L_x_2010:
[----:B------:R-:W-:Y:S05]  /*8750*/  EXIT ;  /* 0x000000000000794d */ /* 0x000fea0003800000 */
.L_x_2009:
[----:B------:R-:W-:-:S06]  /*8760*/  IMAD.U32 R4, R19, 0x10000, RZ ;  /* 0x0001000013047824 */ /* 0x000fcc00078e00ff */
[----:B------:R-:W0:Y:S02]  /*8770*/  F2I.U64.TRUNC R4, R4 ;  /* 0x0000000400047311 */ /* 0x000e24000020d800 */
[----:B0-----:R-:W-:Y:S01]  /*8780*/  STG.E.64 desc[UR36][R2.64], R4 ;  /* 0x0000000402007986 */ /* 0x001fe2000c101b24 */
[----:B------:R-:W-:Y:S05]  /*8790*/  EXIT ;  /* 0x000000000000794d */ /* 0x000fea0003800000 */
.L_x_2008:
[----:B------:R-:W-:-:S06]  /*87a0*/  IMAD.U32 R19, R19, 0x10000, RZ ;  /* 0x0001000013137824 */ /* 0x000fcc00078e00ff */
[----:B------:R-:W0:Y:S02]  /*87b0*/  F2I.FTZ.U32.TRUNC.NTZ R19, R19 ;  /* 0x0000001300137305 */ /* 0x000e24000021f000 */
[----:B0-----:R-:W-:Y:S01]  /*87c0*/  STG.E desc[UR36][R2.64], R19 ;  /* 0x0000001302007986 */ /* 0x001fe2000c101924 */
[----:B------:R-:W-:Y:S05]  /*87d0*/  EXIT ;  /* 0x000000000000794d */ /* 0x000fea0003800000 */
.L_x_2011:
        /* <DEDUP_REMOVED lines=10> */
.L_x_17221:


//--------------------- .text._ZN2at6native18elementwise_kernelILi128ELi4EZNS0_22gpu_kernel_impl_nocastINS0_13AUnaryFunctorIN3c108BFloat16ES5_S5_NS0_15binary_internal10MulFunctorIfEEEEEEvRNS_18TensorIteratorBaseERKT_EUliE_EEviT1_ --------------------------
	.section	.text._ZN2at6native18elementwise_kernelILi128ELi4EZNS0_22gpu_kernel_impl_nocastINS0_13AUnaryFunctorIN3c108BFloat16ES5_S5_NS0_15binary_internal10MulFunctorIfEEEEEEvRNS_18TensorIteratorBaseERKT_EUliE_EEviT1_,"ax",@progbits
	.align	128
        .global         _ZN2at6native18elementwise_kernelILi128ELi4EZNS0_22gpu_kernel_impl_nocastINS0_13AUnaryFunctorIN3c108BFloat16ES5_S5_NS0_15binary_internal10MulFunctorIfEEEEEEvRNS_18TensorIteratorBaseERKT_EUliE_EEviT1_
        .type           _ZN2at6native18elementwise_kernelILi128ELi4EZNS0_22gpu_kernel_impl_nocastINS0_13AUnaryFunctorIN3c108BFloat16ES5_S5_NS0_15binary_internal10MulFunctorIfEEEEEEvRNS_18TensorIteratorBaseERKT_EUliE_EEviT1_,@function
        .size           _ZN2at6native18elementwise_kernelILi128ELi4EZNS0_22gpu_kernel_impl_nocastINS0_13AUnaryFunctorIN3c108BFloat16ES5_S5_NS0_15binary_internal10MulFunctorIfEEEEEEvRNS_18TensorIteratorBaseERKT_EUliE_EEviT1_,(.L_x_17222 - _ZN2at6native18elementwise_kernelILi128ELi4EZNS0_22gpu_kernel_impl_nocastINS0_13AUnaryFunctorIN3c108BFloat16ES5_S5_NS0_15binary_internal10MulFunctorIfEEEEEEvRNS_18TensorIteratorBaseERKT_EUliE_EEviT1_)
        .other          _ZN2at6native18elementwise_kernelILi128ELi4EZNS0_22gpu_kernel_impl_nocastINS0_13AUnaryFunctorIN3c108BFloat16ES5_S5_NS0_15binary_internal10MulFunctorIfEEEEEEvRNS_18TensorIteratorBaseERKT_EUliE_EEviT1_,@"STO_CUDA_ENTRY STV_DEFAULT"
_ZN2at6native18elementwise_kernelILi128ELi4EZNS0_22gpu_kernel_impl_nocastINS0_13AUnaryFunctorIN3c108BFloat16ES5_S5_NS0_15binary_internal10MulFunctorIfEEEEEEvRNS_18TensorIteratorBaseERKT_EUliE_EEviT1_:
.text._ZN2at6native18elementwise_kernelILi128ELi4EZNS0_22gpu_kernel_impl_nocastINS0_13AUnaryFunctorIN3c108BFloat16ES5_S5_NS0_15binary_internal10MulFunctorIfEEEEEEvRNS_18TensorIteratorBaseERKT_EUliE_EEviT1_:
        /* <DEDUP_REMOVED lines=16> */
[----:B------:R-:W-:Y:S01]  /*0100*/  ISETP.NE.AND P0, PT, R8, 0x1, PT ;  /* 0x000000010800780c */ /* 0x000fe20003f05270 */
[----:B------:R-:W-:-:S06]  /*0110*/  ULDC UR7, c[0x0][0x21c] ;  /* 0x0000870000077ab9 */ /* 0x000fcc0000000800 */
        /* <DEDUP_REMOVED lines=181> */
[----:B------:R-:W-:-:S05]  /*0c70*/  SHF.R.U32.HI R7, RZ, UR7, R6 ;  /* 0x00000007ff077c19 */ /* 0x000fca0008011606 */
[----:B------:R-:W-:-:S04]  /*0c80*/  IMAD.MOV R4, RZ, RZ, -R7 ;  /* 0x000000ffff047224 */ /* 0x000fc800078e0a07 */
        /* <DEDUP_REMOVED lines=98> */
[----:B------:R-:W1:Y:S08]  /*12b0*/  @P0 LDC R15, c[0x0][0x33c] ;  /* 0x0000cf00ff0f0b82 */ /* 0x000e700000000800 */
[----:B------:R-:W2:Y:S01]  /*12c0*/  @P0 LDC.64 R6, c[0x0][0x408] ;  /* 0x00010200ff060b82 */ /* 0x000ea20000000a00 */
[----:B0-----:R-:W-:-:S05]  /*12d0*/  @P0 IMAD.HI.U32 R4, R9, R12, R8 ;  /* 0x0000000c09040227 */ /* 0x001fca00078e0008 */
[----:B------:R-:W-:Y:S01]  /*12e0*/  @P0 SHF.R.U32.HI R8, RZ, R13, R4 ;  /* 0x0000000dff080219 */ /* 0x000fe20000011604 */
[----:B------:R-:W-:Y:S01]  /*12f0*/  IMAD R4, R11, UR8, R5 ;  /* 0x000000080b047c24 */ /* 0x000fe2000f8e0205 */
[----:B------:R-:W-:Y:S02]  /*1300*/  ULDC.64 UR8, c[0x0][0x400] ;  /* 0x0001000000087ab9 */ /* 0x000fe40000000a00 */
[----:B------:R-:W-:Y:S01]  /*1310*/  @P0 IADD3 R8, -R8, RZ, RZ ;  /* 0x000000ff08080210 */ /* 0x000fe20007ffe1ff */
[C---:B------:R-:W-:Y:S02]  /*1320*/  IMAD R3, R4.reuse, UR8, R3 ;  /* 0x0000000804037c24 */ /* 0x040fe4000f8e0203 */
[----:B------:R-:W-:Y:S02]  /*1330*/  IMAD R2, R4, UR9, R2 ;  /* 0x0000000904027c24 */ /* 0x000fe4000f8e0202 */
[----:B-1----:R-:W-:-:S04]  /*1340*/  @P0 IMAD R8, R8, R15, R9 ;  /* 0x0000000f08080224 */ /* 0x002fc800078e0209 */
[C---:B--2---:R-:W-:Y:S02]  /*1350*/  @P0 IMAD R3, R8.reuse, R6, R3 ;  /* 0x0000000608030224 */ /* 0x044fe400078e0203 */
[----:B------:R-:W-:-:S07]  /*1360*/  @P0 IMAD R2, R8, R7, R2 ;  /* 0x0000000708020224 */ /* 0x000fce00078e0202 */
.L_x_2014:
[----:B------:R-:W-:Y:S01]  /*1370*/  ULDC.64 UR8, c[0x0][0x418] ;  /* 0x0001060000087ab9 */ /* 0x000fe20000000a00 */
[----:B------:R-:W-:Y:S01]  /*1380*/  ULDC UR7, c[0x0][0x424] ;  /* 0x0001090000077ab9 */ /* 0x000fe20000000800 */
[----:B------:R-:W-:-:S04]  /*1390*/  IADD3 R4, P0, R2, UR8, RZ ;  /* 0x0000000802047c10 */ /* 0x000fc8000ff1e0ff */
[----:B------:R-:W-:Y:S01]  /*13a0*/  IADD3.X R5, RZ, UR9, RZ, P0, !PT ;  /* 0x00000009ff057c10 */ /* 0x000fe200087fe4ff */
[----:B------:R-:W-:-:S04]  /*13b0*/  ULDC.64 UR8, c[0x0][0x410] ;  /* 0x0001040000087ab9 */ /* 0x000fc80000000a00 */
[----:B------:R-:W2:Y:S01]  /*13c0*/  LDG.E.U16 R4, desc[UR4][R4.64] ;  /* 0x0000000404047981 */ /* 0x000ea2000c1e1500 */
[----:B------:R-:W-:Y:S01]  /*13d0*/  VIADD R0, R0, 0x80 ;  /* 0x0000008000007836 */ /* 0x000fe20000000000 */
[----:B--2---:R-:W-:-:S05]  /*13e0*/  SHF.L.U32 R2, R4, 0x10, RZ ;  /* 0x0000001004027819 */ /* 0x004fca00000006ff */
[----:B------:R-:W-:Y:S01]  /*13f0*/  FMUL.FTZ R6, R2, UR7 ;  /* 0x0000000702067c20 */ /* 0x000fe20008410000 */
[----:B------:R-:W-:-:S04]  /*1400*/  IADD3 R2, P0, R3, UR8, RZ ;  /* 0x0000000803027c10 */ /* 0x000fc8000ff1e0ff */
[----:B------:R-:W-:Y:S02]  /*1410*/  F2FP.BF16.F32.PACK_AB R6, RZ, R6 ;  /* 0x00000006ff06723e */ /* 0x000fe400000010ff */
[----:B------:R-:W-:-:S05]  /*1420*/  IADD3.X R3, RZ, UR9, RZ, P0, !PT ;  /* 0x00000009ff037c10 */ /* 0x000fca00087fe4ff */
[----:B------:R0:W-:Y:S02]  /*1430*/  STG.E.U16 desc[UR4][R2.64], R6 ;  /* 0x0000000602007986 */ /* 0x0001e4000c101504 */
.L_x_2013:
[----:B------:R-:W-:Y:S05]  /*1440*/  BSYNC B0 ;  /* 0x0000000000007941 */ /* 0x000fea0003800000 */
.L_x_2012:
[----:B------:R-:W-:Y:S01]  /*1450*/  ISETP.GE.AND P0, PT, R0, UR6, PT ;  /* 0x0000000600007c0c */ /* 0x000fe2000bf06270 */
[----:B------:R-:W-:-:S12]  /*1460*/  BSSY B0, `(.L_x_2015) ;  /* 0x000027a000007945 */ /* 0x000fd80003800000 */
[----:B------:R-:W-:Y:S05]  /*1470*/  @P0 BRA `(.L_x_2016) ;  /* 0x0000002400e00947 */ /* 0x000fea0003800000 */
[----:B------:R-:W1:Y:S01]  /*1480*/  LDC R8, c[0x0][0x218] ;  /* 0x00008600ff087b82 */ /* 0x000e620000000800 */
[----:B0-----:R-:W-:Y:S02]  /*1490*/  CS2R R2, SRZ ;  /* 0x0000000000027805 */ /* 0x001fe4000001ff00 */
[----:B-1----:R-:W-:-:S13]  /*14a0*/  ISETP.NE.AND P0, PT, R8, RZ, PT ;  /* 0x000000ff0800720c */ /* 0x002fda0003f05270 */
        /* <DEDUP_REMOVED lines=284> */
[----:B------:R-:W-:Y:S02]  /*2670*/  SHF.R.U32.HI R9, RZ, UR7, R8 ;  /* 0x00000007ff097c19 */ /* 0x000fe40008011608 */
[----:B------:R-:W-:Y:S02]  /*2680*/  @P0 MOV R8, RZ ;  /* 0x000000ff00080202 */ /* 0x000fe40000000f00 */
[C---:B------:R-:W-:Y:S01]  /*2690*/  IADD3 R11, -R9.reuse, RZ, RZ ;  /* 0x000000ff090b7210 */ /* 0x040fe20007ffe1ff */
        /* <DEDUP_REMOVED lines=12> */
.L_x_2017:
[----:B------:R-:W-:Y:S01]  /*2760*/  ULDC.64 UR8, c[0x0][0x418] ;  /* 0x0001060000087ab9 */ /* 0x000fe20000000a00 */
[----:B------:R-:W-:Y:S01]  /*2770*/  ULDC UR7, c[0x0][0x424] ;  /* 0x0001090000077ab9 */ /* 0x000fe20000000800 */
[----:B------:R-:W-:-:S04]  /*2780*/  IADD3 R4, P0, R2, UR8, RZ ;  /* 0x0000000802047c10 */ /* 0x000fc8000ff1e0ff */
[----:B------:R-:W-:Y:S01]  /*2790*/  IADD3.X R5, RZ, UR9, RZ, P0, !PT ;  /* 0x00000009ff057c10 */ /* 0x000fe200087fe4ff */
[----:B------:R-:W-:-:S04]  /*27a0*/  ULDC.64 UR8, c[0x0][0x410] ;  /* 0x0001040000087ab9 */ /* 0x000fc80000000a00 */
[----:B------:R-:W2:Y:S01]  /*27b0*/  LDG.E.U16 R4, desc[UR4][R4.64] ;  /* 0x0000000404047981 */ /* 0x000ea2000c1e1500 */
[----:B------:R-:W-:Y:S02]  /*27c0*/  IADD3 R0, R0, 0x80, RZ ;  /* 0x0000008000007810 */ /* 0x000fe40007ffe0ff */
[----:B--2---:R-:W-:-:S05]  /*27d0*/  SHF.L.U32 R2, R4, 0x10, RZ ;  /* 0x0000001004027819 */ /* 0x004fca00000006ff */
[----:B------:R-:W-:Y:S01]  /*27e0*/  FMUL.FTZ R6, R2, UR7 ;  /* 0x0000000702067c20 */ /* 0x000fe20008410000 */
[----:B------:R-:W-:-:S04]  /*27f0*/  IADD3 R2, P0, R3, UR8, RZ ;  /* 0x0000000803027c10 */ /* 0x000fc8000ff1e0ff */
[----:B------:R-:W-:Y:S02]  /*2800*/  F2FP.BF16.F32.PACK_AB R6, RZ, R6 ;  /* 0x00000006ff06723e */ /* 0x000fe400000010ff */
[----:B------:R-:W-:Y:S02]  /*2810*/  IADD3.X R3, RZ, UR9, RZ, P0, !PT ;  /* 0x00000009ff037c10 */ /* 0x000fe400087fe4ff */
[----:B------:R-:W-:-:S03]  /*2820*/  ISETP.GE.AND P0, PT, R0, UR6, PT ;  /* 0x0000000600007c0c */ /* 0x000fc6000bf06270 */
[----:B------:R1:W-:Y:S10]  /*2830*/  STG.E.U16 desc[UR4][R2.64], R6 ;  /* 0x0000000602007986 */ /* 0x0003f4000c101504 */
[----:B------:R-:W-:Y:S05]  /*2840*/  @P0 BRA `(.L_x_2016) ;  /* 0x0000001000ec0947 */ /* 0x000fea0003800000 */
[----:B------:R-:W0:Y:S01]  /*2850*/  LDC R8, c[0x0][0x218] ;  /* 0x00008600ff087b82 */ /* 0x000e220000000800 */
[----:B-1----:R-:W-:Y:S02]  /*2860*/  CS2R R2, SRZ ;  /* 0x0000000000027805 */ /* 0x002fe4000001ff00 */
[----:B0-----:R-:W-:-:S13]  /*2870*/  ISETP.NE.AND P0, PT, R8, RZ, PT ;  /* 0x000000ff0800720c */ /* 0x001fda0003f05270 */
[----:B------:R-:W-:Y:S05]  /*2880*/  @!P0 BRA `(.L_x_2018) ;  /* 0x0000001000a88947 */ /* 0x000fea0003800000 */
[----:B------:R-:W-:Y:S01]  /*2890*/  HFMA2.MMA R2, -RZ, RZ, 0, 0 ;  /* 0x00000000ff027435 */ /* 0x000fe200000001ff */
[----:B------:R-:W-:Y:S01]  /*28a0*/  IMAD.MOV.U32 R3, RZ, RZ, R0 ;  /* 0x000000ffff037224 */ /* 0x000fe200078e0000 */
        /* <DEDUP_REMOVED lines=282> */
[----:B------:R-:W-:-:S03]  /*3a50*/  @P0 MOV R8, RZ ;  /* 0x000000ff00080202 */ /* 0x000fc60000000f00 */
[----:B------:R-:W1:Y:S01]  /*3a60*/  @P0 LDC R15, c[0x0][0x33c] ;  /* 0x0000cf00ff0f0b82 */ /* 0x000e620000000800 */
[----:B------:R-:W-:-:S07]  /*3a70*/  IMAD.MOV R11, RZ, RZ, -R9 ;  /* 0x000000ffff0b7224 */ /* 0x000fce00078e0a09 */
        /* <DEDUP_REMOVED lines=11> */
.L_x_2018:
        /* <DEDUP_REMOVED lines=11> */
[----:B------:R-:W-:-:S05]  /*3be0*/  IADD3.X R3, RZ, UR9, RZ, P0, !PT ;  /* 0x00000009ff037c10 */ /* 0x000fca00087fe4ff */
[----:B------:R2:W-:Y:S02]  /*3bf0*/  STG.E.U16 desc[UR4][R2.64], R6 ;  /* 0x0000000602007986 */ /* 0x0005e4000c101504 */
.L_x_2016:
[----:B------:R-:W-:Y:S05]  /*3c00*/  BSYNC B0 ;  /* 0x0000000000007941 */ /* 0x000fea0003800000 */
.L_x_2015:
[----:B------:R-:W-:-:S13]  /*3c10*/  ISETP.GE.AND P0, PT, R0, UR6, PT ;  /* 0x0000000600007c0c */ /* 0x000fda000bf06270 */
[----:B------:R-:W-:Y:S05]  /*3c20*/  @P0 EXIT ;  /* 0x000000000000094d */ /* 0x000fea0003800000 */
[----:B------:R-:W3:Y:S01]  /*3c30*/  LDC R8, c[0x0][0x218] ;  /* 0x00008600ff087b82 */ /* 0x000ee20000000800 */
[----:B012---:R-:W-:Y:S02]  /*3c40*/  CS2R R2, SRZ ;  /* 0x0000000000027805 */ /* 0x007fe4000001ff00 */
[----:B---3--:R-:W-:-:S13]  /*3c50*/  ISETP.NE.AND P0, PT, R8, RZ, PT ;  /* 0x000000ff0800720c */ /* 0x008fda0003f05270 */
        /* <DEDUP_REMOVED lines=287> */
[----:B------:R-:W-:Y:S01]  /*4e50*/  IADD3 R4, -R7, RZ, RZ ;  /* 0x000000ff07047210 */ /* 0x000fe20007ffe1ff */
[----:B------:R-:W1:Y:S04]  /*4e60*/  @P0 LDC R11, c[0x0][0x33c] ;  /* 0x0000cf00ff0b0b82 */ /* 0x000e680000000800 */
[----:B------:R-:W-:-:S04]  /*4e70*/  IMAD R4, R4, UR8, R5 ;  /* 0x0000000804047c24 */ /* 0x000fc8000f8e0205 */
[----:B------:R-:W2:Y:S01]  /*4e80*/  @P0 LDC.64 R12, c[0x0][0x408] ;  /* 0x00010200ff0c0b82 */ /* 0x000ea20000000a00 */
[C---:B------:R-:W-:Y:S02]  /*4e90*/  IMAD R3, R4.reuse, UR6, R3 ;  /* 0x0000000604037c24 */ /* 0x040fe4000f8e0203 */
[----:B------:R-:W-:Y:S02]  /*4ea0*/  IMAD R2, R4, UR7, R2 ;  /* 0x0000000704027c24 */ /* 0x000fe4000f8e0202 */
[----:B0-----:R-:W-:-:S05]  /*4eb0*/  @P0 IMAD.HI.U32 R0, R7, R8, R6 ;  /* 0x0000000807000227 */ /* 0x001fca00078e0006 */
[----:B------:R-:W-:-:S04]  /*4ec0*/  @P0 SHF.R.U32.HI R0, RZ, R9, R0 ;  /* 0x00000009ff000219 */ /* 0x000fc80000011600 */
[----:B------:R-:W-:-:S05]  /*4ed0*/  @P0 IADD3 R6, -R0, RZ, RZ ;  /* 0x000000ff00060210 */ /* 0x000fca0007ffe1ff */
[----:B-1----:R-:W-:-:S04]  /*4ee0*/  @P0 IMAD R6, R11, R6, R7 ;  /* 0x000000060b060224 */ /* 0x002fc800078e0207 */
[C---:B--2---:R-:W-:Y:S02]  /*4ef0*/  @P0 IMAD R3, R6.reuse, R12, R3 ;  /* 0x0000000c06030224 */ /* 0x044fe400078e0203 */
[----:B------:R-:W-:-:S07]  /*4f00*/  @P0 IMAD R2, R6, R13, R2 ;  /* 0x0000000d06020224 */ /* 0x000fce00078e0202 */
.L_x_2019:
[----:B------:R-:W-:Y:S02]  /*4f10*/  ULDC.64 UR6, c[0x0][0x418] ;  /* 0x0001060000067ab9 */ /* 0x000fe40000000a00 */
[----:B------:R-:W-:Y:S01]  /*4f20*/  IADD3 R4, P0, R2, UR6, RZ ;  /* 0x0000000602047c10 */ /* 0x000fe2000ff1e0ff */
[----:B------:R-:W-:-:S03]  /*4f30*/  ULDC UR6, c[0x0][0x424] ;  /* 0x0001090000067ab9 */ /* 0x000fc60000000800 */
[----:B------:R-:W-:-:S05]  /*4f40*/  IADD3.X R5, RZ, UR7, RZ, P0, !PT ;  /* 0x00000007ff057c10 */ /* 0x000fca00087fe4ff */
[----:B------:R-:W2:Y:S02]  /*4f50*/  LDG.E.U16 R4, desc[UR4][R4.64] ;  /* 0x0000000404047981 */ /* 0x000ea4000c1e1500 */
[----:B--2---:R-:W-:-:S05]  /*4f60*/  SHF.L.U32 R0, R4, 0x10, RZ ;  /* 0x0000001004007819 */ /* 0x004fca00000006ff */
[----:B------:R-:W-:Y:S01]  /*4f70*/  FMUL.FTZ R0, R0, UR6 ;  /* 0x0000000600007c20 */ /* 0x000fe20008410000 */
[----:B------:R-:W-:Y:S02]  /*4f80*/  ULDC.64 UR6, c[0x0][0x410] ;  /* 0x0001040000067ab9 */ /* 0x000fe40000000a00 */
[----:B------:R-:W-:Y:S02]  /*4f90*/  IADD3 R2, P0, R3, UR6, RZ ;  /* 0x0000000603027c10 */ /* 0x000fe4000ff1e0ff */
[----:B------:R-:W-:Y:S02]  /*4fa0*/  F2FP.BF16.F32.PACK_AB R0, RZ, R0 ;  /* 0x00000000ff00723e */ /* 0x000fe400000010ff */
[----:B------:R-:W-:-:S05]  /*4fb0*/  IADD3.X R3, RZ, UR7, RZ, P0, !PT ;  /* 0x00000007ff037c10 */ /* 0x000fca00087fe4ff */
[----:B------:R-:W-:Y:S01]  /*4fc0*/  STG.E.U16 desc[UR4][R2.64], R0 ;  /* 0x0000000002007986 */ /* 0x000fe2000c101504 */
[----:B------:R-:W-:Y:S05]  /*4fd0*/  EXIT ;  /* 0x000000000000794d */ /* 0x000fea0003800000 */
.L_x_2020:
        /* <DEDUP_REMOVED lines=10> */
.L_x_17222:


//--------------------- .text._ZN2at6native27unrolled_elementwise_kernelINS0_13AUnaryFunctorIN3c108BFloat16ES4_S4_NS0_15binary_internal10MulFunctorIfEEEESt5arrayIPcLm2EELi4E23TrivialOffsetCalculatorILi1EjESD_NS0_6memory15LoadWithoutCastENSE_16StoreWithoutCastEEEviT_T0_T2_T3_T4_T5_ --------------------------
	.section	.text._ZN2at6native27unrolled_elementwise_kernelINS0_13AUnaryFunctorIN3c108BFloat16ES4_S4_NS0_15binary_internal10MulFunctorIfEEEESt5arrayIPcLm2EELi4E23TrivialOffsetCalculatorILi1EjESD_NS0_6memory15LoadWithoutCastENSE_16StoreWithoutCastEEEviT_T0_T2_T3_T4_T5_,"ax",@progbits
	.align	128
        .global         _ZN2at6native27unrolled_elementwise_kernelINS0_13AUnaryFunctorIN3c108BFloat16ES4_S4_NS0_15binary_internal10MulFunctorIfEEEESt5arrayIPcLm2EELi4E23TrivialOffsetCalculatorILi1EjESD_NS0_6memory15LoadWithoutCastENSE_16StoreWithoutCastEEEviT_T0_T2_T3_T4_T5_
        .type           _ZN2at6native27unrolled_elementwise_kernelINS0_13AUnaryFunctorIN3c108BFloat16ES4_S4_NS0_15binary_internal10MulFunctorIfEEEESt5arrayIPcLm2EELi4E23TrivialOffsetCalculatorILi1EjESD_NS0_6memory15LoadWithoutCastENSE_16StoreWithoutCastEEEviT_T0_T2_T3_T4_T5_,@function
        .size           _ZN2at6native27unrolled_elementwise_kernelINS0_13AUnaryFunctorIN3c108BFloat16ES4_S4_NS0_15binary_internal10MulFunctorIfEEEESt5arrayIPcLm2EELi4E23TrivialOffsetCalculatorILi1EjESD_NS0_6memory15LoadWithoutCastENSE_16StoreWithoutCastEEEviT_T0_T2_T3_T4_T5_,(.L_x_17223 - _ZN2at6native27unrolled_elementwise_kernelINS0_13AUnaryFunctorIN3c108BFloat16ES4_S4_NS0_15binary_internal10MulFunctorIfEEEESt5arrayIPcLm2EELi4E23TrivialOffsetCalculatorILi1EjESD_NS0_6memory15LoadWithoutCastENSE_16StoreWithoutCastEEEviT_T0_T2_T3_T4_T5_)
        .other          _ZN2at6native27unrolled_elementwise_kernelINS0_13AUnaryFunctorIN3c108BFloat16ES4_S4_NS0_15binary_internal10MulFunctorIfEEEESt5arrayIPcLm2EELi4E23TrivialOffsetCalculatorILi1EjESD_NS0_6memory15LoadWithoutCastENSE_16StoreWithoutCastEEEviT_T0_T2_T3_T4_T5_,@"STO_CUDA_ENTRY STV_DEFAULT"
_ZN2at6native27unrolled_elementwise_kernelINS0_13AUnaryFunctorIN3c108BFloat16ES4_S4_NS0_15binary_internal10MulFunctorIfEEEESt5arrayIPcLm2EELi4E23TrivialOffsetCalculatorILi1EjESD_NS0_6memory15LoadWithoutCastENSE_16StoreWithoutCastEEEviT_T0_T2_T3_T4_T5_:
.text._ZN2at6native27unrolled_elementwise_kernelINS0_13AUnaryFunctorIN3c108BFloat16ES4_S4_NS0_15binary_internal10MulFunctorIfEEEESt5arrayIPcLm2EELi4E23TrivialOffsetCalculatorILi1EjESD_NS0_6memory15LoadWithoutCastENSE_16StoreWithoutCastEEEviT_T0_T2_T3_T4_T5_:
[----:B------:R-:W-:Y:S01]  /*0000*/  LDC R1, c[0x0][0x28] ;  /* 0x00000a00ff017b82 */ /* 0x000fe20000000800 */
[----:B------:R-:W0:Y:S07]  /*0010*/  S2R R0, SR_CTAID.X ;  /* 0x0000000000007919 */ /* 0x000e2e0000002500 */
[----:B------:R-:W0:Y:S01]  /*0020*/  LDC R9, c[0x0][0x210] ;  /* 0x00008400ff097b82 */ /* 0x000e220000000800 */
[----:B------:R-:W-:Y:S01]  /*0030*/  PRMT R6, RZ, 0x7610, R6 ;  /* 0x00007610ff067816 */ /* 0x000fe20000000006 */
[----:B------:R-:W-:Y:S01]  /*0040*/  ULDC.64 UR4, c[0x0][0x208] ;  /* 0x0000820000047ab9 */ /* 0x000fe20000000a00 */
[----:B------:R-:W1:Y:S01]  /*0050*/  S2R R7, SR_TID.X ;  /* 0x0000000000077919 */ /* 0x000e620000002100 */
[----:B0-----:R-:W-:-:S02]  /*0060*/  IMAD R2, R0, -0x200, R9 ;  /* 0xfffffe0000027824 */ /* 0x001fc400078e0209 */
[----:B-1----:R-:W-:-:S03]  /*0070*/  IMAD.MOV.U32 R13, RZ, RZ, R7 ;  /* 0x000000ffff0d7224 */ /* 0x002fc600078e0007 */
[----:B------:R-:W-:-:S13]  /*0080*/  ISETP.GE.AND P0, PT, R7, R2, PT ;  /* 0x000000020700720c */ /* 0x000fda0003f06270 */
[----:B------:R-:W-:Y:S01]  /*0090*/  @!P0 IMAD R17, R0, 0x200, R13 ;  /* 0x0000020000118824 */ /* 0x000fe200078e020d */
[----:B------:R-:W-:Y:S01]  /*00a0*/  @!P0 IADD3 R13, R13, 0x80, RZ ;  /* 0x000000800d0d8810 */ /* 0x000fe20007ffe0ff */
[----:B------:R-:W0:Y:S03]  /*00b0*/  @!P0 LDC.64 R14, c[0x0][0x228] ;  /* 0x00008a00ff0e8b82 */ /* 0x000e260000000a00 */
[----:B------:R-:W-:-:S13]  /*00c0*/  ISETP.GE.AND P1, PT, R13, R2, PT ;  /* 0x000000020d00720c */ /* 0x000fda0003f26270 */
[----:B------:R-:W-:Y:S01]  /*00d0*/  @!P1 IMAD R19, R0, 0x200, R13 ;  /* 0x0000020000139824 */ /* 0x000fe200078e020d */
[----:B------:R-:W1:Y:S01]  /*00e0*/  @!P1 LDC.64 R10, c[0x0][0x228] ;  /* 0x00008a00ff0a9b82 */ /* 0x000e620000000a00 */
[----:B------:R-:W-:-:S05]  /*00f0*/  @!P1 VIADD R13, R13, 0x80 ;  /* 0x000000800d0d9836 */ /* 0x000fca0000000000 */
[----:B------:R-:W-:Y:S01]  /*0100*/  ISETP.GE.AND P3, PT, R13, R2, PT ;  /* 0x000000020d00720c */ /* 0x000fe20003f66270 */
[----:B0-----:R-:W-:-:S05]  /*0110*/  @!P0 IMAD.WIDE.U32 R14, R17, 0x2, R14 ;  /* 0x00000002110e8825 */ /* 0x001fca00078e000e */
[----:B------:R-:W2:Y:S07]  /*0120*/  @!P0 LDG.E.U16 R6, desc[UR4][R14.64] ;  /* 0x000000040e068981 */ /* 0x000eae000c1e1500 */
[----:B------:R-:W0:Y:S01]  /*0130*/  @!P3 LDC.64 R8, c[0x0][0x228] ;  /* 0x00008a00ff08bb82 */ /* 0x000e220000000a00 */
[----:B------:R-:W-:Y:S02]  /*0140*/  @!P3 LEA R21, R0, R13, 0x9 ;  /* 0x0000000d0015b211 */ /* 0x000fe400078e48ff */
[----:B------:R-:W-:Y:S01]  /*0150*/  PRMT R12, RZ, 0x7610, R12 ;  /* 0x00007610ff0c7816 */ /* 0x000fe2000000000c */
[----:B-1----:R-:W-:Y:S01]  /*0160*/  @!P1 IMAD.WIDE.U32 R16, R19, 0x2, R10 ;  /* 0x0000000213109825 */ /* 0x002fe200078e000a */
[----:B------:R-:W-:-:S04]  /*0170*/  PRMT R11, RZ, 0x7610, R11 ;  /* 0x00007610ff0b7816 */ /* 0x000fc8000000000b */
[----:B------:R1:W3:Y:S01]  /*0180*/  @!P1 LDG.E.U16 R12, desc[UR4][R16.64] ;  /* 0x00000004100c9981 */ /* 0x0002e2000c1e1500 */
[----:B0-----:R-:W-:Y:S01]  /*0190*/  @!P3 IMAD.WIDE.U32 R8, R21, 0x2, R8 ;  /* 0x000000021508b825 */ /* 0x001fe200078e0008 */
[----:B-1----:R-:W0:Y:S04]  /*01a0*/  @!P0 LDC R17, c[0x0][0x218] ;  /* 0x00008600ff118b82 */ /* 0x002e280000000800 */
[----:B------:R1:W4:Y:S01]  /*01b0*/  @!P3 LDG.E.U16 R11, desc[UR4][R8.64] ;  /* 0x00000004080bb981 */ /* 0x000322000c1e1500 */
[----:B------:R-:W-:-:S05]  /*01c0*/  @!P3 VIADD R13, R13, 0x80 ;  /* 0x000000800d0db836 */ /* 0x000fca0000000000 */
[----:B------:R-:W-:Y:S02]  /*01d0*/  ISETP.GE.AND P2, PT, R13, R2, PT ;  /* 0x000000020d00720c */ /* 0x000fe40003f46270 */
[----:B------:R-:W-:Y:S01]  /*01e0*/  PRMT R10, RZ, 0x7610, R10 ;  /* 0x00007610ff0a7816 */ /* 0x000fe2000000000a */
[----:B-1----:R-:W1:Y:S10]  /*01f0*/  @!P0 LDC.64 R8, c[0x0][0x220] ;  /* 0x00008800ff088b82 */ /* 0x002e740000000a00 */
[----:B------:R-:W0:Y:S01]  /*0200*/  @!P2 LDC.64 R18, c[0x0][0x228] ;  /* 0x00008a00ff12ab82 */ /* 0x000e220000000a00 */
[----:B------:R-:W-:-:S04]  /*0210*/  @!P2 IMAD R13, R0, 0x200, R13 ;  /* 0x00000200000da824 */ /* 0x000fc800078e020d */
[----:B0-----:R-:W-:Y:S01]  /*0220*/  @!P2 IMAD.WIDE.U32 R14, R13, 0x2, R18 ;  /* 0x000000020d0ea825 */ /* 0x001fe200078e0012 */
[----:B------:R-:W-:-:S03]  /*0230*/  IADD3 R13, R7, 0x80, RZ ;  /* 0x00000080070d7810 */ /* 0x000fc60007ffe0ff */
[----:B------:R-:W-:Y:S01]  /*0240*/  VIADD R19, R7, 0x100 ;  /* 0x0000010007137836 */ /* 0x000fe20000000000 */
[----:B------:R0:W5:Y:S01]  /*0250*/  @!P2 LDG.E.U16 R10, desc[UR4][R14.64] ;  /* 0x000000040e0aa981 */ /* 0x000162000c1e1500 */
[----:B------:R-:W-:-:S03]  /*0260*/  ISETP.GE.AND P2, PT, R13, R2, PT ;  /* 0x000000020d00720c */ /* 0x000fc60003f46270 */
[----:B------:R-:W-:Y:S02]  /*0270*/  ISETP.GE.AND P3, PT, R19, R2, PT ;  /* 0x000000021300720c */ /* 0x000fe40003f66270 */
[----:B------:R-:W-:-:S04]  /*0280*/  IADD3 R13, R7, 0x180, RZ ;  /* 0x00000180070d7810 */ /* 0x000fc80007ffe0ff */
[----:B------:R-:W-:Y:S01]  /*0290*/  ISETP.GE.AND P1, PT, R13, R2, PT ;  /* 0x000000020d00720c */ /* 0x000fe20003f26270 */
[----:B------:R-:W-:-:S03]  /*02a0*/  @!P0 IMAD R13, R0, 0x200, R7 ;  /* 0x00000200000d8824 */ /* 0x000fc600078e0207 */
[----:B------:R-:W0:Y:S01]  /*02b0*/  @!P2 LDC R19, c[0x0][0x218] ;  /* 0x00008600ff13ab82 */ /* 0x000e220000000800 */
[----:B-1----:R-:W-:-:S07]  /*02c0*/  @!P0 IMAD.WIDE.U32 R8, R13, 0x2, R8 ;  /* 0x000000020d088825 */ /* 0x002fce00078e0008 */
[----:B------:R-:W1:Y:S01]  /*02d0*/  @!P3 LDC R16, c[0x0][0x218] ;  /* 0x00008600ff10bb82 */ /* 0x000e620000000800 */
[----:B------:R-:W-:-:S04]  /*02e0*/  @!P0 IADD3 R7, R7, 0x80, RZ ;  /* 0x0000008007078810 */ /* 0x000fc80007ffe0ff */
[----:B------:R-:W-:Y:S01]  /*02f0*/  ISETP.GE.AND P4, PT, R7, R2, PT ;  /* 0x000000020700720c */ /* 0x000fe20003f86270 */
[----:B------:R-:W-:Y:S01]  /*0300*/  BSSY B0, `(.L_x_2021) ;  /* 0x0000017000007945 */ /* 0x000fe20003800000 */
[----:B--2---:R-:W-:-:S04]  /*0310*/  @!P0 IMAD.U32 R6, R6, 0x10000, RZ ;  /* 0x0001000006068824 */ /* 0x004fc800078e00ff */
[----:B------:R-:W-:-:S05]  /*0320*/  @!P0 FMUL.FTZ R6, R6, R17 ;  /* 0x0000001106068220 */ /* 0x000fca0000410000 */
[----:B------:R-:W-:-:S05]  /*0330*/  @!P0 F2FP.BF16.F32.PACK_AB R5, RZ, R6 ;  /* 0x00000006ff05823e */ /* 0x000fca00000010ff */
[----:B------:R2:W-:Y:S01]  /*0340*/  @!P0 STG.E.U16 desc[UR4][R8.64], R5 ;  /* 0x0000000508008986 */ /* 0x0005e2000c101504 */
[----:B---3--:R-:W-:-:S04]  /*0350*/  @!P2 IMAD.U32 R12, R12, 0x10000, RZ ;  /* 0x000100000c0ca824 */ /* 0x008fc800078e00ff */
[----:B0-----:R-:W-:-:S05]  /*0360*/  @!P2 FMUL.FTZ R12, R12, R19 ;  /* 0x000000130c0ca220 */ /* 0x001fca0000410000 */
[----:B------:R-:W-:Y:S02]  /*0370*/  @!P2 F2FP.BF16.F32.PACK_AB R4, RZ, R12 ;  /* 0x0000000cff04a23e */ /* 0x000fe400000010ff */
[----:B----4-:R-:W-:-:S05]  /*0380*/  @!P3 SHF.L.U32 R11, R11, 0x10, RZ ;  /* 0x000000100b0bb819 */ /* 0x010fca00000006ff */
[----:B-1----:R-:W-:-:S05]  /*0390*/  @!P3 FMUL.FTZ R11, R11, R16 ;  /* 0x000000100b0bb220 */ /* 0x002fca0000410000 */
[----:B------:R-:W-:Y:S01]  /*03a0*/  @!P3 F2FP.BF16.F32.PACK_AB R3, RZ, R11 ;  /* 0x0000000bff03b23e */ /* 0x000fe200000010ff */
[----:B--2---:R-:W-:Y:S06]  /*03b0*/  @P4 BRA `(.L_x_2022) ;  /* 0x00000000002c4947 */ /* 0x004fec0003800000 */
[----:B------:R-:W0:Y:S01]  /*03c0*/  LDC.64 R8, c[0x0][0x220] ;  /* 0x00008800ff087b82 */ /* 0x000e220000000a00 */
[----:B------:R-:W-:Y:S01]  /*03d0*/  IMAD R5, R0, 0x200, R7 ;  /* 0x0000020000057824 */ /* 0x000fe200078e0207 */
[----:B------:R-:W-:Y:S02]  /*03e0*/  IADD3 R7, R7, 0x80, RZ ;  /* 0x0000008007077810 */ /* 0x000fe40007ffe0ff */
[----:B------:R-:W-:Y:S02]  /*03f0*/  PRMT R6, R4, 0x7610, R6 ;  /* 0x0000761004067816 */ /* 0x000fe40000000006 */
[----:B------:R-:W-:-:S13]  /*0400*/  ISETP.GE.AND P0, PT, R7, R2, PT ;  /* 0x000000020700720c */ /* 0x000fda0003f06270 */
[----:B------:R-:W-:Y:S01]  /*0410*/  @!P0 IMAD R11, R0, 0x200, R7 ;  /* 0x00000200000b8824 */ /* 0x000fe200078e0207 */
[----:B------:R-:W-:Y:S01]  /*0420*/  @!P0 IADD3 R7, R7, 0x80, RZ ;  /* 0x0000008007078810 */ /* 0x000fe20007ffe0ff */
[----:B0-----:R-:W-:-:S04]  /*0430*/  IMAD.WIDE.U32 R4, R5, 0x2, R8 ;  /* 0x0000000205047825 */ /* 0x001fc800078e0008 */
[----:B------:R-:W-:Y:S01]  /*0440*/  @!P0 IMAD.WIDE.U32 R8, R11, 0x2, R8 ;  /* 0x000000020b088825 */ /* 0x000fe200078e0008 */
[----:B------:R0:W-:Y:S04]  /*0450*/  STG.E.U16 desc[UR4][R4.64], R6 ;  /* 0x0000000604007986 */ /* 0x0001e8000c101504 */
[----:B------:R0:W-:Y:S02]  /*0460*/  @!P0 STG.E.U16 desc[UR4][R8.64], R3 ;  /* 0x0000000308008986 */ /* 0x0001e4000c101504 */
.L_x_2022:
[----:B------:R-:W-:Y:S05]  /*0470*/  BSYNC B0 ;  /* 0x0000000000007941 */ /* 0x000fea0003800000 */
.L_x_2021:
[----:B0-----:R-:W0:Y:S01]  /*0480*/  @!P1 LDC R5, c[0x0][0x218] ;  /* 0x00008600ff059b82 */ /* 0x001e220000000800 */
[----:B------:R-:W-:-:S13]  /*0490*/  ISETP.GE.AND P0, PT, R7, R2, PT ;  /* 0x000000020700720c */ /* 0x000fda0003f06270 */
[----:B------:R-:W-:Y:S05]  /*04a0*/  @P0 EXIT ;  /* 0x000000000000094d */ /* 0x000fea0003800000 */
[----:B------:R-:W1:Y:S01]  /*04b0*/  LDC.64 R2, c[0x0][0x220] ;  /* 0x00008800ff027b82 */ /* 0x000e620000000a00 */
[----:B-----5:R-:W-:Y:S01]  /*04c0*/  @!P1 IMAD.U32 R10, R10, 0x10000, RZ ;  /* 0x000100000a0a9824 */ /* 0x020fe200078e00ff */
[----:B------:R-:W-:-:S03]  /*04d0*/  LEA R7, R0, R7, 0x9 ;  /* 0x0000000700077211 */ /* 0x000fc600078e48ff */
[----:B0-----:R-:W-:-:S05]  /*04e0*/  @!P1 FMUL.FTZ R10, R10, R5 ;  /* 0x000000050a0a9220 */ /* 0x001fca0000410000 */
[----:B------:R-:W-:Y:S01]  /*04f0*/  @!P1 F2FP.BF16.F32.PACK_AB R4, RZ, R10 ;  /* 0x0000000aff04923e */ /* 0x000fe200000010ff */
[----:B-1----:R-:W-:-:S05]  /*0500*/  IMAD.WIDE.U32 R2, R7, 0x2, R2 ;  /* 0x0000000207027825 */ /* 0x002fca00078e0002 */
[----:B------:R-:W-:Y:S01]  /*0510*/  STG.E.U16 desc[UR4][R2.64], R4 ;  /* 0x0000000402007986 */ /* 0x000fe2000c101504 */
[----:B------:R-:W-:Y:S05]  /*0520*/  EXIT ;  /* 0x000000000000794d */ /* 0x000fea0003800000 */
.L_x_2023:
        /* <DEDUP_REMOVED lines=13> */
.L_x_17223:


//--------------------- .text._ZN2at6native29vectorized_elementwise_kernelILi2ENS0_13AUnaryFunctorIN3c108BFloat16ES4_S4_NS0_15binary_internal10MulFunctorIfEEEESt5arrayIPcLm2EEEEviT0_T1_ --------------------------
	.section	.text._ZN2at6native29vectorized_elementwise_kernelILi2ENS0_13AUnaryFunctorIN3c108BFloat16ES4_S4_NS0_15binary_internal10MulFunctorIfEEEESt5arrayIPcLm2EEEEviT0_T1_,"ax",@progbits
	.align	128
        .global         _ZN2at6native29vectorized_elementwise_kernelILi2ENS0_13AUnaryFunctorIN3c108BFloat16ES4_S4_NS0_15binary_internal10MulFunctorIfEEEESt5arrayIPcLm2EEEEviT0_T1_
        .type           _ZN2at6native29vectorized_elementwise_kernelILi2ENS0_13AUnaryFunctorIN3c108BFloat16ES4_S4_NS0_15binary_internal10MulFunctorIfEEEESt5arrayIPcLm2EEEEviT0_T1_,@function
        .size           _ZN2at6native29vectorized_elementwise_kernelILi2ENS0_13AUnaryFunctorIN3c108BFloat16ES4_S4_NS0_15binary_internal10MulFunctorIfEEEESt5arrayIPcLm2EEEEviT0_T1_,(.L_x_17224 - _ZN2at6native29vectorized_elementwise_kernelILi2ENS0_13AUnaryFunctorIN3c108BFloat16ES4_S4_NS0_15binary_internal10MulFunctorIfEEEESt5arrayIPcLm2EEEEviT0_T1_)
        .other          _ZN2at6native29vectorized_elementwise_kernelILi2ENS0_13AUnaryFunctorIN3c108BFloat16ES4_S4_NS0_15binary_internal10MulFunctorIfEEEESt5arrayIPcLm2EEEEviT0_T1_,@"STO_CUDA_ENTRY STV_DEFAULT"
_ZN2at6native29vectorized_elementwise_kernelILi2ENS0_13AUnaryFunctorIN3c108BFloat16ES4_S4_NS0_15binary_internal10MulFunctorIfEEEESt5arrayIPcLm2EEEEviT0_T1_:
.text._ZN2at6native29vectorized_elementwise_kernelILi2ENS0_13AUnaryFunctorIN3c108BFloat16ES4_S4_NS0_15binary_internal10MulFunctorIfEEEESt5arrayIPcLm2EEEEviT0_T1_:
[----:B------:R-:W-:Y:S01]  /*0000*/  LDC R1, c[0x0][0x28] ;  /* 0x00000a00ff017b82 */ /* 0x000fe20000000800 */
[----:B------:R-:W0:Y:S01]  /*0010*/  S2R R0, SR_CTAID.X ;  /* 0x0000000000007919 */ /* 0x000e220000002500 */
[----:B------:R-:W-:Y:S01]  /*0020*/  ULDC UR4, c[0x0][0x210] ;  /* 0x0000840000047ab9 */ /* 0x000fe20000000800 */
[----:B0-----:R-:W-:-:S05]  /*0030*/  IMAD.SHL.U32 R0, R0, 0x400, RZ ;  /* 0x0000040000007824 */ /* 0x001fca00078e00ff */
[----:B------:R-:W-:Y:S01]  /*0040*/  IADD3 R2, -R0, UR4, RZ ;  /* 0x0000000400027c10 */ /* 0x000fe2000fffe1ff */
[----:B------:R-:W-:-:S03]  /*0050*/  ULDC.64 UR4, c[0x0][0x208] ;  /* 0x0000820000047ab9 */ /* 0x000fc60000000a00 */
[----:B------:R-:W-:-:S13]  /*0060*/  ISETP.GE.U32.AND P0, PT, R2, 0x400, PT ;  /* 0x000004000200780c */ /* 0x000fda0003f06070 */
[----:B------:R-:W-:Y:S05]  /*0070*/  @!P0 BRA `(.L_x_2024) ;  /* 0x0000000000a48947 */ /* 0x000fea0003800000 */
[----:B------:R-:W0:Y:S01]  /*0080*/  S2R R5, SR_TID.X ;  /* 0x0000000000057919 */ /* 0x000e220000002100 */
[----:B------:R-:W1:Y:S01]  /*0090*/  LDC.64 R2, c[0x0][0x228] ;  /* 0x00008a00ff027b82 */ /* 0x000e620000000a00 */
[----:B------:R-:W-:Y:S01]  /*00a0*/  ULDC UR6, c[0x0][0x218] ;  /* 0x0000860000067ab9 */ /* 0x000fe20000000800 */
[----:B-1----:R-:W-:-:S04]  /*00b0*/  IMAD.WIDE R2, R0, 0x2, R2 ;  /* 0x0000000200027825 */ /* 0x002fc800078e0202 */
[----:B0-----:R-:W-:Y:S02]  /*00c0*/  IMAD.WIDE.U32 R6, R5, 0x4, R2 ;  /* 0x0000000405067825 */ /* 0x001fe400078e0002 */
[----:B------:R-:W0:Y:S03]  /*00d0*/  LDC.64 R2, c[0x0][0x220] ;  /* 0x00008800ff027b82 */ /* 0x000e260000000a00 */
[----:B------:R-:W2:Y:S04]  /*00e0*/  LDG.E R10, desc[UR4][R6.64] ;  /* 0x00000004060a7981 */ /* 0x000ea8000c1e1900 */
[----:B------:R-:W3:Y:S04]  /*00f0*/  LDG.E R11, desc[UR4][R6.64+0x200] ;  /* 0x00020004060b7981 */ /* 0x000ee8000c1e1900 */
[----:B------:R-:W4:Y:S04]  /*0100*/  LDG.E R12, desc[UR4][R6.64+0x400] ;  /* 0x00040004060c7981 */ /* 0x000f28000c1e1900 */
[----:B------:R-:W5:Y:S01]  /*0110*/  LDG.E R13, desc[UR4][R6.64+0x600] ;  /* 0x00060004060d7981 */ /* 0x000f62000c1e1900 */
[----:B0-----:R-:W-:-:S04]  /*0120*/  IMAD.WIDE.U32 R2, R0, 0x2, R2 ;  /* 0x0000000200027825 */ /* 0x001fc800078e0002 */
[----:B------:R-:W-:Y:S01]  /*0130*/  IMAD.WIDE R2, R5, 0x4, R2 ;  /* 0x0000000405027825 */ /* 0x000fe200078e0202 */
[----:B--2---:R-:W-:-:S03]  /*0140*/  PRMT R0, R10, 0x7632, R0 ;  /* 0x000076320a007816 */ /* 0x004fc60000000000 */
[----:B------:R-:W-:Y:S01]  /*0150*/  IMAD.U32 R10, R10, 0x10000, RZ ;  /* 0x000100000a0a7824 */ /* 0x000fe200078e00ff */
[----:B---3--:R-:W-:-:S03]  /*0160*/  PRMT R4, R11, 0x7632, R4 ;  /* 0x000076320b047816 */ /* 0x008fc60000000004 */
[----:B------:R-:W-:Y:S01]  /*0170*/  FMUL.FTZ R10, R10, UR6 ;  /* 0x000000060a0a7c20 */ /* 0x000fe20008410000 */
[----:B------:R-:W-:Y:S02]  /*0180*/  SHF.L.U32 R11, R11, 0x10, RZ ;  /* 0x000000100b0b7819 */ /* 0x000fe400000006ff */
[C---:B----4-:R-:W-:Y:S01]  /*0190*/  PRMT R8, R12.reuse, 0x7632, R8 ;  /* 0x000076320c087816 */ /* 0x050fe20000000008 */
[----:B------:R-:W-:Y:S01]  /*01a0*/  IMAD.U32 R12, R12, 0x10000, RZ ;  /* 0x000100000c0c7824 */ /* 0x000fe200078e00ff */
[----:B------:R-:W-:Y:S01]  /*01b0*/  SHF.L.U32 R0, R0, 0x10, RZ ;  /* 0x0000001000007819 */ /* 0x000fe200000006ff */
[----:B------:R-:W-:Y:S01]  /*01c0*/  IMAD.U32 R4, R4, 0x10000, RZ ;  /* 0x0001000004047824 */ /* 0x000fe200078e00ff */
[C---:B-----5:R-:W-:Y:S01]  /*01d0*/  PRMT R9, R13.reuse, 0x7632, R9 ;  /* 0x000076320d097816 */ /* 0x060fe20000000009 */
[----:B------:R-:W-:Y:S02]  /*01e0*/  IMAD.U32 R6, R13, 0x10000, RZ ;  /* 0x000100000d067824 */ /* 0x000fe400078e00ff */
[----:B------:R-:W-:Y:S01]  /*01f0*/  FMUL.FTZ R11, R11, UR6 ;  /* 0x000000060b0b7c20 */ /* 0x000fe20008410000 */
[----:B------:R-:W-:Y:S01]  /*0200*/  IMAD.U32 R8, R8, 0x10000, RZ ;  /* 0x0001000008087824 */ /* 0x000fe200078e00ff */
[----:B------:R-:W-:Y:S01]  /*0210*/  SHF.L.U32 R13, R9, 0x10, RZ ;  /* 0x00000010090d7819 */ /* 0x000fe200000006ff */
[----:B------:R-:W-:Y:S01]  /*0220*/  FMUL.FTZ R12, R12, UR6 ;  /* 0x000000060c0c7c20 */ /* 0x000fe20008410000 */
[----:B------:R-:W-:Y:S01]  /*0230*/  FMUL.FTZ R6, R6, UR6 ;  /* 0x0000000606067c20 */ /* 0x000fe20008410000 */
[----:B------:R-:W-:Y:S01]  /*0240*/  FMUL.FTZ R7, R0, UR6 ;  /* 0x0000000600077c20 */ /* 0x000fe20008410000 */
[----:B------:R-:W-:Y:S01]  /*0250*/  FMUL.FTZ R4, R4, UR6 ;  /* 0x0000000604047c20 */ /* 0x000fe20008410000 */
[----:B------:R-:W-:Y:S01]  /*0260*/  FMUL.FTZ R9, R8, UR6 ;  /* 0x0000000608097c20 */ /* 0x000fe20008410000 */
[----:B------:R-:W-:-:S02]  /*0270*/  FMUL.FTZ R13, R13, UR6 ;  /* 0x000000060d0d7c20 */ /* 0x000fc40008410000 */
[----:B------:R-:W-:Y:S02]  /*0280*/  F2FP.BF16.F32.PACK_AB R7, R7, R10 ;  /* 0x0000000a0707723e */ /* 0x000fe400000010ff */
[----:B------:R-:W-:Y:S02]  /*0290*/  F2FP.BF16.F32.PACK_AB R11, R4, R11 ;  /* 0x0000000b040b723e */ /* 0x000fe400000010ff */
[----:B------:R-:W-:Y:S01]  /*02a0*/  F2FP.BF16.F32.PACK_AB R9, R9, R12 ;  /* 0x0000000c0909723e */ /* 0x000fe200000010ff */
[----:B------:R-:W-:Y:S01]  /*02b0*/  STG.E desc[UR4][R2.64], R7 ;  /* 0x0000000702007986 */ /* 0x000fe2000c101904 */
[----:B------:R-:W-:-:S03]  /*02c0*/  F2FP.BF16.F32.PACK_AB R13, R13, R6 ;  /* 0x000000060d0d723e */ /* 0x000fc600000010ff */
[----:B------:R-:W-:Y:S04]  /*02d0*/  STG.E desc[UR4][R2.64+0x200], R11 ;  /* 0x0002000b02007986 */ /* 0x000fe8000c101904 */
[----:B------:R-:W-:Y:S04]  /*02e0*/  STG.E desc[UR4][R2.64+0x400], R9 ;  /* 0x0004000902007986 */ /* 0x000fe8000c101904 */
[----:B------:R-:W-:Y:S01]  /*02f0*/  STG.E desc[UR4][R2.64+0x600], R13 ;  /* 0x0006000d02007986 */ /* 0x000fe2000c101904 */
[----:B------:R-:W-:Y:S05]  /*0300*/  EXIT ;  /* 0x000000000000794d */ /* 0x000fea0003800000 */
.L_x_2024:
[----:B------:R-:W0:Y:S02]  /*0310*/  S2R R27, SR_TID.X ;  /* 0x00000000001b7919 */ /* 0x000e240000002100 */
[----:B0-----:R-:W-:Y:S01]  /*0320*/  ISETP.GE.AND P0, PT, R27, R2, PT ;  /* 0x000000021b00720c */ /* 0x001fe20003f06270 */
[----:B------:R-:W-:-:S12]  /*0330*/  IMAD.MOV.U32 R3, RZ, RZ, R27 ;  /* 0x000000ffff037224 */ /* 0x000fd800078e001b */
[----:B------:R-:W-:Y:S01]  /*0340*/  @!P0 IMAD.IADD R11, R0, 0x1, R3 ;  /* 0x00000001000b8824 */ /* 0x000fe200078e0203 */
[----:B------:R-:W-:Y:S01]  /*0350*/  @!P0 IADD3 R3, R3, 0x80, RZ ;  /* 0x0000008003038810 */ /* 0x000fe20007ffe0ff */
[----:B------:R-:W0:Y:S03]  /*0360*/  @!P0 LDC.64 R12, c[0x0][0x228] ;  /* 0x00008a00ff0c8b82 */ /* 0x000e260000000a00 */
[----:B------:R-:W-:-:S13]  /*0370*/  ISETP.GE.AND P6, PT, R3, R2, PT ;  /* 0x000000020300720c */ /* 0x000fda0003fc6270 */
[----:B------:R-:W-:Y:S01]  /*0380*/  @!P6 IMAD.IADD R21, R0, 0x1, R3 ;  /* 0x000000010015e824 */ /* 0x000fe200078e0203 */
[----:B------:R-:W1:Y:S01]  /*0390*/  @!P6 LDC.64 R16, c[0x0][0x228] ;  /* 0x00008a00ff10eb82 */ /* 0x000e620000000a00 */
[----:B------:R-:W-:-:S05]  /*03a0*/  @!P6 VIADD R3, R3, 0x80 ;  /* 0x000000800303e836 */ /* 0x000fca0000000000 */
[----:B------:R-:W-:Y:S01]  /*03b0*/  ISETP.GE.AND P5, PT, R3, R2, PT ;  /* 0x000000020300720c */ /* 0x000fe20003fa6270 */
[----:B0-----:R-:W-:-:S12]  /*03c0*/  @!P0 IMAD.WIDE.U32 R12, R11, 0x2, R12 ;  /* 0x000000020b0c8825 */ /* 0x001fd800078e000c */
[----:B------:R-:W-:Y:S01]  /*03d0*/  @!P5 IADD3 R15, R0, R3, RZ ;  /* 0x00000003000fd210 */ /* 0x000fe20007ffe0ff */
[----:B------:R-:W-:Y:S01]  /*03e0*/  @!P5 VIADD R3, R3, 0x80 ;  /* 0x000000800303d836 */ /* 0x000fe20000000000 */
[----:B------:R-:W0:Y:S01]  /*03f0*/  @!P5 LDC.64 R18, c[0x0][0x228] ;  /* 0x00008a00ff12db82 */ /* 0x000e220000000a00 */
[----:B-1----:R-:W-:-:S03]  /*0400*/  @!P6 IMAD.WIDE.U32 R16, R21, 0x2, R16 ;  /* 0x000000021510e825 */ /* 0x002fc600078e0010 */
[----:B------:R-:W-:Y:S02]  /*0410*/  ISETP.GE.AND P4, PT, R3, R2, PT ;  /* 0x000000020300720c */ /* 0x000fe40003f86270 */
[----:B------:R-:W-:-:S06]  /*0420*/  PRMT R21, RZ, 0x7610, R21 ;  /* 0x00007610ff157816 */ /* 0x000fcc0000000015 */
[----:B------:R1:W2:Y:S05]  /*0430*/  @!P6 LDG.E.U16 R21, desc[UR4][R16.64] ;  /* 0x000000041015e981 */ /* 0x0002aa000c1e1500 */
[----:B------:R-:W-:Y:S01]  /*0440*/  @!P4 IMAD.IADD R25, R0, 0x1, R3 ;  /* 0x000000010019c824 */ /* 0x000fe200078e0203 */
[----:B------:R-:W-:Y:S01]  /*0450*/  @!P4 IADD3 R3, R3, 0x80, RZ ;  /* 0x000000800303c810 */ /* 0x000fe20007ffe0ff */
[----:B------:R-:W3:Y:S03]  /*0460*/  @!P4 LDC.64 R10, c[0x0][0x228] ;  /* 0x00008a00ff0acb82 */ /* 0x000ee60000000a00 */
[----:B------:R-:W-:-:S13]  /*0470*/  ISETP.GE.AND P3, PT, R3, R2, PT ;  /* 0x000000020300720c */ /* 0x000fda0003f66270 */
[----:B------:R-:W-:Y:S02]  /*0480*/  @!P3 IMAD.IADD R24, R0, 0x1, R3 ;  /* 0x000000010018b824 */ /* 0x000fe400078e0203 */
[----:B------:R-:W-:-:S05]  /*0490*/  @!P3 VIADD R3, R3, 0x80 ;  /* 0x000000800303b836 */ /* 0x000fca0000000000 */
[----:B------:R-:W-:-:S13]  /*04a0*/  ISETP.GE.AND P2, PT, R3, R2, PT ;  /* 0x000000020300720c */ /* 0x000fda0003f46270 */
[----:B------:R-:W-:Y:S01]  /*04b0*/  @!P2 IADD3 R29, R0, R3, RZ ;  /* 0x00000003001da210 */ /* 0x000fe20007ffe0ff */
[----:B------:R-:W-:-:S05]  /*04c0*/  @!P2 VIADD R3, R3, 0x80 ;  /* 0x000000800303a836 */ /* 0x000fca0000000000 */
[-C--:B------:R-:W-:Y:S02]  /*04d0*/  ISETP.GE.AND P1, PT, R3, R2.reuse, PT ;  /* 0x000000020300720c */ /* 0x080fe40003f26270 */
[----:B------:R-:W-:Y:S01]  /*04e0*/  PRMT R26, RZ, 0x7610, R26 ;  /* 0x00007610ff1a7816 */ /* 0x000fe2000000001a */
[----:B0-----:R-:W-:Y:S01]  /*04f0*/  @!P5 IMAD.WIDE.U32 R18, R15, 0x2, R18 ;  /* 0x000000020f12d825 */ /* 0x001fe200078e0012 */
[----:B------:R-:W-:Y:S01]  /*0500*/  PRMT R28, RZ, 0x7610, R28 ;  /* 0x00007610ff1c7816 */ /* 0x000fe2000000001c */
[----:B------:R-:W0:Y:S03]  /*0510*/  @!P2 LDC.64 R14, c[0x0][0x228] ;  /* 0x00008a00ff0eab82 */ /* 0x000e260000000a00 */
[----:B------:R4:W5:Y:S04]  /*0520*/  @!P0 LDG.E.U16 R26, desc[UR4][R12.64] ;  /* 0x000000040c1a8981 */ /* 0x000968000c1e1500 */
[----:B------:R3:W5:Y:S01]  /*0530*/  @!P5 LDG.E.U16 R28, desc[UR4][R18.64] ;  /* 0x00000004121cd981 */ /* 0x000762000c1e1500 */
[----:B------:R-:W-:Y:S01]  /*0540*/  @!P1 IMAD.IADD R23, R0, 0x1, R3 ;  /* 0x0000000100179824 */ /* 0x000fe200078e0203 */
[----:B------:R-:W-:Y:S01]  /*0550*/  @!P1 IADD3 R3, R3, 0x80, RZ ;  /* 0x0000008003039810 */ /* 0x000fe20007ffe0ff */
[----:B-1----:R-:W1:Y:S03]  /*0560*/  @!P1 LDC.64 R16, c[0x0][0x228] ;  /* 0x00008a00ff109b82 */ /* 0x002e660000000a00 */
[----:B------:R-:W-:-:S05]  /*0570*/  ISETP.GE.AND P6, PT, R3, R2, PT ;  /* 0x000000020300720c */ /* 0x000fca0003fc6270 */
[----:B----4-:R-:W4:Y:S08]  /*0580*/  @!P3 LDC.64 R12, c[0x0][0x228] ;  /* 0x00008a00ff0cbb82 */ /* 0x010f300000000a00 */
[----:B---3--:R-:W3:Y:S01]  /*0590*/  @!P6 LDC.64 R18, c[0x0][0x228] ;  /* 0x00008a00ff12eb82 */ /* 0x008ee20000000a00 */
[----:B------:R-:W-:Y:S01]  /*05a0*/  @!P4 IMAD.WIDE.U32 R10, R25, 0x2, R10 ;  /* 0x00000002190ac825 */ /* 0x000fe200078e000a */
[----:B------:R-:W-:-:S03]  /*05b0*/  PRMT R25, RZ, 0x7610, R25 ;  /* 0x00007610ff197816 */ /* 0x000fc60000000019 */
[----:B------:R-:W-:Y:S02]  /*05c0*/  @!P6 IMAD.IADD R3, R0, 0x1, R3 ;  /* 0x000000010003e824 */ /* 0x000fe400078e0203 */
[----:B0-----:R-:W-:Y:S01]  /*05d0*/  @!P2 IMAD.WIDE.U32 R14, R29, 0x2, R14 ;  /* 0x000000021d0ea825 */ /* 0x001fe200078e000e */
[----:B------:R-:W-:Y:S01]  /*05e0*/  PRMT R29, RZ, 0x7610, R29 ;  /* 0x00007610ff1d7816 */ /* 0x000fe2000000001d */
[----:B------:R0:W5:Y:S02]  /*05f0*/  @!P4 LDG.E.U16 R25, desc[UR4][R10.64] ;  /* 0x000000040a19c981 */ /* 0x000164000c1e1500 */
[----:B-1----:R-:W-:Y:S01]  /*0600*/  @!P1 IMAD.WIDE.U32 R16, R23, 0x2, R16 ;  /* 0x0000000217109825 */ /* 0x002fe200078e0010 */
[----:B------:R-:W-:-:S03]  /*0610*/  PRMT R23, RZ, 0x7610, R23 ;  /* 0x00007610ff177816 */ /* 0x000fc60000000017 */
[----:B----4-:R-:W-:Y:S01]  /*0620*/  @!P3 IMAD.WIDE.U32 R12, R24, 0x2, R12 ;  /* 0x00000002180cb825 */ /* 0x010fe200078e000c */
[----:B------:R-:W-:Y:S01]  /*0630*/  PRMT R24, RZ, 0x7610, R24 ;  /* 0x00007610ff187816 */ /* 0x000fe20000000018 */
[----:B------:R-:W4:Y:S04]  /*0640*/  @!P1 LDG.E.U16 R29, desc[UR4][R16.64] ;  /* 0x00000004101d9981 */ /* 0x000f28000c1e1500 */
[----:B------:R1:W4:Y:S01]  /*0650*/  @!P2 LDG.E.U16 R23, desc[UR4][R14.64] ;  /* 0x000000040e17a981 */ /* 0x000322000c1e1500 */
[----:B---3--:R-:W-:Y:S01]  /*0660*/  @!P6 IMAD.WIDE.U32 R18, R3, 0x2, R18 ;  /* 0x000000020312e825 */ /* 0x008fe200078e0012 */
[----:B------:R-:W-:Y:S02]  /*0670*/  PRMT R3, RZ, 0x7610, R3 ;  /* 0x00007610ff037816 */ /* 0x000fe40000000003 */
[----:B------:R3:W4:Y:S04]  /*0680*/  @!P3 LDG.E.U16 R24, desc[UR4][R12.64] ;  /* 0x000000040c18b981 */ /* 0x000728000c1e1500 */
[----:B------:R3:W4:Y:S01]  /*0690*/  @!P6 LDG.E.U16 R3, desc[UR4][R18.64] ;  /* 0x000000041203e981 */ /* 0x000722000c1e1500 */
[----:B0-----:R-:W-:Y:S01]  /*06a0*/  VIADD R11, R27, 0x80 ;  /* 0x000000801b0b7836 */ /* 0x001fe20000000000 */
[----:B-1----:R-:W0:Y:S04]  /*06b0*/  @!P0 LDC R15, c[0x0][0x218] ;  /* 0x00008600ff0f8b82 */ /* 0x002e280000000800 */
[----:B------:R-:W-:-:S13]  /*06c0*/  ISETP.GE.AND P5, PT, R11, R2, PT ;  /* 0x000000020b00720c */ /* 0x000fda0003fa6270 */
[----:B------:R-:W1:Y:S01]  /*06d0*/  @!P5 LDC R10, c[0x0][0x218] ;  /* 0x00008600ff0adb82 */ /* 0x000e620000000800 */
[C---:B---3--:R-:W-:Y:S01]  /*06e0*/  VIADD R13, R27.reuse, 0x180 ;  /* 0x000001801b0d7836 */ /* 0x048fe20000000000 */
[----:B------:R-:W-:-:S04]  /*06f0*/  IADD3 R11, R27, 0x100, RZ ;  /* 0x000001001b0b7810 */ /* 0x000fc80007ffe0ff */
[-C--:B------:R-:W-:Y:S01]  /*0700*/  ISETP.GE.AND P2, PT, R13, R2.reuse, PT ;  /* 0x000000020d00720c */ /* 0x080fe20003f46270 */
[----:B------:R-:W-:Y:S01]  /*0710*/  VIADD R13, R27, 0x280 ;  /* 0x000002801b0d7836 */ /* 0x000fe20000000000 */
[-C--:B------:R-:W-:Y:S02]  /*0720*/  ISETP.GE.AND P1, PT, R11, R2.reuse, PT ;  /* 0x000000020b00720c */ /* 0x080fe40003f26270 */
[C---:B------:R-:W-:Y:S01]  /*0730*/  IADD3 R11, R27.reuse, 0x200, RZ ;  /* 0x000002001b0b7810 */ /* 0x040fe20007ffe0ff */
[----:B------:R-:W-:Y:S01]  /*0740*/  VIADD R17, R27, 0x300 ;  /* 0x000003001b117836 */ /* 0x000fe20000000000 */
[-C--:B------:R-:W-:Y:S02]  /*0750*/  ISETP.GE.AND P4, PT, R13, R2.reuse, PT ;  /* 0x000000020d00720c */ /* 0x080fe40003f86270 */
[----:B------:R-:W-:Y:S02]  /*0760*/  ISETP.GE.AND P3, PT, R11, R2, PT ;  /* 0x000000020b00720c */ /* 0x000fe40003f66270 */
[----:B------:R-:W-:-:S02]  /*0770*/  IADD3 R13, R27, 0x380, RZ ;  /* 0x000003801b0d7810 */ /* 0x000fc40007ffe0ff */
[----:B------:R-:W-:-:S03]  /*0780*/  ISETP.GE.AND P6, PT, R17, R2, PT ;  /* 0x000000021100720c */ /* 0x000fc60003fc6270 */
[----:B------:R-:W3:Y:S01]  /*0790*/  @!P1 LDC R12, c[0x0][0x218] ;  /* 0x00008600ff0c9b82 */ /* 0x000ee20000000800 */
[----:B------:R-:W-:-:S07]  /*07a0*/  @!P0 IADD3 R19, R0, R27, RZ ;  /* 0x0000001b00138210 */ /* 0x000fce0007ffe0ff */
[----:B------:R-:W3:Y:S08]  /*07b0*/  @!P3 LDC R14, c[0x0][0x218] ;  /* 0x00008600ff0ebb82 */ /* 0x000ef00000000800 */
[----:B------:R-:W3:Y:S01]  /*07c0*/  @!P4 LDC R16, c[0x0][0x218] ;  /* 0x00008600ff10cb82 */ /* 0x000ee20000000800 */
[----:B------:R-:W-:Y:S01]  /*07d0*/  @!P0 IADD3 R27, R27, 0x80, RZ ;  /* 0x000000801b1b8810 */ /* 0x000fe20007ffe0ff */
[----:B------:R-:W-:Y:S04]  /*07e0*/  BSSY B0, `(.L_x_2025) ;  /* 0x000004d000007945 */ /* 0x000fe80003800000 */
[----:B------:R-:W-:Y:S01]  /*07f0*/  BSSY B1, `(.L_x_2026) ;  /* 0x0000045000017945 */ /* 0x000fe20003800000 */
[----:B--2---:R-:W-:-:S04]  /*0800*/  @!P5 IMAD.U32 R21, R21, 0x10000, RZ ;  /* 0x000100001515d824 */ /* 0x004fc800078e00ff */
[----:B-1----:R-:W-:Y:S02]  /*0810*/  @!P5 FMUL.FTZ R21, R21, R10 ;  /* 0x0000000a1515d220 */ /* 0x002fe40000410000 */
[----:B------:R-:W1:Y:S03]  /*0820*/  @!P0 LDC.64 R10, c[0x0][0x220] ;  /* 0x00008800ff0a8b82 */ /* 0x000e660000000a00 */
[----:B------:R-:W-:Y:S02]  /*0830*/  @!P5 F2FP.BF16.F32.PACK_AB R4, RZ, R21 ;  /* 0x00000015ff04d23e */ /* 0x000fe400000010ff */
[----:B------:R-:W-:-:S03]  /*0840*/  ISETP.GE.AND P5, PT, R13, R2, PT ;  /* 0x000000020d00720c */ /* 0x000fc60003fa6270 */
[----:B------:R-:W2:Y:S10]  /*0850*/  @!P2 LDC R13, c[0x0][0x218] ;  /* 0x00008600ff0dab82 */ /* 0x000eb40000000800 */
[----:B------:R-:W3:Y:S01]  /*0860*/  @!P5 LDC R17, c[0x0][0x218] ;  /* 0x00008600ff11db82 */ /* 0x000ee20000000800 */
[----:B-1----:R-:W-:-:S04]  /*0870*/  @!P0 IMAD.WIDE.U32 R10, R19, 0x2, R10 ;  /* 0x00000002130a8825 */ /* 0x002fc800078e000a */
[----:B-----5:R-:W-:-:S04]  /*0880*/  @!P0 IMAD.U32 R26, R26, 0x10000, RZ ;  /* 0x000100001a1a8824 */ /* 0x020fc800078e00ff */
[----:B0-----:R-:W-:Y:S02]  /*0890*/  @!P0 FMUL.FTZ R26, R26, R15 ;  /* 0x0000000f1a1a8220 */ /* 0x001fe40000410000 */
[----:B------:R-:W0:Y:S03]  /*08a0*/  @!P6 LDC R15, c[0x0][0x218] ;  /* 0x00008600ff0feb82 */ /* 0x000e260000000800 */
[----:B------:R-:W-:-:S04]  /*08b0*/  @!P0 F2FP.BF16.F32.PACK_AB R22, RZ, R26 ;  /* 0x0000001aff16823e */ /* 0x000fc800000010ff */
[----:B------:R-:W-:-:S05]  /*08c0*/  PRMT R26, R22, 0x7610, R26 ;  /* 0x00007610161a7816 */ /* 0x000fca000000001a */
[----:B------:R1:W-:Y:S01]  /*08d0*/  @!P0 STG.E.U16 desc[UR4][R10.64], R26 ;  /* 0x0000001a0a008986 */ /* 0x0003e2000c101504 */
[----:B------:R-:W-:Y:S01]  /*08e0*/  ISETP.GE.AND P0, PT, R27, R2, PT ;  /* 0x000000021b00720c */ /* 0x000fe20003f06270 */
[----:B------:R-:W-:Y:S02]  /*08f0*/  @!P1 IMAD.U32 R19, R28, 0x10000, RZ ;  /* 0x000100001c139824 */ /* 0x000fe400078e00ff */
[----:B------:R-:W-:-:S04]  /*0900*/  @!P2 IMAD.U32 R18, R25, 0x10000, RZ ;  /* 0x000100001912a824 */ /* 0x000fc800078e00ff */
[----:B--2---:R-:W-:Y:S01]  /*0910*/  @!P2 FMUL.FTZ R13, R18, R13 ;  /* 0x0000000d120da220 */ /* 0x004fe20000410000 */
[----:B----4-:R-:W-:Y:S01]  /*0920*/  @!P6 SHF.L.U32 R22, R29, 0x10, RZ ;  /* 0x000000101d16e819 */ /* 0x010fe200000006ff */
[----:B------:R-:W-:Y:S01]  /*0930*/  @!P4 IMAD.U32 R23, R23, 0x10000, RZ ;  /* 0x000100001717c824 */ /* 0x000fe200078e00ff */
[----:B------:R-:W-:Y:S01]  /*0940*/  @!P3 SHF.L.U32 R21, R24, 0x10, RZ ;  /* 0x000000101815b819 */ /* 0x000fe200000006ff */
[----:B---3--:R-:W-:Y:S01]  /*0950*/  @!P1 FMUL.FTZ R12, R19, R12 ;  /* 0x0000000c130c9220 */ /* 0x008fe20000410000 */
[----:B------:R-:W-:-:S03]  /*0960*/  @!P5 IMAD.U32 R18, R3, 0x10000, RZ ;  /* 0x000100000312d824 */ /* 0x000fc600078e00ff */
[----:B------:R-:W-:Y:S01]  /*0970*/  @!P3 FMUL.FTZ R14, R21, R14 ;  /* 0x0000000e150eb220 */ /* 0x000fe20000410000 */
[----:B------:R-:W-:Y:S01]  /*0980*/  @!P4 FMUL.FTZ R16, R23, R16 ;  /* 0x000000101710c220 */ /* 0x000fe20000410000 */
[----:B0-----:R-:W-:Y:S01]  /*0990*/  @!P6 FMUL.FTZ R15, R22, R15 ;  /* 0x0000000f160fe220 */ /* 0x001fe20000410000 */
[----:B------:R-:W-:Y:S01]  /*09a0*/  @!P5 FMUL.FTZ R17, R18, R17 ;  /* 0x000000111211d220 */ /* 0x000fe20000410000 */
[----:B------:R-:W-:Y:S02]  /*09b0*/  @!P1 F2FP.BF16.F32.PACK_AB R5, RZ, R12 ;  /* 0x0000000cff05923e */ /* 0x000fe400000010ff */
[----:B------:R-:W-:Y:S02]  /*09c0*/  @!P2 F2FP.BF16.F32.PACK_AB R6, RZ, R13 ;  /* 0x0000000dff06a23e */ /* 0x000fe400000010ff */
[----:B------:R-:W-:Y:S02]  /*09d0*/  @!P3 F2FP.BF16.F32.PACK_AB R7, RZ, R14 ;  /* 0x0000000eff07b23e */ /* 0x000fe400000010ff */
[----:B------:R-:W-:-:S02]  /*09e0*/  @!P4 F2FP.BF16.F32.PACK_AB R8, RZ, R16 ;  /* 0x00000010ff08c23e */ /* 0x000fc400000010ff */
[----:B------:R-:W-:Y:S02]  /*09f0*/  @!P6 F2FP.BF16.F32.PACK_AB R9, RZ, R15 ;  /* 0x0000000fff09e23e */ /* 0x000fe400000010ff */
[----:B------:R-:W-:Y:S01]  /*0a00*/  @!P5 F2FP.BF16.F32.PACK_AB R20, RZ, R17 ;  /* 0x00000011ff14d23e */ /* 0x000fe200000010ff */
[----:B-1----:R-:W-:Y:S06]  /*0a10*/  @P0 BRA `(.L_x_2027) ;  /* 0x0000000000300947 */ /* 0x002fec0003800000 */
[----:B------:R-:W0:Y:S01]  /*0a20*/  LDC.64 R10, c[0x0][0x220] ;  /* 0x00008800ff0a7b82 */ /* 0x000e220000000a00 */
[----:B------:R-:W-:Y:S01]  /*0a30*/  IADD3 R3, R0, R27, RZ ;  /* 0x0000001b00037210 */ /* 0x000fe20007ffe0ff */
[----:B------:R-:W-:-:S05]  /*0a40*/  VIADD R27, R27, 0x80 ;  /* 0x000000801b1b7836 */ /* 0x000fca0000000000 */
[----:B------:R-:W-:Y:S01]  /*0a50*/  ISETP.GE.AND P0, PT, R27, R2, PT ;  /* 0x000000021b00720c */ /* 0x000fe20003f06270 */
[----:B0-----:R-:W-:-:S05]  /*0a60*/  IMAD.WIDE.U32 R10, R3, 0x2, R10 ;  /* 0x00000002030a7825 */ /* 0x001fca00078e000a */
[----:B------:R0:W-:Y:S07]  /*0a70*/  STG.E.U16 desc[UR4][R10.64], R4 ;  /* 0x000000040a007986 */ /* 0x0001ee000c101504 */
[----:B------:R-:W-:Y:S05]  /*0a80*/  @P0 BRA `(.L_x_2028) ;  /* 0x0000000000300947 */ /* 0x000fea0003800000 */
[----:B0-----:R-:W0:Y:S01]  /*0a90*/  LDC.64 R10, c[0x0][0x220] ;  /* 0x00008800ff0a7b82 */ /* 0x001e220000000a00 */
[----:B------:R-:W-:Y:S01]  /*0aa0*/  IADD3 R3, R0, R27, RZ ;  /* 0x0000001b00037210 */ /* 0x000fe20007ffe0ff */
[----:B------:R-:W-:-:S04]  /*0ab0*/  VIADD R27, R27, 0x80 ;  /* 0x000000801b1b7836 */ /* 0x000fc80000000000 */
[----:B0-----:R-:W-:-:S05]  /*0ac0*/  IMAD.WIDE.U32 R10, R3, 0x2, R10 ;  /* 0x00000002030a7825 */ /* 0x001fca00078e000a */
[----:B------:R0:W-:Y:S02]  /*0ad0*/  STG.E.U16 desc[UR4][R10.64], R5 ;  /* 0x000000050a007986 */ /* 0x0001e4000c101504 */
.L_x_2027:
[----:B------:R-:W-:-:S13]  /*0ae0*/  ISETP.GE.AND P0, PT, R27, R2, PT ;  /* 0x000000021b00720c */ /* 0x000fda0003f06270 */
[----:B------:R-:W-:Y:S05]  /*0af0*/  @P0 BRA `(.L_x_2029) ;  /* 0x0000000000300947 */ /* 0x000fea0003800000 */
[----:B0-----:R-:W0:Y:S01]  /*0b00*/  LDC.64 R4, c[0x0][0x220] ;  /* 0x00008800ff047b82 */ /* 0x001e220000000a00 */
[----:B------:R-:W-:Y:S01]  /*0b10*/  IADD3 R3, R0, R27, RZ ;  /* 0x0000001b00037210 */ /* 0x000fe20007ffe0ff */
[----:B------:R-:W-:-:S04]  /*0b20*/  VIADD R27, R27, 0x80 ;  /* 0x000000801b1b7836 */ /* 0x000fc80000000000 */
[----:B0-----:R-:W-:-:S05]  /*0b30*/  IMAD.WIDE.U32 R4, R3, 0x2, R4 ;  /* 0x0000000203047825 */ /* 0x001fca00078e0004 */
[----:B------:R1:W-:Y:S02]  /*0b40*/  STG.E.U16 desc[UR4][R4.64], R6 ;  /* 0x0000000604007986 */ /* 0x0003e4000c101504 */
.L_x_2028:
[----:B------:R-:W-:-:S13]  /*0b50*/  ISETP.GE.AND P0, PT, R27, R2, PT ;  /* 0x000000021b00720c */ /* 0x000fda0003f06270 */
[----:B------:R-:W-:Y:S05]  /*0b60*/  @P0 BRA `(.L_x_2030) ;  /* 0x0000000000340947 */ /* 0x000fea0003800000 */
[----:B01----:R-:W0:Y:S01]  /*0b70*/  LDC.64 R4, c[0x0][0x220] ;  /* 0x00008800ff047b82 */ /* 0x003e220000000a00 */
[----:B------:R-:W-:Y:S01]  /*0b80*/  IADD3 R3, R0, R27, RZ ;  /* 0x0000001b00037210 */ /* 0x000fe20007ffe0ff */
[----:B------:R-:W-:-:S04]  /*0b90*/  VIADD R27, R27, 0x80 ;  /* 0x000000801b1b7836 */ /* 0x000fc80000000000 */
[----:B0-----:R-:W-:-:S05]  /*0ba0*/  IMAD.WIDE.U32 R4, R3, 0x2, R4 ;  /* 0x0000000203047825 */ /* 0x001fca00078e0004 */
[----:B------:R1:W-:Y:S02]  /*0bb0*/  STG.E.U16 desc[UR4][R4.64], R7 ;  /* 0x0000000704007986 */ /* 0x0003e4000c101504 */
.L_x_2029:
[----:B------:R-:W-:-:S13]  /*0bc0*/  ISETP.GE.AND P0, PT, R27, R2, PT ;  /* 0x000000021b00720c */ /* 0x000fda0003f06270 */
[----:B------:R-:W-:Y:S05]  /*0bd0*/  @P0 BREAK B1 ;  /* 0x0000000000010942 */ /* 0x000fea0003800000 */
[----:B------:R-:W-:Y:S05]  /*0be0*/  @P0 BRA `(.L_x_2031) ;  /* 0x0000000000300947 */ /* 0x000fea0003800000 */
[----:B01----:R-:W0:Y:S01]  /*0bf0*/  LDC.64 R4, c[0x0][0x220] ;  /* 0x00008800ff047b82 */ /* 0x003e220000000a00 */
[----:B------:R-:W-:Y:S01]  /*0c00*/  IADD3 R3, R0, R27, RZ ;  /* 0x0000001b00037210 */ /* 0x000fe20007ffe0ff */
[----:B------:R-:W-:-:S04]  /*0c10*/  VIADD R27, R27, 0x80 ;  /* 0x000000801b1b7836 */ /* 0x000fc80000000000 */
[----:B0-----:R-:W-:-:S05]  /*0c20*/  IMAD.WIDE.U32 R4, R3, 0x2, R4 ;  /* 0x0000000203047825 */ /* 0x001fca00078e0004 */
[----:B------:R2:W-:Y:S02]  /*0c30*/  STG.E.U16 desc[UR4][R4.64], R8 ;  /* 0x0000000804007986 */ /* 0x0005e4000c101504 */
.L_x_2030:
[----:B------:R-:W-:Y:S05]  /*0c40*/  BSYNC B1 ;  /* 0x0000000000017941 */ /* 0x000fea0003800000 */
.L_x_2026:
[----:B------:R-:W-:-:S13]  /*0c50*/  ISETP.GE.AND P0, PT, R27, R2, PT ;  /* 0x000000021b00720c */ /* 0x000fda0003f06270 */
[----:B012---:R-:W0:Y:S01]  /*0c60*/  @!P0 LDC.64 R4, c[0x0][0x220] ;  /* 0x00008800ff048b82 */ /* 0x007e220000000a00 */
[----:B------:R-:W-:Y:S01]  /*0c70*/  @!P0 IADD3 R3, R0, R27, RZ ;  /* 0x0000001b00038210 */ /* 0x000fe20007ffe0ff */
[----:B------:R-:W-:-:S04]  /*0c80*/  @!P0 VIADD R27, R27, 0x80 ;  /* 0x000000801b1b8836 */ /* 0x000fc80000000000 */
[----:B0-----:R-:W-:-:S05]  /*0c90*/  @!P0 IMAD.WIDE.U32 R4, R3, 0x2, R4 ;  /* 0x0000000203048825 */ /* 0x001fca00078e0004 */
[----:B------:R2:W-:Y:S02]  /*0ca0*/  @!P0 STG.E.U16 desc[UR4][R4.64], R9 ;  /* 0x0000000904008986 */ /* 0x0005e4000c101504 */
.L_x_2031:
[----:B------:R-:W-:Y:S05]  /*0cb0*/  BSYNC B0 ;  /* 0x0000000000007941 */ /* 0x000fea0003800000 */
.L_x_2025:
[----:B------:R-:W-:Y:S05]  /*0cc0*/  WARPSYNC.ALL ;  /* 0x0000000000007948 */ /* 0x000fea0003800000 */
[----:B------:R-:W-:-:S13]  /*0cd0*/  ISETP.GE.AND P0, PT, R27, R2, PT ;  /* 0x000000021b00720c */ /* 0x000fda0003f06270 */
[----:B------:R-:W-:Y:S05]  /*0ce0*/  @P0 EXIT ;  /* 0x000000000000094d */ /* 0x000fea0003800000 */
[----:B------:R-:W3:Y:S01]  /*0cf0*/  LDC.64 R2, c[0x0][0x220] ;  /* 0x00008800ff027b82 */ /* 0x000ee20000000a00 */
[----:B------:R-:W-:-:S05]  /*0d00*/  IADD3 R27, R0, R27, RZ ;  /* 0x0000001b001b7210 */ /* 0x000fca0007ffe0ff */
[----:B---3--:R-:W-:-:S05]  /*0d10*/  IMAD.WIDE.U32 R2, R27, 0x2, R2 ;  /* 0x000000021b027825 */ /* 0x008fca00078e0002 */
[----:B------:R-:W-:Y:S01]  /*0d20*/  STG.E.U16 desc[UR4][R2.64], R20 ;  /* 0x0000001402007986 */ /* 0x000fe2000c101504 */
[----:B------:R-:W-:Y:S05]  /*0d30*/  EXIT ;  /* 0x000000000000794d */ /* 0x000fea0003800000 */
.L_x_2032:
        /* <DEDUP_REMOVED lines=12> */
.L_x_17224:


//--------------------- .text._ZN2at6native29vectorized_elementwise_kernelILi4ENS0_13AUnaryFunctorIN3c108BFloat16ES4_S4_NS0_15binary_internal10MulFunctorIfEEEESt5arrayIPcLm2EEEEviT0_T1_ --------------------------
	.section	.text._ZN2at6native29vectorized_elementwise_kernelILi4ENS0_13AUnaryFunctorIN3c108BFloat16ES4_S4_NS0_15binary_internal10MulFunctorIfEEEESt5arrayIPcLm2EEEEviT0_T1_,"ax",@progbits
	.align	128
        .global         _ZN2at6native29vectorized_elementwise_kernelILi4ENS0_13AUnaryFunctorIN3c108BFloat16ES4_S4_NS0_15binary_internal10MulFunctorIfEEEESt5arrayIPcLm2EEEEviT0_T1_
        .type           _ZN2at6native29vectorized_elementwise_kernelILi4ENS0_13AUnaryFunctorIN3c108BFloat16ES4_S4_NS0_15binary_internal10MulFunctorIfEEEESt5arrayIPcLm2EEEEviT0_T1_,@function
        .size           _ZN2at6native29vectorized_elementwise_kernelILi4ENS0_13AUnaryFunctorIN3c108BFloat16ES4_S4_NS0_15binary_internal10MulFunctorIfEEEESt5arrayIPcLm2EEEEviT0_T1_,(.L_x_17225 - _ZN2at6native29vectorized_elementwise_kernelILi4ENS0_13AUnaryFunctorIN3c108BFloat16ES4_S4_NS0_15binary_internal10MulFunctorIfEEEESt5arrayIPcLm2EEEEviT0_T1_)
        .other          _ZN2at6native29vectorized_elementwise_kernelILi4ENS0_13AUnaryFunctorIN3c108BFloat16ES4_S4_NS0_15binary_internal10MulFunctorIfEEEESt5arrayIPcLm2EEEEviT0_T1_,@"STO_CUDA_ENTRY STV_DEFAULT"
_ZN2at6native29vectorized_elementwise_kernelILi4ENS0_13AUnaryFunctorIN3c108BFloat16ES4_S4_NS0_15binary_internal10MulFunctorIfEEEESt5arrayIPcLm2EEEEviT0_T1_:
.text._ZN2at6native29vectorized_elementwise_kernelILi4ENS0_13AUnaryFunctorIN3c108BFloat16ES4_S4_NS0_15binary_internal10MulFunctorIfEEEESt5arrayIPcLm2EEEEviT0_T1_:
        /* <DEDUP_REMOVED lines=14> */
[----:B------:R-:W2:Y:S04]  /*00e0*/  LDG.E.64 R10, desc[UR4][R6.64] ;  /* 0x00000004060a7981 */ /* 0x000ea8000c1e1b00 */
[----:B------:R-:W3:Y:S01]  /*00f0*/  LDG.E.64 R12, desc[UR4][R6.64+0x400] ;  /* 0x00040004060c7981 */ /* 0x000ee2000c1e1b00 */
[----:B0-----:R-:W-:-:S04]  /*0100*/  IMAD.WIDE.U32 R2, R0, 0x2, R2 ;  /* 0x0000000200027825 */ /* 0x001fc800078e0002 */
[----:B------:R-:W-:Y:S01]  /*0110*/  IMAD.WIDE R2, R5, 0x8, R2 ;  /* 0x0000000805027825 */ /* 0x000fe200078e0202 */
[----:B--2---:R-:W-:-:S03]  /*0120*/  PRMT R0, R10, 0x7632, R0 ;  /* 0x000076320a007816 */ /* 0x004fc60000000000 */
[----:B------:R-:W-:Y:S01]  /*0130*/  IMAD.U32 R10, R10, 0x10000, RZ ;  /* 0x000100000a0a7824 */ /* 0x000fe200078e00ff */
[----:B------:R-:W-:Y:S02]  /*0140*/  PRMT R4, R11, 0x7632, R4 ;  /* 0x000076320b047816 */ /* 0x000fe40000000004 */
[C---:B---3--:R-:W-:Y:S01]  /*0150*/  PRMT R8, R12.reuse, 0x7632, R8 ;  /* 0x000076320c087816 */ /* 0x048fe20000000008 */
[C---:B------:R-:W-:Y:S01]  /*0160*/  IMAD.U32 R6, R13.reuse, 0x10000, RZ ;  /* 0x000100000d067824 */ /* 0x040fe200078e00ff */
[----:B------:R-:W-:Y:S01]  /*0170*/  PRMT R9, R13, 0x7632, R9 ;  /* 0x000076320d097816 */ /* 0x000fe20000000009 */
[----:B------:R-:W-:Y:S01]  /*0180*/  IMAD.U32 R12, R12, 0x10000, RZ ;  /* 0x000100000c0c7824 */ /* 0x000fe200078e00ff */
[----:B------:R-:W-:Y:S01]  /*0190*/  SHF.L.U32 R11, R11, 0x10, RZ ;  /* 0x000000100b0b7819 */ /* 0x000fe200000006ff */
[----:B------:R-:W-:Y:S01]  /*01a0*/  IMAD.U32 R4, R4, 0x10000, RZ ;  /* 0x0001000004047824 */ /* 0x000fe200078e00ff */
[----:B------:R-:W-:Y:S01]  /*01b0*/  SHF.L.U32 R0, R0, 0x10, RZ ;  /* 0x0000001000007819 */ /* 0x000fe200000006ff */
[----:B------:R-:W-:Y:S01]  /*01c0*/  IMAD.U32 R8, R8, 0x10000, RZ ;  /* 0x0001000008087824 */ /* 0x000fe200078e00ff */
[----:B------:R-:W-:Y:S01]  /*01d0*/  SHF.L.U32 R13, R9, 0x10, RZ ;  /* 0x00000010090d7819 */ /* 0x000fe200000006ff */
[----:B------:R-:W-:Y:S01]  /*01e0*/  FMUL.FTZ R10, R10, UR6 ;  /* 0x000000060a0a7c20 */ /* 0x000fe20008410000 */
[----:B------:R-:W-:Y:S01]  /*01f0*/  FMUL.FTZ R11, R11, UR6 ;  /* 0x000000060b0b7c20 */ /* 0x000fe20008410000 */
        /* <DEDUP_REMOVED lines=8> */
[----:B------:R-:W-:Y:S02]  /*0280*/  F2FP.BF16.F32.PACK_AB R12, R9, R12 ;  /* 0x0000000c090c723e */ /* 0x000fe400000010ff */
[----:B------:R-:W-:Y:S01]  /*0290*/  F2FP.BF16.F32.PACK_AB R13, R13, R6 ;  /* 0x000000060d0d723e */ /* 0x000fe200000010ff */
[----:B------:R-:W-:Y:S04]  /*02a0*/  STG.E.64 desc[UR4][R2.64], R10 ;  /* 0x0000000a02007986 */ /* 0x000fe8000c101b04 */
[----:B------:R-:W-:Y:S01]  /*02b0*/  STG.E.64 desc[UR4][R2.64+0x400], R12 ;  /* 0x0004000c02007986 */ /* 0x000fe2000c101b04 */
[----:B------:R-:W-:Y:S05]  /*02c0*/  EXIT ;  /* 0x000000000000794d */ /* 0x000fea0003800000 */
.L_x_2033:
        /* <DEDUP_REMOVED lines=125> */
.L_x_2036:
[----:B------:R-:W-:-:S13]  /*0aa0*/  ISETP.GE.AND P0, PT, R27, R2, PT ;  /* 0x000000021b00720c */ /* 0x000fda0003f06270 */
[----:B------:R-:W-:Y:S05]  /*0ab0*/  @P0 BRA `(.L_x_2038) ;  /* 0x0000000000300947 */ /* 0x000fea0003800000 */
[----:B0-----:R-:W0:Y:S01]  /*0ac0*/  LDC.64 R4, c[0x0][0x220] ;  /* 0x00008800ff047b82 */ /* 0x001e220000000a00 */
[----:B------:R-:W-:Y:S01]  /*0ad0*/  IADD3 R3, R0, R27, RZ ;  /* 0x0000001b00037210 */ /* 0x000fe20007ffe0ff */
[----:B------:R-:W-:-:S04]  /*0ae0*/  VIADD R27, R27, 0x80 ;  /* 0x000000801b1b7836 */ /* 0x000fc80000000000 */
[----:B0-----:R-:W-:-:S05]  /*0af0*/  IMAD.WIDE.U32 R4, R3, 0x2, R4 ;  /* 0x0000000203047825 */ /* 0x001fca00078e0004 */
[----:B------:R1:W-:Y:S02]  /*0b00*/  STG.E.U16 desc[UR4][R4.64], R6 ;  /* 0x0000000604007986 */ /* 0x0003e4000c101504 */
.L_x_2037:
[----:B------:R-:W-:-:S13]  /*0b10*/  ISETP.GE.AND P0, PT, R27, R2, PT ;  /* 0x000000021b00720c */ /* 0x000fda0003f06270 */
[----:B------:R-:W-:Y:S05]  /*0b20*/  @P0 BRA `(.L_x_2039) ;  /* 0x0000000000340947 */ /* 0x000fea0003800000 */
[----:B01----:R-:W0:Y:S01]  /*0b30*/  LDC.64 R4, c[0x0][0x220] ;  /* 0x00008800ff047b82 */ /* 0x003e220000000a00 */
[----:B------:R-:W-:Y:S01]  /*0b40*/  IADD3 R3, R0, R27, RZ ;  /* 0x0000001b00037210 */ /* 0x000fe20007ffe0ff */
[----:B------:R-:W-:-:S04]  /*0b50*/  VIADD R27, R27, 0x80 ;  /* 0x000000801b1b7836 */ /* 0x000fc80000000000 */
[----:B0-----:R-:W-:-:S05]  /*0b60*/  IMAD.WIDE.U32 R4, R3, 0x2, R4 ;  /* 0x0000000203047825 */ /* 0x001fca00078e0004 */
[----:B------:R1:W-:Y:S02]  /*0b70*/  STG.E.U16 desc[UR4][R4.64], R7 ;  /* 0x0000000704007986 */ /* 0x0003e4000c101504 */
.L_x_2038:
        /* <DEDUP_REMOVED lines=8> */
.L_x_2039:
[----:B------:R-:W-:Y:S05]  /*0c00*/  BSYNC B1 ;  /* 0x0000000000017941 */ /* 0x000fea0003800000 */
.L_x_2035:
[----:B------:R-:W-:-:S13]  /*0c10*/  ISETP.GE.AND P0, PT, R27, R2, PT ;  /* 0x000000021b00720c */ /* 0x000fda0003f06270 */
[----:B012---:R-:W0:Y:S01]  /*0c20*/  @!P0 LDC.64 R4, c[0x0][0x220] ;  /* 0x00008800ff048b82 */ /* 0x007e220000000a00 */
[----:B------:R-:W-:Y:S01]  /*0c30*/  @!P0 IADD3 R3, R0, R27, RZ ;  /* 0x0000001b00038210 */ /* 0x000fe20007ffe0ff */
[----:B------:R-:W-:-:S04]  /*0c40*/  @!P0 VIADD R27, R27, 0x80 ;  /* 0x000000801b1b8836 */ /* 0x000fc80000000000 */
[----:B0-----:R-:W-:-:S05]  /*0c50*/  @!P0 IMAD.WIDE.U32 R4, R3, 0x2, R4 ;  /* 0x0000000203048825 */ /* 0x001fca00078e0004 */
[----:B------:R2:W-:Y:S02]  /*0c60*/  @!P0 STG.E.U16 desc[UR4][R4.64], R9 ;  /* 0x0000000904008986 */ /* 0x0005e4000c101504 */
.L_x_2040:
[----:B------:R-:W-:Y:S05]  /*0c70*/  BSYNC B0 ;  /* 0x0000000000007941 */ /* 0x000fea0003800000 */
.L_x_2034:
        /* <DEDUP_REMOVED lines=8> */
.L_x_2041:
        /* <DEDUP_REMOVED lines=16> */
.L_x_17225:


//--------------------- .text._ZN2at6native29vectorized_elementwise_kernelILi8ENS0_13AUnaryFunctorIN3c108BFloat16ES4_S4_NS0_15binary_internal10MulFunctorIfEEEESt5arrayIPcLm2EEEEviT0_T1_ --------------------------
	.section	.text._ZN2at6native29vectorized_elementwise_kernelILi8ENS0_13AUnaryFunctorIN3c108BFloat16ES4_S4_NS0_15binary_internal10MulFunctorIfEEEESt5arrayIPcLm2EEEEviT0_T1_,"ax",@progbits
	.align	128
        .global         _ZN2at6native29vectorized_elementwise_kernelILi8ENS0_13AUnaryFunctorIN3c108BFloat16ES4_S4_NS0_15binary_internal10MulFunctorIfEEEESt5arrayIPcLm2EEEEviT0_T1_
        .type           _ZN2at6native29vectorized_elementwise_kernelILi8ENS0_13AUnaryFunctorIN3c108BFloat16ES4_S4_NS0_15binary_internal10MulFunctorIfEEEESt5arrayIPcLm2EEEEviT0_T1_,@function
        .size           _ZN2at6native29vectorized_elementwise_kernelILi8ENS0_13AUnaryFunctorIN3c108BFloat16ES4_S4_NS0_15binary_internal10MulFunctorIfEEEESt5arrayIPcLm2EEEEviT0_T1_,(.L_x_17226 - _ZN2at6native29vectorized_elementwise_kernelILi8ENS0_13AUnaryFunctorIN3c108BFloat16ES4_S4_NS0_15binary_internal10MulFunctorIfEEEESt5arrayIPcLm2EEEEviT0_T1_)
        .other          _ZN2at6native29vectorized_elementwise_kernelILi8ENS0_13AUnaryFunctorIN3c108BFloat16ES4_S4_NS0_15binary_internal10MulFunctorIfEEEESt5arrayIPcLm2EEEEviT0_T1_,@"STO_CUDA_ENTRY STV_DEFAULT"
_ZN2at6native29vectorized_elementwise_kernelILi8ENS0_13AUnaryFunctorIN3c108BFloat16ES4_S4_NS0_15binary_internal10MulFunctorIfEEEESt5arrayIPcLm2EEEEviT0_T1_:
.text._ZN2at6native29vectorized_elementwise_kernelILi8ENS0_13AUnaryFunctorIN3c108BFloat16ES4_S4_NS0_15binary_internal10MulFunctorIfEEEESt5arrayIPcLm2EEEEviT0_T1_:
        /* <DEDUP_REMOVED lines=13> */
[----:B------:R-:W0:Y:S04]  /*00d0*/  LDC.64 R2, c[0x0][0x220] ;  /* 0x00008800ff027b82 */ /* 0x000e280000000a00 */
[----:B------:R-:W2:Y:S01]  /*00e0*/  LDG.E.128 R4, desc[UR4][R4.64] ;  /* 0x0000000404047981 */ /* 0x000ea2000c1e1d00 */
[----:B0-----:R-:W-:-:S04]  /*00f0*/  IMAD.WIDE.U32 R2, R0, 0x2, R2 ;  /* 0x0000000200027825 */ /* 0x001fc800078e0002 */
[----:B------:R-:W-:Y:S01]  /*0100*/  IMAD.WIDE R2, R9, 0x10, R2 ;  /* 0x0000001009027825 */ /* 0x000fe200078e0202 */
[----:B--2---:R-:W-:-:S03]  /*0110*/  PRMT R0, R4, 0x7632, R0 ;  /* 0x0000763204007816 */ /* 0x004fc60000000000 */
[----:B------:R-:W-:Y:S01]  /*0120*/  IMAD.U32 R13, R6, 0x10000, RZ ;  /* 0x00010000060d7824 */ /* 0x000fe200078e00ff */
[----:B------:R-:W-:Y:S01]  /*0130*/  PRMT R8, R5, 0x7632, R8 ;  /* 0x0000763205087816 */ /* 0x000fe20000000008 */
[----:B------:R-:W-:Y:S01]  /*0140*/  IMAD.U32 R11, R4, 0x10000, RZ ;  /* 0x00010000040b7824 */ /* 0x000fe200078e00ff */
[----:B------:R-:W-:Y:S01]  /*0150*/  PRMT R10, R6, 0x7632, R10 ;  /* 0x00007632060a7816 */ /* 0x000fe2000000000a */
[----:B------:R-:W-:Y:S01]  /*0160*/  FMUL.FTZ R13, R13, UR6 ;  /* 0x000000060d0d7c20 */ /* 0x000fe20008410000 */
[C---:B------:R-:W-:Y:S01]  /*0170*/  PRMT R6, R7.reuse, 0x7632, R6 ;  /* 0x0000763207067816 */ /* 0x040fe20000000006 */
        /* <DEDUP_REMOVED lines=13> */
[----:B------:R-:W-:-:S02]  /*0250*/  F2FP.BF16.F32.PACK_AB R4, R5, R4 ;  /* 0x000000040504723e */ /* 0x000fc400000010ff */
[----:B------:R-:W-:Y:S02]  /*0260*/  F2FP.BF16.F32.PACK_AB R5, R7, R12 ;  /* 0x0000000c0705723e */ /* 0x000fe400000010ff */
[----:B------:R-:W-:Y:S02]  /*0270*/  F2FP.BF16.F32.PACK_AB R6, R6, R13 ;  /* 0x0000000d0606723e */ /* 0x000fe400000010ff */
[----:B------:R-:W-:-:S05]  /*0280*/  F2FP.BF16.F32.PACK_AB R7, R14, R11 ;  /* 0x0000000b0e07723e */ /* 0x000fca00000010ff */
[----:B------:R-:W-:Y:S01]  /*0290*/  STG.E.128 desc[UR4][R2.64], R4 ;  /* 0x0000000402007986 */ /* 0x000fe2000c101d04 */
[----:B------:R-:W-:Y:S05]  /*02a0*/  EXIT ;  /* 0x000000000000794d */ /* 0x000fea0003800000 */
.L_x_2042:
        /* <DEDUP_REMOVED lines=125> */
.L_x_2045:
[----:B------:R-:W-:-:S13]  /*0a80*/  ISETP.GE.AND P0, PT, R27, R2, PT ;  /* 0x000000021b00720c */ /* 0x000fda0003f06270 */
[----:B------:R-:W-:Y:S05]  /*0a90*/  @P0 BRA `(.L_x_2047) ;  /* 0x0000000000300947 */ /* 0x000fea0003800000 */
[----:B0-----:R-:W0:Y:S01]  /*0aa0*/  LDC.64 R4, c[0x0][0x220] ;  /* 0x00008800ff047b82 */ /* 0x001e220000000a00 */
[----:B------:R-:W-:Y:S01]  /*0ab0*/  IADD3 R3, R0, R27, RZ ;  /* 0x0000001b00037210 */ /* 0x000fe20007ffe0ff */
[----:B------:R-:W-:-:S04]  /*0ac0*/  VIADD R27, R27, 0x80 ;  /* 0x000000801b1b7836 */ /* 0x000fc80000000000 */
[----:B0-----:R-:W-:-:S05]  /*0ad0*/  IMAD.WIDE.U32 R4, R3, 0x2, R4 ;  /* 0x0000000203047825 */ /* 0x001fca00078e0004 */
[----:B------:R1:W-:Y:S02]  /*0ae0*/  STG.E.U16 desc[UR4][R4.64], R6 ;  /* 0x0000000604007986 */ /* 0x0003e4000c101504 */
.L_x_2046:
[----:B------:R-:W-:-:S13]  /*0af0*/  ISETP.GE.AND P0, PT, R27, R2, PT ;  /* 0x000000021b00720c */ /* 0x000fda0003f06270 */
[----:B------:R-:W-:Y:S05]  /*0b00*/  @P0 BRA `(.L_x_2048) ;  /* 0x0000000000340947 */ /* 0x000fea0003800000 */
[----:B01----:R-:W0:Y:S01]  /*0b10*/  LDC.64 R4, c[0x0][0x220] ;  /* 0x00008800ff047b82 */ /* 0x003e220000000a00 */
[----:B------:R-:W-:Y:S01]  /*0b20*/  IADD3 R3, R0, R27, RZ ;  /* 0x0000001b00037210 */ /* 0x000fe20007ffe0ff */
[----:B------:R-:W-:-:S04]  /*0b30*/  VIADD R27, R27, 0x80 ;  /* 0x000000801b1b7836 */ /* 0x000fc80000000000 */
[----:B0-----:R-:W-:-:S05]  /*0b40*/  IMAD.WIDE.U32 R4, R3, 0x2, R4 ;  /* 0x0000000203047825 */ /* 0x001fca00078e0004 */
[----:B------:R1:W-:Y:S02]  /*0b50*/  STG.E.U16 desc[UR4][R4.64], R7 ;  /* 0x0000000704007986 */ /* 0x0003e4000c101504 */
.L_x_2047:
        /* <DEDUP_REMOVED lines=8> */
.L_x_2048:
[----:B------:R-:W-:Y:S05]  /*0be0*/  BSYNC B1 ;  /* 0x0000000000017941 */ /* 0x000fea0003800000 */
.L_x_2044:
[----:B------:R-:W-:-:S13]  /*0bf0*/  ISETP.GE.AND P0, PT, R27, R2, PT ;  /* 0x000000021b00720c */ /* 0x000fda0003f06270 */
[----:B012---:R-:W0:Y:S01]  /*0c00*/  @!P0 LDC.64 R4, c[0x0][0x220] ;  /* 0x00008800ff048b82 */ /* 0x007e220000000a00 */
[----:B------:R-:W-:Y:S01]  /*0c10*/  @!P0 IADD3 R3, R0, R27, RZ ;  /* 0x0000001b00038210 */ /* 0x000fe20007ffe0ff */
[----:B------:R-:W-:-:S04]  /*0c20*/  @!P0 VIADD R27, R27, 0x80 ;  /* 0x000000801b1b8836 */ /* 0x000fc80000000000 */
[----:B0-----:R-:W-:-:S05]  /*0c30*/  @!P0 IMAD.WIDE.U32 R4, R3, 0x2, R4 ;  /* 0x0000000203048825 */ /* 0x001fca00078e0004 */
[----:B------:R2:W-:Y:S02]  /*0c40*/  @!P0 STG.E.U16 desc[UR4][R4.64], R9 ;  /* 0x0000000904008986 */ /* 0x0005e4000c101504 */
.L_x_2049:
[----:B------:R-:W-:Y:S05]  /*0c50*/  BSYNC B0 ;  /* 0x0000000000007941 */ /* 0x000fea0003800000 */
.L_x_2043:
        /* <DEDUP_REMOVED lines=8> */
.L_x_2050:
        /* <DEDUP_REMOVED lines=10> */
.L_x_17226:


//--------------------- .text._ZN2at6native18elementwise_kernelILi128ELi4EZNS0_15gpu_kernel_implINS0_13BinaryFunctorIN3c108BFloat16ES5_S5_NS0_15binary_internal10MulFunctorIfEEEEEEvRNS_18TensorIteratorBaseERKT_EUliE_EEviT1_ --------------------------
	.section	.text._ZN2at6native18elementwise_kernelILi128ELi4EZNS0_15gpu_kernel_implINS0_13BinaryFunctorIN3c108BFloat16ES5_S5_NS0_15binary_internal10MulFunctorIfEEEEEEvRNS_18TensorIteratorBaseERKT_EUliE_EEviT1_,"ax",@progbits
	.align	128
        .global         _ZN2at6native18elementwise_kernelILi128ELi4EZNS0_15gpu_kernel_implINS0_13BinaryFunctorIN3c108BFloat16ES5_S5_NS0_15binary_internal10MulFunctorIfEEEEEEvRNS_18TensorIteratorBaseERKT_EUliE_EEviT1_
        .type           _ZN2at6native18elementwise_kernelILi128ELi4EZNS0_15gpu_kernel_implINS0_13BinaryFunctorIN3c108BFloat16ES5_S5_NS0_15binary_internal10MulFunctorIfEEEEEEvRNS_18TensorIteratorBaseERKT_EUliE_EEviT1_,@function
        .size           _ZN2at6native18elementwise_kernelILi128ELi4EZNS0_15gpu_kernel_implINS0_13BinaryFunctorIN3c108BFloat16ES5_S5_NS0_15binary_internal10MulFunctorIfEEEEEEvRNS_18TensorIteratorBaseERKT_EUliE_EEviT1_,(.L_x_17227 - _ZN2at6native18elementwise_kernelILi128ELi4EZNS0_15gpu_kernel_implINS0_13BinaryFunctorIN3c108BFloat16ES5_S5_NS0_15binary_internal10MulFunctorIfEEEEEEvRNS_18TensorIteratorBaseERKT_EUliE_EEviT1_)
        .other          _ZN2at6native18elementwise_kernelILi128ELi4EZNS0_15gpu_kernel_implINS0_13BinaryFunctorIN3c108BFloat16ES5_S5_NS0_15binary_internal10MulFunctorIfEEEEEEvRNS_18TensorIteratorBaseERKT_EUliE_EEviT1_,@"STO_CUDA_ENTRY STV_DEFAULT"
_ZN2at6native18elementwise_kernelILi128ELi4EZNS0_15gpu_kernel_implINS0_13BinaryFunctorIN3c108BFloat16ES5_S5_NS0_15binary_internal10MulFunctorIfEEEEEEvRNS_18TensorIteratorBaseERKT_EUliE_EEviT1_:
.text._ZN2at6native18elementwise_kernelILi128ELi4EZNS0_15gpu_kernel_implINS0_13BinaryFunctorIN3c108BFloat16ES5_S5_NS0_15binary_internal10MulFunctorIfEEEEEEvRNS_18TensorIteratorBaseERKT_EUliE_EEviT1_:
        /* <DEDUP_REMOVED lines=365> */
.L_x_2053:
        /* <DEDUP_REMOVED lines=23> */
.L_x_2057:
[----:B------:R-:W2:Y:S02]  /*1840*/  LDG.E.U8 R2, desc[UR36][R2.64] ;  /* 0x0000002402027981 */ /* 0x000ea4000c1e1100 */
[----:B--2---:R-:W-:-:S04]  /*1850*/  I2FP.F32.U32 R0, R2 ;  /* 0x0000000200007245 */ /* 0x004fc80000201000 */
[----:B------:R-:W-:-:S04]  /*1860*/  F2FP.BF16.F32.PACK_AB R0, RZ, R0 ;  /* 0x00000000ff00723e */ /* 0x000fc800000010ff */
[----:B------:R-:W-:Y:S01]  /*1870*/  PRMT R19, R0, 0x7610, R19 ;  /* 0x0000761000137816 */ /* 0x000fe20000000013 */
[----:B------:R-:W-:Y:S06]  /*1880*/  BRA `(.L_x_2059) ;  /* 0x0000000c00c87947 */ /* 0x000fec0003800000 */
.L_x_2056:
        /* <DEDUP_REMOVED lines=11> */
.L_x_2061:
[----:B------:R-:W2:Y:S02]  /*1940*/  LDG.E R2, desc[UR36][R2.64] ;  /* 0x0000002402027981 */ /* 0x000ea4000c1e1900 */
[----:B--2---:R-:W-:-:S04]  /*1950*/  I2FP.F32.S32 R0, R2 ;  /* 0x0000000200007245 */ /* 0x004fc80000201400 */
[----:B------:R-:W-:-:S04]  /*1960*/  F2FP.BF16.F32.PACK_AB R0, RZ, R0 ;  /* 0x00000000ff00723e */ /* 0x000fc800000010ff */
[----:B------:R-:W-:Y:S01]  /*1970*/  PRMT R19, R0, 0x7610, R19 ;  /* 0x0000761000137816 */ /* 0x000fe20000000013 */
[----:B------:R-:W-:Y:S06]  /*1980*/  BRA `(.L_x_2059) ;  /* 0x0000000c00887947 */ /* 0x000fec0003800000 */
.L_x_2060:
[----:B------:R-:W2:Y:S02]  /*1990*/  LDG.E.U16 R2, desc[UR36][R2.64] ;  /* 0x0000002402027981 */ /* 0x000ea4000c1e1500 */
[----:B--2---:R-:W0:Y:S02]  /*19a0*/  I2F.S16 R0, R2 ;  /* 0x0000000200007306 */ /* 0x004e240000101400 */
[----:B0-----:R-:W-:-:S04]  /*19b0*/  F2FP.BF16.F32.PACK_AB R0, RZ, R0 ;  /* 0x00000000ff00723e */ /* 0x001fc800000010ff */
[----:B------:R-:W-:Y:S01]  /*19c0*/  PRMT R19, R0, 0x7610, R19 ;  /* 0x0000761000137816 */ /* 0x000fe20000000013 */
[----:B------:R-:W-:Y:S06]  /*19d0*/  BRA `(.L_x_2059) ;  /* 0x0000000c00747947 */ /* 0x000fec0003800000 */
.L_x_2055:
        /* <DEDUP_REMOVED lines=9> */
.L_x_2063:
[----:B------:R-:W2:Y:S02]  /*1a70*/  LDG.E.U16 R0, desc[UR36][R2.64] ;  /* 0x0000002402007981 */ /* 0x000ea4000c1e1500 */
[----:B--2---:R-:W-:-:S05]  /*1a80*/  HADD2.F32 R0, -RZ, R0.H0_H0 ;  /* 0x20000000ff007230 */ /* 0x004fca0000004100 */
[----:B------:R-:W-:-:S04]  /*1a90*/  F2FP.BF16.F32.PACK_AB R0, RZ, R0 ;  /* 0x00000000ff00723e */ /* 0x000fc800000010ff */
[----:B------:R-:W-:Y:S01]  /*1aa0*/  PRMT R19, R0, 0x7610, R19 ;  /* 0x0000761000137816 */ /* 0x000fe20000000013 */
[----:B------:R-:W-:Y:S06]  /*1ab0*/  BRA `(.L_x_2059) ;  /* 0x0000000c003c7947 */ /* 0x000fec0003800000 */
.L_x_2062:
        /* <DEDUP_REMOVED lines=9> */
.L_x_2065:
[----:B------:R-:W2:Y:S02]  /*1b50*/  LDG.E.U16 R2, desc[UR36][R2.64] ;  /* 0x0000002402027981 */ /* 0x000ea4000c1e1500 */
[----:B--2---:R-:W-:-:S05]  /*1b60*/  HADD2.F32 R0, -RZ, R2.H0_H0 ;  /* 0x20000002ff007230 */ /* 0x004fca0000004100 */
[----:B------:R-:W-:-:S04]  /*1b70*/  F2FP.BF16.F32.PACK_AB R0, RZ, R0 ;  /* 0x00000000ff00723e */ /* 0x000fc800000010ff */
[----:B------:R-:W-:Y:S01]  /*1b80*/  PRMT R19, R0, 0x7610, R19 ;  /* 0x0000761000137816 */ /* 0x000fe20000000013 */
[----:B------:R-:W-:Y:S06]  /*1b90*/  BRA `(.L_x_2059) ;  /* 0x0000000c00047947 */ /* 0x000fec0003800000 */
.L_x_2064:
        /* <DEDUP_REMOVED lines=9> */
.L_x_2054:
        /* <DEDUP_REMOVED lines=14> */
.L_x_2068:
        /* <DEDUP_REMOVED lines=9> */
.L_x_2067:
        /* <DEDUP_REMOVED lines=28> */
.L_x_2070:
        /* <DEDUP_REMOVED lines=15> */
.L_x_2069:
[----:B------:R0:W5:Y:S01]  /*2050*/  LDG.E.U16 R19, desc[UR36][R2.64] ;  /* 0x0000002402137981 */ /* 0x000162000c1e1500 */
[----:B------:R-:W-:Y:S05]  /*2060*/  BRA `(.L_x_2059) ;  /* 0x0000000400d07947 */ /* 0x000fea0003800000 */
.L_x_2066:
        /* <DEDUP_REMOVED lines=13> */
.L_x_2073:
        /* <DEDUP_REMOVED lines=21> */
.L_x_2077:
[----:B------:R-:W-:Y:S05]  /*2290*/  BSYNC B1 ;  /* 0x0000000000017941 */ /* 0x000fea0003800000 */
.L_x_2076:
[----:B------:R-:W-:Y:S01]  /*22a0*/  LEA R3, R0, 0x3b800000, 0x17 ;  /* 0x3b80000000037811 */ /* 0x000fe200078eb8ff */
[----:B------:R-:W-:-:S05]  /*22b0*/  IMAD.SHL.U32 R0, R2, 0x100000, RZ ;  /* 0x0010000002007824 */ /* 0x000fca00078e00ff */
[----:B------:R-:W-:-:S07]  /*22c0*/  LOP3.LUT R0, R3, R0, R4, 0xfe, !PT ;  /* 0x0000000003007212 */ /* 0x000fce00078efe04 */
.L_x_2075:
[----:B------:R-:W-:Y:S05]  /*22d0*/  BSYNC B0 ;  /* 0x0000000000007941 */ /* 0x000fea0003800000 */
.L_x_2074:
[----:B------:R-:W-:-:S04]  /*22e0*/  F2FP.BF16.F32.PACK_AB R0, RZ, R0 ;  /* 0x00000000ff00723e */ /* 0x000fc800000010ff */
[----:B------:R-:W-:Y:S01]  /*22f0*/  PRMT R19, R0, 0x7610, R19 ;  /* 0x0000761000137816 */ /* 0x000fe20000000013 */
[----:B------:R-:W-:Y:S06]  /*2300*/  BRA `(.L_x_2059) ;  /* 0x0000000400287947 */ /* 0x000fec0003800000 */
.L_x_2072:
        /* <DEDUP_REMOVED lines=21> */
.L_x_2081:
[----:B------:R-:W-:Y:S05]  /*2460*/  BSYNC B1 ;  /* 0x0000000000017941 */ /* 0x000fea0003800000 */
.L_x_2080:
[----:B------:R-:W-:Y:S01]  /*2470*/  LEA R3, R0, 0x37800000, 0x17 ;  /* 0x3780000000037811 */ /* 0x000fe200078eb8ff */
[----:B------:R-:W-:-:S05]  /*2480*/  IMAD.SHL.U32 R0, R2, 0x200000, RZ ;  /* 0x0020000002007824 */ /* 0x000fca00078e00ff */
[----:B------:R-:W-:-:S07]  /*2490*/  LOP3.LUT R0, R3, R0, R4, 0xfe, !PT ;  /* 0x0000000003007212 */ /* 0x000fce00078efe04 */
.L_x_2079:
[----:B------:R-:W-:Y:S05]  /*24a0*/  BSYNC B0 ;  /* 0x0000000000007941 */ /* 0x000fea0003800000 */
.L_x_2078:
[----:B------:R-:W-:-:S04]  /*24b0*/  F2FP.BF16.F32.PACK_AB R0, RZ, R0 ;  /* 0x00000000ff00723e */ /* 0x000fc800000010ff */
[----:B------:R-:W-:Y:S01]  /*24c0*/  PRMT R19, R0, 0x7610, R19 ;  /* 0x0000761000137816 */ /* 0x000fe20000000013 */
[----:B------:R-:W-:Y:S06]  /*24d0*/  BRA `(.L_x_2059) ;  /* 0x0000000000b47947 */ /* 0x000fec0003800000 */
.L_x_2071:
        /* <DEDUP_REMOVED lines=14> */
.L_x_2085:
[----:B------:R-:W-:Y:S05]  /*25c0*/  BSYNC B0 ;  /* 0x0000000000007941 */ /* 0x000fea0003800000 */
.L_x_2084:
[----:B------:R-:W-:-:S04]  /*25d0*/  F2FP.BF16.F32.PACK_AB R0, RZ, R0 ;  /* 0x00000000ff00723e */ /* 0x000fc800000010ff */
[----:B------:R-:W-:Y:S01]  /*25e0*/  PRMT R19, R0, 0x7610, R19 ;  /* 0x0000761000137816 */ /* 0x000fe20000000013 */
[----:B------:R-:W-:Y:S06]  /*25f0*/  BRA `(.L_x_2059) ;  /* 0x00000000006c7947 */ /* 0x000fec0003800000 */
.L_x_2058:
        /* <DEDUP_REMOVED lines=16> */
.L_x_2086:
[----:B------:R-:W-:Y:S01]  /*2700*/  PRMT R19, RZ, 0x7610, R19 ;  /* 0x00007610ff137816 */ /* 0x000fe20000000013 */
[----:B------:R-:W-:Y:S06]  /*2710*/  BRA `(.L_x_2059) ;  /* 0x0000000000247947 */ /* 0x000fec0003800000 */
.L_x_2083:
[----:B------:R-:W2:Y:S02]  /*2720*/  LDG.E.64 R2, desc[UR36][R2.64] ;  /* 0x0000002402027981 */ /* 0x000ea4000c1e1b00 */
[----:B--2---:R-:W0:Y:S02]  /*2730*/  I2F.U64 R0, R2 ;  /* 0x0000000200007312 */ /* 0x004e240000301000 */
[----:B0-----:R-:W-:-:S04]  /*2740*/  F2FP.BF16.F32.PACK_AB R0, RZ, R0 ;  /* 0x00000000ff00723e */ /* 0x001fc800000010ff */
[----:B------:R-:W-:Y:S01]  /*2750*/  PRMT R19, R0, 0x7610, R19 ;  /* 0x0000761000137816 */ /* 0x000fe20000000013 */
[----:B------:R-:W-:Y:S06]  /*2760*/  BRA `(.L_x_2059) ;  /* 0x0000000000107947 */ /* 0x000fec0003800000 */
.L_x_2082:
[----:B------:R-:W2:Y:S02]  /*2770*/  LDG.E R2, desc[UR36][R2.64] ;  /* 0x0000002402027981 */ /* 0x000ea4000c1e1900 */
[----:B--2---:R-:W-:-:S04]  /*2780*/  I2FP.F32.U32 R0, R2 ;  /* 0x0000000200007245 */ /* 0x004fc80000201000 */
[----:B------:R-:W-:-:S04]  /*2790*/  F2FP.BF16.F32.PACK_AB R0, RZ, R0 ;  /* 0x00000000ff00723e */ /* 0x000fc800000010ff */
[----:B------:R-:W-:-:S07]  /*27a0*/  PRMT R19, R0, 0x7610, R19 ;  /* 0x0000761000137816 */ /* 0x000fce0000000013 */
.L_x_2059:
[----:B------:R-:W1:Y:S01]  /*27b0*/  LDC.U8 R4, c[0x0][0x493] ;  /* 0x000124c0ff047b82 */ /* 0x000e620000000000 */
[----:B------:R-:W-:Y:S02]  /*27c0*/  ULDC.64 UR4, c[0x0][0x488] ;  /* 0x0001220000047ab9 */ /* 0x000fe40000000a00 */
[----:B0-----:R-:W-:-:S05]  /*27d0*/  IADD3 R2, P1, R22, UR4, RZ ;  /* 0x0000000416027c10 */ /* 0x001fca000ff3e0ff */
[----:B------:R-:W-:Y:S01]  /*27e0*/  IMAD.X R3, RZ, RZ, UR5, P1 ;  /* 0x00000005ff037e24 */ /* 0x000fe200088e06ff */
[----:B-1----:R-:W-:-:S04]  /*27f0*/  PRMT R0, R4, 0x9910, RZ ;  /* 0x0000991004007816 */ /* 0x002fc800000000ff */
        /* <DEDUP_REMOVED lines=14> */
.L_x_2090:
[----:B------:R-:W2:Y:S02]  /*28e0*/  LDG.E.U8 R2, desc[UR36][R2.64] ;  /* 0x0000002402027981 */ /* 0x000ea4000c1e1100 */
[----:B--2---:R-:W-:-:S04]  /*28f0*/  I2FP.F32.U32 R0, R2 ;  /* 0x0000000200007245 */ /* 0x004fc80000201000 */
[----:B------:R-:W-:Y:S01]  /*2900*/  F2FP.BF16.F32.PACK_AB R0, RZ, R0 ;  /* 0x00000000ff00723e */ /* 0x000fe200000010ff */
[----:B------:R-:W-:Y:S06]  /*2910*/  BRA `(.L_x_2092) ;  /* 0x0000000c00907947 */ /* 0x000fec0003800000 */
.L_x_2089:
        /* <DEDUP_REMOVED lines=10> */
.L_x_2094:
[----:B------:R-:W2:Y:S02]  /*29c0*/  LDG.E R2, desc[UR36][R2.64] ;  /* 0x0000002402027981 */ /* 0x000ea4000c1e1900 */
[----:B--2---:R-:W-:-:S04]  /*29d0*/  I2FP.F32.S32 R0, R2 ;  /* 0x0000000200007245 */ /* 0x004fc80000201400 */
[----:B------:R-:W-:Y:S01]  /*29e0*/  F2FP.BF16.F32.PACK_AB R0, RZ, R0 ;  /* 0x00000000ff00723e */ /* 0x000fe200000010ff */
[----:B------:R-:W-:Y:S06]  /*29f0*/  BRA `(.L_x_2092) ;  /* 0x0000000c00587947 */ /* 0x000fec0003800000 */
.L_x_2093:
[----:B------:R-:W2:Y:S02]  /*2a00*/  LDG.E.U16 R2, desc[UR36][R2.64] ;  /* 0x0000002402027981 */ /* 0x000ea4000c1e1500 */
[----:B--2---:R-:W0:Y:S02]  /*2a10*/  I2F.S16 R0, R2 ;  /* 0x0000000200007306 */ /* 0x004e240000101400 */
[----:B0-----:R-:W-:Y:S01]  /*2a20*/  F2FP.BF16.F32.PACK_AB R0, RZ, R0 ;  /* 0x00000000ff00723e */ /* 0x001fe200000010ff */
[----:B------:R-:W-:Y:S06]  /*2a30*/  BRA `(.L_x_2092) ;  /* 0x0000000c00487947 */ /* 0x000fec0003800000 */
.L_x_2088:
        /* <DEDUP_REMOVED lines=9> */
.L_x_2096:
[----:B------:R-:W2:Y:S02]  /*2ad0*/  LDG.E.U16 R0, desc[UR36][R2.64] ;  /* 0x0000002402007981 */ /* 0x000ea4000c1e1500 */
[----:B--2---:R-:W-:-:S05]  /*2ae0*/  HADD2.F32 R0, -RZ, R0.H0_H0 ;  /* 0x20000000ff007230 */ /* 0x004fca0000004100 */
[----:B------:R-:W-:Y:S01]  /*2af0*/  F2FP.BF16.F32.PACK_AB R0, RZ, R0 ;  /* 0x00000000ff00723e */ /* 0x000fe200000010ff */
[----:B------:R-:W-:Y:S06]  /*2b00*/  BRA `(.L_x_2092) ;  /* 0x0000000c00147947 */ /* 0x000fec0003800000 */
.L_x_2095:
        /* <DEDUP_REMOVED lines=9> */
.L_x_2098:
[----:B------:R-:W2:Y:S02]  /*2ba0*/  LDG.E.U16 R2, desc[UR36][R2.64] ;  /* 0x0000002402027981 */ /* 0x000ea4000c1e1500 */
[----:B--2---:R-:W-:-:S05]  /*2bb0*/  HADD2.F32 R0, -RZ, R2.H0_H0 ;  /* 0x20000002ff007230 */ /* 0x004fca0000004100 */
[----:B------:R-:W-:Y:S01]  /*2bc0*/  F2FP.BF16.F32.PACK_AB R0, RZ, R0 ;  /* 0x00000000ff00723e */ /* 0x000fe200000010ff */
[----:B------:R-:W-:Y:S06]  /*2bd0*/  BRA `(.L_x_2092) ;  /* 0x0000000800e07947 */ /* 0x000fec0003800000 */
.L_x_2097:
        /* <DEDUP_REMOVED lines=8> */
.L_x_2087:
        /* <DEDUP_REMOVED lines=13> */
.L_x_2101:
        /* <DEDUP_REMOVED lines=8> */
.L_x_2100:
        /* <DEDUP_REMOVED lines=28> */
.L_x_2103:
        /* <DEDUP_REMOVED lines=15> */
.L_x_2102:
[----:B------:R0:W5:Y:S01]  /*3060*/  LDG.E.U16 R0, desc[UR36][R2.64] ;  /* 0x0000002402007981 */ /* 0x000162000c1e1500 */
[----:B------:R-:W-:Y:S05]  /*3070*/  BRA `(.L_x_2092) ;  /* 0x0000000400b87947 */ /* 0x000fea0003800000 */
.L_x_2099:
        /* <DEDUP_REMOVED lines=12> */
.L_x_2106:
        /* <DEDUP_REMOVED lines=21> */
.L_x_2110:
[----:B------:R-:W-:Y:S05]  /*3290*/  BSYNC B1 ;  /* 0x0000000000017941 */ /* 0x000fea0003800000 */
.L_x_2109:
[----:B------:R-:W-:Y:S01]  /*32a0*/  LEA R3, R0, 0x3b800000, 0x17 ;  /* 0x3b80000000037811 */ /* 0x000fe200078eb8ff */
[----:B------:R-:W-:-:S05]  /*32b0*/  IMAD.SHL.U32 R0, R2, 0x100000, RZ ;  /* 0x0010000002007824 */ /* 0x000fca00078e00ff */
[----:B------:R-:W-:-:S07]  /*32c0*/  LOP3.LUT R0, R3, R0, R4, 0xfe, !PT ;  /* 0x0000000003007212 */ /* 0x000fce00078efe04 */
.L_x_2108:
[----:B------:R-:W-:Y:S05]  /*32d0*/  BSYNC B0 ;  /* 0x0000000000007941 */ /* 0x000fea0003800000 */
.L_x_2107:
[----:B------:R-:W-:Y:S01]  /*32e0*/  F2FP.BF16.F32.PACK_AB R0, RZ, R0 ;  /* 0x00000000ff00723e */ /* 0x000fe200000010ff */
[----:B------:R-:W-:Y:S06]  /*32f0*/  BRA `(.L_x_2092) ;  /* 0x0000000400187947 */ /* 0x000fec0003800000 */
.L_x_2105:
        /* <DEDUP_REMOVED lines=21> */
.L_x_2114:
[----:B------:R-:W-:Y:S05]  /*3450*/  BSYNC B1 ;  /* 0x0000000000017941 */ /* 0x000fea0003800000 */
.L_x_2113:
[----:B------:R-:W-:Y:S01]  /*3460*/  LEA R3, R0, 0x37800000, 0x17 ;  /* 0x3780000000037811 */ /* 0x000fe200078eb8ff */
[----:B------:R-:W-:-:S05]  /*3470*/  IMAD.SHL.U32 R0, R2, 0x200000, RZ ;  /* 0x0020000002007824 */ /* 0x000fca00078e00ff */
[----:B------:R-:W-:-:S07]  /*3480*/  LOP3.LUT R0, R3, R0, R4, 0xfe, !PT ;  /* 0x0000000003007212 */ /* 0x000fce00078efe04 */
.L_x_2112:
[----:B------:R-:W-:Y:S05]  /*3490*/  BSYNC B0 ;  /* 0x0000000000007941 */ /* 0x000fea0003800000 */
.L_x_2111:
[----:B------:R-:W-:Y:S01]  /*34a0*/  F2FP.BF16.F32.PACK_AB R0, RZ, R0 ;  /* 0x00000000ff00723e */ /* 0x000fe200000010ff */
[----:B------:R-:W-:Y:S06]  /*34b0*/  BRA `(.L_x_2092) ;  /* 0x0000000000a87947 */ /* 0x000fec0003800000 */
.L_x_2104:
        /* <DEDUP_REMOVED lines=14> */
.L_x_2118:
[----:B------:R-:W-:Y:S05]  /*35a0*/  BSYNC B0 ;  /* 0x0000000000007941 */ /* 0x000fea0003800000 */
.L_x_2117:
[----:B------:R-:W-:Y:S01]  /*35b0*/  F2FP.BF16.F32.PACK_AB R0, RZ, R0 ;  /* 0x00000000ff00723e */ /* 0x000fe200000010ff */
[----:B------:R-:W-:Y:S06]  /*35c0*/  BRA `(.L_x_2092) ;  /* 0x0000000000647947 */ /* 0x000fec0003800000 */
.L_x_2091:
        /* <DEDUP_REMOVED lines=16> */
.L_x_2119:
[----:B------:R-:W-:Y:S01]  /*36d0*/  PRMT R0, RZ, 0x7610, R0 ;  /* 0x00007610ff007816 */ /* 0x000fe20000000000 */
[----:B------:R-:W-:Y:S06]  /*36e0*/  BRA `(.L_x_2092) ;  /* 0x00000000001c7947 */ /* 0x000fec0003800000 */
.L_x_2116:
[----:B------:R-:W2:Y:S02]  /*36f0*/  LDG.E.64 R2, desc[UR36][R2.64] ;  /* 0x0000002402027981 */ /* 0x000ea4000c1e1b00 */
[----:B--2---:R-:W0:Y:S02]  /*3700*/  I2F.U64 R0, R2 ;  /* 0x0000000200007312 */ /* 0x004e240000301000 */
[----:B0-----:R-:W-:Y:S01]  /*3710*/  F2FP.BF16.F32.PACK_AB R0, RZ, R0 ;  /* 0x00000000ff00723e */ /* 0x001fe200000010ff */
[----:B------:R-:W-:Y:S06]  /*3720*/  BRA `(.L_x_2092) ;  /* 0x00000000000c7947 */ /* 0x000fec0003800000 */
.L_x_2115:
[----:B------:R-:W2:Y:S02]  /*3730*/  LDG.E R2, desc[UR36][R2.64] ;  /* 0x0000002402027981 */ /* 0x000ea4000c1e1900 */
[----:B--2---:R-:W-:-:S04]  /*3740*/  I2FP.F32.U32 R0, R2 ;  /* 0x0000000200007245 */ /* 0x004fc80000201000 */
[----:B------:R-:W-:-:S07]  /*3750*/  F2FP.BF16.F32.PACK_AB R0, RZ, R0 ;  /* 0x00000000ff00723e */ /* 0x000fce00000010ff */
.L_x_2092:
[----:B------:R-:W1:Y:S01]  /*3760*/  LDC.U8 R4, c[0x0][0x491] ;  /* 0x00012440ff047b82 */ /* 0x000e620000000000 */
[----:B-----5:R-:W-:Y:S02]  /*3770*/  IMAD.U32 R19, R19, 0x10000, RZ ;  /* 0x0001000013137824 */ /* 0x020fe400078e00ff */
[----:B------:R-:W-:-:S04]  /*3780*/  IMAD.U32 R0, R0, 0x10000, RZ ;  /* 0x0001000000007824 */ /* 0x000fc800078e00ff */
[----:B------:R-:W-:-:S04]  /*3790*/  FMUL.FTZ R0, R19, R0 ;  /* 0x0000000013007220 */ /* 0x000fc80000410000 */
        /* <DEDUP_REMOVED lines=16> */
.L_x_2123:
[----:B------:R-:W-:-:S06]  /*38a0*/  IMAD.U32 R3, R3, 0x10000, RZ ;  /* 0x0001000003037824 */ /* 0x000fcc00078e00ff */
[----:B------:R-:W0:Y:S02]  /*38b0*/  F2I.S64.TRUNC R2, R3 ;  /* 0x0000000300027311 */ /* 0x000e24000020d900 */
[----:B0-----:R1:W-:Y:S01]  /*38c0*/  STG.E.U8 desc[UR36][R16.64], R2 ;  /* 0x0000000210007986 */ /* 0x0013e2000c101124 */
[----:B------:R-:W-:Y:S05]  /*38d0*/  BRA `(.L_x_2125) ;  /* 0x0000000c00847947 */ /* 0x000fea0003800000 */
.L_x_2122:
        /* <DEDUP_REMOVED lines=10> */
.L_x_2127:
[----:B------:R-:W-:-:S06]  /*3980*/  IMAD.U32 R3, R3, 0x10000, RZ ;  /* 0x0001000003037824 */ /* 0x000fcc00078e00ff */
[----:B------:R-:W0:Y:S02]  /*3990*/  F2I.FTZ.TRUNC.NTZ R3, R3 ;  /* 0x0000000300037305 */ /* 0x000e24000021f100 */
[----:B0-----:R3:W-:Y:S01]  /*39a0*/  STG.E desc[UR36][R16.64], R3 ;  /* 0x0000000310007986 */ /* 0x0017e2000c101924 */
[----:B------:R-:W-:Y:S05]  /*39b0*/  BRA `(.L_x_2125) ;  /* 0x0000000c004c7947 */ /* 0x000fea0003800000 */
.L_x_2126:
[----:B------:R-:W-:-:S06]  /*39c0*/  IMAD.U32 R3, R3, 0x10000, RZ ;  /* 0x0001000003037824 */ /* 0x000fcc00078e00ff */
[----:B------:R-:W0:Y:S02]  /*39d0*/  F2I.FTZ.TRUNC.NTZ R3, R3 ;  /* 0x0000000300037305 */ /* 0x000e24000021f100 */
[----:B0-----:R2:W-:Y:S01]  /*39e0*/  STG.E.U16 desc[UR36][R16.64], R3 ;  /* 0x0000000310007986 */ /* 0x0015e2000c101524 */
[----:B------:R-:W-:Y:S05]  /*39f0*/  BRA `(.L_x_2125) ;  /* 0x0000000c003c7947 */ /* 0x000fea0003800000 */
.L_x_2121:
        /* <DEDUP_REMOVED lines=9> */
.L_x_2129:
[----:B------:R-:W-:-:S05]  /*3a90*/  IMAD.U32 R0, R3, 0x10000, RZ ;  /* 0x0001000003007824 */ /* 0x000fca00078e00ff */
[----:B------:R-:W-:-:S05]  /*3aa0*/  F2FP.F16.F32.PACK_AB R0, RZ, R0 ;  /* 0x00000000ff00723e */ /* 0x000fca00000000ff */
[----:B------:R0:W-:Y:S01]  /*3ab0*/  STG.E.U16 desc[UR36][R16.64], R0 ;  /* 0x0000000010007986 */ /* 0x0001e2000c101524 */
[----:B------:R-:W-:Y:S05]  /*3ac0*/  BRA `(.L_x_2125) ;  /* 0x0000000c00087947 */ /* 0x000fea0003800000 */
.L_x_2128:
        /* <DEDUP_REMOVED lines=10> */
.L_x_2131:
[----:B------:R-:W-:-:S05]  /*3b70*/  IMAD.U32 R3, R3, 0x10000, RZ ;  /* 0x0001000003037824 */ /* 0x000fca00078e00ff */
[----:B------:R-:W-:-:S04]  /*3b80*/  F2FP.F16.F32.PACK_AB R3, RZ, R3 ;  /* 0x00000003ff03723e */ /* 0x000fc800000000ff */
[----:B------:R-:W-:-:S05]  /*3b90*/  PRMT R3, R3, 0x5410, RZ ;  /* 0x0000541003037816 */ /* 0x000fca00000000ff */
[----:B------:R0:W-:Y:S01]  /*3ba0*/  STG.E desc[UR36][R16.64], R3 ;  /* 0x0000000310007986 */ /* 0x0001e2000c101924 */
[----:B------:R-:W-:Y:S05]  /*3bb0*/  BRA `(.L_x_2125) ;  /* 0x0000000800cc7947 */ /* 0x000fea0003800000 */
.L_x_2130:
[----:B------:R-:W-:-:S04]  /*3bc0*/  IMAD.U32 R2, R3, 0x10000, RZ ;  /* 0x0001000003027824 */ /* 0x000fc800078e00ff */
[----:B------:R-:W-:-:S06]  /*3bd0*/  FMUL.FTZ R2, R2, 1 ;  /* 0x3f80000002027820 */ /* 0x000fcc0000410000 */
[----:B------:R-:W0:Y:S02]  /*3be0*/  F2F.F64.F32 R2, R2 ;  /* 0x0000000200027310 */ /* 0x000e240000201800 */
[----:B0-----:R0:W-:Y:S01]  /*3bf0*/  STG.E.64 desc[UR36][R16.64], R2 ;  /* 0x0000000210007986 */ /* 0x0011e2000c101b24 */
[----:B------:R-:W-:Y:S05]  /*3c00*/  BRA `(.L_x_2125) ;  /* 0x0000000800b87947 */ /* 0x000fea0003800000 */
.L_x_2120:
        /* <DEDUP_REMOVED lines=13> */
.L_x_2134:
[----:B------:R-:W-:Y:S01]  /*3ce0*/  IMAD.U32 R3, R3, 0x10000, RZ ;  /* 0x0001000003037824 */ /* 0x000fe200078e00ff */
[----:B------:R-:W-:-:S03]  /*3cf0*/  CS2R R6, SRZ ;  /* 0x0000000000067805 */ /* 0x000fc6000001ff00 */
[----:B------:R-:W-:-:S04]  /*3d00*/  FMUL.FTZ R3, R3, 1 ;  /* 0x3f80000003037820 */ /* 0x000fc80000410000 */
[----:B------:R-:W0:Y:S02]  /*3d10*/  F2F.F64.F32 R4, R3 ;  /* 0x0000000300047310 */ /* 0x000e240000201800 */
[----:B0-----:R0:W-:Y:S01]  /*3d20*/  STG.E.128 desc[UR36][R16.64], R4 ;  /* 0x0000000410007986 */ /* 0x0011e2000c101d24 */
[----:B------:R-:W-:Y:S05]  /*3d30*/  BRA `(.L_x_2125) ;  /* 0x00000008006c7947 */ /* 0x000fea0003800000 */
.L_x_2133:
        /* <DEDUP_REMOVED lines=21> */
.L_x_2138:
[----:B------:R-:W-:Y:S05]  /*3e90*/  BSYNC B0 ;  /* 0x0000000000007941 */ /* 0x000fea0003800000 */
.L_x_2137:
[----:B------:R-:W-:-:S05]  /*3ea0*/  LOP3.LUT R3, R0, R3, RZ, 0xfc, !PT ;  /* 0x0000000300037212 */ /* 0x000fca00078efcff */
[----:B------:R0:W-:Y:S01]  /*3eb0*/  STG.E.U8 desc[UR36][R16.64], R3 ;  /* 0x0000000310007986 */ /* 0x0001e2000c101124 */
[----:B------:R-:W-:Y:S05]  /*3ec0*/  BRA `(.L_x_2125) ;  /* 0x0000000800087947 */ /* 0x000fea0003800000 */
.L_x_2136:
        /* <DEDUP_REMOVED lines=13> */
.L_x_2140:
[----:B------:R-:W-:Y:S01]  /*3fa0*/  IMAD.MOV.U32 R0, RZ, RZ, 0x7f ;  /* 0x0000007fff007424 */ /* 0x000fe200078e00ff */
[----:B------:R-:W-:-:S04]  /*3fb0*/  ISETP.GT.U32.AND P0, PT, R2, 0x7f800000, PT ;  /* 0x7f8000000200780c */ /* 0x000fc80003f04070 */
[----:B------:R-:W-:-:S09]  /*3fc0*/  SEL R0, R0, 0x7c, P0 ;  /* 0x0000007c00007807 */ /* 0x000fd20000000000 */
.L_x_2141:
[----:B------:R-:W-:Y:S05]  /*3fd0*/  BSYNC B0 ;  /* 0x0000000000007941 */ /* 0x000fea0003800000 */
.L_x_2139:
[----:B------:R-:W-:-:S04]  /*3fe0*/  LOP3.LUT R2, R3, 0x80000000, RZ, 0xc0, !PT ;  /* 0x8000000003027812 */ /* 0x000fc800078ec0ff */
[----:B------:R-:W-:-:S04]  /*3ff0*/  SHF.R.U32.HI R3, RZ, 0x18, R2 ;  /* 0x00000018ff037819 */ /* 0x000fc80000011602 */
[----:B------:R-:W-:-:S05]  /*4000*/  LOP3.LUT R3, R0, R3, RZ, 0xfc, !PT ;  /* 0x0000000300037212 */ /* 0x000fca00078efcff */
[----:B------:R0:W-:Y:S01]  /*4010*/  STG.E.U8 desc[UR36][R16.64], R3 ;  /* 0x0000000310007986 */ /* 0x0001e2000c101124 */
[----:B------:R-:W-:Y:S05]  /*4020*/  BRA `(.L_x_2125) ;  /* 0x0000000400b07947 */ /* 0x000fea0003800000 */
.L_x_2135:
[----:B------:R0:W-:Y:S01]  /*4030*/  STG.E.U16 desc[UR36][R16.64], R3 ;  /* 0x0000000310007986 */ /* 0x0001e2000c101524 */
[----:B------:R-:W-:Y:S05]  /*4040*/  BRA `(.L_x_2125) ;  /* 0x0000000400a87947 */ /* 0x000fea0003800000 */
.L_x_2132:
        /* <DEDUP_REMOVED lines=12> */
.L_x_2144:
        /* <DEDUP_REMOVED lines=17> */
.L_x_2147:
[----:B------:R-:W-:-:S04]  /*4220*/  LOP3.LUT R2, R3, 0x80000000, RZ, 0xc0, !PT ;  /* 0x8000000003027812 */ /* 0x000fc800078ec0ff */
[----:B------:R-:W-:-:S04]  /*4230*/  SHF.R.U32.HI R3, RZ, 0x18, R2 ;  /* 0x00000018ff037819 */ /* 0x000fc80000011602 */
[----:B------:R-:W-:-:S04]  /*4240*/  LOP3.LUT R0, R0, R3, RZ, 0xfc, !PT ;  /* 0x0000000300007212 */ /* 0x000fc800078efcff */
[----:B------:R-:W-:-:S07]  /*4250*/  PRMT R8, R0, 0x7610, R8 ;  /* 0x0000761000087816 */ /* 0x000fce0000000008 */
.L_x_2146:
[----:B------:R-:W-:Y:S05]  /*4260*/  BSYNC B0 ;  /* 0x0000000000007941 */ /* 0x000fea0003800000 */
.L_x_2145:
[----:B------:R0:W-:Y:S01]  /*4270*/  STG.E.U8 desc[UR36][R16.64], R8 ;  /* 0x0000000810007986 */ /* 0x0001e2000c101124 */
[----:B------:R-:W-:Y:S05]  /*4280*/  BRA `(.L_x_2125) ;  /* 0x0000000400187947 */ /* 0x000fea0003800000 */
.L_x_2143:
        /* <DEDUP_REMOVED lines=17> */
.L_x_2150:
[----:B------:R-:W-:-:S04]  /*43a0*/  LOP3.LUT R2, R3, 0x80000000, RZ, 0xc0, !PT ;  /* 0x8000000003027812 */ /* 0x000fc800078ec0ff */
[----:B------:R-:W-:-:S04]  /*43b0*/  SHF.R.U32.HI R3, RZ, 0x18, R2 ;  /* 0x00000018ff037819 */ /* 0x000fc80000011602 */
[----:B------:R-:W-:-:S04]  /*43c0*/  LOP3.LUT R0, R0, R3, RZ, 0xfc, !PT ;  /* 0x0000000300007212 */ /* 0x000fc800078efcff */
[----:B------:R-:W-:-:S07]  /*43d0*/  PRMT R8, R0, 0x7610, R8 ;  /* 0x0000761000087816 */ /* 0x000fce0000000008 */
.L_x_2149:
[----:B------:R-:W-:Y:S05]  /*43e0*/  BSYNC B0 ;  /* 0x0000000000007941 */ /* 0x000fea0003800000 */
.L_x_2148:
[----:B------:R0:W-:Y:S01]  /*43f0*/  STG.E.U8 desc[UR36][R16.64], R8 ;  /* 0x0000000810007986 */ /* 0x0001e2000c101124 */
[----:B------:R-:W-:Y:S05]  /*4400*/  BRA `(.L_x_2125) ;  /* 0x0000000000b87947 */ /* 0x000fea0003800000 */
.L_x_2142:
        /* <DEDUP_REMOVED lines=22> */
.L_x_2124:
        /* <DEDUP_REMOVED lines=16> */
.L_x_2153:
[----:B------:R-:W-:Y:S05]  /*4670*/  BRA `(.L_x_2125) ;  /* 0x00000000001c7947 */ /* 0x000fea0003800000 */
.L_x_2152:
[----:B------:R-:W-:-:S06]  /*4680*/  IMAD.U32 R3, R3, 0x10000, RZ ;  /* 0x0001000003037824 */ /* 0x000fcc00078e00ff */
[----:B------:R-:W0:Y:S02]  /*4690*/  F2I.U64.TRUNC R2, R3 ;  /* 0x0000000300027311 */ /* 0x000e24000020d800 */
[----:B0-----:R0:W-:Y:S01]  /*46a0*/  STG.E.64 desc[UR36][R16.64], R2 ;  /* 0x0000000210007986 */ /* 0x0011e2000c101b24 */
[----:B------:R-:W-:Y:S05]  /*46b0*/  BRA `(.L_x_2125) ;  /* 0x00000000000c7947 */ /* 0x000fea0003800000 */
.L_x_2151:
[----:B------:R-:W-:-:S06]  /*46c0*/  IMAD.U32 R3, R3, 0x10000, RZ ;  /* 0x0001000003037824 */ /* 0x000fcc00078e00ff */
[----:B------:R-:W0:Y:S02]  /*46d0*/  F2I.FTZ.U32.TRUNC.NTZ R3, R3 ;  /* 0x0000000300037305 */ /* 0x000e24000021f000 */
[----:B0-----:R0:W-:Y:S02]  /*46e0*/  STG.E desc[UR36][R16.64], R3 ;  /* 0x0000000310007986 */ /* 0x0011e4000c101924 */
.L_x_2125:
[----:B------:R-:W-:-:S04]  /*46f0*/  IMAD R18, R18, 0x200, R23 ;  /* 0x0000020012127824 */ /* 0x000fc800078e0217 */
[----:B------:R-:W-:-:S07]  /*4700*/  VIADD R19, R18, 0x80 ;  /* 0x0000008012137836 */ /* 0x000fce0000000000 */
.L_x_2052:
[----:B------:R-:W-:Y:S05]  /*4710*/  BSYNC B6 ;  /* 0x0000000000067941 */ /* 0x000fea0003800000 */
.L_x_2051:
        /* <DEDUP_REMOVED lines=358> */
.L_x_2156:
        /* <DEDUP_REMOVED lines=23> */
.L_x_2160:
[----:B------:R-:W2:Y:S02]  /*5ef0*/  LDG.E.U8 R2, desc[UR36][R2.64] ;  /* 0x0000002402027981 */ /* 0x000ea4000c1e1100 */
[----:B--2---:R-:W-:-:S04]  /*5f00*/  I2FP.F32.U32 R0, R2 ;  /* 0x0000000200007245 */ /* 0x004fc80000201000 */
[----:B------:R-:W-:-:S04]  /*5f10*/  F2FP.BF16.F32.PACK_AB R0, RZ, R0 ;  /* 0x00000000ff00723e */ /* 0x000fc800000010ff */
[----:B------:R-:W-:Y:S01]  /*5f20*/  PRMT R22, R0, 0x7610, R22 ;  /* 0x0000761000167816 */ /* 0x000fe20000000016 */
[----:B------:R-:W-:Y:S06]  /*5f30*/  BRA `(.L_x_2162) ;  /* 0x0000000c00c87947 */ /* 0x000fec0003800000 */
.L_x_2159:
        /* <DEDUP_REMOVED lines=11> */
.L_x_2164:
[----:B------:R-:W2:Y:S02]  /*5ff0*/  LDG.E R2, desc[UR36][R2.64] ;  /* 0x0000002402027981 */ /* 0x000ea4000c1e1900 */
[----:B--2---:R-:W-:-:S04]  /*6000*/  I2FP.F32.S32 R0, R2 ;  /* 0x0000000200007245 */ /* 0x004fc80000201400 */
[----:B------:R-:W-:-:S04]  /*6010*/  F2FP.BF16.F32.PACK_AB R0, RZ, R0 ;  /* 0x00000000ff00723e */ /* 0x000fc800000010ff */
[----:B------:R-:W-:Y:S01]  /*6020*/  PRMT R22, R0, 0x7610, R22 ;  /* 0x0000761000167816 */ /* 0x000fe20000000016 */
[----:B------:R-:W-:Y:S06]  /*6030*/  BRA `(.L_x_2162) ;  /* 0x0000000c00887947 */ /* 0x000fec0003800000 */
.L_x_2163:
[----:B------:R-:W2:Y:S02]  /*6040*/  LDG.E.U16 R2, desc[UR36][R2.64] ;  /* 0x0000002402027981 */ /* 0x000ea4000c1e1500 */
[----:B--2---:R-:W0:Y:S02]  /*6050*/  I2F.S16 R0, R2 ;  /* 0x0000000200007306 */ /* 0x004e240000101400 */
[----:B0-----:R-:W-:-:S04]  /*6060*/  F2FP.BF16.F32.PACK_AB R0, RZ, R0 ;  /* 0x00000000ff00723e */ /* 0x001fc800000010ff */
[----:B------:R-:W-:Y:S01]  /*6070*/  PRMT R22, R0, 0x7610, R22 ;  /* 0x0000761000167816 */ /* 0x000fe20000000016 */
[----:B------:R-:W-:Y:S06]  /*6080*/  BRA `(.L_x_2162) ;  /* 0x0000000c00747947 */ /* 0x000fec0003800000 */
.L_x_2158:
        /* <DEDUP_REMOVED lines=9> */
.L_x_2166:
[----:B------:R-:W2:Y:S02]  /*6120*/  LDG.E.U16 R0, desc[UR36][R2.64] ;  /* 0x0000002402007981 */ /* 0x000ea4000c1e1500 */
[----:B--2---:R-:W-:-:S05]  /*6130*/  HADD2.F32 R0, -RZ, R0.H0_H0 ;  /* 0x20000000ff007230 */ /* 0x004fca0000004100 */
[----:B------:R-:W-:-:S04]  /*6140*/  F2FP.BF16.F32.PACK_AB R0, RZ, R0 ;  /* 0x00000000ff00723e */ /* 0x000fc800000010ff */
[----:B------:R-:W-:Y:S01]  /*6150*/  PRMT R22, R0, 0x7610, R22 ;  /* 0x0000761000167816 */ /* 0x000fe20000000016 */
[----:B------:R-:W-:Y:S06]  /*6160*/  BRA `(.L_x_2162) ;  /* 0x0000000c003c7947 */ /* 0x000fec0003800000 */
.L_x_2165:
        /* <DEDUP_REMOVED lines=9> */
.L_x_2168:
[----:B------:R-:W2:Y:S02]  /*6200*/  LDG.E.U16 R2, desc[UR36][R2.64] ;  /* 0x0000002402027981 */ /* 0x000ea4000c1e1500 */
[----:B--2---:R-:W-:-:S05]  /*6210*/  HADD2.F32 R0, -RZ, R2.H0_H0 ;  /* 0x20000002ff007230 */ /* 0x004fca0000004100 */
[----:B------:R-:W-:-:S04]  /*6220*/  F2FP.BF16.F32.PACK_AB R0, RZ, R0 ;  /* 0x00000000ff00723e */ /* 0x000fc800000010ff */
[----:B------:R-:W-:Y:S01]  /*6230*/  PRMT R22, R0, 0x7610, R22 ;  /* 0x0000761000167816 */ /* 0x000fe20000000016 */
[----:B------:R-:W-:Y:S06]  /*6240*/  BRA `(.L_x_2162) ;  /* 0x0000000c00047947 */ /* 0x000fec0003800000 */
.L_x_2167:
        /* <DEDUP_REMOVED lines=9> */
.L_x_2157:
        /* <DEDUP_REMOVED lines=14> */
.L_x_2171:
        /* <DEDUP_REMOVED lines=9> */
.L_x_2170:
        /* <DEDUP_REMOVED lines=28> */
.L_x_2173:
        /* <DEDUP_REMOVED lines=15> */
.L_x_2172:
[----:B------:R0:W5:Y:S01]  /*6700*/  LDG.E.U16 R22, desc[UR36][R2.64] ;  /* 0x0000002402167981 */ /* 0x000162000c1e1500 */
[----:B------:R-:W-:Y:S05]  /*6710*/  BRA `(.L_x_2162) ;  /* 0x0000000400d07947 */ /* 0x000fea0003800000 */
.L_x_2169:
        /* <DEDUP_REMOVED lines=13> */
.L_x_2176:
        /* <DEDUP_REMOVED lines=21> */
.L_x_2180:
[----:B------:R-:W-:Y:S05]  /*6940*/  BSYNC B1 ;  /* 0x0000000000017941 */ /* 0x000fea0003800000 */
.L_x_2179:
[----:B------:R-:W-:Y:S01]  /*6950*/  LEA R3, R0, 0x3b800000, 0x17 ;  /* 0x3b80000000037811 */ /* 0x000fe200078eb8ff */
[----:B------:R-:W-:-:S05]  /*6960*/  IMAD.SHL.U32 R0, R2, 0x100000, RZ ;  /* 0x0010000002007824 */ /* 0x000fca00078e00ff */
[----:B------:R-:W-:-:S07]  /*6970*/  LOP3.LUT R0, R3, R0, R4, 0xfe, !PT ;  /* 0x0000000003007212 */ /* 0x000fce00078efe04 */
.L_x_2178:
[----:B------:R-:W-:Y:S05]  /*6980*/  BSYNC B0 ;  /* 0x0000000000007941 */ /* 0x000fea0003800000 */
.L_x_2177:
[----:B------:R-:W-:-:S04]  /*6990*/  F2FP.BF16.F32.PACK_AB R0, RZ, R0 ;  /* 0x00000000ff00723e */ /* 0x000fc800000010ff */
[----:B------:R-:W-:Y:S01]  /*69a0*/  PRMT R22, R0, 0x7610, R22 ;  /* 0x0000761000167816 */ /* 0x000fe20000000016 */
[----:B------:R-:W-:Y:S06]  /*69b0*/  BRA `(.L_x_2162) ;  /* 0x0000000400287947 */ /* 0x000fec0003800000 */
.L_x_2175:
        /* <DEDUP_REMOVED lines=21> */
.L_x_2184:
[----:B------:R-:W-:Y:S05]  /*6b10*/  BSYNC B1 ;  /* 0x0000000000017941 */ /* 0x000fea0003800000 */
.L_x_2183:
[----:B------:R-:W-:Y:S01]  /*6b20*/  LEA R3, R0, 0x37800000, 0x17 ;  /* 0x3780000000037811 */ /* 0x000fe200078eb8ff */
[----:B------:R-:W-:-:S05]  /*6b30*/  IMAD.SHL.U32 R0, R2, 0x200000, RZ ;  /* 0x0020000002007824 */ /* 0x000fca00078e00ff */
[----:B------:R-:W-:-:S07]  /*6b40*/  LOP3.LUT R0, R3, R0, R4, 0xfe, !PT ;  /* 0x0000000003007212 */ /* 0x000fce00078efe04 */
.L_x_2182:
[----:B------:R-:W-:Y:S05]  /*6b50*/  BSYNC B0 ;  /* 0x0000000000007941 */ /* 0x000fea0003800000 */
.L_x_2181:
[----:B------:R-:W-:-:S04]  /*6b60*/  F2FP.BF16.F32.PACK_AB R0, RZ, R0 ;  /* 0x00000000ff00723e */ /* 0x000fc800000010ff */
[----:B------:R-:W-:Y:S01]  /*6b70*/  PRMT R22, R0, 0x7610, R22 ;  /* 0x0000761000167816 */ /* 0x000fe20000000016 */
[----:B------:R-:W-:Y:S06]  /*6b80*/  BRA `(.L_x_2162) ;  /* 0x0000000000b47947 */ /* 0x000fec0003800000 */
.L_x_2174:
        /* <DEDUP_REMOVED lines=14> */
.L_x_2188:
[----:B------:R-:W-:Y:S05]  /*6c70*/  BSYNC B0 ;  /* 0x0000000000007941 */ /* 0x000fea0003800000 */
.L_x_2187:
[----:B------:R-:W-:-:S04]  /*6c80*/  F2FP.BF16.F32.PACK_AB R0, RZ, R0 ;  /* 0x00000000ff00723e */ /* 0x000fc800000010ff */
[----:B------:R-:W-:Y:S01]  /*6c90*/  PRMT R22, R0, 0x7610, R22 ;  /* 0x0000761000167816 */ /* 0x000fe20000000016 */
[----:B------:R-:W-:Y:S06]  /*6ca0*/  BRA `(.L_x_2162) ;  /* 0x00000000006c7947 */ /* 0x000fec0003800000 */
.L_x_2161:
        /* <DEDUP_REMOVED lines=16> */
.L_x_2189:
[----:B------:R-:W-:Y:S01]  /*6db0*/  PRMT R22, RZ, 0x7610, R22 ;  /* 0x00007610ff167816 */ /* 0x000fe20000000016 */
[----:B------:R-:W-:Y:S06]  /*6dc0*/  BRA `(.L_x_2162) ;  /* 0x0000000000247947 */ /* 0x000fec0003800000 */
.L_x_2186:
[----:B------:R-:W2:Y:S02]  /*6dd0*/  LDG.E.64 R2, desc[UR36][R2.64] ;  /* 0x0000002402027981 */ /* 0x000ea4000c1e1b00 */
[----:B--2---:R-:W0:Y:S02]  /*6de0*/  I2F.U64 R0, R2 ;  /* 0x0000000200007312 */ /* 0x004e240000301000 */
[----:B0-----:R-:W-:-:S04]  /*6df0*/  F2FP.BF16.F32.PACK_AB R0, RZ, R0 ;  /* 0x00000000ff00723e */ /* 0x001fc800000010ff */
[----:B------:R-:W-:Y:S01]  /*6e00*/  PRMT R22, R0, 0x7610, R22 ;  /* 0x0000761000167816 */ /* 0x000fe20000000016 */
[----:B------:R-:W-:Y:S06]  /*6e10*/  BRA `(.L_x_2162) ;  /* 0x0000000000107947 */ /* 0x000fec0003800000 */
.L_x_2185:
[----:B------:R-:W2:Y:S02]  /*6e20*/  LDG.E R2, desc[UR36][R2.64] ;  /* 0x0000002402027981 */ /* 0x000ea4000c1e1900 */
[----:B--2---:R-:W-:-:S04]  /*6e30*/  I2FP.F32.U32 R0, R2 ;  /* 0x0000000200007245 */ /* 0x004fc80000201000 */
[----:B------:R-:W-:-:S04]  /*6e40*/  F2FP.BF16.F32.PACK_AB R0, RZ, R0 ;  /* 0x00000000ff00723e */ /* 0x000fc800000010ff */
[----:B------:R-:W-:-:S07]  /*6e50*/  PRMT R22, R0, 0x7610, R22 ;  /* 0x0000761000167816 */ /* 0x000fce0000000016 */
.L_x_2162:
        /* <DEDUP_REMOVED lines=19> */
.L_x_2193:
[----:B------:R-:W2:Y:S02]  /*6f90*/  LDG.E.U8 R2, desc[UR36][R2.64] ;  /* 0x0000002402027981 */ /* 0x000ea4000c1e1100 */
[----:B--2---:R-:W-:-:S04]  /*6fa0*/  I2FP.F32.U32 R0, R2 ;  /* 0x0000000200007245 */ /* 0x004fc80000201000 */
[----:B------:R-:W-:Y:S01]  /*6fb0*/  F2FP.BF16.F32.PACK_AB R0, RZ, R0 ;  /* 0x00000000ff00723e */ /* 0x000fe200000010ff */
[----:B------:R-:W-:Y:S06]  /*6fc0*/  BRA `(.L_x_2195) ;  /* 0x0000000c00907947 */ /* 0x000fec0003800000 */
.L_x_2192:
        /* <DEDUP_REMOVED lines=10> */
.L_x_2197:
[----:B------:R-:W2:Y:S02]  /*7070*/  LDG.E R2, desc[UR36][R2.64] ;  /* 0x0000002402027981 */ /* 0x000ea4000c1e1900 */
[----:B--2---:R-:W-:-:S04]  /*7080*/  I2FP.F32.S32 R0, R2 ;  /* 0x0000000200007245 */ /* 0x004fc80000201400 */
[----:B------:R-:W-:Y:S01]  /*7090*/  F2FP.BF16.F32.PACK_AB R0, RZ, R0 ;  /* 0x00000000ff00723e */ /* 0x000fe200000010ff */
[----:B------:R-:W-:Y:S06]  /*70a0*/  BRA `(.L_x_2195) ;  /* 0x0000000c00587947 */ /* 0x000fec0003800000 */
.L_x_2196:
[----:B------:R-:W2:Y:S02]  /*70b0*/  LDG.E.U16 R2, desc[UR36][R2.64] ;  /* 0x0000002402027981 */ /* 0x000ea4000c1e1500 */
[----:B--2---:R-:W0:Y:S02]  /*70c0*/  I2F.S16 R0, R2 ;  /* 0x0000000200007306 */ /* 0x004e240000101400 */
[----:B0-----:R-:W-:Y:S01]  /*70d0*/  F2FP.BF16.F32.PACK_AB R0, RZ, R0 ;  /* 0x00000000ff00723e */ /* 0x001fe200000010ff */
[----:B------:R-:W-:Y:S06]  /*70e0*/  BRA `(.L_x_2195) ;  /* 0x0000000c00487947 */ /* 0x000fec0003800000 */
.L_x_2191:
        /* <DEDUP_REMOVED lines=9> */
.L_x_2199:
[----:B------:R-:W2:Y:S02]  /*7180*/  LDG.E.U16 R0, desc[UR36][R2.64] ;  /* 0x0000002402007981 */ /* 0x000ea4000c1e1500 */
[----:B--2---:R-:W-:-:S05]  /*7190*/  HADD2.F32 R0, -RZ, R0.H0_H0 ;  /* 0x20000000ff007230 */ /* 0x004fca0000004100 */
[----:B------:R-:W-:Y:S01]  /*71a0*/  F2FP.BF16.F32.PACK_AB R0, RZ, R0 ;  /* 0x00000000ff00723e */ /* 0x000fe200000010ff */
[----:B------:R-:W-:Y:S06]  /*71b0*/  BRA `(.L_x_2195) ;  /* 0x0000000c00147947 */ /* 0x000fec0003800000 */
.L_x_2198:
        /* <DEDUP_REMOVED lines=9> */
.L_x_2201:
[----:B------:R-:W2:Y:S02]  /*7250*/  LDG.E.U16 R2, desc[UR36][R2.64] ;  /* 0x0000002402027981 */ /* 0x000ea4000c1e1500 */
[----:B--2---:R-:W-:-:S05]  /*7260*/  HADD2.F32 R0, -RZ, R2.H0_H0 ;  /* 0x20000002ff007230 */ /* 0x004fca0000004100 */
[----:B------:R-:W-:Y:S01]  /*7270*/  F2FP.BF16.F32.PACK_AB R0, RZ, R0 ;  /* 0x00000000ff00723e */ /* 0x000fe200000010ff */
[----:B------:R-:W-:Y:S06]  /*7280*/  BRA `(.L_x_2195) ;  /* 0x0000000800e07947 */ /* 0x000fec0003800000 */
.L_x_2200:
        /* <DEDUP_REMOVED lines=8> */
.L_x_2190:
        /* <DEDUP_REMOVED lines=13> */
.L_x_2204:
        /* <DEDUP_REMOVED lines=8> */
.L_x_2203:
        /* <DEDUP_REMOVED lines=28> */
.L_x_2206:
        /* <DEDUP_REMOVED lines=15> */
.L_x_2205:
[----:B------:R0:W5:Y:S01]  /*7710*/  LDG.E.U16 R0, desc[UR36][R2.64] ;  /* 0x0000002402007981 */ /* 0x000162000c1e1500 */
[----:B------:R-:W-:Y:S05]  /*7720*/  BRA `(.L_x_2195) ;  /* 0x0000000400b87947 */ /* 0x000fea0003800000 */
.L_x_2202:
        /* <DEDUP_REMOVED lines=12> */
.L_x_2209:
        /* <DEDUP_REMOVED lines=21> */
.L_x_2213:
[----:B------:R-:W-:Y:S05]  /*7940*/  BSYNC B1 ;  /* 0x0000000000017941 */ /* 0x000fea0003800000 */
.L_x_2212:
[----:B------:R-:W-:Y:S01]  /*7950*/  LEA R3, R0, 0x3b800000, 0x17 ;  /* 0x3b80000000037811 */ /* 0x000fe200078eb8ff */
[----:B------:R-:W-:-:S05]  /*7960*/  IMAD.SHL.U32 R0, R2, 0x100000, RZ ;  /* 0x0010000002007824 */ /* 0x000fca00078e00ff */
[----:B------:R-:W-:-:S07]  /*7970*/  LOP3.LUT R0, R3, R0, R4, 0xfe, !PT ;  /* 0x0000000003007212 */ /* 0x000fce00078efe04 */
.L_x_2211:
[----:B------:R-:W-:Y:S05]  /*7980*/  BSYNC B0 ;  /* 0x0000000000007941 */ /* 0x000fea0003800000 */
.L_x_2210:
[----:B------:R-:W-:Y:S01]  /*7990*/  F2FP.BF16.F32.PACK_AB R0, RZ, R0 ;  /* 0x00000000ff00723e */ /* 0x000fe200000010ff */
[----:B------:R-:W-:Y:S06]  /*79a0*/  BRA `(.L_x_2195) ;  /* 0x0000000400187947 */ /* 0x000fec0003800000 */
.L_x_2208:
        /* <DEDUP_REMOVED lines=21> */
.L_x_2217:
[----:B------:R-:W-:Y:S05]  /*7b00*/  BSYNC B1 ;  /* 0x0000000000017941 */ /* 0x000fea0003800000 */
.L_x_2216:
[----:B------:R-:W-:Y:S01]  /*7b10*/  LEA R3, R0, 0x37800000, 0x17 ;  /* 0x3780000000037811 */ /* 0x000fe200078eb8ff */
[----:B------:R-:W-:-:S05]  /*7b20*/  IMAD.SHL.U32 R0, R2, 0x200000, RZ ;  /* 0x0020000002007824 */ /* 0x000fca00078e00ff */
[----:B------:R-:W-:-:S07]  /*7b30*/  LOP3.LUT R0, R3, R0, R4, 0xfe, !PT ;  /* 0x0000000003007212 */ /* 0x000fce00078efe04 */
.L_x_2215:
[----:B------:R-:W-:Y:S05]  /*7b40*/  BSYNC B0 ;  /* 0x0000000000007941 */ /* 0x000fea0003800000 */
.L_x_2214:
[----:B------:R-:W-:Y:S01]  /*7b50*/  F2FP.BF16.F32.PACK_AB R0, RZ, R0 ;  /* 0x00000000ff00723e */ /* 0x000fe200000010ff */
[----:B------:R-:W-:Y:S06]  /*7b60*/  BRA `(.L_x_2195) ;  /* 0x0000000000a87947 */ /* 0x000fec0003800000 */
.L_x_2207:
        /* <DEDUP_REMOVED lines=14> */
.L_x_2221:
[----:B------:R-:W-:Y:S05]  /*7c50*/  BSYNC B0 ;  /* 0x0000000000007941 */ /* 0x000fea0003800000 */
.L_x_2220:
[----:B------:R-:W-:Y:S01]  /*7c60*/  F2FP.BF16.F32.PACK_AB R0, RZ, R0 ;  /* 0x00000000ff00723e */ /* 0x000fe200000010ff */
[----:B------:R-:W-:Y:S06]  /*7c70*/  BRA `(.L_x_2195) ;  /* 0x0000000000647947 */ /* 0x000fec0003800000 */
.L_x_2194:
        /* <DEDUP_REMOVED lines=16> */
.L_x_2222:
[----:B------:R-:W-:Y:S01]  /*7d80*/  PRMT R0, RZ, 0x7610, R0 ;  /* 0x00007610ff007816 */ /* 0x000fe20000000000 */
[----:B------:R-:W-:Y:S06]  /*7d90*/  BRA `(.L_x_2195) ;  /* 0x00000000001c7947 */ /* 0x000fec0003800000 */
.L_x_2219:
[----:B------:R-:W2:Y:S02]  /*7da0*/  LDG.E.64 R2, desc[UR36][R2.64] ;  /* 0x0000002402027981 */ /* 0x000ea4000c1e1b00 */
[----:B--2---:R-:W0:Y:S02]  /*7db0*/  I2F.U64 R0, R2 ;  /* 0x0000000200007312 */ /* 0x004e240000301000 */
[----:B0-----:R-:W-:Y:S01]  /*7dc0*/  F2FP.BF16.F32.PACK_AB R0, RZ, R0 ;  /* 0x00000000ff00723e */ /* 0x001fe200000010ff */
[----:B------:R-:W-:Y:S06]  /*7dd0*/  BRA `(.L_x_2195) ;  /* 0x00000000000c7947 */ /* 0x000fec0003800000 */
.L_x_2218:
[----:B------:R-:W2:Y:S02]  /*7de0*/  LDG.E R2, desc[UR36][R2.64] ;  /* 0x0000002402027981 */ /* 0x000ea4000c1e1900 */
[----:B--2---:R-:W-:-:S04]  /*7df0*/  I2FP.F32.U32 R0, R2 ;  /* 0x0000000200007245 */ /* 0x004fc80000201000 */
[----:B------:R-:W-:-:S07]  /*7e00*/  F2FP.BF16.F32.PACK_AB R0, RZ, R0 ;  /* 0x00000000ff00723e */ /* 0x000fce00000010ff */
.L_x_2195:
[----:B0-----:R-:W0:Y:S01]  /*7e10*/  LDC.U8 R2, c[0x0][0x491] ;  /* 0x00012440ff027b82 */ /* 0x001e220000000000 */
[----:B-----5:R-:W-:Y:S02]  /*7e20*/  IMAD.U32 R22, R22, 0x10000, RZ ;  /* 0x0001000016167824 */ /* 0x020fe400078e00ff */
[----:B------:R-:W-:-:S04]  /*7e30*/  IMAD.U32 R3, R0, 0x10000, RZ ;  /* 0x0001000000037824 */ /* 0x000fc800078e00ff */
[----:B------:R-:W-:-:S06]  /*7e40*/  FMUL.FTZ R3, R22, R3 ;  /* 0x0000000316037220 */ /* 0x000fcc0000410000 */
[----:B------:R-:W1:Y:S01]  /*7e50*/  F2F.BF16.F32 R3, R3 ;  /* 0x0000000300037304 */ /* 0x000e620000202000 */
[----:B0-----:R-:W-:-:S04]  /*7e60*/  PRMT R0, R2, 0x9910, RZ ;  /* 0x0000991002007816 */ /* 0x001fc800000000ff */
[----:B------:R-:W-:-:S13]  /*7e70*/  ISETP.GT.AND P0, PT, R0, 0x9, PT ;  /* 0x000000090000780c */ /* 0x000fda0003f04270 */
[----:B-1----:R-:W-:Y:S05]  /*7e80*/  @P0 BRA `(.L_x_2223) ;  /* 0x00000004000c0947 */ /* 0x002fea0003800000 */
        /* <DEDUP_REMOVED lines=12> */
.L_x_2226:
[----:B------:R-:W-:-:S06]  /*7f50*/  IMAD.U32 R3, R3, 0x10000, RZ ;  /* 0x0001000003037824 */ /* 0x000fcc00078e00ff */
[----:B------:R-:W0:Y:S02]  /*7f60*/  F2I.S64.TRUNC R2, R3 ;  /* 0x0000000300027311 */ /* 0x000e24000020d900 */
[----:B0-----:R0:W-:Y:S01]  /*7f70*/  STG.E.U8 desc[UR36][R16.64], R2 ;  /* 0x0000000210007986 */ /* 0x0011e2000c101124 */
[----:B------:R-:W-:Y:S05]  /*7f80*/  BRA `(.L_x_2228) ;  /* 0x0000000c00847947 */ /* 0x000fea0003800000 */
.L_x_2225:
        /* <DEDUP_REMOVED lines=10> */
.L_x_2230:
[----:B------:R-:W-:-:S06]  /*8030*/  IMAD.U32 R3, R3, 0x10000, RZ ;  /* 0x0001000003037824 */ /* 0x000fcc00078e00ff */
[----:B------:R-:W0:Y:S02]  /*8040*/  F2I.FTZ.TRUNC.NTZ R3, R3 ;  /* 0x0000000300037305 */ /* 0x000e24000021f100 */
[----:B0-----:R3:W-:Y:S01]  /*8050*/  STG.E desc[UR36][R16.64], R3 ;  /* 0x0000000310007986 */ /* 0x0017e2000c101924 */
[----:B------:R-:W-:Y:S05]  /*8060*/  BRA `(.L_x_2228) ;  /* 0x0000000c004c7947 */ /* 0x000fea0003800000 */
.L_x_2229:
[----:B------:R-:W-:-:S06]  /*8070*/  IMAD.U32 R3, R3, 0x10000, RZ ;  /* 0x0001000003037824 */ /* 0x000fcc00078e00ff */
[----:B------:R-:W0:Y:S02]  /*8080*/  F2I.FTZ.TRUNC.NTZ R3, R3 ;  /* 0x0000000300037305 */ /* 0x000e24000021f100 */
[----:B0-----:R2:W-:Y:S01]  /*8090*/  STG.E.U16 desc[UR36][R16.64], R3 ;  /* 0x0000000310007986 */ /* 0x0015e2000c101524 */
[----:B------:R-:W-:Y:S05]  /*80a0*/  BRA `(.L_x_2228) ;  /* 0x0000000c003c7947 */ /* 0x000fea0003800000 */
.L_x_2224:
        /* <DEDUP_REMOVED lines=9> */
.L_x_2232:
[----:B------:R-:W-:-:S05]  /*8140*/  IMAD.U32 R0, R3, 0x10000, RZ ;  /* 0x0001000003007824 */ /* 0x000fca00078e00ff */
[----:B------:R-:W-:-:S05]  /*8150*/  F2FP.F16.F32.PACK_AB R0, RZ, R0 ;  /* 0x00000000ff00723e */ /* 0x000fca00000000ff */
[----:B------:R0:W-:Y:S01]  /*8160*/  STG.E.U16 desc[UR36][R16.64], R0 ;  /* 0x0000000010007986 */ /* 0x0001e2000c101524 */
[----:B------:R-:W-:Y:S05]  /*8170*/  BRA `(.L_x_2228) ;  /* 0x0000000c00087947 */ /* 0x000fea0003800000 */
.L_x_2231:
        /* <DEDUP_REMOVED lines=10> */
.L_x_2234:
[----:B------:R-:W-:-:S05]  /*8220*/  IMAD.U32 R3, R3, 0x10000, RZ ;  /* 0x0001000003037824 */ /* 0x000fca00078e00ff */
[----:B------:R-:W-:-:S04]  /*8230*/  F2FP.F16.F32.PACK_AB R3, RZ, R3 ;  /* 0x00000003ff03723e */ /* 0x000fc800000000ff */
[----:B------:R-:W-:-:S05]  /*8240*/  PRMT R3, R3, 0x5410, RZ ;  /* 0x0000541003037816 */ /* 0x000fca00000000ff */
[----:B------:R0:W-:Y:S01]  /*8250*/  STG.E desc[UR36][R16.64], R3 ;  /* 0x0000000310007986 */ /* 0x0001e2000c101924 */
[----:B------:R-:W-:Y:S05]  /*8260*/  BRA `(.L_x_2228) ;  /* 0x0000000800cc7947 */ /* 0x000fea0003800000 */
.L_x_2233:
[----:B------:R-:W-:-:S04]  /*8270*/  IMAD.U32 R2, R3, 0x10000, RZ ;  /* 0x0001000003027824 */ /* 0x000fc800078e00ff */
[----:B------:R-:W-:-:S06]  /*8280*/  FMUL.FTZ R2, R2, 1 ;  /* 0x3f80000002027820 */ /* 0x000fcc0000410000 */
[----:B------:R-:W0:Y:S02]  /*8290*/  F2F.F64.F32 R2, R2 ;  /* 0x0000000200027310 */ /* 0x000e240000201800 */
[----:B0-----:R0:W-:Y:S01]  /*82a0*/  STG.E.64 desc[UR36][R16.64], R2 ;  /* 0x0000000210007986 */ /* 0x0011e2000c101b24 */
[----:B------:R-:W-:Y:S05]  /*82b0*/  BRA `(.L_x_2228) ;  /* 0x0000000800b87947 */ /* 0x000fea0003800000 */
.L_x_2223:
        /* <DEDUP_REMOVED lines=13> */
.L_x_2237:
[----:B------:R-:W-:Y:S01]  /*8390*/  IMAD.U32 R3, R3, 0x10000, RZ ;  /* 0x0001000003037824 */ /* 0x000fe200078e00ff */
[----:B------:R-:W-:-:S03]  /*83a0*/  CS2R R6, SRZ ;  /* 0x0000000000067805 */ /* 0x000fc6000001ff00 */
[----:B------:R-:W-:-:S04]  /*83b0*/  FMUL.FTZ R3, R3, 1 ;  /* 0x3f80000003037820 */ /* 0x000fc80000410000 */
[----:B------:R-:W0:Y:S02]  /*83c0*/  F2F.F64.F32 R4, R3 ;  /* 0x0000000300047310 */ /* 0x000e240000201800 */
[----:B0-----:R0:W-:Y:S01]  /*83d0*/  STG.E.128 desc[UR36][R16.64], R4 ;  /* 0x0000000410007986 */ /* 0x0011e2000c101d24 */
[----:B------:R-:W-:Y:S05]  /*83e0*/  BRA `(.L_x_2228) ;  /* 0x00000008006c7947 */ /* 0x000fea0003800000 */
.L_x_2236:
        /* <DEDUP_REMOVED lines=21> */
.L_x_2241:
[----:B------:R-:W-:Y:S05]  /*8540*/  BSYNC B0 ;  /* 0x0000000000007941 */ /* 0x000fea0003800000 */
.L_x_2240:
[----:B------:R-:W-:-:S05]  /*8550*/  LOP3.LUT R3, R0, R3, RZ, 0xfc, !PT ;  /* 0x0000000300037212 */ /* 0x000fca00078efcff */
[----:B------:R0:W-:Y:S01]  /*8560*/  STG.E.U8 desc[UR36][R16.64], R3 ;  /* 0x0000000310007986 */ /* 0x0001e2000c101124 */
[----:B------:R-:W-:Y:S05]  /*8570*/  BRA `(.L_x_2228) ;  /* 0x0000000800087947 */ /* 0x000fea0003800000 */
.L_x_2239:
        /* <DEDUP_REMOVED lines=13> */
.L_x_2243:
[----:B------:R-:W-:Y:S01]  /*8650*/  IMAD.MOV.U32 R0, RZ, RZ, 0x7f ;  /* 0x0000007fff007424 */ /* 0x000fe200078e00ff */
[----:B------:R-:W-:-:S04]  /*8660*/  ISETP.GT.U32.AND P0, PT, R2, 0x7f800000, PT ;  /* 0x7f8000000200780c */ /* 0x000fc80003f04070 */
[----:B------:R-:W-:-:S09]  /*8670*/  SEL R0, R0, 0x7c, P0 ;  /* 0x0000007c00007807 */ /* 0x000fd20000000000 */
.L_x_2244:
[----:B------:R-:W-:Y:S05]  /*8680*/  BSYNC B0 ;  /* 0x0000000000007941 */ /* 0x000fea0003800000 */
.L_x_2242:
[----:B------:R-:W-:-:S04]  /*8690*/  LOP3.LUT R2, R3, 0x80000000, RZ, 0xc0, !PT ;  /* 0x8000000003027812 */ /* 0x000fc800078ec0ff */
[----:B------:R-:W-:-:S04]  /*86a0*/  SHF.R.U32.HI R3, RZ, 0x18, R2 ;  /* 0x00000018ff037819 */ /* 0x000fc80000011602 */
[----:B------:R-:W-:-:S05]  /*86b0*/  LOP3.LUT R3, R0, R3, RZ, 0xfc, !PT ;  /* 0x0000000300037212 */ /* 0x000fca00078efcff */
[----:B------:R0:W-:Y:S01]  /*86c0*/  STG.E.U8 desc[UR36][R16.64], R3 ;  /* 0x0000000310007986 */ /* 0x0001e2000c101124 */
[----:B------:R-:W-:Y:S05]  /*86d0*/  BRA `(.L_x_2228) ;  /* 0x0000000400b07947 */ /* 0x000fea0003800000 */
.L_x_2238:
[----:B------:R0:W-:Y:S01]  /*86e0*/  STG.E.U16 desc[UR36][R16.64], R3 ;  /* 0x0000000310007986 */ /* 0x0001e2000c101524 */
[----:B------:R-:W-:Y:S05]  /*86f0*/  BRA `(.L_x_2228) ;  /* 0x0000000400a87947 */ /* 0x000fea0003800000 */
.L_x_2235:
        /* <DEDUP_REMOVED lines=12> */
.L_x_2247:
        /* <DEDUP_REMOVED lines=17> */
.L_x_2250:
[----:B------:R-:W-:-:S04]  /*88d0*/  LOP3.LUT R2, R3, 0x80000000, RZ, 0xc0, !PT ;  /* 0x8000000003027812 */ /* 0x000fc800078ec0ff */
[----:B------:R-:W-:-:S04]  /*88e0*/  SHF.R.U32.HI R3, RZ, 0x18, R2 ;  /* 0x00000018ff037819 */ /* 0x000fc80000011602 */
[----:B------:R-:W-:-:S04]  /*88f0*/  LOP3.LUT R0, R0, R3, RZ, 0xfc, !PT ;  /* 0x0000000300007212 */ /* 0x000fc800078efcff */
[----:B------:R-:W-:-:S07]  /*8900*/  PRMT R8, R0, 0x7610, R8 ;  /* 0x0000761000087816 */ /* 0x000fce0000000008 */
.L_x_2249:
[----:B------:R-:W-:Y:S05]  /*8910*/  BSYNC B0 ;  /* 0x0000000000007941 */ /* 0x000fea0003800000 */
.L_x_2248:
[----:B------:R0:W-:Y:S01]  /*8920*/  STG.E.U8 desc[UR36][R16.64], R8 ;  /* 0x0000000810007986 */ /* 0x0001e2000c101124 */
[----:B------:R-:W-:Y:S05]  /*8930*/  BRA `(.L_x_2228) ;  /* 0x0000000400187947 */ /* 0x000fea0003800000 */
.L_x_2246:
        /* <DEDUP_REMOVED lines=17> */
.L_x_2253:
[----:B------:R-:W-:-:S04]  /*8a50*/  LOP3.LUT R2, R3, 0x80000000, RZ, 0xc0, !PT ;  /* 0x8000000003027812 */ /* 0x000fc800078ec0ff */
[----:B------:R-:W-:-:S04]  /*8a60*/  SHF.R.U32.HI R3, RZ, 0x18, R2 ;  /* 0x00000018ff037819 */ /* 0x000fc80000011602 */
[----:B------:R-:W-:-:S04]  /*8a70*/  LOP3.LUT R0, R0, R3, RZ, 0xfc, !PT ;  /* 0x0000000300007212 */ /* 0x000fc800078efcff */
[----:B------:R-:W-:-:S07]  /*8a80*/  PRMT R8, R0, 0x7610, R8 ;  /* 0x0000761000087816 */ /* 0x000fce0000000008 */
.L_x_2252:
[----:B------:R-:W-:Y:S05]  /*8a90*/  BSYNC B0 ;  /* 0x0000000000007941 */ /* 0x000fea0003800000 */
.L_x_2251:
[----:B------:R0:W-:Y:S01]  /*8aa0*/  STG.E.U8 desc[UR36][R16.64], R8 ;  /* 0x0000000810007986 */ /* 0x0001e2000c101124 */
[----:B------:R-:W-:Y:S05]  /*8ab0*/  BRA `(.L_x_2228) ;  /* 0x0000000000b87947 */ /* 0x000fea0003800000 */
.L_x_2245:
        /* <DEDUP_REMOVED lines=22> */
.L_x_2227:
        /* <DEDUP_REMOVED lines=16> */
.L_x_2256:
[----:B------:R-:W-:Y:S05]  /*8d20*/  BRA `(.L_x_2228) ;  /* 0x00000000001c7947 */ /* 0x000fea0003800000 */
.L_x_2255:
[----:B------:R-:W-:-:S06]  /*8d30*/  IMAD.U32 R3, R3, 0x10000, RZ ;  /* 0x0001000003037824 */ /* 0x000fcc00078e00ff */
[----:B------:R-:W0:Y:S02]  /*8d40*/  F2I.U64.TRUNC R2, R3 ;  /* 0x0000000300027311 */ /* 0x000e24000020d800 */
[----:B0-----:R0:W-:Y:S01]  /*8d50*/  STG.E.64 desc[UR36][R16.64], R2 ;  /* 0x0000000210007986 */ /* 0x0011e2000c101b24 */
[----:B------:R-:W-:Y:S05]  /*8d60*/  BRA `(.L_x_2228) ;  /* 0x00000000000c7947 */ /* 0x000fea0003800000 */
.L_x_2254:
[----:B------:R-:W-:-:S06]  /*8d70*/  IMAD.U32 R3, R3, 0x10000, RZ ;  /* 0x0001000003037824 */ /* 0x000fcc00078e00ff */
[----:B------:R-:W0:Y:S02]  /*8d80*/  F2I.FTZ.U32.TRUNC.NTZ R3, R3 ;  /* 0x0000000300037305 */ /* 0x000e24000021f000 */
[----:B0-----:R0:W-:Y:S02]  /*8d90*/  STG.E desc[UR36][R16.64], R3 ;  /* 0x0000000310007986 */ /* 0x0011e4000c101924 */
.L_x_2228:
[----:B------:R-:W-:-:S07]  /*8da0*/  VIADD R19, R19, 0x80 ;  /* 0x0000008013137836 */ /* 0x000fce0000000000 */
.L_x_2155:
[----:B------:R-:W-:Y:S05]  /*8db0*/  BSYNC B6 ;  /* 0x0000000000067941 */ /* 0x000fea0003800000 */
.L_x_2154:
        /* <DEDUP_REMOVED lines=358> */
.L_x_2259:
        /* <DEDUP_REMOVED lines=23> */
.L_x_2263:
[----:B------:R-:W2:Y:S02]  /*a590*/  LDG.E.U8 R2, desc[UR36][R2.64] ;  /* 0x0000002402027981 */ /* 0x000ea4000c1e1100 */
[----:B--2---:R-:W-:-:S04]  /*a5a0*/  I2FP.F32.U32 R0, R2 ;  /* 0x0000000200007245 */ /* 0x004fc80000201000 */
[----:B------:R-:W-:-:S04]  /*a5b0*/  F2FP.BF16.F32.PACK_AB R0, RZ, R0 ;  /* 0x00000000ff00723e */ /* 0x000fc800000010ff */
[----:B------:R-:W-:Y:S01]  /*a5c0*/  PRMT R22, R0, 0x7610, R22 ;  /* 0x0000761000167816 */ /* 0x000fe20000000016 */
[----:B------:R-:W-:Y:S06]  /*a5d0*/  BRA `(.L_x_2265) ;  /* 0x0000000c00c87947 */ /* 0x000fec0003800000 */
.L_x_2262:
        /* <DEDUP_REMOVED lines=11> */
.L_x_2267:
[----:B------:R-:W2:Y:S02]  /*a690*/  LDG.E R2, desc[UR36][R2.64] ;  /* 0x0000002402027981 */ /* 0x000ea4000c1e1900 */
[----:B--2---:R-:W-:-:S04]  /*a6a0*/  I2FP.F32.S32 R0, R2 ;  /* 0x0000000200007245 */ /* 0x004fc80000201400 */
[----:B------:R-:W-:-:S04]  /*a6b0*/  F2FP.BF16.F32.PACK_AB R0, RZ, R0 ;  /* 0x00000000ff00723e */ /* 0x000fc800000010ff */
[----:B------:R-:W-:Y:S01]  /*a6c0*/  PRMT R22, R0, 0x7610, R22 ;  /* 0x0000761000167816 */ /* 0x000fe20000000016 */
[----:B------:R-:W-:Y:S06]  /*a6d0*/  BRA `(.L_x_2265) ;  /* 0x0000000c00887947 */ /* 0x000fec0003800000 */
.L_x_2266:
[----:B------:R-:W2:Y:S02]  /*a6e0*/  LDG.E.U16 R2, desc[UR36][R2.64] ;  /* 0x0000002402027981 */ /* 0x000ea4000c1e1500 */
[----:B--2---:R-:W0:Y:S02]  /*a6f0*/  I2F.S16 R0, R2 ;  /* 0x0000000200007306 */ /* 0x004e240000101400 */
[----:B0-----:R-:W-:-:S04]  /*a700*/  F2FP.BF16.F32.PACK_AB R0, RZ, R0 ;  /* 0x00000000ff00723e */ /* 0x001fc800000010ff */
[----:B------:R-:W-:Y:S01]  /*a710*/  PRMT R22, R0, 0x7610, R22 ;  /* 0x0000761000167816 */ /* 0x000fe20000000016 */
[----:B------:R-:W-:Y:S06]  /*a720*/  BRA `(.L_x_2265) ;  /* 0x0000000c00747947 */ /* 0x000fec0003800000 */
.L_x_2261:
        /* <DEDUP_REMOVED lines=9> */
.L_x_2269:
[----:B------:R-:W2:Y:S02]  /*a7c0*/  LDG.E.U16 R0, desc[UR36][R2.64] ;  /* 0x0000002402007981 */ /* 0x000ea4000c1e1500 */
[----:B--2---:R-:W-:-:S05]  /*a7d0*/  HADD2.F32 R0, -RZ, R0.H0_H0 ;  /* 0x20000000ff007230 */ /* 0x004fca0000004100 */
[----:B------:R-:W-:-:S04]  /*a7e0*/  F2FP.BF16.F32.PACK_AB R0, RZ, R0 ;  /* 0x00000000ff00723e */ /* 0x000fc800000010ff */
[----:B------:R-:W-:Y:S01]  /*a7f0*/  PRMT R22, R0, 0x7610, R22 ;  /* 0x0000761000167816 */ /* 0x000fe20000000016 */
[----:B------:R-:W-:Y:S06]  /*a800*/  BRA `(.L_x_2265) ;  /* 0x0000000c003c7947 */ /* 0x000fec0003800000 */
.L_x_2268:
        /* <DEDUP_REMOVED lines=9> */
.L_x_2271:
[----:B------:R-:W2:Y:S02]  /*a8a0*/  LDG.E.U16 R2, desc[UR36][R2.64] ;  /* 0x0000002402027981 */ /* 0x000ea4000c1e1500 */
[----:B--2---:R-:W-:-:S05]  /*a8b0*/  HADD2.F32 R0, -RZ, R2.H0_H0 ;  /* 0x20000002ff007230 */ /* 0x004fca0000004100 */
[----:B------:R-:W-:-:S04]  /*a8c0*/  F2FP.BF16.F32.PACK_AB R0, RZ, R0 ;  /* 0x00000000ff00723e */ /* 0x000fc800000010ff */
[----:B------:R-:W-:Y:S01]  /*a8d0*/  PRMT R22, R0, 0x7610, R22 ;  /* 0x0000761000167816 */ /* 0x000fe20000000016 */
[----:B------:R-:W-:Y:S06]  /*a8e0*/  BRA `(.L_x_2265) ;  /* 0x0000000c00047947 */ /* 0x000fec0003800000 */
.L_x_2270:
        /* <DEDUP_REMOVED lines=9> */
.L_x_2260:
        /* <DEDUP_REMOVED lines=14> */
.L_x_2274:
        /* <DEDUP_REMOVED lines=9> */
.L_x_2273:
        /* <DEDUP_REMOVED lines=28> */
.L_x_2276:
        /* <DEDUP_REMOVED lines=15> */
.L_x_2275:
[----:B------:R0:W5:Y:S01]  /*ada0*/  LDG.E.U16 R22, desc[UR36][R2.64] ;  /* 0x0000002402167981 */ /* 0x000162000c1e1500 */
[----:B------:R-:W-:Y:S05]  /*adb0*/  BRA `(.L_x_2265) ;  /* 0x0000000400d07947 */ /* 0x000fea0003800000 */
.L_x_2272:
        /* <DEDUP_REMOVED lines=13> */
.L_x_2279:
        /* <DEDUP_REMOVED lines=21> */
.L_x_2283:
[----:B------:R-:W-:Y:S05]  /*afe0*/  BSYNC B1 ;  /* 0x0000000000017941 */ /* 0x000fea0003800000 */
.L_x_2282:
[----:B------:R-:W-:Y:S01]  /*aff0*/  LEA R3, R0, 0x3b800000, 0x17 ;  /* 0x3b80000000037811 */ /* 0x000fe200078eb8ff */
[----:B------:R-:W-:-:S05]  /*b000*/  IMAD.SHL.U32 R0, R2, 0x100000, RZ ;  /* 0x0010000002007824 */ /* 0x000fca00078e00ff */
[----:B------:R-:W-:-:S07]  /*b010*/  LOP3.LUT R0, R3, R0, R4, 0xfe, !PT ;  /* 0x0000000003007212 */ /* 0x000fce00078efe04 */
.L_x_2281:
[----:B------:R-:W-:Y:S05]  /*b020*/  BSYNC B0 ;  /* 0x0000000000007941 */ /* 0x000fea0003800000 */
.L_x_2280:
[----:B------:R-:W-:-:S04]  /*b030*/  F2FP.BF16.F32.PACK_AB R0, RZ, R0 ;  /* 0x00000000ff00723e */ /* 0x000fc800000010ff */
[----:B------:R-:W-:Y:S01]  /*b040*/  PRMT R22, R0, 0x7610, R22 ;  /* 0x0000761000167816 */ /* 0x000fe20000000016 */
[----:B------:R-:W-:Y:S06]  /*b050*/  BRA `(.L_x_2265) ;  /* 0x0000000400287947 */ /* 0x000fec0003800000 */
.L_x_2278:
        /* <DEDUP_REMOVED lines=21> */
.L_x_2287:
[----:B------:R-:W-:Y:S05]  /*b1b0*/  BSYNC B1 ;  /* 0x0000000000017941 */ /* 0x000fea0003800000 */
.L_x_2286:
[----:B------:R-:W-:Y:S01]  /*b1c0*/  LEA R3, R0, 0x37800000, 0x17 ;  /* 0x3780000000037811 */ /* 0x000fe200078eb8ff */
[----:B------:R-:W-:-:S05]  /*b1d0*/  IMAD.SHL.U32 R0, R2, 0x200000, RZ ;  /* 0x0020000002007824 */ /* 0x000fca00078e00ff */
[----:B------:R-:W-:-:S07]  /*b1e0*/  LOP3.LUT R0, R3, R0, R4, 0xfe, !PT ;  /* 0x0000000003007212 */ /* 0x000fce00078efe04 */
.L_x_2285:
[----:B------:R-:W-:Y:S05]  /*b1f0*/  BSYNC B0 ;  /* 0x0000000000007941 */ /* 0x000fea0003800000 */
.L_x_2284:
[----:B------:R-:W-:-:S04]  /*b200*/  F2FP.BF16.F32.PACK_AB R0, RZ, R0 ;  /* 0x00000000ff00723e */ /* 0x000fc800000010ff */
[----:B------:R-:W-:Y:S01]  /*b210*/  PRMT R22, R0, 0x7610, R22 ;  /* 0x0000761000167816 */ /* 0x000fe20000000016 */
[----:B------:R-:W-:Y:S06]  /*b220*/  BRA `(.L_x_2265) ;  /* 0x0000000000b47947 */ /* 0x000fec0003800000 */
.L_x_2277:
        /* <DEDUP_REMOVED lines=14> */
.L_x_2291:
[----:B------:R-:W-:Y:S05]  /*b310*/  BSYNC B0 ;  /* 0x0000000000007941 */ /* 0x000fea0003800000 */
.L_x_2290:
[----:B------:R-:W-:-:S04]  /*b320*/  F2FP.BF16.F32.PACK_AB R0, RZ, R0 ;  /* 0x00000000ff00723e */ /* 0x000fc800000010ff */
[----:B------:R-:W-:Y:S01]  /*b330*/  PRMT R22, R0, 0x7610, R22 ;  /* 0x0000761000167816 */ /* 0x000fe20000000016 */
[----:B------:R-:W-:Y:S06]  /*b340*/  BRA `(.L_x_2265) ;  /* 0x00000000006c7947 */ /* 0x000fec0003800000 */
.L_x_2264:
        /* <DEDUP_REMOVED lines=16> */
.L_x_2292:
[----:B------:R-:W-:Y:S01]  /*b450*/  PRMT R22, RZ, 0x7610, R22 ;  /* 0x00007610ff167816 */ /* 0x000fe20000000016 */
[----:B------:R-:W-:Y:S06]  /*b460*/  BRA `(.L_x_2265) ;  /* 0x0000000000247947 */ /* 0x000fec0003800000 */
.L_x_2289:
[----:B------:R-:W2:Y:S02]  /*b470*/  LDG.E.64 R2, desc[UR36][R2.64] ;  /* 0x0000002402027981 */ /* 0x000ea4000c1e1b00 */
[----:B--2---:R-:W0:Y:S02]  /*b480*/  I2F.U64 R0, R2 ;  /* 0x0000000200007312 */ /* 0x004e240000301000 */
[----:B0-----:R-:W-:-:S04]  /*b490*/  F2FP.BF16.F32.PACK_AB R0, RZ, R0 ;  /* 0x00000000ff00723e */ /* 0x001fc800000010ff */
[----:B------:R-:W-:Y:S01]  /*b4a0*/  PRMT R22, R0, 0x7610, R22 ;  /* 0x0000761000167816 */ /* 0x000fe20000000016 */
[----:B------:R-:W-:Y:S06]  /*b4b0*/  BRA `(.L_x_2265) ;  /* 0x0000000000107947 */ /* 0x000fec0003800000 */
.L_x_2288:
[----:B------:R-:W2:Y:S02]  /*b4c0*/  LDG.E R2, desc[UR36][R2.64] ;  /* 0x0000002402027981 */ /* 0x000ea4000c1e1900 */
[----:B--2---:R-:W-:-:S04]  /*b4d0*/  I2FP.F32.U32 R0, R2 ;  /* 0x0000000200007245 */ /* 0x004fc80000201000 */
[----:B------:R-:W-:-:S04]  /*b4e0*/  F2FP.BF16.F32.PACK_AB R0, RZ, R0 ;  /* 0x00000000ff00723e */ /* 0x000fc800000010ff */
[----:B------:R-:W-:-:S07]  /*b4f0*/  PRMT R22, R0, 0x7610, R22 ;  /* 0x0000761000167816 */ /* 0x000fce0000000016 */
.L_x_2265:
        /* <DEDUP_REMOVED lines=19> */
.L_x_2296:
[----:B------:R-:W2:Y:S02]  /*b630*/  LDG.E.U8 R2, desc[UR36][R2.64] ;  /* 0x0000002402027981 */ /* 0x000ea4000c1e1100 */
[----:B--2---:R-:W-:-:S04]  /*b640*/  I2FP.F32.U32 R0, R2 ;  /* 0x0000000200007245 */ /* 0x004fc80000201000 */
[----:B------:R-:W-:Y:S01]  /*b650*/  F2FP.BF16.F32.PACK_AB R0, RZ, R0 ;  /* 0x00000000ff00723e */ /* 0x000fe200000010ff */
[----:B------:R-:W-:Y:S06]  /*b660*/  BRA `(.L_x_2298) ;  /* 0x0000000c00907947 */ /* 0x000fec0003800000 */
.L_x_2295:
        /* <DEDUP_REMOVED lines=10> */
.L_x_2300:
[----:B------:R-:W2:Y:S02]  /*b710*/  LDG.E R2, desc[UR36][R2.64] ;  /* 0x0000002402027981 */ /* 0x000ea4000c1e1900 */
[----:B--2---:R-:W-:-:S04]  /*b720*/  I2FP.F32.S32 R0, R2 ;  /* 0x0000000200007245 */ /* 0x004fc80000201400 */
[----:B------:R-:W-:Y:S01]  /*b730*/  F2FP.BF16.F32.PACK_AB R0, RZ, R0 ;  /* 0x00000000ff00723e */ /* 0x000fe200000010ff */
[----:B------:R-:W-:Y:S06]  /*b740*/  BRA `(.L_x_2298) ;  /* 0x0000000c00587947 */ /* 0x000fec0003800000 */
.L_x_2299:
[----:B------:R-:W2:Y:S02]  /*b750*/  LDG.E.U16 R2, desc[UR36][R2.64] ;  /* 0x0000002402027981 */ /* 0x000ea4000c1e1500 */
[----:B--2---:R-:W0:Y:S02]  /*b760*/  I2F.S16 R0, R2 ;  /* 0x0000000200007306 */ /* 0x004e240000101400 */
[----:B0-----:R-:W-:Y:S01]  /*b770*/  F2FP.BF16.F32.PACK_AB R0, RZ, R0 ;  /* 0x00000000ff00723e */ /* 0x001fe200000010ff */
[----:B------:R-:W-:Y:S06]  /*b780*/  BRA `(.L_x_2298) ;  /* 0x0000000c00487947 */ /* 0x000fec0003800000 */
.L_x_2294:
        /* <DEDUP_REMOVED lines=9> */
.L_x_2302:
[----:B------:R-:W2:Y:S02]  /*b820*/  LDG.E.U16 R0, desc[UR36][R2.64] ;  /* 0x0000002402007981 */ /* 0x000ea4000c1e1500 */
[----:B--2---:R-:W-:-:S05]  /*b830*/  HADD2.F32 R0, -RZ, R0.H0_H0 ;  /* 0x20000000ff007230 */ /* 0x004fca0000004100 */
[----:B------:R-:W-:Y:S01]  /*b840*/  F2FP.BF16.F32.PACK_AB R0, RZ, R0 ;  /* 0x00000000ff00723e */ /* 0x000fe200000010ff */
[----:B------:R-:W-:Y:S06]  /*b850*/  BRA `(.L_x_2298) ;  /* 0x0000000c00147947 */ /* 0x000fec0003800000 */
.L_x_2301:
        /* <DEDUP_REMOVED lines=9> */
.L_x_2304:
[----:B------:R-:W2:Y:S02]  /*b8f0*/  LDG.E.U16 R2, desc[UR36][R2.64] ;  /* 0x0000002402027981 */ /* 0x000ea4000c1e1500 */
[----:B--2---:R-:W-:-:S05]  /*b900*/  HADD2.F32 R0, -RZ, R2.H0_H0 ;  /* 0x20000002ff007230 */ /* 0x004fca0000004100 */
[----:B------:R-:W-:Y:S01]  /*b910*/  F2FP.BF16.F32.PACK_AB R0, RZ, R0 ;  /* 0x00000000ff00723e */ /* 0x000fe200000010ff */
[----:B------:R-:W-:Y:S06]  /*b920*/  BRA `(.L_x_2298) ;  /* 0x0000000800e07947 */ /* 0x000fec0003800000 */
.L_x_2303:
        /* <DEDUP_REMOVED lines=8> */
.L_x_2293:
        /* <DEDUP_REMOVED lines=13> */
.L_x_2307:
        /* <DEDUP_REMOVED lines=8> */
.L_x_2306:
        /* <DEDUP_REMOVED lines=28> */
.L_x_2309:
        /* <DEDUP_REMOVED lines=15> */
.L_x_2308:
[----:B------:R0:W5:Y:S01]  /*bdb0*/  LDG.E.U16 R0, desc[UR36][R2.64] ;  /* 0x0000002402007981 */ /* 0x000162000c1e1500 */
[----:B------:R-:W-:Y:S05]  /*bdc0*/  BRA `(.L_x_2298) ;  /* 0x0000000400b87947 */ /* 0x000fea0003800000 */
.L_x_2305:
        /* <DEDUP_REMOVED lines=12> */
.L_x_2312:
        /* <DEDUP_REMOVED lines=21> */
.L_x_2316:
[----:B------:R-:W-:Y:S05]  /*bfe0*/  BSYNC B1 ;  /* 0x0000000000017941 */ /* 0x000fea0003800000 */
.L_x_2315:
[----:B------:R-:W-:Y:S01]  /*bff0*/  LEA R3, R0, 0x3b800000, 0x17 ;  /* 0x3b80000000037811 */ /* 0x000fe200078eb8ff */
[----:B------:R-:W-:-:S05]  /*c000*/  IMAD.SHL.U32 R0, R2, 0x100000, RZ ;  /* 0x0010000002007824 */ /* 0x000fca00078e00ff */
[----:B------:R-:W-:-:S07]  /*c010*/  LOP3.LUT R0, R3, R0, R4, 0xfe, !PT ;  /* 0x0000000003007212 */ /* 0x000fce00078efe04 */
.L_x_2314:
[----:B------:R-:W-:Y:S05]  /*c020*/  BSYNC B0 ;  /* 0x0000000000007941 */ /* 0x000fea0003800000 */
.L_x_2313:
[----:B------:R-:W-:Y:S01]  /*c030*/  F2FP.BF16.F32.PACK_AB R0, RZ, R0 ;  /* 0x00000000ff00723e */ /* 0x000fe200000010ff */
[----:B------:R-:W-:Y:S06]  /*c040*/  BRA `(.L_x_2298) ;  /* 0x0000000400187947 */ /* 0x000fec0003800000 */
.L_x_2311:
        /* <DEDUP_REMOVED lines=21> */
.L_x_2320:
[----:B------:R-:W-:Y:S05]  /*c1a0*/  BSYNC B1 ;  /* 0x0000000000017941 */ /* 0x000fea0003800000 */
.L_x_2319:
[----:B------:R-:W-:Y:S01]  /*c1b0*/  LEA R3, R0, 0x37800000, 0x17 ;  /* 0x3780000000037811 */ /* 0x000fe200078eb8ff */
[----:B------:R-:W-:-:S05]  /*c1c0*/  IMAD.SHL.U32 R0, R2, 0x200000, RZ ;  /* 0x0020000002007824 */ /* 0x000fca00078e00ff */
[----:B------:R-:W-:-:S07]  /*c1d0*/  LOP3.LUT R0, R3, R0, R4, 0xfe, !PT ;  /* 0x0000000003007212 */ /* 0x000fce00078efe04 */
.L_x_2318:
[----:B------:R-:W-:Y:S05]  /*c1e0*/  BSYNC B0 ;  /* 0x0000000000007941 */ /* 0x000fea0003800000 */
.L_x_2317:
[----:B------:R-:W-:Y:S01]  /*c1f0*/  F2FP.BF16.F32.PACK_AB R0, RZ, R0 ;  /* 0x00000000ff00723e */ /* 0x000fe200000010ff */
[----:B------:R-:W-:Y:S06]  /*c200*/  BRA `(.L_x_2298) ;  /* 0x0000000000a87947 */ /* 0x000fec0003800000 */
.L_x_2310:
        /* <DEDUP_REMOVED lines=14> */
.L_x_2324:
[----:B------:R-:W-:Y:S05]  /*c2f0*/  BSYNC B0 ;  /* 0x0000000000007941 */ /* 0x000fea0003800000 */
.L_x_2323:
[----:B------:R-:W-:Y:S01]  /*c300*/  F2FP.BF16.F32.PACK_AB R0, RZ, R0 ;  /* 0x00000000ff00723e */ /* 0x000fe200000010ff */
[----:B------:R-:W-:Y:S06]  /*c310*/  BRA `(.L_x_2298) ;  /* 0x0000000000647947 */ /* 0x000fec0003800000 */
.L_x_2297:
        /* <DEDUP_REMOVED lines=16> */
.L_x_2325:
[----:B------:R-:W-:Y:S01]  /*c420*/  PRMT R0, RZ, 0x7610, R0 ;  /* 0x00007610ff007816 */ /* 0x000fe20000000000 */
[----:B------:R-:W-:Y:S06]  /*c430*/  BRA `(.L_x_2298) ;  /* 0x00000000001c7947 */ /* 0x000fec0003800000 */
.L_x_2322:
[----:B------:R-:W2:Y:S02]  /*c440*/  LDG.E.64 R2, desc[UR36][R2.64] ;  /* 0x0000002402027981 */ /* 0x000ea4000c1e1b00 */
[----:B--2---:R-:W0:Y:S02]  /*c450*/  I2F.U64 R0, R2 ;  /* 0x0000000200007312 */ /* 0x004e240000301000 */
[----:B0-----:R-:W-:Y:S01]  /*c460*/  F2FP.BF16.F32.PACK_AB R0, RZ, R0 ;  /* 0x00000000ff00723e */ /* 0x001fe200000010ff */
[----:B------:R-:W-:Y:S06]  /*c470*/  BRA `(.L_x_2298) ;  /* 0x00000000000c7947 */ /* 0x000fec0003800000 */
.L_x_2321:
[----:B------:R-:W2:Y:S02]  /*c480*/  LDG.E R2, desc[UR36][R2.64] ;  /* 0x0000002402027981 */ /* 0x000ea4000c1e1900 */
[----:B--2---:R-:W-:-:S04]  /*c490*/  I2FP.F32.U32 R0, R2 ;  /* 0x0000000200007245 */ /* 0x004fc80000201000 */
[----:B------:R-:W-:-:S07]  /*c4a0*/  F2FP.BF16.F32.PACK_AB R0, RZ, R0 ;  /* 0x00000000ff00723e */ /* 0x000fce00000010ff */
.L_x_2298:
        /* <DEDUP_REMOVED lines=20> */
.L_x_2329:
[----:B------:R-:W-:-:S06]  /*c5f0*/  IMAD.U32 R3, R3, 0x10000, RZ ;  /* 0x0001000003037824 */ /* 0x000fcc00078e00ff */
[----:B------:R-:W0:Y:S02]  /*c600*/  F2I.S64.TRUNC R2, R3 ;  /* 0x0000000300027311 */ /* 0x000e24000020d900 */
[----:B0-----:R0:W-:Y:S01]  /*c610*/  STG.E.U8 desc[UR36][R16.64], R2 ;  /* 0x0000000210007986 */ /* 0x0011e2000c101124 */
[----:B------:R-:W-:Y:S05]  /*c620*/  BRA `(.L_x_2331) ;  /* 0x0000000c00847947 */ /* 0x000fea0003800000 */
.L_x_2328:
        /* <DEDUP_REMOVED lines=10> */
.L_x_2333:
[----:B------:R-:W-:-:S06]  /*c6d0*/  IMAD.U32 R3, R3, 0x10000, RZ ;  /* 0x0001000003037824 */ /* 0x000fcc00078e00ff */
[----:B------:R-:W0:Y:S02]  /*c6e0*/  F2I.FTZ.TRUNC.NTZ R3, R3 ;  /* 0x0000000300037305 */ /* 0x000e24000021f100 */
[----:B0-----:R0:W-:Y:S01]  /*c6f0*/  STG.E desc[UR36][R16.64], R3 ;  /* 0x0000000310007986 */ /* 0x0011e2000c101924 */
[----:B------:R-:W-:Y:S05]  /*c700*/  BRA `(.L_x_2331) ;  /* 0x0000000c004c7947 */ /* 0x000fea0003800000 */
.L_x_2332:
[----:B------:R-:W-:-:S06]  /*c710*/  IMAD.U32 R3, R3, 0x10000, RZ ;  /* 0x0001000003037824 */ /* 0x000fcc00078e00ff */
[----:B------:R-:W0:Y:S02]  /*c720*/  F2I.FTZ.TRUNC.NTZ R3, R3 ;  /* 0x0000000300037305 */ /* 0x000e24000021f100 */
[----:B0-----:R0:W-:Y:S01]  /*c730*/  STG.E.U16 desc[UR36][R16.64], R3 ;  /* 0x0000000310007986 */ /* 0x0011e2000c101524 */
[----:B------:R-:W-:Y:S05]  /*c740*/  BRA `(.L_x_2331) ;  /* 0x0000000c003c7947 */ /* 0x000fea0003800000 */
.L_x_2327:
        /* <DEDUP_REMOVED lines=9> */
.L_x_2335:
[----:B------:R-:W-:-:S05]  /*c7e0*/  IMAD.U32 R0, R3, 0x10000, RZ ;  /* 0x0001000003007824 */ /* 0x000fca00078e00ff */
[----:B------:R-:W-:-:S05]  /*c7f0*/  F2FP.F16.F32.PACK_AB R0, RZ, R0 ;  /* 0x00000000ff00723e */ /* 0x000fca00000000ff */
[----:B------:R0:W-:Y:S01]  /*c800*/  STG.E.U16 desc[UR36][R16.64], R0 ;  /* 0x0000000010007986 */ /* 0x0001e2000c101524 */
[----:B------:R-:W-:Y:S05]  /*c810*/  BRA `(.L_x_2331) ;  /* 0x0000000c00087947 */ /* 0x000fea0003800000 */
.L_x_2334:
        /* <DEDUP_REMOVED lines=10> */
.L_x_2337:
[----:B------:R-:W-:-:S05]  /*c8c0*/  IMAD.U32 R3, R3, 0x10000, RZ ;  /* 0x0001000003037824 */ /* 0x000fca00078e00ff */
[----:B------:R-:W-:-:S04]  /*c8d0*/  F2FP.F16.F32.PACK_AB R3, RZ, R3 ;  /* 0x00000003ff03723e */ /* 0x000fc800000000ff */
[----:B------:R-:W-:-:S05]  /*c8e0*/  PRMT R3, R3, 0x5410, RZ ;  /* 0x0000541003037816 */ /* 0x000fca00000000ff */
[----:B------:R0:W-:Y:S01]  /*c8f0*/  STG.E desc[UR36][R16.64], R3 ;  /* 0x0000000310007986 */ /* 0x0001e2000c101924 */
[----:B------:R-:W-:Y:S05]  /*c900*/  BRA `(.L_x_2331) ;  /* 0x0000000800cc7947 */ /* 0x000fea0003800000 */
.L_x_2336:
[----:B------:R-:W-:-:S04]  /*c910*/  IMAD.U32 R2, R3, 0x10000, RZ ;  /* 0x0001000003027824 */ /* 0x000fc800078e00ff */
[----:B------:R-:W-:-:S06]  /*c920*/  FMUL.FTZ R2, R2, 1 ;  /* 0x3f80000002027820 */ /* 0x000fcc0000410000 */
[----:B------:R-:W0:Y:S02]  /*c930*/  F2F.F64.F32 R2, R2 ;  /* 0x0000000200027310 */ /* 0x000e240000201800 */
[----:B0-----:R0:W-:Y:S01]  /*c940*/  STG.E.64 desc[UR36][R16.64], R2 ;  /* 0x0000000210007986 */ /* 0x0011e2000c101b24 */
[----:B------:R-:W-:Y:S05]  /*c950*/  BRA `(.L_x_2331) ;  /* 0x0000000800b87947 */ /* 0x000fea0003800000 */
.L_x_2326:
        /* <DEDUP_REMOVED lines=13> */
.L_x_2340:
[----:B------:R-:W-:Y:S01]  /*ca30*/  IMAD.U32 R3, R3, 0x10000, RZ ;  /* 0x0001000003037824 */ /* 0x000fe200078e00ff */
[----:B------:R-:W-:-:S03]  /*ca40*/  CS2R R6, SRZ ;  /* 0x0000000000067805 */ /* 0x000fc6000001ff00 */
[----:B------:R-:W-:-:S04]  /*ca50*/  FMUL.FTZ R3, R3, 1 ;  /* 0x3f80000003037820 */ /* 0x000fc80000410000 */
[----:B------:R-:W0:Y:S02]  /*ca60*/  F2F.F64.F32 R4, R3 ;  /* 0x0000000300047310 */ /* 0x000e240000201800 */
[----:B0-----:R0:W-:Y:S01]  /*ca70*/  STG.E.128 desc[UR36][R16.64], R4 ;  /* 0x0000000410007986 */ /* 0x0011e2000c101d24 */
[----:B------:R-:W-:Y:S05]  /*ca80*/  BRA `(.L_x_2331) ;  /* 0x00000008006c7947 */ /* 0x000fea0003800000 */
.L_x_2339:
        /* <DEDUP_REMOVED lines=21> */
.L_x_2344:
[----:B------:R-:W-:Y:S05]  /*cbe0*/  BSYNC B0 ;  /* 0x0000000000007941 */ /* 0x000fea0003800000 */
.L_x_2343:
[----:B------:R-:W-:-:S05]  /*cbf0*/  LOP3.LUT R3, R0, R3, RZ, 0xfc, !PT ;  /* 0x0000000300037212 */ /* 0x000fca00078efcff */
[----:B------:R0:W-:Y:S01]  /*cc00*/  STG.E.U8 desc[UR36][R16.64], R3 ;  /* 0x0000000310007986 */ /* 0x0001e2000c101124 */
[----:B------:R-:W-:Y:S05]  /*cc10*/  BRA `(.L_x_2331) ;  /* 0x0000000800087947 */ /* 0x000fea0003800000 */
.L_x_2342:
        /* <DEDUP_REMOVED lines=13> */
.L_x_2346:
[----:B------:R-:W-:Y:S01]  /*ccf0*/  IMAD.MOV.U32 R0, RZ, RZ, 0x7f ;  /* 0x0000007fff007424 */ /* 0x000fe200078e00ff */
[----:B------:R-:W-:-:S04]  /*cd00*/  ISETP.GT.U32.AND P0, PT, R2, 0x7f800000, PT ;  /* 0x7f8000000200780c */ /* 0x000fc80003f04070 */
[----:B------:R-:W-:-:S09]  /*cd10*/  SEL R0, R0, 0x7c, P0 ;  /* 0x0000007c00007807 */ /* 0x000fd20000000000 */
.L_x_2347:
[----:B------:R-:W-:Y:S05]  /*cd20*/  BSYNC B0 ;  /* 0x0000000000007941 */ /* 0x000fea0003800000 */
.L_x_2345:
[----:B------:R-:W-:-:S04]  /*cd30*/  LOP3.LUT R2, R3, 0x80000000, RZ, 0xc0, !PT ;  /* 0x8000000003027812 */ /* 0x000fc800078ec0ff */
[----:B------:R-:W-:-:S04]  /*cd40*/  SHF.R.U32.HI R3, RZ, 0x18, R2 ;  /* 0x00000018ff037819 */ /* 0x000fc80000011602 */
[----:B------:R-:W-:-:S05]  /*cd50*/  LOP3.LUT R3, R0, R3, RZ, 0xfc, !PT ;  /* 0x0000000300037212 */ /* 0x000fca00078efcff */
[----:B------:R0:W-:Y:S01]  /*cd60*/  STG.E.U8 desc[UR36][R16.64], R3 ;  /* 0x0000000310007986 */ /* 0x0001e2000c101124 */
[----:B------:R-:W-:Y:S05]  /*cd70*/  BRA `(.L_x_2331) ;  /* 0x0000000400b07947 */ /* 0x000fea0003800000 */
.L_x_2341:
[----:B------:R0:W-:Y:S01]  /*cd80*/  STG.E.U16 desc[UR36][R16.64], R3 ;  /* 0x0000000310007986 */ /* 0x0001e2000c101524 */
[----:B------:R-:W-:Y:S05]  /*cd90*/  BRA `(.L_x_2331) ;  /* 0x0000000400a87947 */ /* 0x000fea0003800000 */
.L_x_2338:
        /* <DEDUP_REMOVED lines=12> */
.L_x_2350:
        /* <DEDUP_REMOVED lines=17> */
.L_x_2353:
[----:B------:R-:W-:-:S04]  /*cf70*/  LOP3.LUT R2, R3, 0x80000000, RZ, 0xc0, !PT ;  /* 0x8000000003027812 */ /* 0x000fc800078ec0ff */
[----:B------:R-:W-:-:S04]  /*cf80*/  SHF.R.U32.HI R3, RZ, 0x18, R2 ;  /* 0x00000018ff037819 */ /* 0x000fc80000011602 */
[----:B------:R-:W-:-:S04]  /*cf90*/  LOP3.LUT R0, R0, R3, RZ, 0xfc, !PT ;  /* 0x0000000300007212 */ /* 0x000fc800078efcff */
[----:B------:R-:W-:-:S07]  /*cfa0*/  PRMT R8, R0, 0x7610, R8 ;  /* 0x0000761000087816 */ /* 0x000fce0000000008 */
.L_x_2352:
[----:B------:R-:W-:Y:S05]  /*cfb0*/  BSYNC B0 ;  /* 0x0000000000007941 */ /* 0x000fea0003800000 */
.L_x_2351:
[----:B------:R3:W-:Y:S01]  /*cfc0*/  STG.E.U8 desc[UR36][R16.64], R8 ;  /* 0x0000000810007986 */ /* 0x0007e2000c101124 */
[----:B------:R-:W-:Y:S05]  /*cfd0*/  BRA `(.L_x_2331) ;  /* 0x0000000400187947 */ /* 0x000fea0003800000 */
.L_x_2349:
        /* <DEDUP_REMOVED lines=17> */
.L_x_2356:
[----:B------:R-:W-:-:S04]  /*d0f0*/  LOP3.LUT R2, R3, 0x80000000, RZ, 0xc0, !PT ;  /* 0x8000000003027812 */ /* 0x000fc800078ec0ff */
[----:B------:R-:W-:-:S04]  /*d100*/  SHF.R.U32.HI R3, RZ, 0x18, R2 ;  /* 0x00000018ff037819 */ /* 0x000fc80000011602 */
[----:B------:R-:W-:-:S04]  /*d110*/  LOP3.LUT R0, R0, R3, RZ, 0xfc, !PT ;  /* 0x0000000300007212 */ /* 0x000fc800078efcff */
[----:B------:R-:W-:-:S07]  /*d120*/  PRMT R8, R0, 0x7610, R8 ;  /* 0x0000761000087816 */ /* 0x000fce0000000008 */
.L_x_2355:
[----:B------:R-:W-:Y:S05]  /*d130*/  BSYNC B0 ;  /* 0x0000000000007941 */ /* 0x000fea0003800000 */
.L_x_2354:
[----:B------:R0:W-:Y:S01]  /*d140*/  STG.E.U8 desc[UR36][R16.64], R8 ;  /* 0x0000000810007986 */ /* 0x0001e2000c101124 */
[----:B------:R-:W-:Y:S05]  /*d150*/  BRA `(.L_x_2331) ;  /* 0x0000000000b87947 */ /* 0x000fea0003800000 */
.L_x_2348:
        /* <DEDUP_REMOVED lines=22> */
.L_x_2330:
        /* <DEDUP_REMOVED lines=16> */
.L_x_2359:
[----:B------:R-:W-:Y:S05]  /*d3c0*/  BRA `(.L_x_2331) ;  /* 0x00000000001c7947 */ /* 0x000fea0003800000 */
.L_x_2358:
[----:B------:R-:W-:-:S06]  /*d3d0*/  IMAD.U32 R3, R3, 0x10000, RZ ;  /* 0x0001000003037824 */ /* 0x000fcc00078e00ff */
[----:B------:R-:W0:Y:S02]  /*d3e0*/  F2I.U64.TRUNC R2, R3 ;  /* 0x0000000300027311 */ /* 0x000e24000020d800 */
[----:B0-----:R1:W-:Y:S01]  /*d3f0*/  STG.E.64 desc[UR36][R16.64], R2 ;  /* 0x0000000210007986 */ /* 0x0013e2000c101b24 */
[----:B------:R-:W-:Y:S05]  /*d400*/  BRA `(.L_x_2331) ;  /* 0x00000000000c7947 */ /* 0x000fea0003800000 */
.L_x_2357:
[----:B------:R-:W-:-:S06]  /*d410*/  IMAD.U32 R3, R3, 0x10000, RZ ;  /* 0x0001000003037824 */ /* 0x000fcc00078e00ff */
[----:B------:R-:W0:Y:S02]  /*d420*/  F2I.FTZ.U32.TRUNC.NTZ R3, R3 ;  /* 0x0000000300037305 */ /* 0x000e24000021f000 */
[----:B0-----:R0:W-:Y:S02]  /*d430*/  STG.E desc[UR36][R16.64], R3 ;  /* 0x0000000310007986 */ /* 0x0011e4000c101924 */
.L_x_2331:
[----:B------:R-:W-:-:S07]  /*d440*/  VIADD R19, R19, 0x80 ;  /* 0x0000008013137836 */ /* 0x000fce0000000000 */
.L_x_2258:
[----:B------:R-:W-:Y:S05]  /*d450*/  BSYNC B6 ;  /* 0x0000000000067941 */ /* 0x000fea0003800000 */
.L_x_2257:
        /* <DEDUP_REMOVED lines=357> */
.L_x_2360:
        /* <DEDUP_REMOVED lines=23> */
.L_x_2364:
[----:B------:R-:W2:Y:S02]  /*ec20*/  LDG.E.U8 R2, desc[UR36][R2.64] ;  /* 0x0000002402027981 */ /* 0x000ea4000c1e1100 */
[----:B--2---:R-:W-:-:S04]  /*ec30*/  I2FP.F32.U32 R0, R2 ;  /* 0x0000000200007245 */ /* 0x004fc80000201000 */
[----:B------:R-:W-:-:S04]  /*ec40*/  F2FP.BF16.F32.PACK_AB R0, RZ, R0 ;  /* 0x00000000ff00723e */ /* 0x000fc800000010ff */
[----:B------:R-:W-:Y:S01]  /*ec50*/  PRMT R19, R0, 0x7610, R19 ;  /* 0x0000761000137816 */ /* 0x000fe20000000013 */
[----:B------:R-:W-:Y:S06]  /*ec60*/  BRA `(.L_x_2366) ;  /* 0x0000000c00c87947 */ /* 0x000fec0003800000 */
.L_x_2363:
        /* <DEDUP_REMOVED lines=11> */
.L_x_2368:
[----:B------:R-:W2:Y:S02]  /*ed20*/  LDG.E R2, desc[UR36][R2.64] ;  /* 0x0000002402027981 */ /* 0x000ea4000c1e1900 */
[----:B--2---:R-:W-:-:S04]  /*ed30*/  I2FP.F32.S32 R0, R2 ;  /* 0x0000000200007245 */ /* 0x004fc80000201400 */
[----:B------:R-:W-:-:S04]  /*ed40*/  F2FP.BF16.F32.PACK_AB R0, RZ, R0 ;  /* 0x00000000ff00723e */ /* 0x000fc800000010ff */
[----:B------:R-:W-:Y:S01]  /*ed50*/  PRMT R19, R0, 0x7610, R19 ;  /* 0x0000761000137816 */ /* 0x000fe20000000013 */
[----:B------:R-:W-:Y:S06]  /*ed60*/  BRA `(.L_x_2366) ;  /* 0x0000000c00887947 */ /* 0x000fec0003800000 */
.L_x_2367:
[----:B------:R-:W2:Y:S02]  /*ed70*/  LDG.E.U16 R2, desc[UR36][R2.64] ;  /* 0x0000002402027981 */ /* 0x000ea4000c1e1500 */
[----:B--2---:R-:W0:Y:S02]  /*ed80*/  I2F.S16 R0, R2 ;  /* 0x0000000200007306 */ /* 0x004e240000101400 */
[----:B0-----:R-:W-:-:S04]  /*ed90*/  F2FP.BF16.F32.PACK_AB R0, RZ, R0 ;  /* 0x00000000ff00723e */ /* 0x001fc800000010ff */
[----:B------:R-:W-:Y:S01]  /*eda0*/  PRMT R19, R0, 0x7610, R19 ;  /* 0x0000761000137816 */ /* 0x000fe20000000013 */
[----:B------:R-:W-:Y:S06]  /*edb0*/  BRA `(.L_x_2366) ;  /* 0x0000000c00747947 */ /* 0x000fec0003800000 */
.L_x_2362:
        /* <DEDUP_REMOVED lines=9> */
.L_x_2370:
[----:B------:R-:W2:Y:S02]  /*ee50*/  LDG.E.U16 R0, desc[UR36][R2.64] ;  /* 0x0000002402007981 */ /* 0x000ea4000c1e1500 */
[----:B--2---:R-:W-:-:S05]  /*ee60*/  HADD2.F32 R0, -RZ, R0.H0_H0 ;  /* 0x20000000ff007230 */ /* 0x004fca0000004100 */
[----:B------:R-:W-:-:S04]  /*ee70*/  F2FP.BF16.F32.PACK_AB R0, RZ, R0 ;  /* 0x00000000ff00723e */ /* 0x000fc800000010ff */
[----:B------:R-:W-:Y:S01]  /*ee80*/  PRMT R19, R0, 0x7610, R19 ;  /* 0x0000761000137816 */ /* 0x000fe20000000013 */
[----:B------:R-:W-:Y:S06]  /*ee90*/  BRA `(.L_x_2366) ;  /* 0x0000000c003c7947 */ /* 0x000fec0003800000 */
.L_x_2369:
        /* <DEDUP_REMOVED lines=9> */
.L_x_2372:
[----:B------:R-:W2:Y:S02]  /*ef30*/  LDG.E.U16 R2, desc[UR36][R2.64] ;  /* 0x0000002402027981 */ /* 0x000ea4000c1e1500 */
[----:B--2---:R-:W-:-:S05]  /*ef40*/  HADD2.F32 R0, -RZ, R2.H0_H0 ;  /* 0x20000002ff007230 */ /* 0x004fca0000004100 */
[----:B------:R-:W-:-:S04]  /*ef50*/  F2FP.BF16.F32.PACK_AB R0, RZ, R0 ;  /* 0x00000000ff00723e */ /* 0x000fc800000010ff */
[----:B------:R-:W-:Y:S01]  /*ef60*/  PRMT R19, R0, 0x7610, R19 ;  /* 0x0000761000137816 */ /* 0x000fe20000000013 */
[----:B------:R-:W-:Y:S06]  /*ef70*/  BRA `(.L_x_2366) ;  /* 0x0000000c00047947 */ /* 0x000fec0003800000 */
.L_x_2371:
        /* <DEDUP_REMOVED lines=9> */
.L_x_2361:
        /* <DEDUP_REMOVED lines=14> */
.L_x_2375:
        /* <DEDUP_REMOVED lines=9> */
.L_x_2374:
        /* <DEDUP_REMOVED lines=28> */
.L_x_2377:
        /* <DEDUP_REMOVED lines=15> */
.L_x_2376:
[----:B------:R0:W5:Y:S01]  /*f430*/  LDG.E.U16 R19, desc[UR36][R2.64] ;  /* 0x0000002402137981 */ /* 0x000162000c1e1500 */
[----:B------:R-:W-:Y:S05]  /*f440*/  BRA `(.L_x_2366) ;  /* 0x0000000400d07947 */ /* 0x000fea0003800000 */
.L_x_2373:
        /* <DEDUP_REMOVED lines=13> */
.L_x_2380:
        /* <DEDUP_REMOVED lines=21> */
.L_x_2384:
[----:B------:R-:W-:Y:S05]  /*f670*/  BSYNC B1 ;  /* 0x0000000000017941 */ /* 0x000fea0003800000 */
.L_x_2383:
[----:B------:R-:W-:Y:S01]  /*f680*/  LEA R3, R0, 0x3b800000, 0x17 ;  /* 0x3b80000000037811 */ /* 0x000fe200078eb8ff */
[----:B------:R-:W-:-:S05]  /*f690*/  IMAD.SHL.U32 R0, R2, 0x100000, RZ ;  /* 0x0010000002007824 */ /* 0x000fca00078e00ff */
[----:B------:R-:W-:-:S07]  /*f6a0*/  LOP3.LUT R0, R3, R0, R4, 0xfe, !PT ;  /* 0x0000000003007212 */ /* 0x000fce00078efe04 */
.L_x_2382:
[----:B------:R-:W-:Y:S05]  /*f6b0*/  BSYNC B0 ;  /* 0x0000000000007941 */ /* 0x000fea0003800000 */
.L_x_2381:
[----:B------:R-:W-:-:S04]  /*f6c0*/  F2FP.BF16.F32.PACK_AB R0, RZ, R0 ;  /* 0x00000000ff00723e */ /* 0x000fc800000010ff */
[----:B------:R-:W-:Y:S01]  /*f6d0*/  PRMT R19, R0, 0x7610, R19 ;  /* 0x0000761000137816 */ /* 0x000fe20000000013 */
[----:B------:R-:W-:Y:S06]  /*f6e0*/  BRA `(.L_x_2366) ;  /* 0x0000000400287947 */ /* 0x000fec0003800000 */
.L_x_2379:
        /* <DEDUP_REMOVED lines=21> */
.L_x_2388:
[----:B------:R-:W-:Y:S05]  /*f840*/  BSYNC B1 ;  /* 0x0000000000017941 */ /* 0x000fea0003800000 */
.L_x_2387:
[----:B------:R-:W-:Y:S01]  /*f850*/  LEA R3, R0, 0x37800000, 0x17 ;  /* 0x3780000000037811 */ /* 0x000fe200078eb8ff */
[----:B------:R-:W-:-:S05]  /*f860*/  IMAD.SHL.U32 R0, R2, 0x200000, RZ ;  /* 0x0020000002007824 */ /* 0x000fca00078e00ff */
[----:B------:R-:W-:-:S07]  /*f870*/  LOP3.LUT R0, R3, R0, R4, 0xfe, !PT ;  /* 0x0000000003007212 */ /* 0x000fce00078efe04 */
.L_x_2386:
[----:B------:R-:W-:Y:S05]  /*f880*/  BSYNC B0 ;  /* 0x0000000000007941 */ /* 0x000fea0003800000 */
.L_x_2385:
[----:B------:R-:W-:-:S04]  /*f890*/  F2FP.BF16.F32.PACK_AB R0, RZ, R0 ;  /* 0x00000000ff00723e */ /* 0x000fc800000010ff */
[----:B------:R-:W-:Y:S01]  /*f8a0*/  PRMT R19, R0, 0x7610, R19 ;  /* 0x0000761000137816 */ /* 0x000fe20000000013 */
[----:B------:R-:W-:Y:S06]  /*f8b0*/  BRA `(.L_x_2366) ;  /* 0x0000000000b47947 */ /* 0x000fec0003800000 */
.L_x_2378:
        /* <DEDUP_REMOVED lines=14> */
.L_x_2392:
[----:B------:R-:W-:Y:S05]  /*f9a0*/  BSYNC B0 ;  /* 0x0000000000007941 */ /* 0x000fea0003800000 */
.L_x_2391:
[----:B------:R-:W-:-:S04]  /*f9b0*/  F2FP.BF16.F32.PACK_AB R0, RZ, R0 ;  /* 0x00000000ff00723e */ /* 0x000fc800000010ff */
[----:B------:R-:W-:Y:S01]  /*f9c0*/  PRMT R19, R0, 0x7610, R19 ;  /* 0x0000761000137816 */ /* 0x000fe20000000013 */
[----:B------:R-:W-:Y:S06]  /*f9d0*/  BRA `(.L_x_2366) ;  /* 0x00000000006c7947 */ /* 0x000fec0003800000 */
.L_x_2365:
        /* <DEDUP_REMOVED lines=16> */
.L_x_2393:
[----:B------:R-:W-:Y:S01]  /*fae0*/  PRMT R19, RZ, 0x7610, R19 ;  /* 0x00007610ff137816 */ /* 0x000fe20000000013 */
[----:B------:R-:W-:Y:S06]  /*faf0*/  BRA `(.L_x_2366) ;  /* 0x0000000000247947 */ /* 0x000fec0003800000 */
.L_x_2390:
[----:B------:R-:W2:Y:S02]  /*fb00*/  LDG.E.64 R2, desc[UR36][R2.64] ;  /* 0x0000002402027981 */ /* 0x000ea4000c1e1b00 */
[----:B--2---:R-:W0:Y:S02]  /*fb10*/  I2F.U64 R0, R2 ;  /* 0x0000000200007312 */ /* 0x004e240000301000 */
[----:B0-----:R-:W-:-:S04]  /*fb20*/  F2FP.BF16.F32.PACK_AB R0, RZ, R0 ;  /* 0x00000000ff00723e */ /* 0x001fc800000010ff */
[----:B------:R-:W-:Y:S01]  /*fb30*/  PRMT R19, R0, 0x7610, R19 ;  /* 0x0000761000137816 */ /* 0x000fe20000000013 */
[----:B------:R-:W-:Y:S06]  /*fb40*/  BRA `(.L_x_2366) ;  /* 0x0000000000107947 */ /* 0x000fec0003800000 */
.L_x_2389:
[----:B------:R-:W2:Y:S02]  /*fb50*/  LDG.E R2, desc[UR36][R2.64] ;  /* 0x0000002402027981 */ /* 0x000ea4000c1e1900 */
[----:B--2---:R-:W-:-:S04]  /*fb60*/  I2FP.F32.U32 R0, R2 ;  /* 0x0000000200007245 */ /* 0x004fc80000201000 */
[----:B------:R-:W-:-:S04]  /*fb70*/  F2FP.BF16.F32.PACK_AB R0, RZ, R0 ;  /* 0x00000000ff00723e */ /* 0x000fc800000010ff */
[----:B------:R-:W-:-:S07]  /*fb80*/  PRMT R19, R0, 0x7610, R19 ;  /* 0x0000761000137816 */ /* 0x000fce0000000013 */
.L_x_2366:
        /* <DEDUP_REMOVED lines=19> */
.L_x_2397:
[----:B------:R-:W2:Y:S02]  /*fcc0*/  LDG.E.U8 R2, desc[UR36][R2.64] ;  /* 0x0000002402027981 */ /* 0x000ea4000c1e1100 */
[----:B--2---:R-:W-:-:S04]  /*fcd0*/  I2FP.F32.U32 R0, R2 ;  /* 0x0000000200007245 */ /* 0x004fc80000201000 */
[----:B------:R-:W-:Y:S01]  /*fce0*/  F2FP.BF16.F32.PACK_AB R0, RZ, R0 ;  /* 0x00000000ff00723e */ /* 0x000fe200000010ff */
[----:B------:R-:W-:Y:S06]  /*fcf0*/  BRA `(.L_x_2399) ;  /* 0x0000000c00907947 */ /* 0x000fec0003800000 */
.L_x_2396:
        /* <DEDUP_REMOVED lines=10> */
.L_x_2401:
[----:B------:R-:W2:Y:S02]  /*fda0*/  LDG.E R2, desc[UR36][R2.64] ;  /* 0x0000002402027981 */ /* 0x000ea4000c1e1900 */
[----:B--2---:R-:W-:-:S04]  /*fdb0*/  I2FP.F32.S32 R0, R2 ;  /* 0x0000000200007245 */ /* 0x004fc80000201400 */
[----:B------:R-:W-:Y:S01]  /*fdc0*/  F2FP.BF16.F32.PACK_AB R0, RZ, R0 ;  /* 0x00000000ff00723e */ /* 0x000fe200000010ff */
[----:B------:R-:W-:Y:S06]  /*fdd0*/  BRA `(.L_x_2399) ;  /* 0x0000000c00587947 */ /* 0x000fec0003800000 */
.L_x_2400:
[----:B------:R-:W2:Y:S02]  /*fde0*/  LDG.E.U16 R2, desc[UR36][R2.64] ;  /* 0x0000002402027981 */ /* 0x000ea4000c1e1500 */
[----:B--2---:R-:W0:Y:S02]  /*fdf0*/  I2F.S16 R0, R2 ;  /* 0x0000000200007306 */ /* 0x004e240000101400 */
[----:B0-----:R-:W-:Y:S01]  /*fe00*/  F2FP.BF16.F32.PACK_AB R0, RZ, R0 ;  /* 0x00000000ff00723e */ /* 0x001fe200000010ff */
[----:B------:R-:W-:Y:S06]  /*fe10*/  BRA `(.L_x_2399) ;  /* 0x0000000c00487947 */ /* 0x000fec0003800000 */
.L_x_2395:
        /* <DEDUP_REMOVED lines=9> */
.L_x_2403:
[----:B------:R-:W2:Y:S02]  /*feb0*/  LDG.E.U16 R0, desc[UR36][R2.64] ;  /* 0x0000002402007981 */ /* 0x000ea4000c1e1500 */
[----:B--2---:R-:W-:-:S05]  /*fec0*/  HADD2.F32 R0, -RZ, R0.H0_H0 ;  /* 0x20000000ff007230 */ /* 0x004fca0000004100 */
[----:B------:R-:W-:Y:S01]  /*fed0*/  F2FP.BF16.F32.PACK_AB R0, RZ, R0 ;  /* 0x00000000ff00723e */ /* 0x000fe200000010ff */
[----:B------:R-:W-:Y:S06]  /*fee0*/  BRA `(.L_x_2399) ;  /* 0x0000000c00147947 */ /* 0x000fec0003800000 */
.L_x_2402:
        /* <DEDUP_REMOVED lines=9> */
.L_x_2405:
[----:B------:R-:W2:Y:S02]  /*ff80*/  LDG.E.U16 R2, desc[UR36][R2.64] ;  /* 0x0000002402027981 */ /* 0x000ea4000c1e1500 */
[----:B--2---:R-:W-:-:S05]  /*ff90*/  HADD2.F32 R0, -RZ, R2.H0_H0 ;  /* 0x20000002ff007230 */ /* 0x004fca0000004100 */
[----:B------:R-:W-:Y:S01]  /*ffa0*/  F2FP.BF16.F32.PACK_AB R0, RZ, R0 ;  /* 0x00000000ff00723e */ /* 0x000fe200000010ff */
[----:B------:R-:W-:Y:S06]  /*ffb0*/  BRA `(.L_x_2399) ;  /* 0x0000000800e07947 */ /* 0x000fec0003800000 */
.L_x_2404:
        /* <DEDUP_REMOVED lines=8> */
.L_x_2394:
        /* <DEDUP_REMOVED lines=13> */
.L_x_2408:
        /* <DEDUP_REMOVED lines=8> */
.L_x_2407:
        /* <DEDUP_REMOVED lines=28> */
.L_x_2410:
        /* <DEDUP_REMOVED lines=15> */
.L_x_2409:
[----:B------:R0:W5:Y:S01]  /*10440*/  LDG.E.U16 R0, desc[UR36][R2.64] ;  /* 0x0000002402007981 */ /* 0x000162000c1e1500 */
[----:B------:R-:W-:Y:S05]  /*10450*/  BRA `(.L_x_2399) ;  /* 0x0000000400b87947 */ /* 0x000fea0003800000 */
.L_x_2406:
        /* <DEDUP_REMOVED lines=12> */
.L_x_2413:
        /* <DEDUP_REMOVED lines=21> */
.L_x_2417:
[----:B------:R-:W-:Y:S05]  /*10670*/  BSYNC B1 ;  /* 0x0000000000017941 */ /* 0x000fea0003800000 */
.L_x_2416:
[----:B------:R-:W-:Y:S01]  /*10680*/  LEA R3, R0, 0x3b800000, 0x17 ;  /* 0x3b80000000037811 */ /* 0x000fe200078eb8ff */
[----:B------:R-:W-:-:S05]  /*10690*/  IMAD.SHL.U32 R0, R2, 0x100000, RZ ;  /* 0x0010000002007824 */ /* 0x000fca00078e00ff */
[----:B------:R-:W-:-:S07]  /*106a0*/  LOP3.LUT R0, R3, R0, R4, 0xfe, !PT ;  /* 0x0000000003007212 */ /* 0x000fce00078efe04 */
.L_x_2415:
[----:B------:R-:W-:Y:S05]  /*106b0*/  BSYNC B0 ;  /* 0x0000000000007941 */ /* 0x000fea0003800000 */
.L_x_2414:
[----:B------:R-:W-:Y:S01]  /*106c0*/  F2FP.BF16.F32.PACK_AB R0, RZ, R0 ;  /* 0x00000000ff00723e */ /* 0x000fe200000010ff */
[----:B------:R-:W-:Y:S06]  /*106d0*/  BRA `(.L_x_2399) ;  /* 0x0000000400187947 */ /* 0x000fec0003800000 */
.L_x_2412:
        /* <DEDUP_REMOVED lines=21> */
.L_x_2421:
[----:B------:R-:W-:Y:S05]  /*10830*/  BSYNC B1 ;  /* 0x0000000000017941 */ /* 0x000fea0003800000 */
.L_x_2420:
[----:B------:R-:W-:Y:S01]  /*10840*/  LEA R3, R0, 0x37800000, 0x17 ;  /* 0x3780000000037811 */ /* 0x000fe200078eb8ff */
[----:B------:R-:W-:-:S05]  /*10850*/  IMAD.SHL.U32 R0, R2, 0x200000, RZ ;  /* 0x0020000002007824 */ /* 0x000fca00078e00ff */
[----:B------:R-:W-:-:S07]  /*10860*/  LOP3.LUT R0, R3, R0, R4, 0xfe, !PT ;  /* 0x0000000003007212 */ /* 0x000fce00078efe04 */
.L_x_2419:
[----:B------:R-:W-:Y:S05]  /*10870*/  BSYNC B0 ;  /* 0x0000000000007941 */ /* 0x000fea0003800000 */
.L_x_2418:
[----:B------:R-:W-:Y:S01]  /*10880*/  F2FP.BF16.F32.PACK_AB R0, RZ, R0 ;  /* 0x00000000ff00723e */ /* 0x000fe200000010ff */
[----:B------:R-:W-:Y:S06]  /*10890*/  BRA `(.L_x_2399) ;  /* 0x0000000000a87947 */ /* 0x000fec0003800000 */
.L_x_2411:
        /* <DEDUP_REMOVED lines=14> */
.L_x_2425:
[----:B------:R-:W-:Y:S05]  /*10980*/  BSYNC B0 ;  /* 0x0000000000007941 */ /* 0x000fea0003800000 */
.L_x_2424:
[----:B------:R-:W-:Y:S01]  /*10990*/  F2FP.BF16.F32.PACK_AB R0, RZ, R0 ;  /* 0x00000000ff00723e */ /* 0x000fe200000010ff */
[----:B------:R-:W-:Y:S06]  /*109a0*/  BRA `(.L_x_2399) ;  /* 0x0000000000647947 */ /* 0x000fec0003800000 */
.L_x_2398:
        /* <DEDUP_REMOVED lines=16> */
.L_x_2426:
[----:B------:R-:W-:Y:S01]  /*10ab0*/  PRMT R0, RZ, 0x7610, R0 ;  /* 0x00007610ff007816 */ /* 0x000fe20000000000 */
[----:B------:R-:W-:Y:S06]  /*10ac0*/  BRA `(.L_x_2399) ;  /* 0x00000000001c7947 */ /* 0x000fec0003800000 */
.L_x_2423:
[----:B------:R-:W2:Y:S02]  /*10ad0*/  LDG.E.64 R2, desc[UR36][R2.64] ;  /* 0x0000002402027981 */ /* 0x000ea4000c1e1b00 */
[----:B--2---:R-:W0:Y:S02]  /*10ae0*/  I2F.U64 R0, R2 ;  /* 0x0000000200007312 */ /* 0x004e240000301000 */
[----:B0-----:R-:W-:Y:S01]  /*10af0*/  F2FP.BF16.F32.PACK_AB R0, RZ, R0 ;  /* 0x00000000ff00723e */ /* 0x001fe200000010ff */
[----:B------:R-:W-:Y:S06]  /*10b00*/  BRA `(.L_x_2399) ;  /* 0x00000000000c7947 */ /* 0x000fec0003800000 */
.L_x_2422:
[----:B------:R-:W2:Y:S02]  /*10b10*/  LDG.E R2, desc[UR36][R2.64] ;  /* 0x0000002402027981 */ /* 0x000ea4000c1e1900 */
[----:B--2---:R-:W-:-:S04]  /*10b20*/  I2FP.F32.U32 R0, R2 ;  /* 0x0000000200007245 */ /* 0x004fc80000201000 */
[----:B------:R-:W-:-:S07]  /*10b30*/  F2FP.BF16.F32.PACK_AB R0, RZ, R0 ;  /* 0x00000000ff00723e */ /* 0x000fce00000010ff */
.L_x_2399:
        /* <DEDUP_REMOVED lines=20> */
.L_x_2430:
[----:B------:R-:W-:-:S06]  /*10c80*/  IMAD.U32 R3, R3, 0x10000, RZ ;  /* 0x0001000003037824 */ /* 0x000fcc00078e00ff */
[----:B------:R-:W0:Y:S02]  /*10c90*/  F2I.S64.TRUNC R2, R3 ;  /* 0x0000000300027311 */ /* 0x000e24000020d900 */
[----:B0-----:R-:W-:Y:S01]  /*10ca0*/  STG.E.U8 desc[UR36][R16.64], R2 ;  /* 0x0000000210007986 */ /* 0x001fe2000c101124 */
[----:B------:R-:W-:Y:S05]  /*10cb0*/  EXIT ;  /* 0x000000000000794d */ /* 0x000fea0003800000 */
.L_x_2429:
        /* <DEDUP_REMOVED lines=10> */
.L_x_2433:
[----:B------:R-:W-:-:S06]  /*10d60*/  IMAD.U32 R3, R3, 0x10000, RZ ;  /* 0x0001000003037824 */ /* 0x000fcc00078e00ff */
[----:B------:R-:W0:Y:S02]  /*10d70*/  F2I.FTZ.TRUNC.NTZ R3, R3 ;  /* 0x0000000300037305 */ /* 0x000e24000021f100 */
[----:B0-----:R-:W-:Y:S01]  /*10d80*/  STG.E desc[UR36][R16.64], R3 ;  /* 0x0000000310007986 */ /* 0x001fe2000c101924 */
[----:B------:R-:W-:Y:S05]  /*10d90*/  EXIT ;  /* 0x000000000000794d */ /* 0x000fea0003800000 */
.L_x_2432:
[----:B------:R-:W-:-:S06]  /*10da0*/  IMAD.U32 R3, R3, 0x10000, RZ ;  /* 0x0001000003037824 */ /* 0x000fcc00078e00ff */
[----:B------:R-:W0:Y:S02]  /*10db0*/  F2I.FTZ.TRUNC.NTZ R3, R3 ;  /* 0x0000000300037305 */ /* 0x000e24000021f100 */
[----:B0-----:R-:W-:Y:S01]  /*10dc0*/  STG.E.U16 desc[UR36][R16.64], R3 ;  /* 0x0000000310007986 */ /* 0x001fe2000c101524 */
[----:B------:R-:W-:Y:S05]  /*10dd0*/  EXIT ;  /* 0x000000000000794d */ /* 0x000fea0003800000 */
.L_x_2428:
        /* <DEDUP_REMOVED lines=9> */
.L_x_2435:
[----:B------:R-:W-:-:S05]  /*10e70*/  IMAD.U32 R0, R3, 0x10000, RZ ;  /* 0x0001000003007824 */ /* 0x000fca00078e00ff */
[----:B------:R-:W-:-:S05]  /*10e80*/  F2FP.F16.F32.PACK_AB R0, RZ, R0 ;  /* 0x00000000ff00723e */ /* 0x000fca00000000ff */
[----:B------:R-:W-:Y:S01]  /*10e90*/  STG.E.U16 desc[UR36][R16.64], R0 ;  /* 0x0000000010007986 */ /* 0x000fe2000c101524 */
[----:B------:R-:W-:Y:S05]  /*10ea0*/  EXIT ;  /* 0x000000000000794d */ /* 0x000fea0003800000 */
.L_x_2434:
        /* <DEDUP_REMOVED lines=10> */
.L_x_2437:
[----:B------:R-:W-:-:S05]  /*10f50*/  IMAD.U32 R3, R3, 0x10000, RZ ;  /* 0x0001000003037824 */ /* 0x000fca00078e00ff */
[----:B------:R-:W-:-:S04]  /*10f60*/  F2FP.F16.F32.PACK_AB R3, RZ, R3 ;  /* 0x00000003ff03723e */ /* 0x000fc800000000ff */
[----:B------:R-:W-:-:S05]  /*10f70*/  PRMT R3, R3, 0x5410, RZ ;  /* 0x0000541003037816 */ /* 0x000fca00000000ff */
[----:B------:R-:W-:Y:S01]  /*10f80*/  STG.E desc[UR36][R16.64], R3 ;  /* 0x0000000310007986 */ /* 0x000fe2000c101924 */
[----:B------:R-:W-:Y:S05]  /*10f90*/  EXIT ;  /* 0x000000000000794d */ /* 0x000fea0003800000 */
.L_x_2436:
[----:B------:R-:W-:-:S04]  /*10fa0*/  IMAD.U32 R2, R3, 0x10000, RZ ;  /* 0x0001000003027824 */ /* 0x000fc800078e00ff */
[----:B------:R-:W-:-:S06]  /*10fb0*/  FMUL.FTZ R2, R2, 1 ;  /* 0x3f80000002027820 */ /* 0x000fcc0000410000 */
[----:B------:R-:W0:Y:S02]  /*10fc0*/  F2F.F64.F32 R2, R2 ;  /* 0x0000000200027310 */ /* 0x000e240000201800 */
[----:B0-----:R-:W-:Y:S01]  /*10fd0*/  STG.E.64 desc[UR36][R16.64], R2 ;  /* 0x0000000210007986 */ /* 0x001fe2000c101b24 */
[----:B------:R-:W-:Y:S05]  /*10fe0*/  EXIT ;  /* 0x000000000000794d */ /* 0x000fea0003800000 */
.L_x_2427:
        /* <DEDUP_REMOVED lines=13> */
.L_x_2440:
[----:B------:R-:W-:Y:S01]  /*110c0*/  IMAD.U32 R3, R3, 0x10000, RZ ;  /* 0x0001000003037824 */ /* 0x000fe200078e00ff */
[----:B------:R-:W-:-:S03]  /*110d0*/  CS2R R6, SRZ ;  /* 0x0000000000067805 */ /* 0x000fc6000001ff00 */
[----:B------:R-:W-:-:S04]  /*110e0*/  FMUL.FTZ R3, R3, 1 ;  /* 0x3f80000003037820 */ /* 0x000fc80000410000 */
[----:B------:R-:W0:Y:S02]  /*110f0*/  F2F.F64.F32 R4, R3 ;  /* 0x0000000300047310 */ /* 0x000e240000201800 */
[----:B0-----:R-:W-:Y:S01]  /*11100*/  STG.E.128 desc[UR36][R16.64], R4 ;  /* 0x0000000410007986 */ /* 0x001fe2000c101d24 */
[----:B------:R-:W-:Y:S05]  /*11110*/  EXIT ;  /* 0x000000000000794d */ /* 0x000fea0003800000 */
.L_x_2439:
        /* <DEDUP_REMOVED lines=21> */
.L_x_2444:
[----:B------:R-:W-:Y:S05]  /*11270*/  BSYNC B0 ;  /* 0x0000000000007941 */ /* 0x000fea0003800000 */
.L_x_2443:
[----:B------:R-:W-:-:S05]  /*11280*/  LOP3.LUT R3, R0, R3, RZ, 0xfc, !PT ;  /* 0x0000000300037212 */ /* 0x000fca00078efcff */
[----:B------:R-:W-:Y:S01]  /*11290*/  STG.E.U8 desc[UR36][R16.64], R3 ;  /* 0x0000000310007986 */ /* 0x000fe2000c101124 */
[----:B------:R-:W-:Y:S05]  /*112a0*/  EXIT ;  /* 0x000000000000794d */ /* 0x000fea0003800000 */
.L_x_2442:
        /* <DEDUP_REMOVED lines=13> */
.L_x_2446:
[----:B------:R-:W-:Y:S01]  /*11380*/  IMAD.MOV.U32 R0, RZ, RZ, 0x7f ;  /* 0x0000007fff007424 */ /* 0x000fe200078e00ff */
[----:B------:R-:W-:-:S04]  /*11390*/  ISETP.GT.U32.AND P0, PT, R2, 0x7f800000, PT ;  /* 0x7f8000000200780c */ /* 0x000fc80003f04070 */
[----:B------:R-:W-:-:S09]  /*113a0*/  SEL R0, R0, 0x7c, P0 ;  /* 0x0000007c00007807 */ /* 0x000fd20000000000 */
.L_x_2447:
[----:B------:R-:W-:Y:S05]  /*113b0*/  BSYNC B0 ;  /* 0x0000000000007941 */ /* 0x000fea0003800000 */
.L_x_2445:
[----:B------:R-:W-:-:S04]  /*113c0*/  LOP3.LUT R2, R3, 0x80000000, RZ, 0xc0, !PT ;  /* 0x8000000003027812 */ /* 0x000fc800078ec0ff */
[----:B------:R-:W-:-:S04]  /*113d0*/  SHF.R.U32.HI R3, RZ, 0x18, R2 ;  /* 0x00000018ff037819 */ /* 0x000fc80000011602 */
[----:B------:R-:W-:-:S05]  /*113e0*/  LOP3.LUT R3, R0, R3, RZ, 0xfc, !PT ;  /* 0x0000000300037212 */ /* 0x000fca00078efcff */
[----:B------:R-:W-:Y:S01]  /*113f0*/  STG.E.U8 desc[UR36][R16.64], R3 ;  /* 0x0000000310007986 */ /* 0x000fe2000c101124 */
[----:B------:R-:W-:Y:S05]  /*11400*/  EXIT ;  /* 0x000000000000794d */ /* 0x000fea0003800000 */
.L_x_2441:
[----:B------:R-:W-:Y:S01]  /*11410*/  STG.E.U16 desc[UR36][R16.64], R3 ;  /* 0x0000000310007986 */ /* 0x000fe2000c101524 */
[----:B------:R-:W-:Y:S05]  /*11420*/  EXIT ;  /* 0x000000000000794d */ /* 0x000fea0003800000 */
.L_x_2438:
        /* <DEDUP_REMOVED lines=12> */
.L_x_2450:
        /* <DEDUP_REMOVED lines=17> */
.L_x_2453:
[----:B------:R-:W-:-:S04]  /*11600*/  LOP3.LUT R2, R3, 0x80000000, RZ, 0xc0, !PT ;  /* 0x8000000003027812 */ /* 0x000fc800078ec0ff */
[----:B------:R-:W-:-:S04]  /*11610*/  SHF.R.U32.HI R3, RZ, 0x18, R2 ;  /* 0x00000018ff037819 */ /* 0x000fc80000011602 */
[----:B------:R-:W-:-:S04]  /*11620*/  LOP3.LUT R0, R0, R3, RZ, 0xfc, !PT ;  /* 0x0000000300007212 */ /* 0x000fc800078efcff */
[----:B------:R-:W-:-:S07]  /*11630*/  PRMT R8, R0, 0x7610, R8 ;  /* 0x0000761000087816 */ /* 0x000fce0000000008 */
.L_x_2452:
[----:B------:R-:W-:Y:S05]  /*11640*/  BSYNC B0 ;  /* 0x0000000000007941 */ /* 0x000fea0003800000 */
.L_x_2451:
[----:B------:R-:W-:Y:S01]  /*11650*/  STG.E.U8 desc[UR36][R16.64], R8 ;  /* 0x0000000810007986 */ /* 0x000fe2000c101124 */
[----:B------:R-:W-:Y:S05]  /*11660*/  EXIT ;  /* 0x000000000000794d */ /* 0x000fea0003800000 */
.L_x_2449:
        /* <DEDUP_REMOVED lines=17> */
.L_x_2456:
[----:B------:R-:W-:-:S04]  /*11780*/  LOP3.LUT R2, R3, 0x80000000, RZ, 0xc0, !PT ;  /* 0x8000000003027812 */ /* 0x000fc800078ec0ff */
[----:B------:R-:W-:-:S04]  /*11790*/  SHF.R.U32.HI R3, RZ, 0x18, R2 ;  /* 0x00000018ff037819 */ /* 0x000fc80000011602 */
[----:B------:R-:W-:-:S04]  /*117a0*/  LOP3.LUT R0, R0, R3, RZ, 0xfc, !PT ;  /* 0x0000000300007212 */ /* 0x000fc800078efcff */
[----:B------:R-:W-:-:S07]  /*117b0*/  PRMT R8, R0, 0x7610, R8 ;  /* 0x0000761000087816 */ /* 0x000fce0000000008 */
.L_x_2455:
[----:B------:R-:W-:Y:S05]  /*117c0*/  BSYNC B0 ;  /* 0x0000000000007941 */ /* 0x000fea0003800000 */
.L_x_2454:
[----:B------:R-:W-:Y:S01]  /*117d0*/  STG.E.U8 desc[UR36][R16.64], R8 ;  /* 0x0000000810007986 */ /* 0x000fe2000c101124 */
[----:B------:R-:W-:Y:S05]  /*117e0*/  EXIT ;  /* 0x000000000000794d */ /* 0x000fea0003800000 */
.L_x_2448:
        /* <DEDUP_REMOVED lines=22> */
.L_x_2431:
        /* <DEDUP_REMOVED lines=16> */
.L_x_2459:
[----:B------:R-:W-:Y:S05]  /*11a50*/  EXIT ;  /* 0x000000000000794d */ /* 0x000fea0003800000 */
.L_x_2458:
[----:B------:R-:W-:-:S06]  /*11a60*/  IMAD.U32 R3, R3, 0x10000, RZ ;  /* 0x0001000003037824 */ /* 0x000fcc00078e00ff */
[----:B------:R-:W0:Y:S02]  /*11a70*/  F2I.U64.TRUNC R2, R3 ;  /* 0x0000000300027311 */ /* 0x000e24000020d800 */
[----:B0-----:R-:W-:Y:S01]  /*11a80*/  STG.E.64 desc[UR36][R16.64], R2 ;  /* 0x0000000210007986 */ /* 0x001fe2000c101b24 */
[----:B------:R-:W-:Y:S05]  /*11a90*/  EXIT ;  /* 0x000000000000794d */ /* 0x000fea0003800000 */
.L_x_2457:
[----:B------:R-:W-:-:S06]  /*11aa0*/  IMAD.U32 R3, R3, 0x10000, RZ ;  /* 0x0001000003037824 */ /* 0x000fcc00078e00ff */
[----:B------:R-:W0:Y:S02]  /*11ab0*/  F2I.FTZ.U32.TRUNC.NTZ R3, R3 ;  /* 0x0000000300037305 */ /* 0x000e24000021f000 */
[----:B0-----:R-:W-:Y:S01]  /*11ac0*/  STG.E desc[UR36][R16.64], R3 ;  /* 0x0000000310007986 */ /* 0x001fe2000c101924 */
[----:B------:R-:W-:Y:S05]  /*11ad0*/  EXIT ;  /* 0x000000000000794d */ /* 0x000fea0003800000 */
.L_x_2460:
        /* <DEDUP_REMOVED lines=10> */
.L_x_17227:


//--------------------- .text._ZN2at6native27unrolled_elementwise_kernelINS0_13BinaryFunctorIN3c108BFloat16ES4_S4_NS0_15binary_internal10MulFunctorIfEEEESt5arrayIPcLm3EELi4E23TrivialOffsetCalculatorILi2EjESC_ILi1EjENS0_6memory12LoadWithCastILi2EEENSF_13StoreWithCastILi1EEEEEviT_T0_T2_T3_T4_T5_ --------------------------
	.section	.text._ZN2at6native27unrolled_elementwise_kernelINS0_13BinaryFunctorIN3c108BFloat16ES4_S4_NS0_15binary_internal10MulFunctorIfEEEESt5arrayIPcLm3EELi4E23TrivialOffsetCalculatorILi2EjESC_ILi1EjENS0_6memory12LoadWithCastILi2EEENSF_13StoreWithCastILi1EEEEEviT_T0_T2_T3_T4_T5_,"ax",@progbits
	.align	128
        .global         _ZN2at6native27unrolled_elementwise_kernelINS0_13BinaryFunctorIN3c108BFloat16ES4_S4_NS0_15binary_internal10MulFunctorIfEEEESt5arrayIPcLm3EELi4E23TrivialOffsetCalculatorILi2EjESC_ILi1EjENS0_6memory12LoadWithCastILi2EEENSF_13StoreWithCastILi1EEEEEviT_T0_T2_T3_T4_T5_
        .type           _ZN2at6native27unrolled_elementwise_kernelINS0_13BinaryFunctorIN3c108BFloat16ES4_S4_NS0_15binary_internal10MulFunctorIfEEEESt5arrayIPcLm3EELi4E23TrivialOffsetCalculatorILi2EjESC_ILi1EjENS0_6memory12LoadWithCastILi2EEENSF_13StoreWithCastILi1EEEEEviT_T0_T2_T3_T4_T5_,@function
        .size           _ZN2at6native27unrolled_elementwise_kernelINS0_13BinaryFunctorIN3c108BFloat16ES4_S4_NS0_15binary_internal10MulFunctorIfEEEESt5arrayIPcLm3EELi4E23TrivialOffsetCalculatorILi2EjESC_ILi1EjENS0_6memory12LoadWithCastILi2EEENSF_13StoreWithCastILi1EEEEEviT_T0_T2_T3_T4_T5_,(.L_x_17228 - _ZN2at6native27unrolled_elementwise_kernelINS0_13BinaryFunctorIN3c108BFloat16ES4_S4_NS0_15binary_internal10MulFunctorIfEEEESt5arrayIPcLm3EELi4E23TrivialOffsetCalculatorILi2EjESC_ILi1EjENS0_6memory12LoadWithCastILi2EEENSF_13StoreWithCastILi1EEEEEviT_T0_T2_T3_T4_T5_)
        .other          _ZN2at6native27unrolled_elementwise_kernelINS0_13BinaryFunctorIN3c108BFloat16ES4_S4_NS0_15binary_internal10MulFunctorIfEEEESt5arrayIPcLm3EELi4E23TrivialOffsetCalculatorILi2EjESC_ILi1EjENS0_6memory12LoadWithCastILi2EEENSF_13StoreWithCastILi1EEEEEviT_T0_T2_T3_T4_T5_,@"STO_CUDA_ENTRY STV_DEFAULT"
_ZN2at6native27unrolled_elementwise_kernelINS0_13BinaryFunctorIN3c108BFloat16ES4_S4_NS0_15binary_internal10MulFunctorIfEEEESt5arrayIPcLm3EELi4E23TrivialOffsetCalculatorILi2EjESC_ILi1EjENS0_6memory12LoadWithCastILi2EEENSF_13StoreWithCastILi1EEEEEviT_T0_T2_T3_T4_T5_:
.text._ZN2at6native27unrolled_elementwise_kernelINS0_13BinaryFunctorIN3c108BFloat16ES4_S4_NS0_15binary_internal10MulFunctorIfEEEESt5arrayIPcLm3EELi4E23TrivialOffsetCalculatorILi2EjESC_ILi1EjENS0_6memory12LoadWithCastILi2EEENSF_13StoreWithCastILi1EEEEEviT_T0_T2_T3_T4_T5_:
        /* <DEDUP_REMOVED lines=36> */
.L_x_2466:
[----:B------:R-:W2:Y:S02]  /*0240*/  LDG.E.U8 R4, desc[UR36][R4.64] ;  /* 0x0000002404047981 */ /* 0x000ea4000c1e1100 */
[----:B--2---:R-:W-:-:S04]  /*0250*/  I2FP.F32.U32 R0, R4 ;  /* 0x0000000400007245 */ /* 0x004fc80000201000 */
[----:B------:R-:W-:-:S04]  /*0260*/  F2FP.BF16.F32.PACK_AB R0, RZ, R0 ;  /* 0x00000000ff00723e */ /* 0x000fc800000010ff */
[----:B------:R-:W-:Y:S01]  /*0270*/  PRMT R23, R0, 0x7610, R23 ;  /* 0x0000761000177816 */ /* 0x000fe20000000017 */
[----:B------:R-:W-:Y:S06]  /*0280*/  BRA `(.L_x_2468) ;  /* 0x0000000c00c87947 */ /* 0x000fec0003800000 */
.L_x_2465:
        /* <DEDUP_REMOVED lines=11> */
.L_x_2470:
[----:B------:R-:W2:Y:S02]  /*0340*/  LDG.E R4, desc[UR36][R4.64] ;  /* 0x0000002404047981 */ /* 0x000ea4000c1e1900 */
[----:B--2---:R-:W-:-:S04]  /*0350*/  I2FP.F32.S32 R0, R4 ;  /* 0x0000000400007245 */ /* 0x004fc80000201400 */
[----:B------:R-:W-:-:S04]  /*0360*/  F2FP.BF16.F32.PACK_AB R0, RZ, R0 ;  /* 0x00000000ff00723e */ /* 0x000fc800000010ff */
[----:B------:R-:W-:Y:S01]  /*0370*/  PRMT R23, R0, 0x7610, R23 ;  /* 0x0000761000177816 */ /* 0x000fe20000000017 */
[----:B------:R-:W-:Y:S06]  /*0380*/  BRA `(.L_x_2468) ;  /* 0x0000000c00887947 */ /* 0x000fec0003800000 */
.L_x_2469:
[----:B------:R-:W2:Y:S02]  /*0390*/  LDG.E.U16 R4, desc[UR36][R4.64] ;  /* 0x0000002404047981 */ /* 0x000ea4000c1e1500 */
[----:B--2---:R-:W0:Y:S02]  /*03a0*/  I2F.S16 R0, R4 ;  /* 0x0000000400007306 */ /* 0x004e240000101400 */
[----:B0-----:R-:W-:-:S04]  /*03b0*/  F2FP.BF16.F32.PACK_AB R0, RZ, R0 ;  /* 0x00000000ff00723e */ /* 0x001fc800000010ff */
[----:B------:R-:W-:Y:S01]  /*03c0*/  PRMT R23, R0, 0x7610, R23 ;  /* 0x0000761000177816 */ /* 0x000fe20000000017 */
[----:B------:R-:W-:Y:S06]  /*03d0*/  BRA `(.L_x_2468) ;  /* 0x0000000c00747947 */ /* 0x000fec0003800000 */
.L_x_2464:
        /* <DEDUP_REMOVED lines=9> */
.L_x_2472:
[----:B------:R-:W2:Y:S02]  /*0470*/  LDG.E.U16 R0, desc[UR36][R4.64] ;  /* 0x0000002404007981 */ /* 0x000ea4000c1e1500 */
[----:B--2---:R-:W-:-:S05]  /*0480*/  HADD2.F32 R0, -RZ, R0.H0_H0 ;  /* 0x20000000ff007230 */ /* 0x004fca0000004100 */
[----:B------:R-:W-:-:S04]  /*0490*/  F2FP.BF16.F32.PACK_AB R0, RZ, R0 ;  /* 0x00000000ff00723e */ /* 0x000fc800000010ff */
[----:B------:R-:W-:Y:S01]  /*04a0*/  PRMT R23, R0, 0x7610, R23 ;  /* 0x0000761000177816 */ /* 0x000fe20000000017 */
[----:B------:R-:W-:Y:S06]  /*04b0*/  BRA `(.L_x_2468) ;  /* 0x0000000c003c7947 */ /* 0x000fec0003800000 */
.L_x_2471:
        /* <DEDUP_REMOVED lines=9> */
.L_x_2474:
[----:B------:R-:W2:Y:S02]  /*0550*/  LDG.E.U16 R4, desc[UR36][R4.64] ;  /* 0x0000002404047981 */ /* 0x000ea4000c1e1500 */
[----:B--2---:R-:W-:-:S05]  /*0560*/  HADD2.F32 R0, -RZ, R4.H0_H0 ;  /* 0x20000004ff007230 */ /* 0x004fca0000004100 */
[----:B------:R-:W-:-:S04]  /*0570*/  F2FP.BF16.F32.PACK_AB R0, RZ, R0 ;  /* 0x00000000ff00723e */ /* 0x000fc800000010ff */
[----:B------:R-:W-:Y:S01]  /*0580*/  PRMT R23, R0, 0x7610, R23 ;  /* 0x0000761000177816 */ /* 0x000fe20000000017 */
[----:B------:R-:W-:Y:S06]  /*0590*/  BRA `(.L_x_2468) ;  /* 0x0000000c00047947 */ /* 0x000fec0003800000 */
.L_x_2473:
        /* <DEDUP_REMOVED lines=9> */
.L_x_2463:
        /* <DEDUP_REMOVED lines=14> */
.L_x_2477:
        /* <DEDUP_REMOVED lines=9> */
.L_x_2476:
        /* <DEDUP_REMOVED lines=28> */
.L_x_2479:
        /* <DEDUP_REMOVED lines=15> */
.L_x_2478:
[----:B------:R0:W5:Y:S01]  /*0a50*/  LDG.E.U16 R23, desc[UR36][R4.64] ;  /* 0x0000002404177981 */ /* 0x000162000c1e1500 */
[----:B------:R-:W-:Y:S05]  /*0a60*/  BRA `(.L_x_2468) ;  /* 0x0000000400d07947 */ /* 0x000fea0003800000 */
.L_x_2475:
        /* <DEDUP_REMOVED lines=13> */
.L_x_2482:
        /* <DEDUP_REMOVED lines=21> */
.L_x_2486:
[----:B------:R-:W-:Y:S05]  /*0c90*/  BSYNC B1 ;  /* 0x0000000000017941 */ /* 0x000fea0003800000 */
.L_x_2485:
[----:B------:R-:W-:Y:S01]  /*0ca0*/  LEA R5, R0, 0x3b800000, 0x17 ;  /* 0x3b80000000057811 */ /* 0x000fe200078eb8ff */
[----:B------:R-:W-:-:S05]  /*0cb0*/  IMAD.SHL.U32 R0, R3, 0x100000, RZ ;  /* 0x0010000003007824 */ /* 0x000fca00078e00ff */
[----:B------:R-:W-:-:S07]  /*0cc0*/  LOP3.LUT R0, R5, R0, R6, 0xfe, !PT ;  /* 0x0000000005007212 */ /* 0x000fce00078efe06 */
.L_x_2484:
[----:B------:R-:W-:Y:S05]  /*0cd0*/  BSYNC B0 ;  /* 0x0000000000007941 */ /* 0x000fea0003800000 */
.L_x_2483:
[----:B------:R-:W-:-:S04]  /*0ce0*/  F2FP.BF16.F32.PACK_AB R0, RZ, R0 ;  /* 0x00000000ff00723e */ /* 0x000fc800000010ff */
[----:B------:R-:W-:Y:S01]  /*0cf0*/  PRMT R23, R0, 0x7610, R23 ;  /* 0x0000761000177816 */ /* 0x000fe20000000017 */
[----:B------:R-:W-:Y:S06]  /*0d00*/  BRA `(.L_x_2468) ;  /* 0x0000000400287947 */ /* 0x000fec0003800000 */
.L_x_2481:
        /* <DEDUP_REMOVED lines=21> */
.L_x_2490:
[----:B------:R-:W-:Y:S05]  /*0e60*/  BSYNC B1 ;  /* 0x0000000000017941 */ /* 0x000fea0003800000 */
.L_x_2489:
[----:B------:R-:W-:Y:S01]  /*0e70*/  LEA R5, R0, 0x37800000, 0x17 ;  /* 0x3780000000057811 */ /* 0x000fe200078eb8ff */
[----:B------:R-:W-:-:S05]  /*0e80*/  IMAD.SHL.U32 R0, R3, 0x200000, RZ ;  /* 0x0020000003007824 */ /* 0x000fca00078e00ff */
[----:B------:R-:W-:-:S07]  /*0e90*/  LOP3.LUT R0, R5, R0, R6, 0xfe, !PT ;  /* 0x0000000005007212 */ /* 0x000fce00078efe06 */
.L_x_2488:
[----:B------:R-:W-:Y:S05]  /*0ea0*/  BSYNC B0 ;  /* 0x0000000000007941 */ /* 0x000fea0003800000 */
.L_x_2487:
[----:B------:R-:W-:-:S04]  /*0eb0*/  F2FP.BF16.F32.PACK_AB R0, RZ, R0 ;  /* 0x00000000ff00723e */ /* 0x000fc800000010ff */
[----:B------:R-:W-:Y:S01]  /*0ec0*/  PRMT R23, R0, 0x7610, R23 ;  /* 0x0000761000177816 */ /* 0x000fe20000000017 */
[----:B------:R-:W-:Y:S06]  /*0ed0*/  BRA `(.L_x_2468) ;  /* 0x0000000000b47947 */ /* 0x000fec0003800000 */
.L_x_2480:
        /* <DEDUP_REMOVED lines=14> */
.L_x_2494:
[----:B------:R-:W-:Y:S05]  /*0fc0*/  BSYNC B0 ;  /* 0x0000000000007941 */ /* 0x000fea0003800000 */
.L_x_2493:
[----:B------:R-:W-:-:S04]  /*0fd0*/  F2FP.BF16.F32.PACK_AB R0, RZ, R0 ;  /* 0x00000000ff00723e */ /* 0x000fc800000010ff */
[----:B------:R-:W-:Y:S01]  /*0fe0*/  PRMT R23, R0, 0x7610, R23 ;  /* 0x0000761000177816 */ /* 0x000fe20000000017 */
[----:B------:R-:W-:Y:S06]  /*0ff0*/  BRA `(.L_x_2468) ;  /* 0x00000000006c7947 */ /* 0x000fec0003800000 */
.L_x_2467:
        /* <DEDUP_REMOVED lines=16> */
.L_x_2495:
[----:B------:R-:W-:Y:S01]  /*1100*/  PRMT R23, RZ, 0x7610, R23 ;  /* 0x00007610ff177816 */ /* 0x000fe20000000017 */
[----:B------:R-:W-:Y:S06]  /*1110*/  BRA `(.L_x_2468) ;  /* 0x0000000000247947 */ /* 0x000fec0003800000 */
.L_x_2492:
[----:B------:R-:W2:Y:S02]  /*1120*/  LDG.E.64 R4, desc[UR36][R4.64] ;  /* 0x0000002404047981 */ /* 0x000ea4000c1e1b00 */
[----:B--2---:R-:W0:Y:S02]  /*1130*/  I2F.U64 R0, R4 ;  /* 0x0000000400007312 */ /* 0x004e240000301000 */
[----:B0-----:R-:W-:-:S04]  /*1140*/  F2FP.BF16.F32.PACK_AB R0, RZ, R0 ;  /* 0x00000000ff00723e */ /* 0x001fc800000010ff */
[----:B------:R-:W-:Y:S01]  /*1150*/  PRMT R23, R0, 0x7610, R23 ;  /* 0x0000761000177816 */ /* 0x000fe20000000017 */
[----:B------:R-:W-:Y:S06]  /*1160*/  BRA `(.L_x_2468) ;  /* 0x0000000000107947 */ /* 0x000fec0003800000 */
.L_x_2491:
[----:B------:R-:W2:Y:S02]  /*1170*/  LDG.E R4, desc[UR36][R4.64] ;  /* 0x0000002404047981 */ /* 0x000ea4000c1e1900 */
[----:B--2---:R-:W-:-:S04]  /*1180*/  I2FP.F32.U32 R0, R4 ;  /* 0x0000000400007245 */ /* 0x004fc80000201000 */
[----:B------:R-:W-:-:S04]  /*1190*/  F2FP.BF16.F32.PACK_AB R0, RZ, R0 ;  /* 0x00000000ff00723e */ /* 0x000fc800000010ff */
[----:B------:R-:W-:-:S07]  /*11a0*/  PRMT R23, R0, 0x7610, R23 ;  /* 0x0000761000177816 */ /* 0x000fce0000000017 */
.L_x_2468:
[----:B0-----:R-:W0:Y:S01]  /*11b0*/  LDC.64 R4, c[0x0][0x228] ;  /* 0x00008a00ff047b82 */ /* 0x001e220000000a00 */
        /* <DEDUP_REMOVED lines=20> */
.L_x_2499:
[----:B------:R-:W2:Y:S02]  /*1300*/  LDG.E.U8 R4, desc[UR36][R4.64] ;  /* 0x0000002404047981 */ /* 0x000ea4000c1e1100 */
[----:B--2---:R-:W-:-:S04]  /*1310*/  I2FP.F32.U32 R0, R4 ;  /* 0x0000000400007245 */ /* 0x004fc80000201000 */
[----:B------:R-:W-:-:S04]  /*1320*/  F2FP.BF16.F32.PACK_AB R0, RZ, R0 ;  /* 0x00000000ff00723e */ /* 0x000fc800000010ff */
[----:B------:R-:W-:Y:S01]  /*1330*/  PRMT R26, R0, 0x7610, R26 ;  /* 0x00007610001a7816 */ /* 0x000fe2000000001a */
[----:B------:R-:W-:Y:S06]  /*1340*/  BRA `(.L_x_2501) ;  /* 0x0000000c00c87947 */ /* 0x000fec0003800000 */
.L_x_2498:
        /* <DEDUP_REMOVED lines=11> */
.L_x_2503:
[----:B------:R-:W2:Y:S02]  /*1400*/  LDG.E R4, desc[UR36][R4.64] ;  /* 0x0000002404047981 */ /* 0x000ea4000c1e1900 */
[----:B--2---:R-:W-:-:S04]  /*1410*/  I2FP.F32.S32 R0, R4 ;  /* 0x0000000400007245 */ /* 0x004fc80000201400 */
[----:B------:R-:W-:-:S04]  /*1420*/  F2FP.BF16.F32.PACK_AB R0, RZ, R0 ;  /* 0x00000000ff00723e */ /* 0x000fc800000010ff */
[----:B------:R-:W-:Y:S01]  /*1430*/  PRMT R26, R0, 0x7610, R26 ;  /* 0x00007610001a7816 */ /* 0x000fe2000000001a */
[----:B------:R-:W-:Y:S06]  /*1440*/  BRA `(.L_x_2501) ;  /* 0x0000000c00887947 */ /* 0x000fec0003800000 */
.L_x_2502:
[----:B------:R-:W2:Y:S02]  /*1450*/  LDG.E.U16 R4, desc[UR36][R4.64] ;  /* 0x0000002404047981 */ /* 0x000ea4000c1e1500 */
[----:B--2---:R-:W0:Y:S02]  /*1460*/  I2F.S16 R0, R4 ;  /* 0x0000000400007306 */ /* 0x004e240000101400 */
[----:B0-----:R-:W-:-:S04]  /*1470*/  F2FP.BF16.F32.PACK_AB R0, RZ, R0 ;  /* 0x00000000ff00723e */ /* 0x001fc800000010ff */
[----:B------:R-:W-:Y:S01]  /*1480*/  PRMT R26, R0, 0x7610, R26 ;  /* 0x00007610001a7816 */ /* 0x000fe2000000001a */
[----:B------:R-:W-:Y:S06]  /*1490*/  BRA `(.L_x_2501) ;  /* 0x0000000c00747947 */ /* 0x000fec0003800000 */
.L_x_2497:
        /* <DEDUP_REMOVED lines=9> */
.L_x_2505:
[----:B------:R-:W2:Y:S02]  /*1530*/  LDG.E.U16 R0, desc[UR36][R4.64] ;  /* 0x0000002404007981 */ /* 0x000ea4000c1e1500 */
[----:B--2---:R-:W-:-:S05]  /*1540*/  HADD2.F32 R0, -RZ, R0.H0_H0 ;  /* 0x20000000ff007230 */ /* 0x004fca0000004100 */
[----:B------:R-:W-:-:S04]  /*1550*/  F2FP.BF16.F32.PACK_AB R0, RZ, R0 ;  /* 0x00000000ff00723e */ /* 0x000fc800000010ff */
[----:B------:R-:W-:Y:S01]  /*1560*/  PRMT R26, R0, 0x7610, R26 ;  /* 0x00007610001a7816 */ /* 0x000fe2000000001a */
[----:B------:R-:W-:Y:S06]  /*1570*/  BRA `(.L_x_2501) ;  /* 0x0000000c003c7947 */ /* 0x000fec0003800000 */
.L_x_2504:
        /* <DEDUP_REMOVED lines=9> */
.L_x_2507:
[----:B------:R-:W2:Y:S02]  /*1610*/  LDG.E.U16 R4, desc[UR36][R4.64] ;  /* 0x0000002404047981 */ /* 0x000ea4000c1e1500 */
[----:B--2---:R-:W-:-:S05]  /*1620*/  HADD2.F32 R0, -RZ, R4.H0_H0 ;  /* 0x20000004ff007230 */ /* 0x004fca0000004100 */
[----:B------:R-:W-:-:S04]  /*1630*/  F2FP.BF16.F32.PACK_AB R0, RZ, R0 ;  /* 0x00000000ff00723e */ /* 0x000fc800000010ff */
[----:B------:R-:W-:Y:S01]  /*1640*/  PRMT R26, R0, 0x7610, R26 ;  /* 0x00007610001a7816 */ /* 0x000fe2000000001a */
[----:B------:R-:W-:Y:S06]  /*1650*/  BRA `(.L_x_2501) ;  /* 0x0000000c00047947 */ /* 0x000fec0003800000 */
.L_x_2506:
        /* <DEDUP_REMOVED lines=9> */
.L_x_2496:
        /* <DEDUP_REMOVED lines=14> */
.L_x_2510:
        /* <DEDUP_REMOVED lines=9> */
.L_x_2509:
        /* <DEDUP_REMOVED lines=28> */
.L_x_2512:
        /* <DEDUP_REMOVED lines=15> */
.L_x_2511:
[----:B------:R0:W5:Y:S01]  /*1b10*/  LDG.E.U16 R26, desc[UR36][R4.64] ;  /* 0x00000024041a7981 */ /* 0x000162000c1e1500 */
[----:B------:R-:W-:Y:S05]  /*1b20*/  BRA `(.L_x_2501) ;  /* 0x0000000400d07947 */ /* 0x000fea0003800000 */
.L_x_2508:
        /* <DEDUP_REMOVED lines=13> */
.L_x_2515:
        /* <DEDUP_REMOVED lines=21> */
.L_x_2519:
[----:B------:R-:W-:Y:S05]  /*1d50*/  BSYNC B1 ;  /* 0x0000000000017941 */ /* 0x000fea0003800000 */
.L_x_2518:
[----:B------:R-:W-:Y:S01]  /*1d60*/  LEA R5, R0, 0x3b800000, 0x17 ;  /* 0x3b80000000057811 */ /* 0x000fe200078eb8ff */
[----:B------:R-:W-:-:S05]  /*1d70*/  IMAD.SHL.U32 R0, R3, 0x100000, RZ ;  /* 0x0010000003007824 */ /* 0x000fca00078e00ff */
[----:B------:R-:W-:-:S07]  /*1d80*/  LOP3.LUT R0, R5, R0, R6, 0xfe, !PT ;  /* 0x0000000005007212 */ /* 0x000fce00078efe06 */
.L_x_2517:
[----:B------:R-:W-:Y:S05]  /*1d90*/  BSYNC B0 ;  /* 0x0000000000007941 */ /* 0x000fea0003800000 */
.L_x_2516:
[----:B------:R-:W-:-:S04]  /*1da0*/  F2FP.BF16.F32.PACK_AB R0, RZ, R0 ;  /* 0x00000000ff00723e */ /* 0x000fc800000010ff */
[----:B------:R-:W-:Y:S01]  /*1db0*/  PRMT R26, R0, 0x7610, R26 ;  /* 0x00007610001a7816 */ /* 0x000fe2000000001a */
[----:B------:R-:W-:Y:S06]  /*1dc0*/  BRA `(.L_x_2501) ;  /* 0x0000000400287947 */ /* 0x000fec0003800000 */
.L_x_2514:
        /* <DEDUP_REMOVED lines=21> */
.L_x_2523:
[----:B------:R-:W-:Y:S05]  /*1f20*/  BSYNC B1 ;  /* 0x0000000000017941 */ /* 0x000fea0003800000 */
.L_x_2522:
[----:B------:R-:W-:Y:S01]  /*1f30*/  LEA R5, R0, 0x37800000, 0x17 ;  /* 0x3780000000057811 */ /* 0x000fe200078eb8ff */
[----:B------:R-:W-:-:S05]  /*1f40*/  IMAD.SHL.U32 R0, R3, 0x200000, RZ ;  /* 0x0020000003007824 */ /* 0x000fca00078e00ff */
[----:B------:R-:W-:-:S07]  /*1f50*/  LOP3.LUT R0, R5, R0, R6, 0xfe, !PT ;  /* 0x0000000005007212 */ /* 0x000fce00078efe06 */
.L_x_2521:
[----:B------:R-:W-:Y:S05]  /*1f60*/  BSYNC B0 ;  /* 0x0000000000007941 */ /* 0x000fea0003800000 */
.L_x_2520:
[----:B------:R-:W-:-:S04]  /*1f70*/  F2FP.BF16.F32.PACK_AB R0, RZ, R0 ;  /* 0x00000000ff00723e */ /* 0x000fc800000010ff */
[----:B------:R-:W-:Y:S01]  /*1f80*/  PRMT R26, R0, 0x7610, R26 ;  /* 0x00007610001a7816 */ /* 0x000fe2000000001a */
[----:B------:R-:W-:Y:S06]  /*1f90*/  BRA `(.L_x_2501) ;  /* 0x0000000000b47947 */ /* 0x000fec0003800000 */
.L_x_2513:
        /* <DEDUP_REMOVED lines=14> */
.L_x_2527:
[----:B------:R-:W-:Y:S05]  /*2080*/  BSYNC B0 ;  /* 0x0000000000007941 */ /* 0x000fea0003800000 */
.L_x_2526:
[----:B------:R-:W-:-:S04]  /*2090*/  F2FP.BF16.F32.PACK_AB R0, RZ, R0 ;  /* 0x00000000ff00723e */ /* 0x000fc800000010ff */
[----:B------:R-:W-:Y:S01]  /*20a0*/  PRMT R26, R0, 0x7610, R26 ;  /* 0x00007610001a7816 */ /* 0x000fe2000000001a */
[----:B------:R-:W-:Y:S06]  /*20b0*/  BRA `(.L_x_2501) ;  /* 0x00000000006c7947 */ /* 0x000fec0003800000 */
.L_x_2500:
        /* <DEDUP_REMOVED lines=16> */
.L_x_2528:
[----:B------:R-:W-:Y:S01]  /*21c0*/  PRMT R26, RZ, 0x7610, R26 ;  /* 0x00007610ff1a7816 */ /* 0x000fe2000000001a */
[----:B------:R-:W-:Y:S06]  /*21d0*/  BRA `(.L_x_2501) ;  /* 0x0000000000247947 */ /* 0x000fec0003800000 */
.L_x_2525:
[----:B------:R-:W2:Y:S02]  /*21e0*/  LDG.E.64 R4, desc[UR36][R4.64] ;  /* 0x0000002404047981 */ /* 0x000ea4000c1e1b00 */
[----:B--2---:R-:W0:Y:S02]  /*21f0*/  I2F.U64 R0, R4 ;  /* 0x0000000400007312 */ /* 0x004e240000301000 */
[----:B0-----:R-:W-:-:S04]  /*2200*/  F2FP.BF16.F32.PACK_AB R0, RZ, R0 ;  /* 0x00000000ff00723e */ /* 0x001fc800000010ff */
[----:B------:R-:W-:Y:S01]  /*2210*/  PRMT R26, R0, 0x7610, R26 ;  /* 0x00007610001a7816 */ /* 0x000fe2000000001a */
[----:B------:R-:W-:Y:S06]  /*2220*/  BRA `(.L_x_2501) ;  /* 0x0000000000107947 */ /* 0x000fec0003800000 */
.L_x_2524:
[----:B------:R-:W2:Y:S02]  /*2230*/  LDG.E R4, desc[UR36][R4.64] ;  /* 0x0000002404047981 */ /* 0x000ea4000c1e1900 */
[----:B--2---:R-:W-:-:S04]  /*2240*/  I2FP.F32.U32 R0, R4 ;  /* 0x0000000400007245 */ /* 0x004fc80000201000 */
[----:B------:R-:W-:-:S04]  /*2250*/  F2FP.BF16.F32.PACK_AB R0, RZ, R0 ;  /* 0x00000000ff00723e */ /* 0x000fc800000010ff */
[----:B------:R-:W-:-:S07]  /*2260*/  PRMT R26, R0, 0x7610, R26 ;  /* 0x00007610001a7816 */ /* 0x000fce000000001a */
.L_x_2501:
[----:B------:R-:W-:-:S07]  /*2270*/  VIADD R27, R27, 0x80 ;  /* 0x000000801b1b7836 */ /* 0x000fce0000000000 */
.L_x_2462:
[----:B------:R-:W-:Y:S05]  /*2280*/  BSYNC B6 ;  /* 0x0000000000067941 */ /* 0x000fea0003800000 */
.L_x_2461:
[----:B------:R-:W-:Y:S01]  /*2290*/  ISETP.GE.AND P0, PT, R27, R16, PT ;  /* 0x000000101b00720c */ /* 0x000fe20003f06270 */
[----:B------:R-:W-:Y:S01]  /*22a0*/  BSSY B6, `(.L_x_2529) ;  /* 0x000021e000067945 */ /* 0x000fe20003800000 */
[----:B------:R-:W-:-:S11]  /*22b0*/  PRMT R22, RZ, 0x7610, R22 ;  /* 0x00007610ff167816 */ /* 0x000fd60000000016 */
        /* <DEDUP_REMOVED lines=23> */
.L_x_2534:
[----:B------:R-:W2:Y:S02]  /*2430*/  LDG.E.U8 R4, desc[UR36][R4.64] ;  /* 0x0000002404047981 */ /* 0x000ea4000c1e1100 */
[----:B--2---:R-:W-:-:S04]  /*2440*/  I2FP.F32.U32 R0, R4 ;  /* 0x0000000400007245 */ /* 0x004fc80000201000 */
[----:B------:R-:W-:-:S04]  /*2450*/  F2FP.BF16.F32.PACK_AB R0, RZ, R0 ;  /* 0x00000000ff00723e */ /* 0x000fc800000010ff */
[----:B------:R-:W-:Y:S01]  /*2460*/  PRMT R19, R0, 0x7610, R19 ;  /* 0x0000761000137816 */ /* 0x000fe20000000013 */
[----:B------:R-:W-:Y:S06]  /*2470*/  BRA `(.L_x_2536) ;  /* 0x0000000c00cc7947 */ /* 0x000fec0003800000 */
.L_x_2533:
        /* <DEDUP_REMOVED lines=11> */
.L_x_2538:
[----:B------:R-:W2:Y:S02]  /*2530*/  LDG.E R4, desc[UR36][R4.64] ;  /* 0x0000002404047981 */ /* 0x000ea4000c1e1900 */
[----:B--2---:R-:W-:-:S04]  /*2540*/  I2FP.F32.S32 R0, R4 ;  /* 0x0000000400007245 */ /* 0x004fc80000201400 */
[----:B------:R-:W-:-:S04]  /*2550*/  F2FP.BF16.F32.PACK_AB R0, RZ, R0 ;  /* 0x00000000ff00723e */ /* 0x000fc800000010ff */
[----:B------:R-:W-:Y:S01]  /*2560*/  PRMT R19, R0, 0x7610, R19 ;  /* 0x0000761000137816 */ /* 0x000fe20000000013 */
[----:B------:R-:W-:Y:S06]  /*2570*/  BRA `(.L_x_2536) ;  /* 0x0000000c008c7947 */ /* 0x000fec0003800000 */
.L_x_2537:
[----:B------:R-:W2:Y:S02]  /*2580*/  LDG.E.U16 R4, desc[UR36][R4.64] ;  /* 0x0000002404047981 */ /* 0x000ea4000c1e1500 */
[----:B--2---:R-:W0:Y:S02]  /*2590*/  I2F.S16 R0, R4 ;  /* 0x0000000400007306 */ /* 0x004e240000101400 */
[----:B0-----:R-:W-:-:S04]  /*25a0*/  F2FP.BF16.F32.PACK_AB R0, RZ, R0 ;  /* 0x00000000ff00723e */ /* 0x001fc800000010ff */
[----:B------:R-:W-:Y:S01]  /*25b0*/  PRMT R19, R0, 0x7610, R19 ;  /* 0x0000761000137816 */ /* 0x000fe20000000013 */
[----:B------:R-:W-:Y:S06]  /*25c0*/  BRA `(.L_x_2536) ;  /* 0x0000000c00787947 */ /* 0x000fec0003800000 */
.L_x_2532:
        /* <DEDUP_REMOVED lines=9> */
.L_x_2540:
[----:B------:R-:W2:Y:S02]  /*2660*/  LDG.E.U16 R0, desc[UR36][R4.64] ;  /* 0x0000002404007981 */ /* 0x000ea4000c1e1500 */
[----:B--2---:R-:W-:-:S05]  /*2670*/  HADD2.F32 R0, -RZ, R0.H0_H0 ;  /* 0x20000000ff007230 */ /* 0x004fca0000004100 */
[----:B------:R-:W-:-:S04]  /*2680*/  F2FP.BF16.F32.PACK_AB R0, RZ, R0 ;  /* 0x00000000ff00723e */ /* 0x000fc800000010ff */
[----:B------:R-:W-:Y:S01]  /*2690*/  PRMT R19, R0, 0x7610, R19 ;  /* 0x0000761000137816 */ /* 0x000fe20000000013 */
[----:B------:R-:W-:Y:S06]  /*26a0*/  BRA `(.L_x_2536) ;  /* 0x0000000c00407947 */ /* 0x000fec0003800000 */
.L_x_2539:
        /* <DEDUP_REMOVED lines=9> */
.L_x_2542:
[----:B------:R-:W2:Y:S02]  /*2740*/  LDG.E.U16 R4, desc[UR36][R4.64] ;  /* 0x0000002404047981 */ /* 0x000ea4000c1e1500 */
[----:B--2---:R-:W-:-:S05]  /*2750*/  HADD2.F32 R0, -RZ, R4.H0_H0 ;  /* 0x20000004ff007230 */ /* 0x004fca0000004100 */
[----:B------:R-:W-:-:S04]  /*2760*/  F2FP.BF16.F32.PACK_AB R0, RZ, R0 ;  /* 0x00000000ff00723e */ /* 0x000fc800000010ff */
[----:B------:R-:W-:Y:S01]  /*2770*/  PRMT R19, R0, 0x7610, R19 ;  /* 0x0000761000137816 */ /* 0x000fe20000000013 */
[----:B------:R-:W-:Y:S06]  /*2780*/  BRA `(.L_x_2536) ;  /* 0x0000000c00087947 */ /* 0x000fec0003800000 */
.L_x_2541:
        /* <DEDUP_REMOVED lines=9> */
.L_x_2531:
        /* <DEDUP_REMOVED lines=14> */
.L_x_2545:
        /* <DEDUP_REMOVED lines=9> */
.L_x_2544:
        /* <DEDUP_REMOVED lines=28> */
.L_x_2547:
        /* <DEDUP_REMOVED lines=16> */
.L_x_2546:
[----:B------:R0:W5:Y:S01]  /*2c50*/  LDG.E.U16 R19, desc[UR36][R4.64] ;  /* 0x0000002404137981 */ /* 0x000162000c1e1500 */
[----:B------:R-:W-:Y:S05]  /*2c60*/  BRA `(.L_x_2536) ;  /* 0x0000000400d07947 */ /* 0x000fea0003800000 */
.L_x_2543:
        /* <DEDUP_REMOVED lines=13> */
.L_x_2550:
        /* <DEDUP_REMOVED lines=21> */
.L_x_2554:
[----:B------:R-:W-:Y:S05]  /*2e90*/  BSYNC B1 ;  /* 0x0000000000017941 */ /* 0x000fea0003800000 */
.L_x_2553:
[----:B------:R-:W-:Y:S01]  /*2ea0*/  LEA R5, R0, 0x3b800000, 0x17 ;  /* 0x3b80000000057811 */ /* 0x000fe200078eb8ff */
[----:B------:R-:W-:-:S05]  /*2eb0*/  IMAD.SHL.U32 R0, R3, 0x100000, RZ ;  /* 0x0010000003007824 */ /* 0x000fca00078e00ff */
[----:B------:R-:W-:-:S07]  /*2ec0*/  LOP3.LUT R0, R5, R0, R6, 0xfe, !PT ;  /* 0x0000000005007212 */ /* 0x000fce00078efe06 */
.L_x_2552:
[----:B------:R-:W-:Y:S05]  /*2ed0*/  BSYNC B0 ;  /* 0x0000000000007941 */ /* 0x000fea0003800000 */
.L_x_2551:
[----:B------:R-:W-:-:S04]  /*2ee0*/  F2FP.BF16.F32.PACK_AB R0, RZ, R0 ;  /* 0x00000000ff00723e */ /* 0x000fc800000010ff */
[----:B------:R-:W-:Y:S01]  /*2ef0*/  PRMT R19, R0, 0x7610, R19 ;  /* 0x0000761000137816 */ /* 0x000fe20000000013 */
[----:B------:R-:W-:Y:S06]  /*2f00*/  BRA `(.L_x_2536) ;  /* 0x0000000400287947 */ /* 0x000fec0003800000 */
.L_x_2549:
        /* <DEDUP_REMOVED lines=21> */
.L_x_2558:
[----:B------:R-:W-:Y:S05]  /*3060*/  BSYNC B1 ;  /* 0x0000000000017941 */ /* 0x000fea0003800000 */
.L_x_2557:
[----:B------:R-:W-:Y:S01]  /*3070*/  LEA R5, R0, 0x37800000, 0x17 ;  /* 0x3780000000057811 */ /* 0x000fe200078eb8ff */
[----:B------:R-:W-:-:S05]  /*3080*/  IMAD.SHL.U32 R0, R3, 0x200000, RZ ;  /* 0x0020000003007824 */ /* 0x000fca00078e00ff */
[----:B------:R-:W-:-:S07]  /*3090*/  LOP3.LUT R0, R5, R0, R6, 0xfe, !PT ;  /* 0x0000000005007212 */ /* 0x000fce00078efe06 */
.L_x_2556:
[----:B------:R-:W-:Y:S05]  /*30a0*/  BSYNC B0 ;  /* 0x0000000000007941 */ /* 0x000fea0003800000 */
.L_x_2555:
[----:B------:R-:W-:-:S04]  /*30b0*/  F2FP.BF16.F32.PACK_AB R0, RZ, R0 ;  /* 0x00000000ff00723e */ /* 0x000fc800000010ff */
[----:B------:R-:W-:Y:S01]  /*30c0*/  PRMT R19, R0, 0x7610, R19 ;  /* 0x0000761000137816 */ /* 0x000fe20000000013 */
[----:B------:R-:W-:Y:S06]  /*30d0*/  BRA `(.L_x_2536) ;  /* 0x0000000000b47947 */ /* 0x000fec0003800000 */
.L_x_2548:
        /* <DEDUP_REMOVED lines=14> */
.L_x_2562:
[----:B------:R-:W-:Y:S05]  /*31c0*/  BSYNC B0 ;  /* 0x0000000000007941 */ /* 0x000fea0003800000 */
.L_x_2561:
[----:B------:R-:W-:-:S04]  /*31d0*/  F2FP.BF16.F32.PACK_AB R0, RZ, R0 ;  /* 0x00000000ff00723e */ /* 0x000fc800000010ff */
[----:B------:R-:W-:Y:S01]  /*31e0*/  PRMT R19, R0, 0x7610, R19 ;  /* 0x0000761000137816 */ /* 0x000fe20000000013 */
[----:B------:R-:W-:Y:S06]  /*31f0*/  BRA `(.L_x_2536) ;  /* 0x00000000006c7947 */ /* 0x000fec0003800000 */
.L_x_2535:
        /* <DEDUP_REMOVED lines=16> */
.L_x_2563:
[----:B------:R-:W-:Y:S01]  /*3300*/  PRMT R19, RZ, 0x7610, R19 ;  /* 0x00007610ff137816 */ /* 0x000fe20000000013 */
[----:B------:R-:W-:Y:S06]  /*3310*/  BRA `(.L_x_2536) ;  /* 0x0000000000247947 */ /* 0x000fec0003800000 */
.L_x_2560:
[----:B------:R-:W2:Y:S02]  /*3320*/  LDG.E.64 R4, desc[UR36][R4.64] ;  /* 0x0000002404047981 */ /* 0x000ea4000c1e1b00 */
[----:B--2---:R-:W0:Y:S02]  /*3330*/  I2F.U64 R0, R4 ;  /* 0x0000000400007312 */ /* 0x004e240000301000 */
[----:B0-----:R-:W-:-:S04]  /*3340*/  F2FP.BF16.F32.PACK_AB R0, RZ, R0 ;  /* 0x00000000ff00723e */ /* 0x001fc800000010ff */
[----:B------:R-:W-:Y:S01]  /*3350*/  PRMT R19, R0, 0x7610, R19 ;  /* 0x0000761000137816 */ /* 0x000fe20000000013 */
[----:B------:R-:W-:Y:S06]  /*3360*/  BRA `(.L_x_2536) ;  /* 0x0000000000107947 */ /* 0x000fec0003800000 */
.L_x_2559:
[----:B------:R-:W2:Y:S02]  /*3370*/  LDG.E R4, desc[UR36][R4.64] ;  /* 0x0000002404047981 */ /* 0x000ea4000c1e1900 */
[----:B--2---:R-:W-:-:S04]  /*3380*/  I2FP.F32.U32 R0, R4 ;  /* 0x0000000400007245 */ /* 0x004fc80000201000 */
[----:B------:R-:W-:-:S04]  /*3390*/  F2FP.BF16.F32.PACK_AB R0, RZ, R0 ;  /* 0x00000000ff00723e */ /* 0x000fc800000010ff */
[----:B------:R-:W-:-:S07]  /*33a0*/  PRMT R19, R0, 0x7610, R19 ;  /* 0x0000761000137816 */ /* 0x000fce0000000013 */
.L_x_2536:
        /* <DEDUP_REMOVED lines=21> */
.L_x_2567:
[----:B------:R-:W2:Y:S02]  /*3500*/  LDG.E.U8 R4, desc[UR36][R4.64] ;  /* 0x0000002404047981 */ /* 0x000ea4000c1e1100 */
[----:B--2---:R-:W-:-:S04]  /*3510*/  I2FP.F32.U32 R0, R4 ;  /* 0x0000000400007245 */ /* 0x004fc80000201000 */
[----:B------:R-:W-:-:S04]  /*3520*/  F2FP.BF16.F32.PACK_AB R0, RZ, R0 ;  /* 0x00000000ff00723e */ /* 0x000fc800000010ff */
[----:B------:R-:W-:Y:S01]  /*3530*/  PRMT R22, R0, 0x7610, R22 ;  /* 0x0000761000167816 */ /* 0x000fe20000000016 */
[----:B------:R-:W-:Y:S06]  /*3540*/  BRA `(.L_x_2569) ;  /* 0x0000000c00c87947 */ /* 0x000fec0003800000 */
.L_x_2566:
        /* <DEDUP_REMOVED lines=11> */
.L_x_2571:
[----:B------:R-:W2:Y:S02]  /*3600*/  LDG.E R4, desc[UR36][R4.64] ;  /* 0x0000002404047981 */ /* 0x000ea4000c1e1900 */
[----:B--2---:R-:W-:-:S04]  /*3610*/  I2FP.F32.S32 R0, R4 ;  /* 0x0000000400007245 */ /* 0x004fc80000201400 */
[----:B------:R-:W-:-:S04]  /*3620*/  F2FP.BF16.F32.PACK_AB R0, RZ, R0 ;  /* 0x00000000ff00723e */ /* 0x000fc800000010ff */
[----:B------:R-:W-:Y:S01]  /*3630*/  PRMT R22, R0, 0x7610, R22 ;  /* 0x0000761000167816 */ /* 0x000fe20000000016 */
[----:B------:R-:W-:Y:S06]  /*3640*/  BRA `(.L_x_2569) ;  /* 0x0000000c00887947 */ /* 0x000fec0003800000 */
.L_x_2570:
[----:B------:R-:W2:Y:S02]  /*3650*/  LDG.E.U16 R4, desc[UR36][R4.64] ;  /* 0x0000002404047981 */ /* 0x000ea4000c1e1500 */
[----:B--2---:R-:W0:Y:S02]  /*3660*/  I2F.S16 R0, R4 ;  /* 0x0000000400007306 */ /* 0x004e240000101400 */
[----:B0-----:R-:W-:-:S04]  /*3670*/  F2FP.BF16.F32.PACK_AB R0, RZ, R0 ;  /* 0x00000000ff00723e */ /* 0x001fc800000010ff */
[----:B------:R-:W-:Y:S01]  /*3680*/  PRMT R22, R0, 0x7610, R22 ;  /* 0x0000761000167816 */ /* 0x000fe20000000016 */
[----:B------:R-:W-:Y:S06]  /*3690*/  BRA `(.L_x_2569) ;  /* 0x0000000c00747947 */ /* 0x000fec0003800000 */
.L_x_2565:
        /* <DEDUP_REMOVED lines=9> */
.L_x_2573:
[----:B------:R-:W2:Y:S02]  /*3730*/  LDG.E.U16 R0, desc[UR36][R4.64] ;  /* 0x0000002404007981 */ /* 0x000ea4000c1e1500 */
[----:B--2---:R-:W-:-:S05]  /*3740*/  HADD2.F32 R0, -RZ, R0.H0_H0 ;  /* 0x20000000ff007230 */ /* 0x004fca0000004100 */
[----:B------:R-:W-:-:S04]  /*3750*/  F2FP.BF16.F32.PACK_AB R0, RZ, R0 ;  /* 0x00000000ff00723e */ /* 0x000fc800000010ff */
[----:B------:R-:W-:Y:S01]  /*3760*/  PRMT R22, R0, 0x7610, R22 ;  /* 0x0000761000167816 */ /* 0x000fe20000000016 */
[----:B------:R-:W-:Y:S06]  /*3770*/  BRA `(.L_x_2569) ;  /* 0x0000000c003c7947 */ /* 0x000fec0003800000 */
.L_x_2572:
        /* <DEDUP_REMOVED lines=9> */
.L_x_2575:
[----:B------:R-:W2:Y:S02]  /*3810*/  LDG.E.U16 R4, desc[UR36][R4.64] ;  /* 0x0000002404047981 */ /* 0x000ea4000c1e1500 */
[----:B--2---:R-:W-:-:S05]  /*3820*/  HADD2.F32 R0, -RZ, R4.H0_H0 ;  /* 0x20000004ff007230 */ /* 0x004fca0000004100 */
[----:B------:R-:W-:-:S04]  /*3830*/  F2FP.BF16.F32.PACK_AB R0, RZ, R0 ;  /* 0x00000000ff00723e */ /* 0x000fc800000010ff */
[----:B------:R-:W-:Y:S01]  /*3840*/  PRMT R22, R0, 0x7610, R22 ;  /* 0x0000761000167816 */ /* 0x000fe20000000016 */
[----:B------:R-:W-:Y:S06]  /*3850*/  BRA `(.L_x_2569) ;  /* 0x0000000c00047947 */ /* 0x000fec0003800000 */
.L_x_2574:
        /* <DEDUP_REMOVED lines=9> */
.L_x_2564:
        /* <DEDUP_REMOVED lines=14> */
.L_x_2578:
        /* <DEDUP_REMOVED lines=9> */
.L_x_2577:
        /* <DEDUP_REMOVED lines=28> */
.L_x_2580:
        /* <DEDUP_REMOVED lines=15> */
.L_x_2579:
[----:B------:R0:W5:Y:S01]  /*3d10*/  LDG.E.U16 R22, desc[UR36][R4.64] ;  /* 0x0000002404167981 */ /* 0x000162000c1e1500 */
[----:B------:R-:W-:Y:S05]  /*3d20*/  BRA `(.L_x_2569) ;  /* 0x0000000400d07947 */ /* 0x000fea0003800000 */
.L_x_2576:
        /* <DEDUP_REMOVED lines=13> */
.L_x_2583:
        /* <DEDUP_REMOVED lines=21> */
.L_x_2587:
[----:B------:R-:W-:Y:S05]  /*3f50*/  BSYNC B1 ;  /* 0x0000000000017941 */ /* 0x000fea0003800000 */
.L_x_2586:
[----:B------:R-:W-:Y:S01]  /*3f60*/  LEA R5, R0, 0x3b800000, 0x17 ;  /* 0x3b80000000057811 */ /* 0x000fe200078eb8ff */
[----:B------:R-:W-:-:S05]  /*3f70*/  IMAD.SHL.U32 R0, R3, 0x100000, RZ ;  /* 0x0010000003007824 */ /* 0x000fca00078e00ff */
[----:B------:R-:W-:-:S07]  /*3f80*/  LOP3.LUT R0, R5, R0, R6, 0xfe, !PT ;  /* 0x0000000005007212 */ /* 0x000fce00078efe06 */
.L_x_2585:
[----:B------:R-:W-:Y:S05]  /*3f90*/  BSYNC B0 ;  /* 0x0000000000007941 */ /* 0x000fea0003800000 */
.L_x_2584:
[----:B------:R-:W-:-:S04]  /*3fa0*/  F2FP.BF16.F32.PACK_AB R0, RZ, R0 ;  /* 0x00000000ff00723e */ /* 0x000fc800000010ff */
[----:B------:R-:W-:Y:S01]  /*3fb0*/  PRMT R22, R0, 0x7610, R22 ;  /* 0x0000761000167816 */ /* 0x000fe20000000016 */
[----:B------:R-:W-:Y:S06]  /*3fc0*/  BRA `(.L_x_2569) ;  /* 0x0000000400287947 */ /* 0x000fec0003800000 */
.L_x_2582:
        /* <DEDUP_REMOVED lines=21> */
.L_x_2591:
[----:B------:R-:W-:Y:S05]  /*4120*/  BSYNC B1 ;  /* 0x0000000000017941 */ /* 0x000fea0003800000 */
.L_x_2590:
[----:B------:R-:W-:Y:S01]  /*4130*/  LEA R5, R0, 0x37800000, 0x17 ;  /* 0x3780000000057811 */ /* 0x000fe200078eb8ff */
[----:B------:R-:W-:-:S05]  /*4140*/  IMAD.SHL.U32 R0, R3, 0x200000, RZ ;  /* 0x0020000003007824 */ /* 0x000fca00078e00ff */
[----:B------:R-:W-:-:S07]  /*4150*/  LOP3.LUT R0, R5, R0, R6, 0xfe, !PT ;  /* 0x0000000005007212 */ /* 0x000fce00078efe06 */
.L_x_2589:
[----:B------:R-:W-:Y:S05]  /*4160*/  BSYNC B0 ;  /* 0x0000000000007941 */ /* 0x000fea0003800000 */
.L_x_2588:
[----:B------:R-:W-:-:S04]  /*4170*/  F2FP.BF16.F32.PACK_AB R0, RZ, R0 ;  /* 0x00000000ff00723e */ /* 0x000fc800000010ff */
[----:B------:R-:W-:Y:S01]  /*4180*/  PRMT R22, R0, 0x7610, R22 ;  /* 0x0000761000167816 */ /* 0x000fe20000000016 */
[----:B------:R-:W-:Y:S06]  /*4190*/  BRA `(.L_x_2569) ;  /* 0x0000000000b47947 */ /* 0x000fec0003800000 */
.L_x_2581:
        /* <DEDUP_REMOVED lines=14> */
.L_x_2595:
[----:B------:R-:W-:Y:S05]  /*4280*/  BSYNC B0 ;  /* 0x0000000000007941 */ /* 0x000fea0003800000 */
.L_x_2594:
[----:B------:R-:W-:-:S04]  /*4290*/  F2FP.BF16.F32.PACK_AB R0, RZ, R0 ;  /* 0x00000000ff00723e */ /* 0x000fc800000010ff */
[----:B------:R-:W-:Y:S01]  /*42a0*/  PRMT R22, R0, 0x7610, R22 ;  /* 0x0000761000167816 */ /* 0x000fe20000000016 */
[----:B------:R-:W-:Y:S06]  /*42b0*/  BRA `(.L_x_2569) ;  /* 0x00000000006c7947 */ /* 0x000fec0003800000 */
.L_x_2568:
        /* <DEDUP_REMOVED lines=16> */
.L_x_2596:
[----:B------:R-:W-:Y:S01]  /*43c0*/  PRMT R22, RZ, 0x7610, R22 ;  /* 0x00007610ff167816 */ /* 0x000fe20000000016 */
[----:B------:R-:W-:Y:S06]  /*43d0*/  BRA `(.L_x_2569) ;  /* 0x0000000000247947 */ /* 0x000fec0003800000 */
.L_x_2593:
[----:B------:R-:W2:Y:S02]  /*43e0*/  LDG.E.64 R4, desc[UR36][R4.64] ;  /* 0x0000002404047981 */ /* 0x000ea4000c1e1b00 */
[----:B--2---:R-:W0:Y:S02]  /*43f0*/  I2F.U64 R0, R4 ;  /* 0x0000000400007312 */ /* 0x004e240000301000 */
[----:B0-----:R-:W-:-:S04]  /*4400*/  F2FP.BF16.F32.PACK_AB R0, RZ, R0 ;  /* 0x00000000ff00723e */ /* 0x001fc800000010ff */
[----:B------:R-:W-:Y:S01]  /*4410*/  PRMT R22, R0, 0x7610, R22 ;  /* 0x0000761000167816 */ /* 0x000fe20000000016 */
[----:B------:R-:W-:Y:S06]  /*4420*/  BRA `(.L_x_2569) ;  /* 0x0000000000107947 */ /* 0x000fec0003800000 */
.L_x_2592:
[----:B------:R-:W2:Y:S02]  /*4430*/  LDG.E R4, desc[UR36][R4.64] ;  /* 0x0000002404047981 */ /* 0x000ea4000c1e1900 */
[----:B--2---:R-:W-:-:S04]  /*4440*/  I2FP.F32.U32 R0, R4 ;  /* 0x0000000400007245 */ /* 0x004fc80000201000 */
[----:B------:R-:W-:-:S04]  /*4450*/  F2FP.BF16.F32.PACK_AB R0, RZ, R0 ;  /* 0x00000000ff00723e */ /* 0x000fc800000010ff */
[----:B------:R-:W-:-:S07]  /*4460*/  PRMT R22, R0, 0x7610, R22 ;  /* 0x0000761000167816 */ /* 0x000fce0000000016 */
.L_x_2569:
[----:B------:R-:W-:-:S07]  /*4470*/  VIADD R27, R27, 0x80 ;  /* 0x000000801b1b7836 */ /* 0x000fce0000000000 */
.L_x_2530:
[----:B------:R-:W-:Y:S05]  /*4480*/  BSYNC B6 ;  /* 0x0000000000067941 */ /* 0x000fea0003800000 */
.L_x_2529:
[----:B------:R-:W-:Y:S01]  /*4490*/  ISETP.GE.AND P0, PT, R27, R16, PT ;  /* 0x000000101b00720c */ /* 0x000fe20003f06270 */
[----:B------:R-:W-:Y:S01]  /*44a0*/  BSSY B6, `(.L_x_2597) ;  /* 0x0000220000067945 */ /* 0x000fe20003800000 */
[----:B------:R-:W-:Y:S02]  /*44b0*/  PRMT R17, RZ, 0x7610, R17 ;  /* 0x00007610ff117816 */ /* 0x000fe40000000011 */
[----:B------:R-:W-:Y:S02]  /*44c0*/  PRMT R18, RZ, 0x7610, R18 ;  /* 0x00007610ff127816 */ /* 0x000fe40000000012 */
[----:B------:R-:W-:-:S07]  /*44d0*/  PRMT R24, RZ, 0x7610, R24 ;  /* 0x00007610ff187816 */ /* 0x000fce0000000018 */
        /* <DEDUP_REMOVED lines=23> */
.L_x_2602:
[----:B------:R-:W2:Y:S02]  /*4650*/  LDG.E.U8 R4, desc[UR36][R4.64] ;  /* 0x0000002404047981 */ /* 0x000ea4000c1e1100 */
[----:B--2---:R-:W-:-:S04]  /*4660*/  I2FP.F32.U32 R0, R4 ;  /* 0x0000000400007245 */ /* 0x004fc80000201000 */
[----:B------:R-:W-:-:S04]  /*4670*/  F2FP.BF16.F32.PACK_AB R0, RZ, R0 ;  /* 0x00000000ff00723e */ /* 0x000fc800000010ff */
[----:B------:R-:W-:Y:S01]  /*4680*/  PRMT R18, R0, 0x7610, R18 ;  /* 0x0000761000127816 */ /* 0x000fe20000000012 */
[----:B------:R-:W-:Y:S06]  /*4690*/  BRA `(.L_x_2604) ;  /* 0x0000000c00c87947 */ /* 0x000fec0003800000 */
.L_x_2601:
        /* <DEDUP_REMOVED lines=11> */
.L_x_2606:
[----:B------:R-:W2:Y:S02]  /*4750*/  LDG.E R4, desc[UR36][R4.64] ;  /* 0x0000002404047981 */ /* 0x000ea4000c1e1900 */
[----:B--2---:R-:W-:-:S04]  /*4760*/  I2FP.F32.S32 R0, R4 ;  /* 0x0000000400007245 */ /* 0x004fc80000201400 */
[----:B------:R-:W-:-:S04]  /*4770*/  F2FP.BF16.F32.PACK_AB R0, RZ, R0 ;  /* 0x00000000ff00723e */ /* 0x000fc800000010ff */
[----:B------:R-:W-:Y:S01]  /*4780*/  PRMT R18, R0, 0x7610, R18 ;  /* 0x0000761000127816 */ /* 0x000fe20000000012 */
[----:B------:R-:W-:Y:S06]  /*4790*/  BRA `(.L_x_2604) ;  /* 0x0000000c00887947 */ /* 0x000fec0003800000 */
.L_x_2605:
[----:B------:R-:W2:Y:S02]  /*47a0*/  LDG.E.U16 R4, desc[UR36][R4.64] ;  /* 0x0000002404047981 */ /* 0x000ea4000c1e1500 */
[----:B--2---:R-:W0:Y:S02]  /*47b0*/  I2F.S16 R0, R4 ;  /* 0x0000000400007306 */ /* 0x004e240000101400 */
[----:B0-----:R-:W-:-:S04]  /*47c0*/  F2FP.BF16.F32.PACK_AB R0, RZ, R0 ;  /* 0x00000000ff00723e */ /* 0x001fc800000010ff */
[----:B------:R-:W-:Y:S01]  /*47d0*/  PRMT R18, R0, 0x7610, R18 ;  /* 0x0000761000127816 */ /* 0x000fe20000000012 */
[----:B------:R-:W-:Y:S06]  /*47e0*/  BRA `(.L_x_2604) ;  /* 0x0000000c00747947 */ /* 0x000fec0003800000 */
.L_x_2600:
        /* <DEDUP_REMOVED lines=9> */
.L_x_2608:
[----:B------:R-:W2:Y:S02]  /*4880*/  LDG.E.U16 R0, desc[UR36][R4.64] ;  /* 0x0000002404007981 */ /* 0x000ea4000c1e1500 */
[----:B--2---:R-:W-:-:S05]  /*4890*/  HADD2.F32 R0, -RZ, R0.H0_H0 ;  /* 0x20000000ff007230 */ /* 0x004fca0000004100 */
[----:B------:R-:W-:-:S04]  /*48a0*/  F2FP.BF16.F32.PACK_AB R0, RZ, R0 ;  /* 0x00000000ff00723e */ /* 0x000fc800000010ff */
[----:B------:R-:W-:Y:S01]  /*48b0*/  PRMT R18, R0, 0x7610, R18 ;  /* 0x0000761000127816 */ /* 0x000fe20000000012 */
[----:B------:R-:W-:Y:S06]  /*48c0*/  BRA `(.L_x_2604) ;  /* 0x0000000c003c7947 */ /* 0x000fec0003800000 */
.L_x_2607:
        /* <DEDUP_REMOVED lines=9> */
.L_x_2610:
[----:B------:R-:W2:Y:S02]  /*4960*/  LDG.E.U16 R4, desc[UR36][R4.64] ;  /* 0x0000002404047981 */ /* 0x000ea4000c1e1500 */
[----:B--2---:R-:W-:-:S05]  /*4970*/  HADD2.F32 R0, -RZ, R4.H0_H0 ;  /* 0x20000004ff007230 */ /* 0x004fca0000004100 */
[----:B------:R-:W-:-:S04]  /*4980*/  F2FP.BF16.F32.PACK_AB R0, RZ, R0 ;  /* 0x00000000ff00723e */ /* 0x000fc800000010ff */
[----:B------:R-:W-:Y:S01]  /*4990*/  PRMT R18, R0, 0x7610, R18 ;  /* 0x0000761000127816 */ /* 0x000fe20000000012 */
[----:B------:R-:W-:Y:S06]  /*49a0*/  BRA `(.L_x_2604) ;  /* 0x0000000c00047947 */ /* 0x000fec0003800000 */
.L_x_2609:
        /* <DEDUP_REMOVED lines=9> */
.L_x_2599:
        /* <DEDUP_REMOVED lines=14> */
.L_x_2613:
        /* <DEDUP_REMOVED lines=9> */
.L_x_2612:
        /* <DEDUP_REMOVED lines=28> */
.L_x_2615:
        /* <DEDUP_REMOVED lines=15> */
.L_x_2614:
[----:B------:R0:W5:Y:S01]  /*4e60*/  LDG.E.U16 R18, desc[UR36][R4.64] ;  /* 0x0000002404127981 */ /* 0x000162000c1e1500 */
[----:B------:R-:W-:Y:S05]  /*4e70*/  BRA `(.L_x_2604) ;  /* 0x0000000400d07947 */ /* 0x000fea0003800000 */
.L_x_2611:
        /* <DEDUP_REMOVED lines=13> */
.L_x_2618:
        /* <DEDUP_REMOVED lines=21> */
.L_x_2622:
[----:B------:R-:W-:Y:S05]  /*50a0*/  BSYNC B1 ;  /* 0x0000000000017941 */ /* 0x000fea0003800000 */
.L_x_2621:
[----:B------:R-:W-:Y:S01]  /*50b0*/  LEA R5, R0, 0x3b800000, 0x17 ;  /* 0x3b80000000057811 */ /* 0x000fe200078eb8ff */
[----:B------:R-:W-:-:S05]  /*50c0*/  IMAD.SHL.U32 R0, R3, 0x100000, RZ ;  /* 0x0010000003007824 */ /* 0x000fca00078e00ff */
[----:B------:R-:W-:-:S07]  /*50d0*/  LOP3.LUT R0, R5, R0, R6, 0xfe, !PT ;  /* 0x0000000005007212 */ /* 0x000fce00078efe06 */
.L_x_2620:
[----:B------:R-:W-:Y:S05]  /*50e0*/  BSYNC B0 ;  /* 0x0000000000007941 */ /* 0x000fea0003800000 */
.L_x_2619:
[----:B------:R-:W-:-:S04]  /*50f0*/  F2FP.BF16.F32.PACK_AB R0, RZ, R0 ;  /* 0x00000000ff00723e */ /* 0x000fc800000010ff */
[----:B------:R-:W-:Y:S01]  /*5100*/  PRMT R18, R0, 0x7610, R18 ;  /* 0x0000761000127816 */ /* 0x000fe20000000012 */
[----:B------:R-:W-:Y:S06]  /*5110*/  BRA `(.L_x_2604) ;  /* 0x0000000400287947 */ /* 0x000fec0003800000 */
.L_x_2617:
        /* <DEDUP_REMOVED lines=21> */
.L_x_2626:
[----:B------:R-:W-:Y:S05]  /*5270*/  BSYNC B1 ;  /* 0x0000000000017941 */ /* 0x000fea0003800000 */
.L_x_2625:
[----:B------:R-:W-:Y:S01]  /*5280*/  LEA R5, R0, 0x37800000, 0x17 ;  /* 0x3780000000057811 */ /* 0x000fe200078eb8ff */
[----:B------:R-:W-:-:S05]  /*5290*/  IMAD.SHL.U32 R0, R3, 0x200000, RZ ;  /* 0x0020000003007824 */ /* 0x000fca00078e00ff */
[----:B------:R-:W-:-:S07]  /*52a0*/  LOP3.LUT R0, R5, R0, R6, 0xfe, !PT ;  /* 0x0000000005007212 */ /* 0x000fce00078efe06 */
.L_x_2624:
[----:B------:R-:W-:Y:S05]  /*52b0*/  BSYNC B0 ;  /* 0x0000000000007941 */ /* 0x000fea0003800000 */
.L_x_2623:
[----:B------:R-:W-:-:S04]  /*52c0*/  F2FP.BF16.F32.PACK_AB R0, RZ, R0 ;  /* 0x00000000ff00723e */ /* 0x000fc800000010ff */
[----:B------:R-:W-:Y:S01]  /*52d0*/  PRMT R18, R0, 0x7610, R18 ;  /* 0x0000761000127816 */ /* 0x000fe20000000012 */
[----:B------:R-:W-:Y:S06]  /*52e0*/  BRA `(.L_x_2604) ;  /* 0x0000000000b47947 */ /* 0x000fec0003800000 */
.L_x_2616:
        /* <DEDUP_REMOVED lines=14> */
.L_x_2630:
[----:B------:R-:W-:Y:S05]  /*53d0*/  BSYNC B0 ;  /* 0x0000000000007941 */ /* 0x000fea0003800000 */
.L_x_2629:
[----:B------:R-:W-:-:S04]  /*53e0*/  F2FP.BF16.F32.PACK_AB R0, RZ, R0 ;  /* 0x00000000ff00723e */ /* 0x000fc800000010ff */
[----:B------:R-:W-:Y:S01]  /*53f0*/  PRMT R18, R0, 0x7610, R18 ;  /* 0x0000761000127816 */ /* 0x000fe20000000012 */
[----:B------:R-:W-:Y:S06]  /*5400*/  BRA `(.L_x_2604) ;  /* 0x00000000006c7947 */ /* 0x000fec0003800000 */
.L_x_2603:
        /* <DEDUP_REMOVED lines=16> */
.L_x_2631:
[----:B------:R-:W-:Y:S01]  /*5510*/  PRMT R18, RZ, 0x7610, R18 ;  /* 0x00007610ff127816 */ /* 0x000fe20000000012 */
[----:B------:R-:W-:Y:S06]  /*5520*/  BRA `(.L_x_2604) ;  /* 0x0000000000247947 */ /* 0x000fec0003800000 */
.L_x_2628:
[----:B------:R-:W2:Y:S02]  /*5530*/  LDG.E.64 R4, desc[UR36][R4.64] ;  /* 0x0000002404047981 */ /* 0x000ea4000c1e1b00 */
[----:B--2---:R-:W0:Y:S02]  /*5540*/  I2F.U64 R0, R4 ;  /* 0x0000000400007312 */ /* 0x004e240000301000 */
[----:B0-----:R-:W-:-:S04]  /*5550*/  F2FP.BF16.F32.PACK_AB R0, RZ, R0 ;  /* 0x00000000ff00723e */ /* 0x001fc800000010ff */
[----:B------:R-:W-:Y:S01]  /*5560*/  PRMT R18, R0, 0x7610, R18 ;  /* 0x0000761000127816 */ /* 0x000fe20000000012 */
[----:B------:R-:W-:Y:S06]  /*5570*/  BRA `(.L_x_2604) ;  /* 0x0000000000107947 */ /* 0x000fec0003800000 */
.L_x_2627:
[----:B------:R-:W2:Y:S02]  /*5580*/  LDG.E R4, desc[UR36][R4.64] ;  /* 0x0000002404047981 */ /* 0x000ea4000c1e1900 */
[----:B--2---:R-:W-:-:S04]  /*5590*/  I2FP.F32.U32 R0, R4 ;  /* 0x0000000400007245 */ /* 0x004fc80000201000 */
[----:B------:R-:W-:-:S04]  /*55a0*/  F2FP.BF16.F32.PACK_AB R0, RZ, R0 ;  /* 0x00000000ff00723e */ /* 0x000fc800000010ff */
[----:B------:R-:W-:-:S07]  /*55b0*/  PRMT R18, R0, 0x7610, R18 ;  /* 0x0000761000127816 */ /* 0x000fce0000000012 */
.L_x_2604:
[----:B------:R-:W1:Y:S01]  /*55c0*/  LDC.U8 R6, c[0x0][0x235] ;  /* 0x00008d40ff067b82 */ /* 0x000e620000000000 */
[----:B------:R-:W-:Y:S02]  /*55d0*/  ULDC UR4, c[0x0][0x23c] ;  /* 0x00008f0000047ab9 */ /* 0x000fe40000000800 */
[----:B------:R-:W-:-:S05]  /*55e0*/  IMAD R3, R24, UR4, RZ ;  /* 0x0000000418037c24 */ /* 0x000fca000f8e02ff */
[----:B0-----:R-:W0:Y:S01]  /*55f0*/  LDC.64 R4, c[0x0][0x228] ;  /* 0x00008a00ff047b82 */ /* 0x001e220000000a00 */
[----:B-1----:R-:W-:-:S04]  /*5600*/  PRMT R0, R6, 0x9910, RZ ;  /* 0x0000991006007816 */ /* 0x002fc800000000ff */
        /* <DEDUP_REMOVED lines=17> */
.L_x_2635:
[----:B------:R-:W2:Y:S02]  /*5720*/  LDG.E.U8 R4, desc[UR36][R4.64] ;  /* 0x0000002404047981 */ /* 0x000ea4000c1e1100 */
[----:B--2---:R-:W-:-:S04]  /*5730*/  I2FP.F32.U32 R0, R4 ;  /* 0x0000000400007245 */ /* 0x004fc80000201000 */
[----:B------:R-:W-:-:S04]  /*5740*/  F2FP.BF16.F32.PACK_AB R0, RZ, R0 ;  /* 0x00000000ff00723e */ /* 0x000fc800000010ff */
[----:B------:R-:W-:Y:S01]  /*5750*/  PRMT R24, R0, 0x7610, R24 ;  /* 0x0000761000187816 */ /* 0x000fe20000000018 */
[----:B------:R-:W-:Y:S06]  /*5760*/  BRA `(.L_x_2637) ;  /* 0x0000000c00c87947 */ /* 0x000fec0003800000 */
.L_x_2634:
        /* <DEDUP_REMOVED lines=11> */
.L_x_2639:
[----:B------:R-:W2:Y:S02]  /*5820*/  LDG.E R4, desc[UR36][R4.64] ;  /* 0x0000002404047981 */ /* 0x000ea4000c1e1900 */
[----:B--2---:R-:W-:-:S04]  /*5830*/  I2FP.F32.S32 R0, R4 ;  /* 0x0000000400007245 */ /* 0x004fc80000201400 */
[----:B------:R-:W-:-:S04]  /*5840*/  F2FP.BF16.F32.PACK_AB R0, RZ, R0 ;  /* 0x00000000ff00723e */ /* 0x000fc800000010ff */
[----:B------:R-:W-:Y:S01]  /*5850*/  PRMT R24, R0, 0x7610, R24 ;  /* 0x0000761000187816 */ /* 0x000fe20000000018 */
[----:B------:R-:W-:Y:S06]  /*5860*/  BRA `(.L_x_2637) ;  /* 0x0000000c00887947 */ /* 0x000fec0003800000 */
.L_x_2638:
[----:B------:R-:W2:Y:S02]  /*5870*/  LDG.E.U16 R4, desc[UR36][R4.64] ;  /* 0x0000002404047981 */ /* 0x000ea4000c1e1500 */
[----:B--2---:R-:W0:Y:S02]  /*5880*/  I2F.S16 R0, R4 ;  /* 0x0000000400007306 */ /* 0x004e240000101400 */
[----:B0-----:R-:W-:-:S04]  /*5890*/  F2FP.BF16.F32.PACK_AB R0, RZ, R0 ;  /* 0x00000000ff00723e */ /* 0x001fc800000010ff */
[----:B------:R-:W-:Y:S01]  /*58a0*/  PRMT R24, R0, 0x7610, R24 ;  /* 0x0000761000187816 */ /* 0x000fe20000000018 */
[----:B------:R-:W-:Y:S06]  /*58b0*/  BRA `(.L_x_2637) ;  /* 0x0000000c00747947 */ /* 0x000fec0003800000 */
.L_x_2633:
        /* <DEDUP_REMOVED lines=9> */
.L_x_2641:
[----:B------:R-:W2:Y:S02]  /*5950*/  LDG.E.U16 R0, desc[UR36][R4.64] ;  /* 0x0000002404007981 */ /* 0x000ea4000c1e1500 */
[----:B--2---:R-:W-:-:S05]  /*5960*/  HADD2.F32 R0, -RZ, R0.H0_H0 ;  /* 0x20000000ff007230 */ /* 0x004fca0000004100 */
[----:B------:R-:W-:-:S04]  /*5970*/  F2FP.BF16.F32.PACK_AB R0, RZ, R0 ;  /* 0x00000000ff00723e */ /* 0x000fc800000010ff */
[----:B------:R-:W-:Y:S01]  /*5980*/  PRMT R24, R0, 0x7610, R24 ;  /* 0x0000761000187816 */ /* 0x000fe20000000018 */
[----:B------:R-:W-:Y:S06]  /*5990*/  BRA `(.L_x_2637) ;  /* 0x0000000c003c7947 */ /* 0x000fec0003800000 */
.L_x_2640:
        /* <DEDUP_REMOVED lines=9> */
.L_x_2643:
[----:B------:R-:W2:Y:S02]  /*5a30*/  LDG.E.U16 R4, desc[UR36][R4.64] ;  /* 0x0000002404047981 */ /* 0x000ea4000c1e1500 */
[----:B--2---:R-:W-:-:S05]  /*5a40*/  HADD2.F32 R0, -RZ, R4.H0_H0 ;  /* 0x20000004ff007230 */ /* 0x004fca0000004100 */
[----:B------:R-:W-:-:S04]  /*5a50*/  F2FP.BF16.F32.PACK_AB R0, RZ, R0 ;  /* 0x00000000ff00723e */ /* 0x000fc800000010ff */
[----:B------:R-:W-:Y:S01]  /*5a60*/  PRMT R24, R0, 0x7610, R24 ;  /* 0x0000761000187816 */ /* 0x000fe20000000018 */
[----:B------:R-:W-:Y:S06]  /*5a70*/  BRA `(.L_x_2637) ;  /* 0x0000000c00047947 */ /* 0x000fec0003800000 */
.L_x_2642:
        /* <DEDUP_REMOVED lines=9> */
.L_x_2632:
        /* <DEDUP_REMOVED lines=14> */
.L_x_2646:
        /* <DEDUP_REMOVED lines=9> */
.L_x_2645:
        /* <DEDUP_REMOVED lines=28> */
.L_x_2648:
        /* <DEDUP_REMOVED lines=15> */
.L_x_2647:
[----:B------:R0:W5:Y:S01]  /*5f30*/  LDG.E.U16 R24, desc[UR36][R4.64] ;  /* 0x0000002404187981 */ /* 0x000162000c1e1500 */
[----:B------:R-:W-:Y:S05]  /*5f40*/  BRA `(.L_x_2637) ;  /* 0x0000000400d07947 */ /* 0x000fea0003800000 */
.L_x_2644:
        /* <DEDUP_REMOVED lines=13> */
.L_x_2651:
        /* <DEDUP_REMOVED lines=21> */
.L_x_2655:
[----:B------:R-:W-:Y:S05]  /*6170*/  BSYNC B1 ;  /* 0x0000000000017941 */ /* 0x000fea0003800000 */
.L_x_2654:
[----:B------:R-:W-:Y:S01]  /*6180*/  LEA R5, R0, 0x3b800000, 0x17 ;  /* 0x3b80000000057811 */ /* 0x000fe200078eb8ff */
[----:B------:R-:W-:-:S05]  /*6190*/  IMAD.SHL.U32 R0, R3, 0x100000, RZ ;  /* 0x0010000003007824 */ /* 0x000fca00078e00ff */
[----:B------:R-:W-:-:S07]  /*61a0*/  LOP3.LUT R0, R5, R0, R6, 0xfe, !PT ;  /* 0x0000000005007212 */ /* 0x000fce00078efe06 */
.L_x_2653:
[----:B------:R-:W-:Y:S05]  /*61b0*/  BSYNC B0 ;  /* 0x0000000000007941 */ /* 0x000fea0003800000 */
.L_x_2652:
[----:B------:R-:W-:-:S04]  /*61c0*/  F2FP.BF16.F32.PACK_AB R0, RZ, R0 ;  /* 0x00000000ff00723e */ /* 0x000fc800000010ff */
[----:B------:R-:W-:Y:S01]  /*61d0*/  PRMT R24, R0, 0x7610, R24 ;  /* 0x0000761000187816 */ /* 0x000fe20000000018 */
[----:B------:R-:W-:Y:S06]  /*61e0*/  BRA `(.L_x_2637) ;  /* 0x0000000400287947 */ /* 0x000fec0003800000 */
.L_x_2650:
        /* <DEDUP_REMOVED lines=21> */
.L_x_2659:
[----:B------:R-:W-:Y:S05]  /*6340*/  BSYNC B1 ;  /* 0x0000000000017941 */ /* 0x000fea0003800000 */
.L_x_2658:
[----:B------:R-:W-:Y:S01]  /*6350*/  LEA R5, R0, 0x37800000, 0x17 ;  /* 0x3780000000057811 */ /* 0x000fe200078eb8ff */
[----:B------:R-:W-:-:S05]  /*6360*/  IMAD.SHL.U32 R0, R3, 0x200000, RZ ;  /* 0x0020000003007824 */ /* 0x000fca00078e00ff */
[----:B------:R-:W-:-:S07]  /*6370*/  LOP3.LUT R0, R5, R0, R6, 0xfe, !PT ;  /* 0x0000000005007212 */ /* 0x000fce00078efe06 */
.L_x_2657:
[----:B------:R-:W-:Y:S05]  /*6380*/  BSYNC B0 ;  /* 0x0000000000007941 */ /* 0x000fea0003800000 */
.L_x_2656:
[----:B------:R-:W-:-:S04]  /*6390*/  F2FP.BF16.F32.PACK_AB R0, RZ, R0 ;  /* 0x00000000ff00723e */ /* 0x000fc800000010ff */
[----:B------:R-:W-:Y:S01]  /*63a0*/  PRMT R24, R0, 0x7610, R24 ;  /* 0x0000761000187816 */ /* 0x000fe20000000018 */
[----:B------:R-:W-:Y:S06]  /*63b0*/  BRA `(.L_x_2637) ;  /* 0x0000000000b47947 */ /* 0x000fec0003800000 */
.L_x_2649:
        /* <DEDUP_REMOVED lines=14> */
.L_x_2663:
[----:B------:R-:W-:Y:S05]  /*64a0*/  BSYNC B0 ;  /* 0x0000000000007941 */ /* 0x000fea0003800000 */
.L_x_2662:
[----:B------:R-:W-:-:S04]  /*64b0*/  F2FP.BF16.F32.PACK_AB R0, RZ, R0 ;  /* 0x00000000ff00723e */ /* 0x000fc800000010ff */
[----:B------:R-:W-:Y:S01]  /*64c0*/  PRMT R24, R0, 0x7610, R24 ;  /* 0x0000761000187816 */ /* 0x000fe20000000018 */
[----:B------:R-:W-:Y:S06]  /*64d0*/  BRA `(.L_x_2637) ;  /* 0x00000000006c7947 */ /* 0x000fec0003800000 */
.L_x_2636:
        /* <DEDUP_REMOVED lines=16> */
.L_x_2664:
[----:B------:R-:W-:Y:S01]  /*65e0*/  PRMT R24, RZ, 0x7610, R24 ;  /* 0x00007610ff187816 */ /* 0x000fe20000000018 */
[----:B------:R-:W-:Y:S06]  /*65f0*/  BRA `(.L_x_2637) ;  /* 0x0000000000247947 */ /* 0x000fec0003800000 */
.L_x_2661:
[----:B------:R-:W2:Y:S02]  /*6600*/  LDG.E.64 R4, desc[UR36][R4.64] ;  /* 0x0000002404047981 */ /* 0x000ea4000c1e1b00 */
[----:B--2---:R-:W0:Y:S02]  /*6610*/  I2F.U64 R0, R4 ;  /* 0x0000000400007312 */ /* 0x004e240000301000 */
[----:B0-----:R-:W-:-:S04]  /*6620*/  F2FP.BF16.F32.PACK_AB R0, RZ, R0 ;  /* 0x00000000ff00723e */ /* 0x001fc800000010ff */
[----:B------:R-:W-:Y:S01]  /*6630*/  PRMT R24, R0, 0x7610, R24 ;  /* 0x0000761000187816 */ /* 0x000fe20000000018 */
[----:B------:R-:W-:Y:S06]  /*6640*/  BRA `(.L_x_2637) ;  /* 0x0000000000107947 */ /* 0x000fec0003800000 */
.L_x_2660:
[----:B------:R-:W2:Y:S02]  /*6650*/  LDG.E R4, desc[UR36][R4.64] ;  /* 0x0000002404047981 */ /* 0x000ea4000c1e1900 */
[----:B--2---:R-:W-:-:S04]  /*6660*/  I2FP.F32.U32 R0, R4 ;  /* 0x0000000400007245 */ /* 0x004fc80000201000 */
[----:B------:R-:W-:-:S04]  /*6670*/  F2FP.BF16.F32.PACK_AB R0, RZ, R0 ;  /* 0x00000000ff00723e */ /* 0x000fc800000010ff */
[----:B------:R-:W-:-:S07]  /*6680*/  PRMT R24, R0, 0x7610, R24 ;  /* 0x0000761000187816 */ /* 0x000fce0000000018 */
.L_x_2637:
[----:B------:R-:W-:-:S07]  /*6690*/  VIADD R27, R27, 0x80 ;  /* 0x000000801b1b7836 */ /* 0x000fce0000000000 */
.L_x_2598:
[----:B------:R-:W-:Y:S05]  /*66a0*/  BSYNC B6 ;  /* 0x0000000000067941 */ /* 0x000fea0003800000 */
.L_x_2597:
        /* <DEDUP_REMOVED lines=26> */
.L_x_2670:
[----:B------:R-:W2:Y:S02]  /*6850*/  LDG.E.U8 R4, desc[UR36][R4.64] ;  /* 0x0000002404047981 */ /* 0x000ea4000c1e1100 */
[----:B--2---:R-:W-:-:S04]  /*6860*/  I2FP.F32.U32 R0, R4 ;  /* 0x0000000400007245 */ /* 0x004fc80000201000 */
[----:B------:R-:W-:-:S04]  /*6870*/  F2FP.BF16.F32.PACK_AB R0, RZ, R0 ;  /* 0x00000000ff00723e */ /* 0x000fc800000010ff */
[----:B------:R-:W-:Y:S01]  /*6880*/  PRMT R17, R0, 0x7610, R17 ;  /* 0x0000761000117816 */ /* 0x000fe20000000011 */
[----:B------:R-:W-:Y:S06]  /*6890*/  BRA `(.L_x_2672) ;  /* 0x0000000c00c87947 */ /* 0x000fec0003800000 */
.L_x_2669:
        /* <DEDUP_REMOVED lines=11> */
.L_x_2674:
[----:B------:R-:W2:Y:S02]  /*6950*/  LDG.E R4, desc[UR36][R4.64] ;  /* 0x0000002404047981 */ /* 0x000ea4000c1e1900 */
[----:B--2---:R-:W-:-:S04]  /*6960*/  I2FP.F32.S32 R0, R4 ;  /* 0x0000000400007245 */ /* 0x004fc80000201400 */
[----:B------:R-:W-:-:S04]  /*6970*/  F2FP.BF16.F32.PACK_AB R0, RZ, R0 ;  /* 0x00000000ff00723e */ /* 0x000fc800000010ff */
[----:B------:R-:W-:Y:S01]  /*6980*/  PRMT R17, R0, 0x7610, R17 ;  /* 0x0000761000117816 */ /* 0x000fe20000000011 */
[----:B------:R-:W-:Y:S06]  /*6990*/  BRA `(.L_x_2672) ;  /* 0x0000000c00887947 */ /* 0x000fec0003800000 */
.L_x_2673:
[----:B------:R-:W2:Y:S02]  /*69a0*/  LDG.E.U16 R4, desc[UR36][R4.64] ;  /* 0x0000002404047981 */ /* 0x000ea4000c1e1500 */
[----:B--2---:R-:W0:Y:S02]  /*69b0*/  I2F.S16 R0, R4 ;  /* 0x0000000400007306 */ /* 0x004e240000101400 */
[----:B0-----:R-:W-:-:S04]  /*69c0*/  F2FP.BF16.F32.PACK_AB R0, RZ, R0 ;  /* 0x00000000ff00723e */ /* 0x001fc800000010ff */
[----:B------:R-:W-:Y:S01]  /*69d0*/  PRMT R17, R0, 0x7610, R17 ;  /* 0x0000761000117816 */ /* 0x000fe20000000011 */
[----:B------:R-:W-:Y:S06]  /*69e0*/  BRA `(.L_x_2672) ;  /* 0x0000000c00747947 */ /* 0x000fec0003800000 */
.L_x_2668:
        /* <DEDUP_REMOVED lines=9> */
.L_x_2676:
[----:B------:R-:W2:Y:S02]  /*6a80*/  LDG.E.U16 R0, desc[UR36][R4.64] ;  /* 0x0000002404007981 */ /* 0x000ea4000c1e1500 */
[----:B--2---:R-:W-:-:S05]  /*6a90*/  HADD2.F32 R0, -RZ, R0.H0_H0 ;  /* 0x20000000ff007230 */ /* 0x004fca0000004100 */
[----:B------:R-:W-:-:S04]  /*6aa0*/  F2FP.BF16.F32.PACK_AB R0, RZ, R0 ;  /* 0x00000000ff00723e */ /* 0x000fc800000010ff */
[----:B------:R-:W-:Y:S01]  /*6ab0*/  PRMT R17, R0, 0x7610, R17 ;  /* 0x0000761000117816 */ /* 0x000fe20000000011 */
[----:B------:R-:W-:Y:S06]  /*6ac0*/  BRA `(.L_x_2672) ;  /* 0x0000000c003c7947 */ /* 0x000fec0003800000 */
.L_x_2675:
        /* <DEDUP_REMOVED lines=9> */
.L_x_2678:
[----:B------:R-:W2:Y:S02]  /*6b60*/  LDG.E.U16 R4, desc[UR36][R4.64] ;  /* 0x0000002404047981 */ /* 0x000ea4000c1e1500 */
[----:B--2---:R-:W-:-:S05]  /*6b70*/  HADD2.F32 R0, -RZ, R4.H0_H0 ;  /* 0x20000004ff007230 */ /* 0x004fca0000004100 */
[----:B------:R-:W-:-:S04]  /*6b80*/  F2FP.BF16.F32.PACK_AB R0, RZ, R0 ;  /* 0x00000000ff00723e */ /* 0x000fc800000010ff */
[----:B------:R-:W-:Y:S01]  /*6b90*/  PRMT R17, R0, 0x7610, R17 ;  /* 0x0000761000117816 */ /* 0x000fe20000000011 */
[----:B------:R-:W-:Y:S06]  /*6ba0*/  BRA `(.L_x_2672) ;  /* 0x0000000c00047947 */ /* 0x000fec0003800000 */
.L_x_2677:
        /* <DEDUP_REMOVED lines=9> */
.L_x_2667:
        /* <DEDUP_REMOVED lines=14> */
.L_x_2681:
        /* <DEDUP_REMOVED lines=9> */
.L_x_2680:
        /* <DEDUP_REMOVED lines=28> */
.L_x_2683:
        /* <DEDUP_REMOVED lines=15> */
.L_x_2682:
[----:B------:R0:W5:Y:S01]  /*7060*/  LDG.E.U16 R17, desc[UR36][R4.64] ;  /* 0x0000002404117981 */ /* 0x000162000c1e1500 */
[----:B------:R-:W-:Y:S05]  /*7070*/  BRA `(.L_x_2672) ;  /* 0x0000000400d07947 */ /* 0x000fea0003800000 */
.L_x_2679:
        /* <DEDUP_REMOVED lines=13> */
.L_x_2686:
        /* <DEDUP_REMOVED lines=21> */
.L_x_2690:
[----:B------:R-:W-:Y:S05]  /*72a0*/  BSYNC B1 ;  /* 0x0000000000017941 */ /* 0x000fea0003800000 */
.L_x_2689:
[----:B------:R-:W-:Y:S01]  /*72b0*/  LEA R5, R0, 0x3b800000, 0x17 ;  /* 0x3b80000000057811 */ /* 0x000fe200078eb8ff */
[----:B------:R-:W-:-:S05]  /*72c0*/  IMAD.SHL.U32 R0, R3, 0x100000, RZ ;  /* 0x0010000003007824 */ /* 0x000fca00078e00ff */
[----:B------:R-:W-:-:S07]  /*72d0*/  LOP3.LUT R0, R5, R0, R6, 0xfe, !PT ;  /* 0x0000000005007212 */ /* 0x000fce00078efe06 */
.L_x_2688:
[----:B------:R-:W-:Y:S05]  /*72e0*/  BSYNC B0 ;  /* 0x0000000000007941 */ /* 0x000fea0003800000 */
.L_x_2687:
[----:B------:R-:W-:-:S04]  /*72f0*/  F2FP.BF16.F32.PACK_AB R0, RZ, R0 ;  /* 0x00000000ff00723e */ /* 0x000fc800000010ff */
[----:B------:R-:W-:Y:S01]  /*7300*/  PRMT R17, R0, 0x7610, R17 ;  /* 0x0000761000117816 */ /* 0x000fe20000000011 */
[----:B------:R-:W-:Y:S06]  /*7310*/  BRA `(.L_x_2672) ;  /* 0x0000000400287947 */ /* 0x000fec0003800000 */
.L_x_2685:
        /* <DEDUP_REMOVED lines=21> */
.L_x_2694:
[----:B------:R-:W-:Y:S05]  /*7470*/  BSYNC B1 ;  /* 0x0000000000017941 */ /* 0x000fea0003800000 */
.L_x_2693:
[----:B------:R-:W-:Y:S01]  /*7480*/  LEA R5, R0, 0x37800000, 0x17 ;  /* 0x3780000000057811 */ /* 0x000fe200078eb8ff */
[----:B------:R-:W-:-:S05]  /*7490*/  IMAD.SHL.U32 R0, R3, 0x200000, RZ ;  /* 0x0020000003007824 */ /* 0x000fca00078e00ff */
[----:B------:R-:W-:-:S07]  /*74a0*/  LOP3.LUT R0, R5, R0, R6, 0xfe, !PT ;  /* 0x0000000005007212 */ /* 0x000fce00078efe06 */
.L_x_2692:
[----:B------:R-:W-:Y:S05]  /*74b0*/  BSYNC B0 ;  /* 0x0000000000007941 */ /* 0x000fea0003800000 */
.L_x_2691:
[----:B------:R-:W-:-:S04]  /*74c0*/  F2FP.BF16.F32.PACK_AB R0, RZ, R0 ;  /* 0x00000000ff00723e */ /* 0x000fc800000010ff */
[----:B------:R-:W-:Y:S01]  /*74d0*/  PRMT R17, R0, 0x7610, R17 ;  /* 0x0000761000117816 */ /* 0x000fe20000000011 */
[----:B------:R-:W-:Y:S06]  /*74e0*/  BRA `(.L_x_2672) ;  /* 0x0000000000b47947 */ /* 0x000fec0003800000 */
.L_x_2684:
        /* <DEDUP_REMOVED lines=14> */
.L_x_2698:
[----:B------:R-:W-:Y:S05]  /*75d0*/  BSYNC B0 ;  /* 0x0000000000007941 */ /* 0x000fea0003800000 */
.L_x_2697:
[----:B------:R-:W-:-:S04]  /*75e0*/  F2FP.BF16.F32.PACK_AB R0, RZ, R0 ;  /* 0x00000000ff00723e */ /* 0x000fc800000010ff */
[----:B------:R-:W-:Y:S01]  /*75f0*/  PRMT R17, R0, 0x7610, R17 ;  /* 0x0000761000117816 */ /* 0x000fe20000000011 */
[----:B------:R-:W-:Y:S06]  /*7600*/  BRA `(.L_x_2672) ;  /* 0x00000000006c7947 */ /* 0x000fec0003800000 */
.L_x_2671:
        /* <DEDUP_REMOVED lines=16> */
.L_x_2699:
[----:B------:R-:W-:Y:S01]  /*7710*/  PRMT R17, RZ, 0x7610, R17 ;  /* 0x00007610ff117816 */ /* 0x000fe20000000011 */
[----:B------:R-:W-:Y:S06]  /*7720*/  BRA `(.L_x_2672) ;  /* 0x0000000000247947 */ /* 0x000fec0003800000 */
.L_x_2696:
[----:B------:R-:W2:Y:S02]  /*7730*/  LDG.E.64 R4, desc[UR36][R4.64] ;  /* 0x0000002404047981 */ /* 0x000ea4000c1e1b00 */
[----:B--2---:R-:W0:Y:S02]  /*7740*/  I2F.U64 R0, R4 ;  /* 0x0000000400007312 */ /* 0x004e240000301000 */
[----:B0-----:R-:W-:-:S04]  /*7750*/  F2FP.BF16.F32.PACK_AB R0, RZ, R0 ;  /* 0x00000000ff00723e */ /* 0x001fc800000010ff */
[----:B------:R-:W-:Y:S01]  /*7760*/  PRMT R17, R0, 0x7610, R17 ;  /* 0x0000761000117816 */ /* 0x000fe20000000011 */
[----:B------:R-:W-:Y:S06]  /*7770*/  BRA `(.L_x_2672) ;  /* 0x0000000000107947 */ /* 0x000fec0003800000 */
.L_x_2695:
[----:B------:R-:W2:Y:S02]  /*7780*/  LDG.E R4, desc[UR36][R4.64] ;  /* 0x0000002404047981 */ /* 0x000ea4000c1e1900 */
[----:B--2---:R-:W-:-:S04]  /*7790*/  I2FP.F32.U32 R0, R4 ;  /* 0x0000000400007245 */ /* 0x004fc80000201000 */
[----:B------:R-:W-:-:S04]  /*77a0*/  F2FP.BF16.F32.PACK_AB R0, RZ, R0 ;  /* 0x00000000ff00723e */ /* 0x000fc800000010ff */
[----:B------:R-:W-:-:S07]  /*77b0*/  PRMT R17, R0, 0x7610, R17 ;  /* 0x0000761000117816 */ /* 0x000fce0000000011 */
.L_x_2672:
        /* <DEDUP_REMOVED lines=21> */
.L_x_2703:
[----:B------:R-:W2:Y:S02]  /*7910*/  LDG.E.U8 R4, desc[UR36][R4.64] ;  /* 0x0000002404047981 */ /* 0x000ea4000c1e1100 */
[----:B--2---:R-:W-:-:S04]  /*7920*/  I2FP.F32.U32 R0, R4 ;  /* 0x0000000400007245 */ /* 0x004fc80000201000 */
[----:B------:R-:W-:Y:S01]  /*7930*/  F2FP.BF16.F32.PACK_AB R0, RZ, R0 ;  /* 0x00000000ff00723e */ /* 0x000fe200000010ff */
[----:B------:R-:W-:Y:S06]  /*7940*/  BRA `(.L_x_2666) ;  /* 0x0000000c008c7947 */ /* 0x000fec0003800000 */
.L_x_2702:
        /* <DEDUP_REMOVED lines=10> */
.L_x_2706:
[----:B------:R-:W2:Y:S02]  /*79f0*/  LDG.E R4, desc[UR36][R4.64] ;  /* 0x0000002404047981 */ /* 0x000ea4000c1e1900 */
[----:B--2---:R-:W-:-:S04]  /*7a00*/  I2FP.F32.S32 R0, R4 ;  /* 0x0000000400007245 */ /* 0x004fc80000201400 */
[----:B------:R-:W-:Y:S01]  /*7a10*/  F2FP.BF16.F32.PACK_AB R0, RZ, R0 ;  /* 0x00000000ff00723e */ /* 0x000fe200000010ff */
[----:B------:R-:W-:Y:S06]  /*7a20*/  BRA `(.L_x_2666) ;  /* 0x0000000c00547947 */ /* 0x000fec0003800000 */
.L_x_2705:
[----:B------:R-:W2:Y:S02]  /*7a30*/  LDG.E.U16 R4, desc[UR36][R4.64] ;  /* 0x0000002404047981 */ /* 0x000ea4000c1e1500 */
[----:B--2---:R-:W0:Y:S02]  /*7a40*/  I2F.S16 R0, R4 ;  /* 0x0000000400007306 */ /* 0x004e240000101400 */
[----:B0-----:R-:W-:Y:S01]  /*7a50*/  F2FP.BF16.F32.PACK_AB R0, RZ, R0 ;  /* 0x00000000ff00723e */ /* 0x001fe200000010ff */
[----:B------:R-:W-:Y:S06]  /*7a60*/  BRA `(.L_x_2666) ;  /* 0x0000000c00447947 */ /* 0x000fec0003800000 */
.L_x_2701:
        /* <DEDUP_REMOVED lines=9> */
.L_x_2708:
[----:B------:R-:W2:Y:S02]  /*7b00*/  LDG.E.U16 R0, desc[UR36][R4.64] ;  /* 0x0000002404007981 */ /* 0x000ea4000c1e1500 */
[----:B--2---:R-:W-:-:S05]  /*7b10*/  HADD2.F32 R0, -RZ, R0.H0_H0 ;  /* 0x20000000ff007230 */ /* 0x004fca0000004100 */
[----:B------:R-:W-:Y:S01]  /*7b20*/  F2FP.BF16.F32.PACK_AB R0, RZ, R0 ;  /* 0x00000000ff00723e */ /* 0x000fe200000010ff */
[----:B------:R-:W-:Y:S06]  /*7b30*/  BRA `(.L_x_2666) ;  /* 0x0000000c00107947 */ /* 0x000fec0003800000 */
.L_x_2707:
        /* <DEDUP_REMOVED lines=9> */
.L_x_2710:
[----:B------:R-:W2:Y:S02]  /*7bd0*/  LDG.E.U16 R4, desc[UR36][R4.64] ;  /* 0x0000002404047981 */ /* 0x000ea4000c1e1500 */
[----:B--2---:R-:W-:-:S05]  /*7be0*/  HADD2.F32 R0, -RZ, R4.H0_H0 ;  /* 0x20000004ff007230 */ /* 0x004fca0000004100 */
[----:B------:R-:W-:Y:S01]  /*7bf0*/  F2FP.BF16.F32.PACK_AB R0, RZ, R0 ;  /* 0x00000000ff00723e */ /* 0x000fe200000010ff */
[----:B------:R-:W-:Y:S06]  /*7c00*/  BRA `(.L_x_2666) ;  /* 0x0000000800dc7947 */ /* 0x000fec0003800000 */
.L_x_2709:
        /* <DEDUP_REMOVED lines=8> */
.L_x_2700:
        /* <DEDUP_REMOVED lines=13> */
.L_x_2713:
        /* <DEDUP_REMOVED lines=8> */
.L_x_2712:
        /* <DEDUP_REMOVED lines=28> */
.L_x_2715:
        /* <DEDUP_REMOVED lines=12> */
[----:B------:R-:W-:Y:S01]  /*8060*/  F2FP.BF16.F32.PACK_AB R0, RZ, R0 ;  /* 0x00000000ff00723e */ /* 0x000fe200000010ff */
[----:B------:R-:W-:Y:S06]  /*8070*/  BRA `(.L_x_2666) ;  /* 0x0000000400c07947 */ /* 0x000fec0003800000 */
.L_x_2714:
[----:B------:R1:W5:Y:S01]  /*8080*/  LDG.E.U16 R0, desc[UR36][R4.64] ;  /* 0x0000002404007981 */ /* 0x000362000c1e1500 */
[----:B------:R-:W-:Y:S05]  /*8090*/  BRA `(.L_x_2666) ;  /* 0x0000000400b87947 */ /* 0x000fea0003800000 */
.L_x_2711:
        /* <DEDUP_REMOVED lines=12> */
.L_x_2718:
        /* <DEDUP_REMOVED lines=21> */
.L_x_2722:
[----:B------:R-:W-:Y:S05]  /*82b0*/  BSYNC B1 ;  /* 0x0000000000017941 */ /* 0x000fea0003800000 */
.L_x_2721:
[----:B------:R-:W-:Y:S01]  /*82c0*/  LEA R5, R0, 0x3b800000, 0x17 ;  /* 0x3b80000000057811 */ /* 0x000fe200078eb8ff */
[----:B------:R-:W-:-:S05]  /*82d0*/  IMAD.SHL.U32 R0, R3, 0x100000, RZ ;  /* 0x0010000003007824 */ /* 0x000fca00078e00ff */
[----:B------:R-:W-:-:S07]  /*82e0*/  LOP3.LUT R0, R5, R0, R6, 0xfe, !PT ;  /* 0x0000000005007212 */ /* 0x000fce00078efe06 */
.L_x_2720:
[----:B------:R-:W-:Y:S05]  /*82f0*/  BSYNC B0 ;  /* 0x0000000000007941 */ /* 0x000fea0003800000 */
.L_x_2719:
[----:B------:R-:W-:Y:S01]  /*8300*/  F2FP.BF16.F32.PACK_AB R0, RZ, R0 ;  /* 0x00000000ff00723e */ /* 0x000fe200000010ff */
[----:B------:R-:W-:Y:S06]  /*8310*/  BRA `(.L_x_2666) ;  /* 0x0000000400187947 */ /* 0x000fec0003800000 */
.L_x_2717:
        /* <DEDUP_REMOVED lines=21> */
.L_x_2726:
[----:B------:R-:W-:Y:S05]  /*8470*/  BSYNC B1 ;  /* 0x0000000000017941 */ /* 0x000fea0003800000 */
.L_x_2725:
[----:B------:R-:W-:Y:S01]  /*8480*/  LEA R5, R0, 0x37800000, 0x17 ;  /* 0x3780000000057811 */ /* 0x000fe200078eb8ff */
[----:B------:R-:W-:-:S05]  /*8490*/  IMAD.SHL.U32 R0, R3, 0x200000, RZ ;  /* 0x0020000003007824 */ /* 0x000fca00078e00ff */
[----:B------:R-:W-:-:S07]  /*84a0*/  LOP3.LUT R0, R5, R0, R6, 0xfe, !PT ;  /* 0x0000000005007212 */ /* 0x000fce00078efe06 */
.L_x_2724:
[----:B------:R-:W-:Y:S05]  /*84b0*/  BSYNC B0 ;  /* 0x0000000000007941 */ /* 0x000fea0003800000 */
.L_x_2723:
[----:B------:R-:W-:Y:S01]  /*84c0*/  F2FP.BF16.F32.PACK_AB R0, RZ, R0 ;  /* 0x00000000ff00723e */ /* 0x000fe200000010ff */
[----:B------:R-:W-:Y:S06]  /*84d0*/  BRA `(.L_x_2666) ;  /* 0x0000000000a87947 */ /* 0x000fec0003800000 */
.L_x_2716:
        /* <DEDUP_REMOVED lines=14> */
.L_x_2730:
[----:B------:R-:W-:Y:S05]  /*85c0*/  BSYNC B0 ;  /* 0x0000000000007941 */ /* 0x000fea0003800000 */
.L_x_2729:
[----:B------:R-:W-:Y:S01]  /*85d0*/  F2FP.BF16.F32.PACK_AB R0, RZ, R0 ;  /* 0x00000000ff00723e */ /* 0x000fe200000010ff */
[----:B------:R-:W-:Y:S06]  /*85e0*/  BRA `(.L_x_2666) ;  /* 0x0000000000647947 */ /* 0x000fec0003800000 */
.L_x_2704:
        /* <DEDUP_REMOVED lines=16> */
.L_x_2731:
[----:B------:R-:W-:Y:S01]  /*86f0*/  PRMT R0, RZ, 0x7610, R0 ;  /* 0x00007610ff007816 */ /* 0x000fe20000000000 */
[----:B------:R-:W-:Y:S06]  /*8700*/  BRA `(.L_x_2666) ;  /* 0x00000000001c7947 */ /* 0x000fec0003800000 */
.L_x_2728:
[----:B------:R-:W2:Y:S02]  /*8710*/  LDG.E.64 R4, desc[UR36][R4.64] ;  /* 0x0000002404047981 */ /* 0x000ea4000c1e1b00 */
[----:B--2---:R-:W0:Y:S02]  /*8720*/  I2F.U64 R0, R4 ;  /* 0x0000000400007312 */ /* 0x004e240000301000 */
[----:B0-----:R-:W-:Y:S01]  /*8730*/  F2FP.BF16.F32.PACK_AB R0, RZ, R0 ;  /* 0x00000000ff00723e */ /* 0x001fe200000010ff */
[----:B------:R-:W-:Y:S06]  /*8740*/  BRA `(.L_x_2666) ;  /* 0x00000000000c7947 */ /* 0x000fec0003800000 */
.L_x_2727:
[----:B------:R-:W2:Y:S02]  /*8750*/  LDG.E R4, desc[UR36][R4.64] ;  /* 0x0000002404047981 */ /* 0x000ea4000c1e1900 */
[----:B--2---:R-:W-:-:S04]  /*8760*/  I2FP.F32.U32 R0, R4 ;  /* 0x0000000400007245 */ /* 0x004fc80000201000 */
[----:B------:R-:W-:-:S07]  /*8770*/  F2FP.BF16.F32.PACK_AB R0, RZ, R0 ;  /* 0x00000000ff00723e */ /* 0x000fce00000010ff */
.L_x_2666:
[----:B------:R-:W-:Y:S05]  /*8780*/  BSYNC B6 ;  /* 0x0000000000067941 */ /* 0x000fea0003800000 */
.L_x_2665:
[----:B------:R-:W2:Y:S01]  /*8790*/  S2R R25, SR_TID.X ;  /* 0x0000000000197919 */ /* 0x000ea20000002100 */
[----:B------:R-:W-:Y:S01]  /*87a0*/  BSSY B6, `(.L_x_2732) ;  /* 0x000012a000067945 */ /* 0x000fe20003800000 */
[C---:B--2---:R-:W-:Y:S01]  /*87b0*/  ISETP.GE.AND P3, PT, R25.reuse, R16, PT ;  /* 0x000000101900720c */ /* 0x044fe20003f66270 */
[----:B01----:R-:W-:-:S05]  /*87c0*/  VIADD R5, R25, 0x100 ;  /* 0x0000010019057836 */ /* 0x003fca0000000000 */
[----:B------:R-:W-:Y:S01]  /*87d0*/  ISETP.GE.AND P1, PT, R5, R16, PT ;  /* 0x000000100500720c */ /* 0x000fe20003f26270 */
[----:B------:R-:W-:-:S05]  /*87e0*/  VIADD R5, R25, 0x180 ;  /* 0x0000018019057836 */ /* 0x000fca0000000000 */
[-C--:B------:R-:W-:Y:S01]  /*87f0*/  ISETP.GE.AND P2, PT, R5, R16.reuse, PT ;  /* 0x000000100500720c */ /* 0x080fe20003f46270 */
[----:B-----5:R-:W-:Y:S02]  /*8800*/  @!P3 IMAD.U32 R4, R23, 0x10000, RZ ;  /* 0x000100001704b824 */ /* 0x020fe400078e00ff */
[----:B------:R-:W-:Y:S02]  /*8810*/  VIADD R23, R25, 0x80 ;  /* 0x0000008019177836 */ /* 0x000fe40000000000 */
[----:B------:R-:W-:Y:S02]  /*8820*/  @!P3 IMAD.U32 R5, R26, 0x10000, RZ ;  /* 0x000100001a05b824 */ /* 0x000fe400078e00ff */
[----:B------:R-:W-:Y:S01]  /*8830*/  @!P1 IMAD.U32 R18, R18, 0x10000, RZ ;  /* 0x0001000012129824 */ /* 0x000fe200078e00ff */
[----:B------:R-:W-:Y:S01]  /*8840*/  ISETP.GE.AND P0, PT, R23, R16, PT ;  /* 0x000000101700720c */ /* 0x000fe20003f06270 */
[----:B------:R-:W-:Y:S01]  /*8850*/  @!P3 FMUL.FTZ R4, R4, R5 ;  /* 0x000000050404b220 */ /* 0x000fe20000410000 */
[----:B------:R-:W-:-:S03]  /*8860*/  @!P1 IMAD.U32 R5, R24, 0x10000, RZ ;  /* 0x0001000018059824 */ /* 0x000fc600078e00ff */
[----:B------:R-:W-:Y:S02]  /*8870*/  @!P2 IMAD.U32 R0, R0, 0x10000, RZ ;  /* 0x000100000000a824 */ /* 0x000fe400078e00ff */
[----:B------:R-:W-:Y:S01]  /*8880*/  @!P1 FMUL.FTZ R6, R18, R5 ;  /* 0x0000000512069220 */ /* 0x000fe20000410000 */
[----:B------:R-:W-:Y:S01]  /*8890*/  @!P2 IMAD.U32 R5, R17, 0x10000, RZ ;  /* 0x000100001105a824 */ /* 0x000fe200078e00ff */
[----:B------:R-:W0:Y:S01]  /*88a0*/  LDC.U8 R18, c[0x0][0x240] ;  /* 0x00009000ff127b82 */ /* 0x000e220000000000 */
[----:B------:R1:W2:Y:S02]  /*88b0*/  @!P3 F2F.BF16.F32 R3, R4 ;  /* 0x000000040003b304 */ /* 0x0002a40000202000 */
[----:B------:R-:W-:Y:S01]  /*88c0*/  @!P2 FMUL.FTZ R7, R5, R0 ;  /* 0x000000000507a220 */ /* 0x000fe20000410000 */
[----:B------:R-:W-:Y:S02]  /*88d0*/  @!P0 IMAD.U32 R0, R19, 0x10000, RZ ;  /* 0x0001000013008824 */ /* 0x000fe400078e00ff */
[----:B------:R-:W-:-:S03]  /*88e0*/  @!P0 IMAD.U32 R5, R22, 0x10000, RZ ;  /* 0x0001000016058824 */ /* 0x000fc600078e00ff */
[----:B------:R1:W3:Y:S01]  /*88f0*/  @!P1 F2F.BF16.F32 R17, R6 ;  /* 0x0000000600119304 */ /* 0x0002e20000202000 */
[----:B------:R-:W-:-:S07]  /*8900*/  @!P0 FMUL.FTZ R0, R0, R5 ;  /* 0x0000000500008220 */ /* 0x000fce0000410000 */
[----:B------:R1:W4:Y:S08]  /*8910*/  @!P2 F2F.BF16.F32 R19, R7 ;  /* 0x000000070013a304 */ /* 0x0003300000202000 */
[----:B------:R1:W0:Y:S01]  /*8920*/  @!P0 F2F.BF16.F32 R22, R0 ;  /* 0x0000000000168304 */ /* 0x0002220000202000 */
[----:B--23--:R-:W-:Y:S05]  /*8930*/  @P3 BRA `(.L_x_2733) ;  /* 0x0000001000403947 */ /* 0x00cfea0003800000 */
[----:B------:R-:W2:Y:S01]  /*8940*/  LDC.64 R8, c[0x0][0x218] ;  /* 0x00008600ff087b82 */ /* 0x000ea20000000a00 */
[----:B01----:R-:W-:Y:S01]  /*8950*/  PRMT R0, R18, 0x9910, RZ ;  /* 0x0000991012007816 */ /* 0x003fe200000000ff */
[----:B------:R-:W-:Y:S01]  /*8960*/  IMAD R25, R2, 0x200, R25 ;  /* 0x0000020002197824 */ /* 0x000fe200078e0219 */
[----:B------:R-:W-:Y:S02]  /*8970*/  ULDC UR4, c[0x0][0x244] ;  /* 0x0000910000047ab9 */ /* 0x000fe40000000800 */
[----:B------:R-:W-:Y:S01]  /*8980*/  ISETP.GT.AND P0, PT, R0, 0x9, PT ;  /* 0x000000090000780c */ /* 0x000fe20003f04270 */
[----:B------:R-:W-:-:S05]  /*8990*/  IMAD R25, R25, UR4, RZ ;  /* 0x0000000419197c24 */ /* 0x000fca000f8e02ff */
[----:B--2---:R-:W-:-:S05]  /*89a0*/  IADD3 R8, P1, R25, R8, RZ ;  /* 0x0000000819087210 */ /* 0x004fca0007f3e0ff */
        /* <DEDUP_REMOVED lines=15> */
.L_x_2737:
[----:B------:R-:W-:Y:S02]  /*8aa0*/  IMAD.U32 R5, R3, 0x10000, RZ ;  /* 0x0001000003057824 */ /* 0x000fe400078e00ff */
[----:B------:R-:W-:-:S04]  /*8ab0*/  IMAD.MOV.U32 R25, RZ, RZ, R23 ;  /* 0x000000ffff197224 */ /* 0x000fc800078e0017 */
[----:B------:R-:W0:Y:S02]  /*8ac0*/  F2I.S64.TRUNC R4, R5 ;  /* 0x0000000500047311 */ /* 0x000e24000020d900 */
[----:B0-----:R0:W-:Y:S01]  /*8ad0*/  STG.E.U8 desc[UR36][R8.64], R4 ;  /* 0x0000000408007986 */ /* 0x0011e2000c101124 */
[----:B------:R-:W-:Y:S05]  /*8ae0*/  BRA `(.L_x_2733) ;  /* 0x0000000c00d47947 */ /* 0x000fea0003800000 */
.L_x_2736:
        /* <DEDUP_REMOVED lines=11> */
.L_x_2740:
[----:B------:R-:W-:Y:S02]  /*8ba0*/  IMAD.U32 R3, R3, 0x10000, RZ ;  /* 0x0001000003037824 */ /* 0x000fe400078e00ff */
[----:B------:R-:W-:-:S04]  /*8bb0*/  IMAD.MOV.U32 R25, RZ, RZ, R23 ;  /* 0x000000ffff197224 */ /* 0x000fc800078e0017 */
[----:B------:R-:W0:Y:S02]  /*8bc0*/  F2I.FTZ.TRUNC.NTZ R3, R3 ;  /* 0x0000000300037305 */ /* 0x000e24000021f100 */
[----:B0-----:R0:W-:Y:S01]  /*8bd0*/  STG.E desc[UR36][R8.64], R3 ;  /* 0x0000000308007986 */ /* 0x0011e2000c101924 */
[----:B------:R-:W-:Y:S05]  /*8be0*/  BRA `(.L_x_2733) ;  /* 0x0000000c00947947 */ /* 0x000fea0003800000 */
.L_x_2739:
[----:B------:R-:W-:Y:S02]  /*8bf0*/  IMAD.U32 R3, R3, 0x10000, RZ ;  /* 0x0001000003037824 */ /* 0x000fe400078e00ff */
[----:B------:R-:W-:-:S04]  /*8c00*/  IMAD.MOV.U32 R25, RZ, RZ, R23 ;  /* 0x000000ffff197224 */ /* 0x000fc800078e0017 */
[----:B------:R-:W0:Y:S02]  /*8c10*/  F2I.FTZ.TRUNC.NTZ R3, R3 ;  /* 0x0000000300037305 */ /* 0x000e24000021f100 */
[----:B0-----:R0:W-:Y:S01]  /*8c20*/  STG.E.U16 desc[UR36][R8.64], R3 ;  /* 0x0000000308007986 */ /* 0x0011e2000c101524 */
[----:B------:R-:W-:Y:S05]  /*8c30*/  BRA `(.L_x_2733) ;  /* 0x0000000c00807947 */ /* 0x000fea0003800000 */
.L_x_2735:
        /* <DEDUP_REMOVED lines=10> */
.L_x_2742:
[----:B------:R-:W-:Y:S02]  /*8ce0*/  IMAD.U32 R0, R3, 0x10000, RZ ;  /* 0x0001000003007824 */ /* 0x000fe400078e00ff */
[----:B------:R-:W-:-:S03]  /*8cf0*/  IMAD.MOV.U32 R25, RZ, RZ, R23 ;  /* 0x000000ffff197224 */ /* 0x000fc600078e0017 */
[----:B------:R-:W-:-:S05]  /*8d00*/  F2FP.F16.F32.PACK_AB R0, RZ, R0 ;  /* 0x00000000ff00723e */ /* 0x000fca00000000ff */
[----:B------:R2:W-:Y:S01]  /*8d10*/  STG.E.U16 desc[UR36][R8.64], R0 ;  /* 0x0000000008007986 */ /* 0x0005e2000c101524 */
[----:B------:R-:W-:Y:S05]  /*8d20*/  BRA `(.L_x_2733) ;  /* 0x0000000c00447947 */ /* 0x000fea0003800000 */
.L_x_2741:
        /* <DEDUP_REMOVED lines=11> */
.L_x_2744:
[----:B------:R-:W-:Y:S02]  /*8de0*/  IMAD.U32 R3, R3, 0x10000, RZ ;  /* 0x0001000003037824 */ /* 0x000fe400078e00ff */
[----:B------:R-:W-:-:S03]  /*8df0*/  IMAD.MOV.U32 R25, RZ, RZ, R23 ;  /* 0x000000ffff197224 */ /* 0x000fc600078e0017 */
[----:B------:R-:W-:-:S04]  /*8e00*/  F2FP.F16.F32.PACK_AB R3, RZ, R3 ;  /* 0x00000003ff03723e */ /* 0x000fc800000000ff */
[----:B------:R-:W-:-:S05]  /*8e10*/  PRMT R3, R3, 0x5410, RZ ;  /* 0x0000541003037816 */ /* 0x000fca00000000ff */
[----:B------:R0:W-:Y:S01]  /*8e20*/  STG.E desc[UR36][R8.64], R3 ;  /* 0x0000000308007986 */ /* 0x0001e2000c101924 */
[----:B------:R-:W-:Y:S05]  /*8e30*/  BRA `(.L_x_2733) ;  /* 0x0000000c00007947 */ /* 0x000fea0003800000 */
.L_x_2743:
[----:B------:R-:W-:Y:S02]  /*8e40*/  IMAD.U32 R4, R3, 0x10000, RZ ;  /* 0x0001000003047824 */ /* 0x000fe400078e00ff */
[----:B------:R-:W-:Y:S02]  /*8e50*/  IMAD.MOV.U32 R25, RZ, RZ, R23 ;  /* 0x000000ffff197224 */ /* 0x000fe400078e0017 */
[----:B------:R-:W-:-:S06]  /*8e60*/  FMUL.FTZ R4, R4, 1 ;  /* 0x3f80000004047820 */ /* 0x000fcc0000410000 */
[----:B------:R-:W0:Y:S02]  /*8e70*/  F2F.F64.F32 R4, R4 ;  /* 0x0000000400047310 */ /* 0x000e240000201800 */
[----:B0-----:R0:W-:Y:S01]  /*8e80*/  STG.E.64 desc[UR36][R8.64], R4 ;  /* 0x0000000408007986 */ /* 0x0011e2000c101b24 */
[----:B------:R-:W-:Y:S05]  /*8e90*/  BRA `(.L_x_2733) ;  /* 0x0000000800e87947 */ /* 0x000fea0003800000 */
.L_x_2734:
        /* <DEDUP_REMOVED lines=14> */
.L_x_2747:
[----:B------:R-:W-:Y:S01]  /*8f80*/  IMAD.U32 R3, R3, 0x10000, RZ ;  /* 0x0001000003037824 */ /* 0x000fe200078e00ff */
[----:B------:R-:W-:Y:S01]  /*8f90*/  CS2R R6, SRZ ;  /* 0x0000000000067805 */ /* 0x000fe2000001ff00 */
[----:B------:R-:W-:Y:S02]  /*8fa0*/  IMAD.MOV.U32 R25, RZ, RZ, R23 ;  /* 0x000000ffff197224 */ /* 0x000fe400078e0017 */
[----:B------:R-:W-:-:S04]  /*8fb0*/  FMUL.FTZ R3, R3, 1 ;  /* 0x3f80000003037820 */ /* 0x000fc80000410000 */
[----:B------:R-:W0:Y:S02]  /*8fc0*/  F2F.F64.F32 R4, R3 ;  /* 0x0000000300047310 */ /* 0x000e240000201800 */
[----:B0-----:R0:W-:Y:S01]  /*8fd0*/  STG.E.128 desc[UR36][R8.64], R4 ;  /* 0x0000000408007986 */ /* 0x0011e2000c101d24 */
[----:B------:R-:W-:Y:S05]  /*8fe0*/  BRA `(.L_x_2733) ;  /* 0x0000000800947947 */ /* 0x000fea0003800000 */
.L_x_2746:
        /* <DEDUP_REMOVED lines=21> */
.L_x_2751:
[----:B------:R-:W-:Y:S05]  /*9140*/  BSYNC B0 ;  /* 0x0000000000007941 */ /* 0x000fea0003800000 */
.L_x_2750:
[----:B------:R-:W-:Y:S01]  /*9150*/  LOP3.LUT R5, R0, R5, RZ, 0xfc, !PT ;  /* 0x0000000500057212 */ /* 0x000fe200078efcff */
[----:B------:R-:W-:-:S04]  /*9160*/  IMAD.MOV.U32 R25, RZ, RZ, R23 ;  /* 0x000000ffff197224 */ /* 0x000fc800078e0017 */
[----:B------:R0:W-:Y:S01]  /*9170*/  STG.E.U8 desc[UR36][R8.64], R5 ;  /* 0x0000000508007986 */ /* 0x0001e2000c101124 */
[----:B------:R-:W-:Y:S05]  /*9180*/  BRA `(.L_x_2733) ;  /* 0x00000008002c7947 */ /* 0x000fea0003800000 */
.L_x_2749:
        /* <DEDUP_REMOVED lines=13> */
.L_x_2753:
[----:B------:R-:W-:Y:S01]  /*9260*/  IMAD.MOV.U32 R0, RZ, RZ, 0x7f ;  /* 0x0000007fff007424 */ /* 0x000fe200078e00ff */
[----:B------:R-:W-:-:S04]  /*9270*/  ISETP.GT.U32.AND P0, PT, R3, 0x7f800000, PT ;  /* 0x7f8000000300780c */ /* 0x000fc80003f04070 */
[----:B------:R-:W-:-:S09]  /*9280*/  SEL R0, R0, 0x7c, P0 ;  /* 0x0000007c00007807 */ /* 0x000fd20000000000 */
.L_x_2754:
[----:B------:R-:W-:Y:S05]  /*9290*/  BSYNC B0 ;  /* 0x0000000000007941 */ /* 0x000fea0003800000 */
.L_x_2752:
[----:B------:R-:W-:Y:S01]  /*92a0*/  LOP3.LUT R3, R5, 0x80000000, RZ, 0xc0, !PT ;  /* 0x8000000005037812 */ /* 0x000fe200078ec0ff */
[----:B------:R-:W-:-:S03]  /*92b0*/  IMAD.MOV.U32 R25, RZ, RZ, R23 ;  /* 0x000000ffff197224 */ /* 0x000fc600078e0017 */
[----:B------:R-:W-:-:S04]  /*92c0*/  SHF.R.U32.HI R3, RZ, 0x18, R3 ;  /* 0x00000018ff037819 */ /* 0x000fc80000011603 */
[----:B------:R-:W-:-:S05]  /*92d0*/  LOP3.LUT R3, R0, R3, RZ, 0xfc, !PT ;  /* 0x0000000300037212 */ /* 0x000fca00078efcff */
[----:B------:R0:W-:Y:S01]  /*92e0*/  STG.E.U8 desc[UR36][R8.64], R3 ;  /* 0x0000000308007986 */ /* 0x0001e2000c101124 */
[----:B------:R-:W-:Y:S05]  /*92f0*/  BRA `(.L_x_2733) ;  /* 0x0000000400d07947 */ /* 0x000fea0003800000 */
.L_x_2748:
[----:B------:R0:W-:Y:S01]  /*9300*/  STG.E.U16 desc[UR36][R8.64], R3 ;  /* 0x0000000308007986 */ /* 0x0001e2000c101524 */
[----:B------:R-:W-:Y:S01]  /*9310*/  IMAD.MOV.U32 R25, RZ, RZ, R23 ;  /* 0x000000ffff197224 */ /* 0x000fe200078e0017 */
[----:B------:R-:W-:Y:S06]  /*9320*/  BRA `(.L_x_2733) ;  /* 0x0000000400c47947 */ /* 0x000fec0003800000 */
.L_x_2745:
        /* <DEDUP_REMOVED lines=13> */
.L_x_2757:
        /* <DEDUP_REMOVED lines=17> */
.L_x_2760:
[----:B------:R-:W-:-:S04]  /*9510*/  LOP3.LUT R3, R5, 0x80000000, RZ, 0xc0, !PT ;  /* 0x8000000005037812 */ /* 0x000fc800078ec0ff */
[----:B------:R-:W-:-:S04]  /*9520*/  SHF.R.U32.HI R3, RZ, 0x18, R3 ;  /* 0x00000018ff037819 */ /* 0x000fc80000011603 */
[----:B------:R-:W-:-:S04]  /*9530*/  LOP3.LUT R0, R0, R3, RZ, 0xfc, !PT ;  /* 0x0000000300007212 */ /* 0x000fc800078efcff */
[----:B------:R-:W-:-:S07]  /*9540*/  PRMT R4, R0, 0x7610, R4 ;  /* 0x0000761000047816 */ /* 0x000fce0000000004 */
.L_x_2759:
[----:B------:R-:W-:Y:S05]  /*9550*/  BSYNC B0 ;  /* 0x0000000000007941 */ /* 0x000fea0003800000 */
.L_x_2758:
[----:B------:R0:W-:Y:S01]  /*9560*/  STG.E.U8 desc[UR36][R8.64], R4 ;  /* 0x0000000408007986 */ /* 0x0001e2000c101124 */
[----:B------:R-:W-:Y:S01]  /*9570*/  IMAD.MOV.U32 R25, RZ, RZ, R23 ;  /* 0x000000ffff197224 */ /* 0x000fe200078e0017 */
[----:B------:R-:W-:Y:S06]  /*9580*/  BRA `(.L_x_2733) ;  /* 0x00000004002c7947 */ /* 0x000fec0003800000 */
.L_x_2756:
        /* <DEDUP_REMOVED lines=17> */
.L_x_2763:
[----:B------:R-:W-:-:S04]  /*96a0*/  LOP3.LUT R3, R5, 0x80000000, RZ, 0xc0, !PT ;  /* 0x8000000005037812 */ /* 0x000fc800078ec0ff */
[----:B------:R-:W-:-:S04]  /*96b0*/  SHF.R.U32.HI R3, RZ, 0x18, R3 ;  /* 0x00000018ff037819 */ /* 0x000fc80000011603 */
[----:B------:R-:W-:-:S04]  /*96c0*/  LOP3.LUT R0, R0, R3, RZ, 0xfc, !PT ;  /* 0x0000000300007212 */ /* 0x000fc800078efcff */
[----:B------:R-:W-:-:S07]  /*96d0*/  PRMT R4, R0, 0x7610, R4 ;  /* 0x0000761000047816 */ /* 0x000fce0000000004 */
.L_x_2762:
[----:B------:R-:W-:Y:S05]  /*96e0*/  BSYNC B0 ;  /* 0x0000000000007941 */ /* 0x000fea0003800000 */
.L_x_2761:
[----:B------:R0:W-:Y:S01]  /*96f0*/  STG.E.U8 desc[UR36][R8.64], R4 ;  /* 0x0000000408007986 */ /* 0x0001e2000c101124 */
[----:B------:R-:W-:Y:S01]  /*9700*/  IMAD.MOV.U32 R25, RZ, RZ, R23 ;  /* 0x000000ffff197224 */ /* 0x000fe200078e0017 */
[----:B------:R-:W-:Y:S06]  /*9710*/  BRA `(.L_x_2733) ;  /* 0x0000000000c87947 */ /* 0x000fec0003800000 */
.L_x_2755:
        /* <DEDUP_REMOVED lines=23> */
.L_x_2738:
        /* <DEDUP_REMOVED lines=15> */
[----:B0---4-:R-:W-:Y:S05]  /*9980*/  CALL.ABS.NOINC R14 ;  /* 0x000000000e007343 */ /* 0x011fea0003c00000 */
.L_x_2766:
[----:B------:R-:W-:Y:S01]  /*9990*/  IMAD.MOV.U32 R25, RZ, RZ, R23 ;  /* 0x000000ffff197224 */ /* 0x000fe200078e0017 */
[----:B------:R-:W-:Y:S06]  /*99a0*/  BRA `(.L_x_2733) ;  /* 0x0000000000247947 */ /* 0x000fec0003800000 */
.L_x_2765:
[----:B------:R-:W-:Y:S02]  /*99b0*/  IMAD.U32 R4, R3, 0x10000, RZ ;  /* 0x0001000003047824 */ /* 0x000fe400078e00ff */
[----:B------:R-:W-:-:S04]  /*99c0*/  IMAD.MOV.U32 R25, RZ, RZ, R23 ;  /* 0x000000ffff197224 */ /* 0x000fc800078e0017 */
[----:B------:R-:W0:Y:S02]  /*99d0*/  F2I.U64.TRUNC R4, R4 ;  /* 0x0000000400047311 */ /* 0x000e24000020d800 */
[----:B0-----:R0:W-:Y:S01]  /*99e0*/  STG.E.64 desc[UR36][R8.64], R4 ;  /* 0x0000000408007986 */ /* 0x0011e2000c101b24 */
[----:B------:R-:W-:Y:S05]  /*99f0*/  BRA `(.L_x_2733) ;  /* 0x0000000000107947 */ /* 0x000fea0003800000 */
.L_x_2764:
[----:B------:R-:W-:Y:S02]  /*9a00*/  IMAD.U32 R3, R3, 0x10000, RZ ;  /* 0x0001000003037824 */ /* 0x000fe400078e00ff */
[----:B------:R-:W-:-:S04]  /*9a10*/  IMAD.MOV.U32 R25, RZ, RZ, R23 ;  /* 0x000000ffff197224 */ /* 0x000fc800078e0017 */
[----:B------:R-:W0:Y:S02]  /*9a20*/  F2I.FTZ.U32.TRUNC.NTZ R3, R3 ;  /* 0x0000000300037305 */ /* 0x000e24000021f000 */
[----:B0-----:R0:W-:Y:S02]  /*9a30*/  STG.E desc[UR36][R8.64], R3 ;  /* 0x0000000308007986 */ /* 0x0011e4000c101924 */
.L_x_2733:
[----:B------:R-:W-:Y:S05]  /*9a40*/  BSYNC B6 ;  /* 0x0000000000067941 */ /* 0x000fea0003800000 */
.L_x_2732:
[----:B------:R-:W-:Y:S01]  /*9a50*/  ISETP.GE.AND P0, PT, R25, R16, PT ;  /* 0x000000101900720c */ /* 0x000fe20003f06270 */
[----:B------:R-:W-:-:S12]  /*9a60*/  BSSY B6, `(.L_x_2767) ;  /* 0x00001fc000067945 */ /* 0x000fd80003800000 */
[----:B------:R-:W-:Y:S05]  /*9a70*/  @P0 BRA `(.L_x_2768) ;  /* 0x0000001c00e80947 */ /* 0x000fea0003800000 */
[----:B0-23--:R-:W0:Y:S01]  /*9a80*/  LDC.64 R8, c[0x0][0x218] ;  /* 0x00008600ff087b82 */ /* 0x00de220000000a00 */
[----:B-1----:R-:W-:Y:S01]  /*9a90*/  IMAD R0, R2, 0x200, R25 ;  /* 0x0000020002007824 */ /* 0x002fe200078e0219 */
        /* <DEDUP_REMOVED lines=20> */
.L_x_2772:
[----:B------:R-:W-:-:S06]  /*9be0*/  IMAD.U32 R5, R22, 0x10000, RZ ;  /* 0x0001000016057824 */ /* 0x000fcc00078e00ff */
[----:B------:R-:W0:Y:S02]  /*9bf0*/  F2I.S64.TRUNC R4, R5 ;  /* 0x0000000500047311 */ /* 0x000e24000020d900 */
[----:B0-----:R0:W-:Y:S01]  /*9c00*/  STG.E.U8 desc[UR36][R8.64], R4 ;  /* 0x0000000408007986 */ /* 0x0011e2000c101124 */
[----:B------:R-:W-:Y:S05]  /*9c10*/  BRA `(.L_x_2774) ;  /* 0x0000000c00847947 */ /* 0x000fea0003800000 */
.L_x_2771:
        /* <DEDUP_REMOVED lines=10> */
.L_x_2776:
[----:B------:R-:W-:-:S04]  /*9cc0*/  IMAD.U32 R22, R22, 0x10000, RZ ;  /* 0x0001000016167824 */ /* 0x000fc800078e00ff */
[----:B------:R-:W0:Y:S02]  /*9cd0*/  F2I.FTZ.TRUNC.NTZ R3, R22 ;  /* 0x0000001600037305 */ /* 0x000e24000021f100 */
[----:B0-----:R0:W-:Y:S01]  /*9ce0*/  STG.E desc[UR36][R8.64], R3 ;  /* 0x0000000308007986 */ /* 0x0011e2000c101924 */
[----:B------:R-:W-:Y:S05]  /*9cf0*/  BRA `(.L_x_2774) ;  /* 0x0000000c004c7947 */ /* 0x000fea0003800000 */
.L_x_2775:
[----:B------:R-:W-:-:S04]  /*9d00*/  IMAD.U32 R22, R22, 0x10000, RZ ;  /* 0x0001000016167824 */ /* 0x000fc800078e00ff */
[----:B------:R-:W0:Y:S02]  /*9d10*/  F2I.FTZ.TRUNC.NTZ R3, R22 ;  /* 0x0000001600037305 */ /* 0x000e24000021f100 */
[----:B0-----:R0:W-:Y:S01]  /*9d20*/  STG.E.U16 desc[UR36][R8.64], R3 ;  /* 0x0000000308007986 */ /* 0x0011e2000c101524 */
[----:B------:R-:W-:Y:S05]  /*9d30*/  BRA `(.L_x_2774) ;  /* 0x0000000c003c7947 */ /* 0x000fea0003800000 */
.L_x_2770:
        /* <DEDUP_REMOVED lines=9> */
.L_x_2778:
[----:B------:R-:W-:-:S05]  /*9dd0*/  IMAD.U32 R0, R22, 0x10000, RZ ;  /* 0x0001000016007824 */ /* 0x000fca00078e00ff */
[----:B------:R-:W-:-:S05]  /*9de0*/  F2FP.F16.F32.PACK_AB R0, RZ, R0 ;  /* 0x00000000ff00723e */ /* 0x000fca00000000ff */
[----:B------:R0:W-:Y:S01]  /*9df0*/  STG.E.U16 desc[UR36][R8.64], R0 ;  /* 0x0000000008007986 */ /* 0x0001e2000c101524 */
[----:B------:R-:W-:Y:S05]  /*9e00*/  BRA `(.L_x_2774) ;  /* 0x0000000c00087947 */ /* 0x000fea0003800000 */
.L_x_2777:
        /* <DEDUP_REMOVED lines=10> */
.L_x_2780:
[----:B------:R-:W-:-:S05]  /*9eb0*/  IMAD.U32 R22, R22, 0x10000, RZ ;  /* 0x0001000016167824 */ /* 0x000fca00078e00ff */
[----:B------:R-:W-:-:S04]  /*9ec0*/  F2FP.F16.F32.PACK_AB R3, RZ, R22 ;  /* 0x00000016ff03723e */ /* 0x000fc800000000ff */
[----:B------:R-:W-:-:S05]  /*9ed0*/  PRMT R3, R3, 0x5410, RZ ;  /* 0x0000541003037816 */ /* 0x000fca00000000ff */
[----:B------:R3:W-:Y:S01]  /*9ee0*/  STG.E desc[UR36][R8.64], R3 ;  /* 0x0000000308007986 */ /* 0x0007e2000c101924 */
[----:B------:R-:W-:Y:S05]  /*9ef0*/  BRA `(.L_x_2774) ;  /* 0x0000000800cc7947 */ /* 0x000fea0003800000 */
.L_x_2779:
[----:B------:R-:W-:-:S04]  /*9f00*/  IMAD.U32 R4, R22, 0x10000, RZ ;  /* 0x0001000016047824 */ /* 0x000fc800078e00ff */
[----:B------:R-:W-:-:S06]  /*9f10*/  FMUL.FTZ R4, R4, 1 ;  /* 0x3f80000004047820 */ /* 0x000fcc0000410000 */
[----:B------:R-:W0:Y:S02]  /*9f20*/  F2F.F64.F32 R4, R4 ;  /* 0x0000000400047310 */ /* 0x000e240000201800 */
[----:B0-----:R0:W-:Y:S01]  /*9f30*/  STG.E.64 desc[UR36][R8.64], R4 ;  /* 0x0000000408007986 */ /* 0x0011e2000c101b24 */
[----:B------:R-:W-:Y:S05]  /*9f40*/  BRA `(.L_x_2774) ;  /* 0x0000000800b87947 */ /* 0x000fea0003800000 */
.L_x_2769:
        /* <DEDUP_REMOVED lines=13> */
.L_x_2783:
[----:B------:R-:W-:Y:S01]  /*a020*/  IMAD.U32 R22, R22, 0x10000, RZ ;  /* 0x0001000016167824 */ /* 0x000fe200078e00ff */
[----:B------:R-:W-:-:S03]  /*a030*/  CS2R R6, SRZ ;  /* 0x0000000000067805 */ /* 0x000fc6000001ff00 */
[----:B------:R-:W-:-:S06]  /*a040*/  FMUL.FTZ R4, R22, 1 ;  /* 0x3f80000016047820 */ /* 0x000fcc0000410000 */
[----:B------:R-:W0:Y:S02]  /*a050*/  F2F.F64.F32 R4, R4 ;  /* 0x0000000400047310 */ /* 0x000e240000201800 */
[----:B0-----:R0:W-:Y:S01]  /*a060*/  STG.E.128 desc[UR36][R8.64], R4 ;  /* 0x0000000408007986 */ /* 0x0011e2000c101d24 */
[----:B------:R-:W-:Y:S05]  /*a070*/  BRA `(.L_x_2774) ;  /* 0x00000008006c7947 */ /* 0x000fea0003800000 */
.L_x_2782:
        /* <DEDUP_REMOVED lines=21> */
.L_x_2787:
[----:B------:R-:W-:Y:S05]  /*a1d0*/  BSYNC B0 ;  /* 0x0000000000007941 */ /* 0x000fea0003800000 */
.L_x_2786:
[----:B------:R-:W-:-:S05]  /*a1e0*/  LOP3.LUT R5, R0, R5, RZ, 0xfc, !PT ;  /* 0x0000000500057212 */ /* 0x000fca00078efcff */
[----:B------:R0:W-:Y:S01]  /*a1f0*/  STG.E.U8 desc[UR36][R8.64], R5 ;  /* 0x0000000508007986 */ /* 0x0001e2000c101124 */
[----:B------:R-:W-:Y:S05]  /*a200*/  BRA `(.L_x_2774) ;  /* 0x0000000800087947 */ /* 0x000fea0003800000 */
.L_x_2785:
        /* <DEDUP_REMOVED lines=13> */
.L_x_2789:
[----:B------:R-:W-:Y:S01]  /*a2e0*/  IMAD.MOV.U32 R0, RZ, RZ, 0x7f ;  /* 0x0000007fff007424 */ /* 0x000fe200078e00ff */
[----:B------:R-:W-:-:S04]  /*a2f0*/  ISETP.GT.U32.AND P0, PT, R3, 0x7f800000, PT ;  /* 0x7f8000000300780c */ /* 0x000fc80003f04070 */
[----:B------:R-:W-:-:S09]  /*a300*/  SEL R0, R0, 0x7c, P0 ;  /* 0x0000007c00007807 */ /* 0x000fd20000000000 */
.L_x_2790:
[----:B------:R-:W-:Y:S05]  /*a310*/  BSYNC B0 ;  /* 0x0000000000007941 */ /* 0x000fea0003800000 */
.L_x_2788:
[----:B------:R-:W-:-:S04]  /*a320*/  LOP3.LUT R3, R5, 0x80000000, RZ, 0xc0, !PT ;  /* 0x8000000005037812 */ /* 0x000fc800078ec0ff */
[----:B------:R-:W-:-:S04]  /*a330*/  SHF.R.U32.HI R3, RZ, 0x18, R3 ;  /* 0x00000018ff037819 */ /* 0x000fc80000011603 */
[----:B------:R-:W-:-:S05]  /*a340*/  LOP3.LUT R3, R0, R3, RZ, 0xfc, !PT ;  /* 0x0000000300037212 */ /* 0x000fca00078efcff */
[----:B------:R0:W-:Y:S01]  /*a350*/  STG.E.U8 desc[UR36][R8.64], R3 ;  /* 0x0000000308007986 */ /* 0x0001e2000c101124 */
[----:B------:R-:W-:Y:S05]  /*a360*/  BRA `(.L_x_2774) ;  /* 0x0000000400b07947 */ /* 0x000fea0003800000 */
.L_x_2784:
[----:B------:R0:W-:Y:S01]  /*a370*/  STG.E.U16 desc[UR36][R8.64], R22 ;  /* 0x0000001608007986 */ /* 0x0001e2000c101524 */
[----:B------:R-:W-:Y:S05]  /*a380*/  BRA `(.L_x_2774) ;  /* 0x0000000400a87947 */ /* 0x000fea0003800000 */
.L_x_2781:
        /* <DEDUP_REMOVED lines=12> */
.L_x_2793:
        /* <DEDUP_REMOVED lines=17> */
.L_x_2796:
[----:B------:R-:W-:-:S04]  /*a560*/  LOP3.LUT R3, R5, 0x80000000, RZ, 0xc0, !PT ;  /* 0x8000000005037812 */ /* 0x000fc800078ec0ff */
[----:B------:R-:W-:-:S04]  /*a570*/  SHF.R.U32.HI R3, RZ, 0x18, R3 ;  /* 0x00000018ff037819 */ /* 0x000fc80000011603 */
[----:B------:R-:W-:-:S04]  /*a580*/  LOP3.LUT R0, R0, R3, RZ, 0xfc, !PT ;  /* 0x0000000300007212 */ /* 0x000fc800078efcff */
[----:B------:R-:W-:-:S07]  /*a590*/  PRMT R4, R0, 0x7610, R4 ;  /* 0x0000761000047816 */ /* 0x000fce0000000004 */
.L_x_2795:
[----:B------:R-:W-:Y:S05]  /*a5a0*/  BSYNC B0 ;  /* 0x0000000000007941 */ /* 0x000fea0003800000 */
.L_x_2794:
[----:B------:R0:W-:Y:S01]  /*a5b0*/  STG.E.U8 desc[UR36][R8.64], R4 ;  /* 0x0000000408007986 */ /* 0x0001e2000c101124 */
[----:B------:R-:W-:Y:S05]  /*a5c0*/  BRA `(.L_x_2774) ;  /* 0x0000000400187947 */ /* 0x000fea0003800000 */
.L_x_2792:
        /* <DEDUP_REMOVED lines=17> */
.L_x_2799:
[----:B------:R-:W-:-:S04]  /*a6e0*/  LOP3.LUT R3, R5, 0x80000000, RZ, 0xc0, !PT ;  /* 0x8000000005037812 */ /* 0x000fc800078ec0ff */
[----:B------:R-:W-:-:S04]  /*a6f0*/  SHF.R.U32.HI R3, RZ, 0x18, R3 ;  /* 0x00000018ff037819 */ /* 0x000fc80000011603 */
[----:B------:R-:W-:-:S04]  /*a700*/  LOP3.LUT R0, R0, R3, RZ, 0xfc, !PT ;  /* 0x0000000300007212 */ /* 0x000fc800078efcff */
[----:B------:R-:W-:-:S07]  /*a710*/  PRMT R4, R0, 0x7610, R4 ;  /* 0x0000761000047816 */ /* 0x000fce0000000004 */
.L_x_2798:
[----:B------:R-:W-:Y:S05]  /*a720*/  BSYNC B0 ;  /* 0x0000000000007941 */ /* 0x000fea0003800000 */
.L_x_2797:
[----:B------:R0:W-:Y:S01]  /*a730*/  STG.E.U8 desc[UR36][R8.64], R4 ;  /* 0x0000000408007986 */ /* 0x0001e2000c101124 */
[----:B------:R-:W-:Y:S05]  /*a740*/  BRA `(.L_x_2774) ;  /* 0x0000000000b87947 */ /* 0x000fea0003800000 */
.L_x_2791:
        /* <DEDUP_REMOVED lines=22> */
.L_x_2773:
        /* <DEDUP_REMOVED lines=16> */
.L_x_2802:
[----:B------:R-:W-:Y:S05]  /*a9b0*/  BRA `(.L_x_2774) ;  /* 0x00000000001c7947 */ /* 0x000fea0003800000 */
.L_x_2801:
[----:B------:R-:W-:-:S06]  /*a9c0*/  IMAD.U32 R4, R22, 0x10000, RZ ;  /* 0x0001000016047824 */ /* 0x000fcc00078e00ff */
[----:B------:R-:W0:Y:S02]  /*a9d0*/  F2I.U64.TRUNC R4, R4 ;  /* 0x0000000400047311 */ /* 0x000e24000020d800 */
[----:B0-----:R0:W-:Y:S01]  /*a9e0*/  STG.E.64 desc[UR36][R8.64], R4 ;  /* 0x0000000408007986 */ /* 0x0011e2000c101b24 */
[----:B------:R-:W-:Y:S05]  /*a9f0*/  BRA `(.L_x_2774) ;  /* 0x00000000000c7947 */ /* 0x000fea0003800000 */
.L_x_2800:
[----:B------:R-:W-:-:S04]  /*aa00*/  IMAD.U32 R22, R22, 0x10000, RZ ;  /* 0x0001000016167824 */ /* 0x000fc800078e00ff */
[----:B------:R-:W0:Y:S02]  /*aa10*/  F2I.FTZ.U32.TRUNC.NTZ R3, R22 ;  /* 0x0000001600037305 */ /* 0x000e24000021f000 */
[----:B0-----:R0:W-:Y:S02]  /*aa20*/  STG.E desc[UR36][R8.64], R3 ;  /* 0x0000000308007986 */ /* 0x0011e4000c101924 */
.L_x_2774:
[----:B------:R-:W-:-:S05]  /*aa30*/  VIADD R25, R25, 0x80 ;  /* 0x0000008019197836 */ /* 0x000fca0000000000 */
[----:B------:R-:W-:-:S13]  /*aa40*/  ISETP.GE.AND P0, PT, R25, R16, PT ;  /* 0x000000101900720c */ /* 0x000fda0003f06270 */
[----:B------:R-:W-:Y:S05]  /*aa50*/  @P0 BRA `(.L_x_2768) ;  /* 0x0000000c00f00947 */ /* 0x000fea0003800000 */
[----:B0123--:R-:W0:Y:S01]  /*aa60*/  LDC.64 R8, c[0x0][0x218] ;  /* 0x00008600ff087b82 */ /* 0x00fe220000000a00 */
        /* <DEDUP_REMOVED lines=21> */
.L_x_2806:
[----:B------:R-:W-:-:S06]  /*abc0*/  IMAD.U32 R5, R17, 0x10000, RZ ;  /* 0x0001000011057824 */ /* 0x000fcc00078e00ff */
[----:B------:R-:W0:Y:S02]  /*abd0*/  F2I.S64.TRUNC R4, R5 ;  /* 0x0000000500047311 */ /* 0x000e24000020d900 */
[----:B0-----:R0:W-:Y:S01]  /*abe0*/  STG.E.U8 desc[UR36][R8.64], R4 ;  /* 0x0000000408007986 */ /* 0x0011e2000c101124 */
[----:B------:R-:W-:Y:S05]  /*abf0*/  BRA `(.L_x_2808) ;  /* 0x0000000c00847947 */ /* 0x000fea0003800000 */
.L_x_2805:
        /* <DEDUP_REMOVED lines=10> */
.L_x_2810:
[----:B------:R-:W-:-:S06]  /*aca0*/  IMAD.U32 R17, R17, 0x10000, RZ ;  /* 0x0001000011117824 */ /* 0x000fcc00078e00ff */
[----:B------:R-:W0:Y:S02]  /*acb0*/  F2I.FTZ.TRUNC.NTZ R17, R17 ;  /* 0x0000001100117305 */ /* 0x000e24000021f100 */
[----:B0-----:R0:W-:Y:S01]  /*acc0*/  STG.E desc[UR36][R8.64], R17 ;  /* 0x0000001108007986 */ /* 0x0011e2000c101924 */
[----:B------:R-:W-:Y:S05]  /*acd0*/  BRA `(.L_x_2808) ;  /* 0x0000000c004c7947 */ /* 0x000fea0003800000 */
.L_x_2809:
[----:B------:R-:W-:-:S06]  /*ace0*/  IMAD.U32 R17, R17, 0x10000, RZ ;  /* 0x0001000011117824 */ /* 0x000fcc00078e00ff */
[----:B------:R-:W0:Y:S02]  /*acf0*/  F2I.FTZ.TRUNC.NTZ R17, R17 ;  /* 0x0000001100117305 */ /* 0x000e24000021f100 */
[----:B0-----:R0:W-:Y:S01]  /*ad00*/  STG.E.U16 desc[UR36][R8.64], R17 ;  /* 0x0000001108007986 */ /* 0x0011e2000c101524 */
[----:B------:R-:W-:Y:S05]  /*ad10*/  BRA `(.L_x_2808) ;  /* 0x0000000c003c7947 */ /* 0x000fea0003800000 */
.L_x_2804:
        /* <DEDUP_REMOVED lines=9> */
.L_x_2812:
[----:B------:R-:W-:-:S05]  /*adb0*/  IMAD.U32 R0, R17, 0x10000, RZ ;  /* 0x0001000011007824 */ /* 0x000fca00078e00ff */
[----:B------:R-:W-:-:S05]  /*adc0*/  F2FP.F16.F32.PACK_AB R0, RZ, R0 ;  /* 0x00000000ff00723e */ /* 0x000fca00000000ff */
[----:B------:R0:W-:Y:S01]  /*add0*/  STG.E.U16 desc[UR36][R8.64], R0 ;  /* 0x0000000008007986 */ /* 0x0001e2000c101524 */
[----:B------:R-:W-:Y:S05]  /*ade0*/  BRA `(.L_x_2808) ;  /* 0x0000000c00087947 */ /* 0x000fea0003800000 */
.L_x_2811:
        /* <DEDUP_REMOVED lines=10> */
.L_x_2814:
[----:B------:R-:W-:-:S05]  /*ae90*/  IMAD.U32 R17, R17, 0x10000, RZ ;  /* 0x0001000011117824 */ /* 0x000fca00078e00ff */
[----:B------:R-:W-:-:S04]  /*aea0*/  F2FP.F16.F32.PACK_AB R3, RZ, R17 ;  /* 0x00000011ff03723e */ /* 0x000fc800000000ff */
[----:B------:R-:W-:-:S05]  /*aeb0*/  PRMT R3, R3, 0x5410, RZ ;  /* 0x0000541003037816 */ /* 0x000fca00000000ff */
[----:B------:R2:W-:Y:S01]  /*aec0*/  STG.E desc[UR36][R8.64], R3 ;  /* 0x0000000308007986 */ /* 0x0005e2000c101924 */
[----:B------:R-:W-:Y:S05]  /*aed0*/  BRA `(.L_x_2808) ;  /* 0x0000000800cc7947 */ /* 0x000fea0003800000 */
.L_x_2813:
[----:B------:R-:W-:-:S04]  /*aee0*/  IMAD.U32 R4, R17, 0x10000, RZ ;  /* 0x0001000011047824 */ /* 0x000fc800078e00ff */
[----:B------:R-:W-:-:S06]  /*aef0*/  FMUL.FTZ R4, R4, 1 ;  /* 0x3f80000004047820 */ /* 0x000fcc0000410000 */
[----:B------:R-:W0:Y:S02]  /*af00*/  F2F.F64.F32 R4, R4 ;  /* 0x0000000400047310 */ /* 0x000e240000201800 */
[----:B0-----:R0:W-:Y:S01]  /*af10*/  STG.E.64 desc[UR36][R8.64], R4 ;  /* 0x0000000408007986 */ /* 0x0011e2000c101b24 */
[----:B------:R-:W-:Y:S05]  /*af20*/  BRA `(.L_x_2808) ;  /* 0x0000000800b87947 */ /* 0x000fea0003800000 */
.L_x_2803:
        /* <DEDUP_REMOVED lines=13> */
.L_x_2817:
[----:B------:R-:W-:Y:S01]  /*b000*/  IMAD.U32 R17, R17, 0x10000, RZ ;  /* 0x0001000011117824 */ /* 0x000fe200078e00ff */
[----:B------:R-:W-:-:S03]  /*b010*/  CS2R R6, SRZ ;  /* 0x0000000000067805 */ /* 0x000fc6000001ff00 */
[----:B------:R-:W-:-:S06]  /*b020*/  FMUL.FTZ R4, R17, 1 ;  /* 0x3f80000011047820 */ /* 0x000fcc0000410000 */
[----:B------:R-:W0:Y:S02]  /*b030*/  F2F.F64.F32 R4, R4 ;  /* 0x0000000400047310 */ /* 0x000e240000201800 */
[----:B0-----:R0:W-:Y:S01]  /*b040*/  STG.E.128 desc[UR36][R8.64], R4 ;  /* 0x0000000408007986 */ /* 0x0011e2000c101d24 */
[----:B------:R-:W-:Y:S05]  /*b050*/  BRA `(.L_x_2808) ;  /* 0x00000008006c7947 */ /* 0x000fea0003800000 */
.L_x_2816:
        /* <DEDUP_REMOVED lines=21> */
.L_x_2821:
[----:B------:R-:W-:Y:S05]  /*b1b0*/  BSYNC B0 ;  /* 0x0000000000007941 */ /* 0x000fea0003800000 */
.L_x_2820:
[----:B------:R-:W-:-:S05]  /*b1c0*/  LOP3.LUT R5, R0, R5, RZ, 0xfc, !PT ;  /* 0x0000000500057212 */ /* 0x000fca00078efcff */
[----:B------:R0:W-:Y:S01]  /*b1d0*/  STG.E.U8 desc[UR36][R8.64], R5 ;  /* 0x0000000508007986 */ /* 0x0001e2000c101124 */
[----:B------:R-:W-:Y:S05]  /*b1e0*/  BRA `(.L_x_2808) ;  /* 0x0000000800087947 */ /* 0x000fea0003800000 */
.L_x_2819:
        /* <DEDUP_REMOVED lines=13> */
.L_x_2823:
[----:B------:R-:W-:Y:S01]  /*b2c0*/  IMAD.MOV.U32 R0, RZ, RZ, 0x7f ;  /* 0x0000007fff007424 */ /* 0x000fe200078e00ff */
[----:B------:R-:W-:-:S04]  /*b2d0*/  ISETP.GT.U32.AND P0, PT, R3, 0x7f800000, PT ;  /* 0x7f8000000300780c */ /* 0x000fc80003f04070 */
[----:B------:R-:W-:-:S09]  /*b2e0*/  SEL R0, R0, 0x7c, P0 ;  /* 0x0000007c00007807 */ /* 0x000fd20000000000 */
.L_x_2824:
[----:B------:R-:W-:Y:S05]  /*b2f0*/  BSYNC B0 ;  /* 0x0000000000007941 */ /* 0x000fea0003800000 */
.L_x_2822:
[----:B------:R-:W-:-:S04]  /*b300*/  LOP3.LUT R3, R17, 0x80000000, RZ, 0xc0, !PT ;  /* 0x8000000011037812 */ /* 0x000fc800078ec0ff */
[----:B------:R-:W-:-:S04]  /*b310*/  SHF.R.U32.HI R3, RZ, 0x18, R3 ;  /* 0x00000018ff037819 */ /* 0x000fc80000011603 */
[----:B------:R-:W-:-:S05]  /*b320*/  LOP3.LUT R3, R0, R3, RZ, 0xfc, !PT ;  /* 0x0000000300037212 */ /* 0x000fca00078efcff */
[----:B------:R0:W-:Y:S01]  /*b330*/  STG.E.U8 desc[UR36][R8.64], R3 ;  /* 0x0000000308007986 */ /* 0x0001e2000c101124 */
[----:B------:R-:W-:Y:S05]  /*b340*/  BRA `(.L_x_2808) ;  /* 0x0000000400b07947 */ /* 0x000fea0003800000 */
.L_x_2818:
[----:B------:R0:W-:Y:S01]  /*b350*/  STG.E.U16 desc[UR36][R8.64], R17 ;  /* 0x0000001108007986 */ /* 0x0001e2000c101524 */
[----:B------:R-:W-:Y:S05]  /*b360*/  BRA `(.L_x_2808) ;  /* 0x0000000400a87947 */ /* 0x000fea0003800000 */
.L_x_2815:
        /* <DEDUP_REMOVED lines=12> */
.L_x_2827:
        /* <DEDUP_REMOVED lines=17> */
.L_x_2830:
[----:B------:R-:W-:-:S04]  /*b540*/  LOP3.LUT R3, R17, 0x80000000, RZ, 0xc0, !PT ;  /* 0x8000000011037812 */ /* 0x000fc800078ec0ff */
[----:B------:R-:W-:-:S04]  /*b550*/  SHF.R.U32.HI R3, RZ, 0x18, R3 ;  /* 0x00000018ff037819 */ /* 0x000fc80000011603 */
[----:B------:R-:W-:-:S04]  /*b560*/  LOP3.LUT R0, R0, R3, RZ, 0xfc, !PT ;  /* 0x0000000300007212 */ /* 0x000fc800078efcff */
[----:B------:R-:W-:-:S07]  /*b570*/  PRMT R4, R0, 0x7610, R4 ;  /* 0x0000761000047816 */ /* 0x000fce0000000004 */
.L_x_2829:
[----:B------:R-:W-:Y:S05]  /*b580*/  BSYNC B0 ;  /* 0x0000000000007941 */ /* 0x000fea0003800000 */
.L_x_2828:
[----:B------:R0:W-:Y:S01]  /*b590*/  STG.E.U8 desc[UR36][R8.64], R4 ;  /* 0x0000000408007986 */ /* 0x0001e2000c101124 */
[----:B------:R-:W-:Y:S05]  /*b5a0*/  BRA `(.L_x_2808) ;  /* 0x0000000400187947 */ /* 0x000fea0003800000 */
.L_x_2826:
        /* <DEDUP_REMOVED lines=17> */
.L_x_2833:
[----:B------:R-:W-:-:S04]  /*b6c0*/  LOP3.LUT R3, R17, 0x80000000, RZ, 0xc0, !PT ;  /* 0x8000000011037812 */ /* 0x000fc800078ec0ff */
[----:B------:R-:W-:-:S04]  /*b6d0*/  SHF.R.U32.HI R3, RZ, 0x18, R3 ;  /* 0x00000018ff037819 */ /* 0x000fc80000011603 */
[----:B------:R-:W-:-:S04]  /*b6e0*/  LOP3.LUT R0, R0, R3, RZ, 0xfc, !PT ;  /* 0x0000000300007212 */ /* 0x000fc800078efcff */
[----:B------:R-:W-:-:S07]  /*b6f0*/  PRMT R4, R0, 0x7610, R4 ;  /* 0x0000761000047816 */ /* 0x000fce0000000004 */
.L_x_2832:
[----:B------:R-:W-:Y:S05]  /*b700*/  BSYNC B0 ;  /* 0x0000000000007941 */ /* 0x000fea0003800000 */
.L_x_2831:
[----:B------:R0:W-:Y:S01]  /*b710*/  STG.E.U8 desc[UR36][R8.64], R4 ;  /* 0x0000000408007986 */ /* 0x0001e2000c101124 */
[----:B------:R-:W-:Y:S05]  /*b720*/  BRA `(.L_x_2808) ;  /* 0x0000000000b87947 */ /* 0x000fea0003800000 */
.L_x_2825:
        /* <DEDUP_REMOVED lines=22> */
.L_x_2807:
        /* <DEDUP_REMOVED lines=16> */
.L_x_2836:
[----:B------:R-:W-:Y:S05]  /*b990*/  BRA `(.L_x_2808) ;  /* 0x00000000001c7947 */ /* 0x000fea0003800000 */
.L_x_2835:
[----:B------:R-:W-:-:S06]  /*b9a0*/  IMAD.U32 R4, R17, 0x10000, RZ ;  /* 0x0001000011047824 */ /* 0x000fcc00078e00ff */
[----:B------:R-:W0:Y:S02]  /*b9b0*/  F2I.U64.TRUNC R4, R4 ;  /* 0x0000000400047311 */ /* 0x000e24000020d800 */
[----:B0-----:R0:W-:Y:S01]  /*b9c0*/  STG.E.64 desc[UR36][R8.64], R4 ;  /* 0x0000000408007986 */ /* 0x0011e2000c101b24 */
[----:B------:R-:W-:Y:S05]  /*b9d0*/  BRA `(.L_x_2808) ;  /* 0x00000000000c7947 */ /* 0x000fea0003800000 */
.L_x_2834:
[----:B------:R-:W-:-:S06]  /*b9e0*/  IMAD.U32 R17, R17, 0x10000, RZ ;  /* 0x0001000011117824 */ /* 0x000fcc00078e00ff */
[----:B------:R-:W0:Y:S02]  /*b9f0*/  F2I.FTZ.U32.TRUNC.NTZ R17, R17 ;  /* 0x0000001100117305 */ /* 0x000e24000021f000 */
[----:B0-----:R0:W-:Y:S02]  /*ba00*/  STG.E desc[UR36][R8.64], R17 ;  /* 0x0000001108007986 */ /* 0x0011e4000c101924 */
.L_x_2808:
[----:B------:R-:W-:-:S07]  /*ba10*/  VIADD R25, R25, 0x80 ;  /* 0x0000008019197836 */ /* 0x000fce0000000000 */
.L_x_2768:
[----:B------:R-:W-:Y:S05]  /*ba20*/  BSYNC B6 ;  /* 0x0000000000067941 */ /* 0x000fea0003800000 */
.L_x_2767:
[----:B------:R-:W-:-:S13]  /*ba30*/  ISETP.GE.AND P0, PT, R25, R16, PT ;  /* 0x000000101900720c */ /* 0x000fda0003f06270 */
[----:B------:R-:W-:Y:S05]  /*ba40*/  @P0 EXIT ;  /* 0x000000000000094d */ /* 0x000fea0003800000 */
[----:B01----:R-:W0:Y:S01]  /*ba50*/  LDC.64 R4, c[0x0][0x218] ;  /* 0x00008600ff047b82 */ /* 0x003e220000000a00 */
[----:B--2---:R-:W-:Y:S01]  /*ba60*/  PRMT R0, R18, 0x9910, RZ ;  /* 0x0000991012007816 */ /* 0x004fe200000000ff */
[----:B------:R-:W-:Y:S01]  /*ba70*/  IMAD R2, R2, 0x200, R25 ;  /* 0x0000020002027824 */ /* 0x000fe200078e0219 */
[----:B------:R-:W-:Y:S02]  /*ba80*/  ULDC UR4, c[0x0][0x244] ;  /* 0x0000910000047ab9 */ /* 0x000fe40000000800 */
[----:B------:R-:W-:Y:S01]  /*ba90*/  ISETP.GT.AND P1, PT, R0, 0x9, PT ;  /* 0x000000090000780c */ /* 0x000fe20003f24270 */
[----:B---3--:R-:W-:-:S05]  /*baa0*/  IMAD R3, R2, UR4, RZ ;  /* 0x0000000402037c24 */ /* 0x008fca000f8e02ff */
        /* <DEDUP_REMOVED lines=11> */
[----:B----4-:R-:W-:-:S06]  /*bb60*/  IMAD.U32 R19, R19, 0x10000, RZ ;  /* 0x0001000013137824 */ /* 0x010fcc00078e00ff */
[----:B------:R-:W0:Y:S02]  /*bb70*/  F2I.FTZ.TRUNC.NTZ R19, R19 ;  /* 0x0000001300137305 */ /* 0x000e24000021f100 */
[----:B0-----:R-:W-:Y:S01]  /*bb80*/  STG.E.U8 desc[UR36][R2.64], R19 ;  /* 0x0000001302007986 */ /* 0x001fe2000c101124 */
[----:B------:R-:W-:Y:S05]  /*bb90*/  EXIT ;  /* 0x000000000000794d */ /* 0x000fea0003800000 */
.L_x_2840:
[----:B----4-:R-:W-:-:S06]  /*bba0*/  IMAD.U32 R5, R19, 0x10000, RZ ;  /* 0x0001000013057824 */ /* 0x010fcc00078e00ff */
[----:B------:R-:W0:Y:S02]  /*bbb0*/  F2I.S64.TRUNC R4, R5 ;  /* 0x0000000500047311 */ /* 0x000e24000020d900 */
[----:B0-----:R-:W-:Y:S01]  /*bbc0*/  STG.E.U8 desc[UR36][R2.64], R4 ;  /* 0x0000000402007986 */ /* 0x001fe2000c101124 */
[----:B------:R-:W-:Y:S05]  /*bbd0*/  EXIT ;  /* 0x000000000000794d */ /* 0x000fea0003800000 */
.L_x_2839:
[----:B------:R-:W-:-:S13]  /*bbe0*/  ISETP.NE.AND P0, PT, R0, 0x2, PT ;  /* 0x000000020000780c */ /* 0x000fda0003f05270 */
[----:B------:R-:W-:Y:S05]  /*bbf0*/  @!P0 BRA `(.L_x_2842) ;  /* 0x0000000000308947 */ /* 0x000fea0003800000 */
[----:B------:R-:W-:-:S13]  /*bc00*/  ISETP.NE.AND P0, PT, R0, 0x3, PT ;  /* 0x000000030000780c */ /* 0x000fda0003f05270 */
[----:B------:R-:W-:Y:S05]  /*bc10*/  @!P0 BRA `(.L_x_2843) ;  /* 0x0000000000188947 */ /* 0x000fea0003800000 */
[----:B------:R-:W-:-:S13]  /*bc20*/  ISETP.NE.AND P0, PT, R0, 0x4, PT ;  /* 0x000000040000780c */ /* 0x000fda0003f05270 */
[----:B------:R-:W-:Y:S05]  /*bc30*/  @P0 BRA `(.L_x_2841) ;  /* 0x0000000c000c0947 */ /* 0x000fea0003800000 */
[----:B----4-:R-:W-:-:S06]  /*bc40*/  IMAD.U32 R4, R19, 0x10000, RZ ;  /* 0x0001000013047824 */ /* 0x010fcc00078e00ff */
[----:B------:R-:W0:Y:S02]  /*bc50*/  F2I.S64.TRUNC R4, R4 ;  /* 0x0000000400047311 */ /* 0x000e24000020d900 */
[----:B0-----:R-:W-:Y:S01]  /*bc60*/  STG.E.64 desc[UR36][R2.64], R4 ;  /* 0x0000000402007986 */ /* 0x001fe2000c101b24 */
[----:B------:R-:W-:Y:S05]  /*bc70*/  EXIT ;  /* 0x000000000000794d */ /* 0x000fea0003800000 */
.L_x_2843:
[----:B----4-:R-:W-:-:S06]  /*bc80*/  IMAD.U32 R19, R19, 0x10000, RZ ;  /* 0x0001000013137824 */ /* 0x010fcc00078e00ff */
[----:B------:R-:W0:Y:S02]  /*bc90*/  F2I.FTZ.TRUNC.NTZ R19, R19 ;  /* 0x0000001300137305 */ /* 0x000e24000021f100 */
[----:B0-----:R-:W-:Y:S01]  /*bca0*/  STG.E desc[UR36][R2.64], R19 ;  /* 0x0000001302007986 */ /* 0x001fe2000c101924 */
[----:B------:R-:W-:Y:S05]  /*bcb0*/  EXIT ;  /* 0x000000000000794d */ /* 0x000fea0003800000 */
.L_x_2842:
[----:B----4-:R-:W-:-:S06]  /*bcc0*/  IMAD.U32 R19, R19, 0x10000, RZ ;  /* 0x0001000013137824 */ /* 0x010fcc00078e00ff */
[----:B------:R-:W0:Y:S02]  /*bcd0*/  F2I.FTZ.TRUNC.NTZ R19, R19 ;  /* 0x0000001300137305 */ /* 0x000e24000021f100 */
[----:B0-----:R-:W-:Y:S01]  /*bce0*/  STG.E.U16 desc[UR36][R2.64], R19 ;  /* 0x0000001302007986 */ /* 0x001fe2000c101524 */
[----:B------:R-:W-:Y:S05]  /*bcf0*/  EXIT ;  /* 0x000000000000794d */ /* 0x000fea0003800000 */
.L_x_2838:
[----:B------:R-:W-:-:S13]  /*bd00*/  ISETP.GT.AND P0, PT, R0, 0x6, PT ;  /* 0x000000060000780c */ /* 0x000fda0003f04270 */
[----:B------:R-:W-:Y:S05]  /*bd10*/  @P0 BRA `(.L_x_2844) ;  /* 0x00000000002c0947 */ /* 0x000fea0003800000 */
[----:B------:R-:W-:-:S13]  /*bd20*/  ISETP.NE.AND P0, PT, R0, 0x5, PT ;  /* 0x000000050000780c */ /* 0x000fda0003f05270 */
[----:B------:R-:W-:Y:S05]  /*bd30*/  @!P0 BRA `(.L_x_2845) ;  /* 0x0000000000148947 */ /* 0x000fea0003800000 */
[----:B------:R-:W-:-:S13]  /*bd40*/  ISETP.NE.AND P0, PT, R0, 0x6, PT ;  /* 0x000000060000780c */ /* 0x000fda0003f05270 */
[----:B------:R-:W-:Y:S05]  /*bd50*/  @P0 BRA `(.L_x_2841) ;  /* 0x0000000800c40947 */ /* 0x000fea0003800000 */
[----:B----4-:R-:W-:-:S05]  /*bd60*/  IMAD.U32 R19, R19, 0x10000, RZ ;  /* 0x0001000013137824 */ /* 0x010fca00078e00ff */
[----:B------:R-:W-:Y:S01]  /*bd70*/  STG.E desc[UR36][R2.64], R19 ;  /* 0x0000001302007986 */ /* 0x000fe2000c101924 */
[----:B------:R-:W-:Y:S05]  /*bd80*/  EXIT ;  /* 0x000000000000794d */ /* 0x000fea0003800000 */
.L_x_2845:
[----:B----4-:R-:W-:-:S05]  /*bd90*/  IMAD.U32 R0, R19, 0x10000, RZ ;  /* 0x0001000013007824 */ /* 0x010fca00078e00ff */
[----:B------:R-:W-:-:S05]  /*bda0*/  F2FP.F16.F32.PACK_AB R0, RZ, R0 ;  /* 0x00000000ff00723e */ /* 0x000fca00000000ff */
[----:B------:R-:W-:Y:S01]  /*bdb0*/  STG.E.U16 desc[UR36][R2.64], R0 ;  /* 0x0000000002007986 */ /* 0x000fe2000c101524 */
[----:B------:R-:W-:Y:S05]  /*bdc0*/  EXIT ;  /* 0x000000000000794d */ /* 0x000fea0003800000 */
.L_x_2844:
[----:B------:R-:W-:-:S13]  /*bdd0*/  ISETP.NE.AND P0, PT, R0, 0x7, PT ;  /* 0x000000070000780c */ /* 0x000fda0003f05270 */
[----:B------:R-:W-:Y:S05]  /*bde0*/  @!P0 BRA `(.L_x_2846) ;  /* 0x0000000000348947 */ /* 0x000fea0003800000 */
[----:B------:R-:W-:-:S13]  /*bdf0*/  ISETP.NE.AND P0, PT, R0, 0x8, PT ;  /* 0x000000080000780c */ /* 0x000fda0003f05270 */
[----:B------:R-:W-:Y:S05]  /*be00*/  @!P0 BRA `(.L_x_2847) ;  /* 0x0000000000188947 */ /* 0x000fea0003800000 */
[----:B------:R-:W-:-:S13]  /*be10*/  ISETP.NE.AND P0, PT, R0, 0x9, PT ;  /* 0x000000090000780c */ /* 0x000fda0003f05270 */
[----:B------:R-:W-:Y:S05]  /*be20*/  @P0 BRA `(.L_x_2841) ;  /* 0x0000000800900947 */ /* 0x000fea0003800000 */
[----:B----4-:R-:W-:Y:S02]  /*be30*/  IMAD.U32 R4, R19, 0x10000, RZ ;  /* 0x0001000013047824 */ /* 0x010fe400078e00ff */
[----:B------:R-:W-:-:S05]  /*be40*/  IMAD.MOV.U32 R5, RZ, RZ, RZ ;  /* 0x000000ffff057224 */ /* 0x000fca00078e00ff */
[----:B------:R-:W-:Y:S01]  /*be50*/  STG.E.64 desc[UR36][R2.64], R4 ;  /* 0x0000000402007986 */ /* 0x000fe2000c101b24 */
[----:B------:R-:W-:Y:S05]  /*be60*/  EXIT ;  /* 0x000000000000794d */ /* 0x000fea0003800000 */
.L_x_2847:
[----:B----4-:R-:W-:-:S05]  /*be70*/  IMAD.U32 R19, R19, 0x10000, RZ ;  /* 0x0001000013137824 */ /* 0x010fca00078e00ff */
[----:B------:R-:W-:-:S04]  /*be80*/  F2FP.F16.F32.PACK_AB R5, RZ, R19 ;  /* 0x00000013ff05723e */ /* 0x000fc800000000ff */
[----:B------:R-:W-:-:S05]  /*be90*/  PRMT R5, R5, 0x5410, RZ ;  /* 0x0000541005057816 */ /* 0x000fca00000000ff */
[----:B------:R-:W-:Y:S01]  /*bea0*/  STG.E desc[UR36][R2.64], R5 ;  /* 0x0000000502007986 */ /* 0x000fe2000c101924 */
[----:B------:R-:W-:Y:S05]  /*beb0*/  EXIT ;  /* 0x000000000000794d */ /* 0x000fea0003800000 */
.L_x_2846:
[----:B----4-:R-:W-:-:S04]  /*bec0*/  IMAD.U32 R4, R19, 0x10000, RZ ;  /* 0x0001000013047824 */ /* 0x010fc800078e00ff */
[----:B------:R-:W-:-:S06]  /*bed0*/  FMUL.FTZ R4, R4, 1 ;  /* 0x3f80000004047820 */ /* 0x000fcc0000410000 */
[----:B------:R-:W0:Y:S02]  /*bee0*/  F2F.F64.F32 R4, R4 ;  /* 0x0000000400047310 */ /* 0x000e240000201800 */
[----:B0-----:R-:W-:Y:S01]  /*bef0*/  STG.E.64 desc[UR36][R2.64], R4 ;  /* 0x0000000402007986 */ /* 0x001fe2000c101b24 */
[----:B------:R-:W-:Y:S05]  /*bf00*/  EXIT ;  /* 0x000000000000794d */ /* 0x000fea0003800000 */
.L_x_2837:
        /* <DEDUP_REMOVED lines=8> */
[----:B----4-:R-:W-:-:S05]  /*bf90*/  IMAD.U32 R19, R19, 0x10000, RZ ;  /* 0x0001000013137824 */ /* 0x010fca00078e00ff */
[----:B------:R-:W-:-:S04]  /*bfa0*/  FSETP.NEU.FTZ.AND P0, PT, R19, RZ, PT ;  /* 0x000000ff1300720b */ /* 0x000fc80003f1d000 */
[----:B------:R-:W-:-:S05]  /*bfb0*/  SEL R5, RZ, 0x1, !P0 ;  /* 0x00000001ff057807 */ /* 0x000fca0004000000 */
[----:B------:R-:W-:Y:S01]  /*bfc0*/  STG.E.U8 desc[UR36][R2.64], R5 ;  /* 0x0000000502007986 */ /* 0x000fe2000c101124 */
[----:B------:R-:W-:Y:S05]  /*bfd0*/  EXIT ;  /* 0x000000000000794d */ /* 0x000fea0003800000 */
.L_x_2850:
[----:B----4-:R-:W-:Y:S01]  /*bfe0*/  IMAD.U32 R19, R19, 0x10000, RZ ;  /* 0x0001000013137824 */ /* 0x010fe200078e00ff */
[----:B------:R-:W-:-:S03]  /*bff0*/  CS2R R6, SRZ ;  /* 0x0000000000067805 */ /* 0x000fc6000001ff00 */
[----:B------:R-:W-:-:S06]  /*c000*/  FMUL.FTZ R4, R19, 1 ;  /* 0x3f80000013047820 */ /* 0x000fcc0000410000 */
[----:B------:R-:W0:Y:S02]  /*c010*/  F2F.F64.F32 R4, R4 ;  /* 0x0000000400047310 */ /* 0x000e240000201800 */
[----:B0-----:R-:W-:Y:S01]  /*c020*/  STG.E.128 desc[UR36][R2.64], R4 ;  /* 0x0000000402007986 */ /* 0x001fe2000c101d24 */
[----:B------:R-:W-:Y:S05]  /*c030*/  EXIT ;  /* 0x000000000000794d */ /* 0x000fea0003800000 */
.L_x_2849:
[----:B------:R-:W-:-:S13]  /*c040*/  ISETP.NE.AND P0, PT, R0, 0xf, PT ;  /* 0x0000000f0000780c */ /* 0x000fda0003f05270 */
[----:B------:R-:W-:Y:S05]  /*c050*/  @!P0 BRA `(.L_x_2851) ;  /* 0x0000000000b48947 */ /* 0x000fea0003800000 */
[----:B------:R-:W-:-:S13]  /*c060*/  ISETP.NE.AND P0, PT, R0, 0x17, PT ;  /* 0x000000170000780c */ /* 0x000fda0003f05270 */
[----:B------:R-:W-:Y:S05]  /*c070*/  @!P0 BRA `(.L_x_2852) ;  /* 0x0000000000548947 */ /* 0x000fea0003800000 */
[----:B------:R-:W-:-:S13]  /*c080*/  ISETP.NE.AND P0, PT, R0, 0x18, PT ;  /* 0x000000180000780c */ /* 0x000fda0003f05270 */
[----:B------:R-:W-:Y:S05]  /*c090*/  @P0 BRA `(.L_x_2841) ;  /* 0x0000000400f40947 */ /* 0x000fea0003800000 */
[----:B----4-:R-:W-:Y:S01]  /*c0a0*/  IMAD.U32 R19, R19, 0x10000, RZ ;  /* 0x0001000013137824 */ /* 0x010fe200078e00ff */
        /* <DEDUP_REMOVED lines=14> */
.L_x_2854:
[----:B------:R-:W-:Y:S05]  /*c190*/  BSYNC B0 ;  /* 0x0000000000007941 */ /* 0x000fea0003800000 */
.L_x_2853:
[----:B------:R-:W-:-:S05]  /*c1a0*/  LOP3.LUT R5, R0, R5, RZ, 0xfc, !PT ;  /* 0x0000000500057212 */ /* 0x000fca00078efcff */
[----:B------:R-:W-:Y:S01]  /*c1b0*/  STG.E.U8 desc[UR36][R2.64], R5 ;  /* 0x0000000502007986 */ /* 0x000fe2000c101124 */
[----:B------:R-:W-:Y:S05]  /*c1c0*/  EXIT ;  /* 0x000000000000794d */ /* 0x000fea0003800000 */
.L_x_2852:
[----:B----4-:R-:W-:Y:S01]  /*c1d0*/  IMAD.U32 R19, R19, 0x10000, RZ ;  /* 0x0001000013137824 */ /* 0x010fe200078e00ff */
        /* <DEDUP_REMOVED lines=12> */
.L_x_2856:
[----:B------:R-:W-:Y:S01]  /*c2a0*/  IMAD.MOV.U32 R0, RZ, RZ, 0x7f ;  /* 0x0000007fff007424 */ /* 0x000fe200078e00ff */
[----:B------:R-:W-:-:S04]  /*c2b0*/  ISETP.GT.U32.AND P0, PT, R4, 0x7f800000, PT ;  /* 0x7f8000000400780c */ /* 0x000fc80003f04070 */
[----:B------:R-:W-:-:S09]  /*c2c0*/  SEL R0, R0, 0x7c, P0 ;  /* 0x0000007c00007807 */ /* 0x000fd20000000000 */
.L_x_2857:
[----:B------:R-:W-:Y:S05]  /*c2d0*/  BSYNC B0 ;  /* 0x0000000000007941 */ /* 0x000fea0003800000 */
.L_x_2855:
[----:B------:R-:W-:-:S04]  /*c2e0*/  LOP3.LUT R4, R19, 0x80000000, RZ, 0xc0, !PT ;  /* 0x8000000013047812 */ /* 0x000fc800078ec0ff */
[----:B------:R-:W-:-:S04]  /*c2f0*/  SHF.R.U32.HI R5, RZ, 0x18, R4 ;  /* 0x00000018ff057819 */ /* 0x000fc80000011604 */
[----:B------:R-:W-:-:S05]  /*c300*/  LOP3.LUT R5, R0, R5, RZ, 0xfc, !PT ;  /* 0x0000000500057212 */ /* 0x000fca00078efcff */
[----:B------:R-:W-:Y:S01]  /*c310*/  STG.E.U8 desc[UR36][R2.64], R5 ;  /* 0x0000000502007986 */ /* 0x000fe2000c101124 */
[----:B------:R-:W-:Y:S05]  /*c320*/  EXIT ;  /* 0x000000000000794d */ /* 0x000fea0003800000 */
.L_x_2851:
[----:B----4-:R-:W-:Y:S01]  /*c330*/  STG.E.U16 desc[UR36][R2.64], R19 ;  /* 0x0000001302007986 */ /* 0x010fe2000c101524 */
[----:B------:R-:W-:Y:S05]  /*c340*/  EXIT ;  /* 0x000000000000794d */ /* 0x000fea0003800000 */
.L_x_2848:
        /* <DEDUP_REMOVED lines=8> */
[----:B----4-:R-:W-:-:S06]  /*c3d0*/  IMAD.U32 R5, R19, 0x10000, RZ ;  /* 0x0001000013057824 */ /* 0x010fcc00078e00ff */
[----:B------:R-:W0:Y:S02]  /*c3e0*/  F2I.FTZ.U32.TRUNC.NTZ R5, R5 ;  /* 0x0000000500057305 */ /* 0x000e24000021f000 */
[----:B0-----:R-:W-:Y:S01]  /*c3f0*/  STG.E.U16 desc[UR36][R2.64], R5 ;  /* 0x0000000502007986 */ /* 0x001fe2000c101524 */
[----:B------:R-:W-:Y:S05]  /*c400*/  EXIT ;  /* 0x000000000000794d */ /* 0x000fea0003800000 */
.L_x_2860:
[----:B----4-:R-:W-:Y:S01]  /*c410*/  IMAD.U32 R19, R19, 0x10000, RZ ;  /* 0x0001000013137824 */ /* 0x010fe200078e00ff */
        /* <DEDUP_REMOVED lines=16> */
.L_x_2863:
[----:B------:R-:W-:-:S04]  /*c520*/  LOP3.LUT R0, R19, 0x80000000, RZ, 0xc0, !PT ;  /* 0x8000000013007812 */ /* 0x000fc800078ec0ff */
[----:B------:R-:W-:-:S04]  /*c530*/  SHF.R.U32.HI R5, RZ, 0x18, R0 ;  /* 0x00000018ff057819 */ /* 0x000fc80000011600 */
[----:B------:R-:W-:-:S04]  /*c540*/  LOP3.LUT R4, R4, R5, RZ, 0xfc, !PT ;  /* 0x0000000504047212 */ /* 0x000fc800078efcff */
[----:B------:R-:W-:-:S07]  /*c550*/  PRMT R0, R4, 0x7610, R0 ;  /* 0x0000761004007816 */ /* 0x000fce0000000000 */
.L_x_2862:
[----:B------:R-:W-:Y:S05]  /*c560*/  BSYNC B0 ;  /* 0x0000000000007941 */ /* 0x000fea0003800000 */
.L_x_2861:
[----:B------:R-:W-:Y:S01]  /*c570*/  STG.E.U8 desc[UR36][R2.64], R0 ;  /* 0x0000000002007986 */ /* 0x000fe2000c101124 */
[----:B------:R-:W-:Y:S05]  /*c580*/  EXIT ;  /* 0x000000000000794d */ /* 0x000fea0003800000 */
.L_x_2859:
        /* <DEDUP_REMOVED lines=17> */
.L_x_2866:
[----:B------:R-:W-:-:S04]  /*c6a0*/  LOP3.LUT R0, R19, 0x80000000, RZ, 0xc0, !PT ;  /* 0x8000000013007812 */ /* 0x000fc800078ec0ff */
[----:B------:R-:W-:-:S04]  /*c6b0*/  SHF.R.U32.HI R5, RZ, 0x18, R0 ;  /* 0x00000018ff057819 */ /* 0x000fc80000011600 */
[----:B------:R-:W-:-:S04]  /*c6c0*/  LOP3.LUT R4, R4, R5, RZ, 0xfc, !PT ;  /* 0x0000000504047212 */ /* 0x000fc800078efcff */
[----:B------:R-:W-:-:S07]  /*c6d0*/  PRMT R0, R4, 0x7610, R0 ;  /* 0x0000761004007816 */ /* 0x000fce0000000000 */
.L_x_2865:
[----:B------:R-:W-:Y:S05]  /*c6e0*/  BSYNC B0 ;  /* 0x0000000000007941 */ /* 0x000fea0003800000 */
.L_x_2864:
[----:B------:R-:W-:Y:S01]  /*c6f0*/  STG.E.U8 desc[UR36][R2.64], R0 ;  /* 0x0000000002007986 */ /* 0x000fe2000c101124 */
[----:B------:R-:W-:Y:S05]  /*c700*/  EXIT ;  /* 0x000000000000794d */ /* 0x000fea0003800000 */
.L_x_2858:
[----:B------:R-:W-:-:S13]  /*c710*/  ISETP.NE.AND P0, PT, R0, 0x1c, PT ;  /* 0x0000001c0000780c */ /* 0x000fda0003f05270 */
[----:B------:R-:W-:Y:S05]  /*c720*/  @!P0 BRA `(.L_x_2867) ;  /* 0x0000000000a48947 */ /* 0x000fea0003800000 */
[----:B------:R-:W-:-:S13]  /*c730*/  ISETP.NE.AND P0, PT, R0, 0x1d, PT ;  /* 0x0000001d0000780c */ /* 0x000fda0003f05270 */
[----:B------:R-:W-:Y:S05]  /*c740*/  @!P0 BRA `(.L_x_2868) ;  /* 0x00000000008c8947 */ /* 0x000fea0003800000 */
[----:B------:R-:W-:-:S13]  /*c750*/  ISETP.NE.AND P0, PT, R0, 0x2c, PT ;  /* 0x0000002c0000780c */ /* 0x000fda0003f05270 */
[----:B------:R-:W-:Y:S05]  /*c760*/  @P0 BRA `(.L_x_2841) ;  /* 0x0000000000400947 */ /* 0x000fea0003800000 */
[----:B----4-:R-:W-:Y:S02]  /*c770*/  IMAD.U32 R19, R19, 0x10000, RZ ;  /* 0x0001000013137824 */ /* 0x010fe400078e00ff */
        /* <DEDUP_REMOVED lines=15> */
.L_x_2841:
        /* <DEDUP_REMOVED lines=15> */
[----:B-1--4-:R-:W-:Y:S05]  /*c960*/  CALL.ABS.NOINC R2 ;  /* 0x0000000002007343 */ /* 0x012fea0003c00000 */
.L_x_2869:
[----:B------:R-:W-:Y:S05]  /*c970*/  EXIT ;  /* 0x000000000000794d */ /* 0x000fea0003800000 */
.L_x_2868:
[----:B----4-:R-:W-:-:S06]  /*c980*/  IMAD.U32 R4, R19, 0x10000, RZ ;  /* 0x0001000013047824 */ /* 0x010fcc00078e00ff */
[----:B------:R-:W0:Y:S02]  /*c990*/  F2I.U64.TRUNC R4, R4 ;  /* 0x0000000400047311 */ /* 0x000e24000020d800 */
[----:B0-----:R-:W-:Y:S01]  /*c9a0*/  STG.E.64 desc[UR36][R2.64], R4 ;  /* 0x0000000402007986 */ /* 0x001fe2000c101b24 */
[----:B------:R-:W-:Y:S05]  /*c9b0*/  EXIT ;  /* 0x000000000000794d */ /* 0x000fea0003800000 */
.L_x_2867:
[----:B----4-:R-:W-:-:S06]  /*c9c0*/  IMAD.U32 R19, R19, 0x10000, RZ ;  /* 0x0001000013137824 */ /* 0x010fcc00078e00ff */
[----:B------:R-:W0:Y:S02]  /*c9d0*/  F2I.FTZ.U32.TRUNC.NTZ R19, R19 ;  /* 0x0000001300137305 */ /* 0x000e24000021f000 */
[----:B0-----:R-:W-:Y:S01]  /*c9e0*/  STG.E desc[UR36][R2.64], R19 ;  /* 0x0000001302007986 */ /* 0x001fe2000c101924 */
[----:B------:R-:W-:Y:S05]  /*c9f0*/  EXIT ;  /* 0x000000000000794d */ /* 0x000fea0003800000 */
.L_x_2870:
        /* <DEDUP_REMOVED lines=16> */
.L_x_17228:


//--------------------- .text._ZN2at6native18elementwise_kernelILi128ELi4EZNS0_22gpu_kernel_impl_nocastINS0_13BinaryFunctorIN3c108BFloat16ES5_S5_NS0_15binary_internal10MulFunctorIfEEEEEEvRNS_18TensorIteratorBaseERKT_EUliE_EEviT1_ --------------------------
	.section	.text._ZN2at6native18elementwise_kernelILi128ELi4EZNS0_22gpu_kernel_impl_nocastINS0_13BinaryFunctorIN3c108BFloat16ES5_S5_NS0_15binary_internal10MulFunctorIfEEEEEEvRNS_18TensorIteratorBaseERKT_EUliE_EEviT1_,"ax",@progbits
	.align	128
        .global         _ZN2at6native18elementwise_kernelILi128ELi4EZNS0_22gpu_kernel_impl_nocastINS0_13BinaryFunctorIN3c108BFloat16ES5_S5_NS0_15binary_internal10MulFunctorIfEEEEEEvRNS_18TensorIteratorBaseERKT_EUliE_EEviT1_
        .type           _ZN2at6native18elementwise_kernelILi128ELi4EZNS0_22gpu_kernel_impl_nocastINS0_13BinaryFunctorIN3c108BFloat16ES5_S5_NS0_15binary_internal10MulFunctorIfEEEEEEvRNS_18TensorIteratorBaseERKT_EUliE_EEviT1_,@function
        .size           _ZN2at6native18elementwise_kernelILi128ELi4EZNS0_22gpu_kernel_impl_nocastINS0_13BinaryFunctorIN3c108BFloat16ES5_S5_NS0_15binary_internal10MulFunctorIfEEEEEEvRNS_18TensorIteratorBaseERKT_EUliE_EEviT1_,(.L_x_17229 - _ZN2at6native18elementwise_kernelILi128ELi4EZNS0_22gpu_kernel_impl_nocastINS0_13BinaryFunctorIN3c108BFloat16ES5_S5_NS0_15binary_internal10MulFunctorIfEEEEEEvRNS_18TensorIteratorBaseERKT_EUliE_EEviT1_)
        .other          _ZN2at6native18elementwise_kernelILi128ELi4EZNS0_22gpu_kernel_impl_nocastINS0_13BinaryFunctorIN3c108BFloat16ES5_S5_NS0_15binary_internal10MulFunctorIfEEEEEEvRNS_18TensorIteratorBaseERKT_EUliE_EEviT1_,@"STO_CUDA_ENTRY STV_DEFAULT"
_ZN2at6native18elementwise_kernelILi128ELi4EZNS0_22gpu_kernel_impl_nocastINS0_13BinaryFunctorIN3c108BFloat16ES5_S5_NS0_15binary_internal10MulFunctorIfEEEEEEvRNS_18TensorIteratorBaseERKT_EUliE_EEviT1_:
.text._ZN2at6native18elementwise_kernelILi128ELi4EZNS0_22gpu_kernel_impl_nocastINS0_13BinaryFunctorIN3c108BFloat16ES5_S5_NS0_15binary_internal10MulFunctorIfEEEEEEvRNS_18TensorIteratorBaseERKT_EUliE_EEviT1_:
        /* <DEDUP_REMOVED lines=363> */
.L_x_2873:
[----:B------:R-:W-:Y:S01]  /*16b0*/  ULDC.64 UR8, c[0x0][0x480] ;  /* 0x0001200000087ab9 */ /* 0x000fe20000000a00 */
[----:B------:R-:W-:Y:S01]  /*16c0*/  ULDC.64 UR10, c[0x0][0x488] ;  /* 0x00012200000a7ab9 */ /* 0x000fe20000000a00 */
[----:B------:R-:W-:Y:S02]  /*16d0*/  IADD3 R6, P0, R2, UR8, RZ ;  /* 0x0000000802067c10 */ /* 0x000fe4000ff1e0ff */
[----:B------:R-:W-:Y:S02]  /*16e0*/  IADD3 R8, P1, R0, UR10, RZ ;  /* 0x0000000a00087c10 */ /* 0x000fe4000ff3e0ff */
[----:B------:R-:W-:Y:S01]  /*16f0*/  IADD3.X R7, RZ, UR9, RZ, P0, !PT ;  /* 0x00000009ff077c10 */ /* 0x000fe200087fe4ff */
[----:B------:R-:W-:Y:S01]  /*1700*/  ULDC.64 UR8, c[0x0][0x478] ;  /* 0x00011e0000087ab9 */ /* 0x000fe20000000a00 */
[----:B------:R-:W-:-:S03]  /*1710*/  IADD3.X R9, RZ, UR11, RZ, P1, !PT ;  /* 0x0000000bff097c10 */ /* 0x000fc60008ffe4ff */
[----:B------:R-:W2:Y:S04]  /*1720*/  LDG.E.U16 R6, desc[UR4][R6.64] ;  /* 0x0000000406067981 */ /* 0x000ea8000c1e1500 */
[----:B------:R-:W3:Y:S01]  /*1730*/  LDG.E.U16 R8, desc[UR4][R8.64] ;  /* 0x0000000408087981 */ /* 0x000ee2000c1e1500 */
[----:B------:R-:W-:Y:S02]  /*1740*/  IADD3 R4, P0, R5, UR8, RZ ;  /* 0x0000000805047c10 */ /* 0x000fe4000ff1e0ff */
[----:B------:R-:W-:Y:S02]  /*1750*/  IADD3 R3, R3, 0x80, RZ ;  /* 0x0000008003037810 */ /* 0x000fe40007ffe0ff */
[----:B------:R-:W-:Y:S02]  /*1760*/  IADD3.X R5, RZ, UR9, RZ, P0, !PT ;  /* 0x00000009ff057c10 */ /* 0x000fe400087fe4ff */
[----:B--2---:R-:W-:-:S02]  /*1770*/  SHF.L.U32 R0, R6, 0x10, RZ ;  /* 0x0000001006007819 */ /* 0x004fc400000006ff */
[----:B---3--:R-:W-:-:S05]  /*1780*/  SHF.L.U32 R11, R8, 0x10, RZ ;  /* 0x00000010080b7819 */ /* 0x008fca00000006ff */
[----:B------:R-:W-:-:S05]  /*1790*/  FMUL.FTZ R0, R0, R11 ;  /* 0x0000000b00007220 */ /* 0x000fca0000410000 */
[----:B------:R-:W-:-:S05]  /*17a0*/  F2FP.BF16.F32.PACK_AB R0, RZ, R0 ;  /* 0x00000000ff00723e */ /* 0x000fca00000010ff */
[----:B------:R0:W-:Y:S02]  /*17b0*/  STG.E.U16 desc[UR4][R4.64], R0 ;  /* 0x0000000004007986 */ /* 0x0001e4000c101504 */
.L_x_2872:
[----:B------:R-:W-:Y:S05]  /*17c0*/  BSYNC B0 ;  /* 0x0000000000007941 */ /* 0x000fea0003800000 */
.L_x_2871:
        /* <DEDUP_REMOVED lines=356> */
.L_x_2876:
        /* <DEDUP_REMOVED lines=12> */
[----:B------:R-:W-:-:S02]  /*2ed0*/  ISETP.GE.AND P0, PT, R3, UR6, PT ;  /* 0x0000000603007c0c */ /* 0x000fc4000bf06270 */
[----:B--2---:R-:W-:Y:S02]  /*2ee0*/  SHF.L.U32 R0, R6, 0x10, RZ ;  /* 0x0000001006007819 */ /* 0x004fe400000006ff */
[----:B---3--:R-:W-:-:S05]  /*2ef0*/  SHF.L.U32 R11, R8, 0x10, RZ ;  /* 0x00000010080b7819 */ /* 0x008fca00000006ff */
[----:B------:R-:W-:-:S05]  /*2f00*/  FMUL.FTZ R0, R0, R11 ;  /* 0x0000000b00007220 */ /* 0x000fca0000410000 */
[----:B------:R-:W-:-:S05]  /*2f10*/  F2FP.BF16.F32.PACK_AB R0, RZ, R0 ;  /* 0x00000000ff00723e */ /* 0x000fca00000010ff */
[----:B------:R1:W-:Y:S01]  /*2f20*/  STG.E.U16 desc[UR4][R4.64], R0 ;  /* 0x0000000004007986 */ /* 0x0003e2000c101504 */
        /* <DEDUP_REMOVED lines=354> */
.L_x_2877:
        /* <DEDUP_REMOVED lines=17> */
.L_x_2875:
[----:B------:R-:W-:Y:S05]  /*4660*/  BSYNC B0 ;  /* 0x0000000000007941 */ /* 0x000fea0003800000 */
.L_x_2874:
        /* <DEDUP_REMOVED lines=355> */
.L_x_2878:
        /* <DEDUP_REMOVED lines=9> */
[----:B------:R-:W-:-:S04]  /*5d30*/  IADD3 R4, P0, R5, UR6, RZ ;  /* 0x0000000605047c10 */ /* 0x000fc8000ff1e0ff */
[----:B------:R-:W-:Y:S02]  /*5d40*/  IADD3.X R5, RZ, UR7, RZ, P0, !PT ;  /* 0x00000007ff057c10 */ /* 0x000fe400087fe4ff */
[----:B--2---:R-:W-:Y:S02]  /*5d50*/  SHF.L.U32 R0, R2, 0x10, RZ ;  /* 0x0000001002007819 */ /* 0x004fe400000006ff */
[----:B---3--:R-:W-:-:S05]  /*5d60*/  SHF.L.U32 R9, R6, 0x10, RZ ;  /* 0x0000001006097819 */ /* 0x008fca00000006ff */
[----:B------:R-:W-:-:S05]  /*5d70*/  FMUL.FTZ R0, R0, R9 ;  /* 0x0000000900007220 */ /* 0x000fca0000410000 */
[----:B------:R-:W-:-:S05]  /*5d80*/  F2FP.BF16.F32.PACK_AB R0, RZ, R0 ;  /* 0x00000000ff00723e */ /* 0x000fca00000010ff */
[----:B------:R-:W-:Y:S01]  /*5d90*/  STG.E.U16 desc[UR4][R4.64], R0 ;  /* 0x0000000004007986 */ /* 0x000fe2000c101504 */
[----:B------:R-:W-:Y:S05]  /*5da0*/  EXIT ;  /* 0x000000000000794d */ /* 0x000fea0003800000 */
.L_x_2879:
        /* <DEDUP_REMOVED lines=13> */
.L_x_17229:


//--------------------- .text._ZN2at6native27unrolled_elementwise_kernelINS0_13BinaryFunctorIN3c108BFloat16ES4_S4_NS0_15binary_internal10MulFunctorIfEEEESt5arrayIPcLm3EELi4E23TrivialOffsetCalculatorILi2EjESC_ILi1EjENS0_6memory15LoadWithoutCastENSF_16StoreWithoutCastEEEviT_T0_T2_T3_T4_T5_ --------------------------
	.section	.text._ZN2at6native27unrolled_elementwise_kernelINS0_13BinaryFunctorIN3c108BFloat16ES4_S4_NS0_15binary_internal10MulFunctorIfEEEESt5arrayIPcLm3EELi4E23TrivialOffsetCalculatorILi2EjESC_ILi1EjENS0_6memory15LoadWithoutCastENSF_16StoreWithoutCastEEEviT_T0_T2_T3_T4_T5_,"ax",@progbits
	.align	128
        .global         _ZN2at6native27unrolled_elementwise_kernelINS0_13BinaryFunctorIN3c108BFloat16ES4_S4_NS0_15binary_internal10MulFunctorIfEEEESt5arrayIPcLm3EELi4E23TrivialOffsetCalculatorILi2EjESC_ILi1EjENS0_6memory15LoadWithoutCastENSF_16StoreWithoutCastEEEviT_T0_T2_T3_T4_T5_
        .type           _ZN2at6native27unrolled_elementwise_kernelINS0_13BinaryFunctorIN3c108BFloat16ES4_S4_NS0_15binary_internal10MulFunctorIfEEEESt5arrayIPcLm3EELi4E23TrivialOffsetCalculatorILi2EjESC_ILi1EjENS0_6memory15LoadWithoutCastENSF_16StoreWithoutCastEEEviT_T0_T2_T3_T4_T5_,@function
        .size           _ZN2at6native27unrolled_elementwise_kernelINS0_13BinaryFunctorIN3c108BFloat16ES4_S4_NS0_15binary_internal10MulFunctorIfEEEESt5arrayIPcLm3EELi4E23TrivialOffsetCalculatorILi2EjESC_ILi1EjENS0_6memory15LoadWithoutCastENSF_16StoreWithoutCastEEEviT_T0_T2_T3_T4_T5_,(.L_x_17230 - _ZN2at6native27unrolled_elementwise_kernelINS0_13BinaryFunctorIN3c108BFloat16ES4_S4_NS0_15binary_internal10MulFunctorIfEEEESt5arrayIPcLm3EELi4E23TrivialOffsetCalculatorILi2EjESC_ILi1EjENS0_6memory15LoadWithoutCastENSF_16StoreWithoutCastEEEviT_T0_T2_T3_T4_T5_)
        .other          _ZN2at6native27unrolled_elementwise_kernelINS0_13BinaryFunctorIN3c108BFloat16ES4_S4_NS0_15binary_internal10MulFunctorIfEEEESt5arrayIPcLm3EELi4E23TrivialOffsetCalculatorILi2EjESC_ILi1EjENS0_6memory15LoadWithoutCastENSF_16StoreWithoutCastEEEviT_T0_T2_T3_T4_T5_,@"STO_CUDA_ENTRY STV_DEFAULT"
_ZN2at6native27unrolled_elementwise_kernelINS0_13BinaryFunctorIN3c108BFloat16ES4_S4_NS0_15binary_internal10MulFunctorIfEEEESt5arrayIPcLm3EELi4E23TrivialOffsetCalculatorILi2EjESC_ILi1EjENS0_6memory15LoadWithoutCastENSF_16StoreWithoutCastEEEviT_T0_T2_T3_T4_T5_:
.text._ZN2at6native27unrolled_elementwise_kernelINS0_13BinaryFunctorIN3c108BFloat16ES4_S4_NS0_15binary_internal10MulFunctorIfEEEESt5arrayIPcLm3EELi4E23TrivialOffsetCalculatorILi2EjESC_ILi1EjENS0_6memory15LoadWithoutCastENSF_16StoreWithoutCastEEEviT_T0_T2_T3_T4_T5_:
[----:B------:R-:W-:Y:S01]  /*0000*/  LDC R1, c[0x0][0x28] ;  /* 0x00000a00ff017b82 */ /* 0x000fe20000000800 */
[----:B------:R-:W0:Y:S07]  /*0010*/  S2R R0, SR_CTAID.X ;  /* 0x0000000000007919 */ /* 0x000e2e0000002500 */
[----:B------:R-:W0:Y:S01]  /*0020*/  LDC R3, c[0x0][0x210] ;  /* 0x00008400ff037b82 */ /* 0x000e220000000800 */
[----:B------:R-:W-:Y:S01]  /*0030*/  PRMT R20, RZ, 0x7610, R20 ;  /* 0x00007610ff147816 */ /* 0x000fe20000000014 */
[----:B------:R-:W-:Y:S01]  /*0040*/  ULDC.64 UR4, c[0x0][0x208] ;  /* 0x0000820000047ab9 */ /* 0x000fe20000000a00 */
[----:B------:R-:W1:Y:S01]  /*0050*/  S2R R15, SR_TID.X ;  /* 0x00000000000f7919 */ /* 0x000e620000002100 */
[----:B------:R-:W-:Y:S01]  /*0060*/  PRMT R16, RZ, 0x7610, R16 ;  /* 0x00007610ff107816 */ /* 0x000fe20000000010 */
[----:B0-----:R-:W-:-:S02]  /*0070*/  IMAD R14, R0, -0x200, R3 ;  /* 0xfffffe00000e7824 */ /* 0x001fc400078e0203 */
[----:B-1----:R-:W-:-:S03]  /*0080*/  IMAD.MOV.U32 R21, RZ, RZ, R15 ;  /* 0x000000ffff157224 */ /* 0x002fc600078e000f */
[----:B------:R-:W-:-:S13]  /*0090*/  ISETP.GE.AND P0, PT, R15, R14, PT ;  /* 0x0000000e0f00720c */ /* 0x000fda0003f06270 */
[----:B------:R-:W-:Y:S01]  /*00a0*/  @!P0 IMAD R25, R0, 0x200, R21 ;  /* 0x0000020000198824 */ /* 0x000fe200078e0215 */
[----:B------:R-:W-:Y:S01]  /*00b0*/  @!P0 IADD3 R21, R21, 0x80, RZ ;  /* 0x0000008015158810 */ /* 0x000fe20007ffe0ff */
[----:B------:R-:W0:Y:S03]  /*00c0*/  @!P0 LDC.64 R12, c[0x0][0x228] ;  /* 0x00008a00ff0c8b82 */ /* 0x000e260000000a00 */
[----:B------:R-:W-:-:S05]  /*00d0*/  ISETP.GE.AND P1, PT, R21, R14, PT ;  /* 0x0000000e1500720c */ /* 0x000fca0003f26270 */
[----:B------:R-:W1:Y:S08]  /*00e0*/  @!P0 LDC.64 R10, c[0x0][0x220] ;  /* 0x00008800ff0a8b82 */ /* 0x000e700000000a00 */
[----:B------:R-:W-:Y:S01]  /*00f0*/  @!P1 IMAD R23, R0, 0x200, R21 ;  /* 0x0000020000179824 */ /* 0x000fe200078e0215 */
[----:B------:R-:W2:Y:S01]  /*0100*/  @!P1 LDC.64 R8, c[0x0][0x220] ;  /* 0x00008800ff089b82 */ /* 0x000ea20000000a00 */
[----:B------:R-:W-:-:S05]  /*0110*/  @!P1 VIADD R21, R21, 0x80 ;  /* 0x0000008015159836 */ /* 0x000fca0000000000 */
[----:B------:R-:W-:Y:S01]  /*0120*/  ISETP.GE.AND P3, PT, R21, R14, PT ;  /* 0x0000000e1500720c */ /* 0x000fe20003f66270 */
[C---:B0-----:R-:W-:Y:S01]  /*0130*/  @!P0 IMAD.WIDE.U32 R12, R25.reuse, 0x2, R12 ;  /* 0x00000002190c8825 */ /* 0x041fe200078e000c */
[----:B------:R-:W0:Y:S04]  /*0140*/  @!P1 LDC.64 R6, c[0x0][0x228] ;  /* 0x00008a00ff069b82 */ /* 0x000e280000000a00 */
[----:B------:R-:W3:Y:S01]  /*0150*/  @!P0 LDG.E.U16 R20, desc[UR4][R12.64] ;  /* 0x000000040c148981 */ /* 0x000ee2000c1e1500 */
[----:B-1----:R-:W-:-:S06]  /*0160*/  @!P0 IMAD.WIDE.U32 R10, R25, 0x2, R10 ;  /* 0x00000002190a8825 */ /* 0x002fcc00078e000a */
[----:B------:R-:W1:Y:S01]  /*0170*/  @!P3 LDC.64 R2, c[0x0][0x220] ;  /* 0x00008800ff02bb82 */ /* 0x000e620000000a00 */
[----:B------:R-:W4:Y:S01]  /*0180*/  @!P0 LDG.E.U16 R16, desc[UR4][R10.64] ;  /* 0x000000040a108981 */ /* 0x000f22000c1e1500 */
[----:B------:R-:W-:-:S06]  /*0190*/  @!P3 LEA R25, R0, R21, 0x9 ;  /* 0x000000150019b211 */ /* 0x000fcc00078e48ff */
[----:B------:R-:W1:Y:S01]  /*01a0*/  @!P3 LDC.64 R4, c[0x0][0x228] ;  /* 0x00008a00ff04bb82 */ /* 0x000e620000000a00 */
[C---:B--2---:R-:W-:Y:S01]  /*01b0*/  @!P1 IMAD.WIDE.U32 R8, R23.reuse, 0x2, R8 ;  /* 0x0000000217089825 */ /* 0x044fe200078e0008 */
[----:B------:R-:W-:Y:S02]  /*01c0*/  PRMT R22, RZ, 0x7610, R22 ;  /* 0x00007610ff167816 */ /* 0x000fe40000000016 */
[----:B------:R-:W-:Y:S01]  /*01d0*/  PRMT R24, RZ, 0x7610, R24 ;  /* 0x00007610ff187816 */ /* 0x000fe20000000018 */
[----:B0-----:R-:W-:Y:S01]  /*01e0*/  @!P1 IMAD.WIDE.U32 R6, R23, 0x2, R6 ;  /* 0x0000000217069825 */ /* 0x001fe200078e0006 */
[----:B------:R-:W-:-:S04]  /*01f0*/  PRMT R23, RZ, 0x7610, R23 ;  /* 0x00007610ff177816 */ /* 0x000fc80000000017 */
[----:B------:R-:W2:Y:S01]  /*0200*/  @!P1 LDG.E.U16 R24, desc[UR4][R6.64] ;  /* 0x0000000406189981 */ /* 0x000ea2000c1e1500 */
[----:B-1----:R-:W-:-:S05]  /*0210*/  @!P3 IMAD.WIDE.U32 R2, R25, 0x2, R2 ;  /* 0x000000021902b825 */ /* 0x002fca00078e0002 */
[----:B------:R0:W2:Y:S01]  /*0220*/  @!P3 LDG.E.U16 R22, desc[UR4][R2.64] ;  /* 0x000000040216b981 */ /* 0x0000a2000c1e1500 */
[----:B------:R-:W-:Y:S01]  /*0230*/  @!P3 IMAD.WIDE.U32 R4, R25, 0x2, R4 ;  /* 0x000000021904b825 */ /* 0x000fe200078e0004 */
[----:B------:R-:W-:-:S04]  /*0240*/  PRMT R25, RZ, 0x7610, R25 ;  /* 0x00007610ff197816 */ /* 0x000fc80000000019 */
[----:B------:R-:W2:Y:S01]  /*0250*/  @!P3 LDG.E.U16 R23, desc[UR4][R4.64] ;  /* 0x000000040417b981 */ /* 0x000ea2000c1e1500 */
[----:B------:R-:W-:Y:S01]  /*0260*/  @!P3 VIADD R21, R21, 0x80 ;  /* 0x000000801515b836 */ /* 0x000fe20000000000 */
[----:B0-----:R-:W0:Y:S02]  /*0270*/  @!P0 LDC.64 R2, c[0x0][0x218] ;  /* 0x00008600ff028b82 */ /* 0x001e240000000a00 */
[----:B------:R1:W2:Y:S02]  /*0280*/  @!P1 LDG.E.U16 R25, desc[UR4][R8.64] ;  /* 0x0000000408199981 */ /* 0x0002a4000c1e1500 */
[----:B------:R-:W-:-:S13]  /*0290*/  ISETP.GE.AND P2, PT, R21, R14, PT ;  /* 0x0000000e1500720c */ /* 0x000fda0003f46270 */
[----:B------:R-:W0:Y:S08]  /*02a0*/  @!P2 LDC.64 R12, c[0x0][0x220] ;  /* 0x00008800ff0cab82 */ /* 0x000e300000000a00 */
[----:B------:R-:W0:Y:S01]  /*02b0*/  @!P2 LDC.64 R10, c[0x0][0x228] ;  /* 0x00008a00ff0aab82 */ /* 0x000e220000000a00 */
[----:B------:R-:W-:Y:S01]  /*02c0*/  @!P2 IMAD R21, R0, 0x200, R21 ;  /* 0x000002000015a824 */ /* 0x000fe200078e0215 */
[----:B------:R-:W-:-:S02]  /*02d0*/  MOV R7, R15 ;  /* 0x0000000f00077202 */ /* 0x000fc40000000f00 */
[----:B------:R-:W-:Y:S02]  /*02e0*/  PRMT R26, RZ, 0x7610, R26 ;  /* 0x00007610ff1a7816 */ /* 0x000fe4000000001a */
[----:B-1----:R-:W-:Y:S01]  /*02f0*/  IADD3 R9, R7, 0x100, RZ ;  /* 0x0000010007097810 */ /* 0x002fe20007ffe0ff */
[----:B0-----:R-:W-:-:S04]  /*0300*/  @!P2 IMAD.WIDE.U32 R12, R21, 0x2, R12 ;  /* 0x00000002150ca825 */ /* 0x001fc800078e000c */
[----:B------:R-:W-:Y:S01]  /*0310*/  @!P2 IMAD.WIDE.U32 R10, R21, 0x2, R10 ;  /* 0x00000002150aa825 */ /* 0x000fe200078e000a */
[----:B------:R-:W-:-:S04]  /*0320*/  PRMT R21, RZ, 0x7610, R21 ;  /* 0x00007610ff157816 */ /* 0x000fc80000000015 */
[----:B------:R0:W5:Y:S01]  /*0330*/  @!P2 LDG.E.U16 R26, desc[UR4][R10.64] ;  /* 0x000000040a1aa981 */ /* 0x000162000c1e1500 */
[----:B------:R-:W-:-:S03]  /*0340*/  VIADD R27, R7, 0x80 ;  /* 0x00000080071b7836 */ /* 0x000fc60000000000 */
[----:B------:R0:W5:Y:S01]  /*0350*/  @!P2 LDG.E.U16 R21, desc[UR4][R12.64] ;  /* 0x000000040c15a981 */ /* 0x000162000c1e1500 */
[-C--:B------:R-:W-:Y:S01]  /*0360*/  ISETP.GE.AND P2, PT, R9, R14.reuse, PT ;  /* 0x0000000e0900720c */ /* 0x080fe20003f46270 */
[----:B------:R-:W-:Y:S01]  /*0370*/  @!P0 IMAD R9, R0, 0x200, R15 ;  /* 0x0000020000098824 */ /* 0x000fe200078e020f */
[----:B------:R-:W-:-:S03]  /*0380*/  ISETP.GE.AND P1, PT, R27, R14, PT ;  /* 0x0000000e1b00720c */ /* 0x000fc60003f26270 */
[----:B------:R-:W-:Y:S01]  /*0390*/  @!P0 IMAD.WIDE.U32 R2, R9, 0x2, R2 ;  /* 0x0000000209028825 */ /* 0x000fe200078e0002 */
[----:B------:R-:W-:Y:S01]  /*03a0*/  BSSY B0, `(.L_x_2880) ;  /* 0x000001c000007945 */ /* 0x000fe20003800000 */
[----:B---3--:R-:W-:Y:S02]  /*03b0*/  @!P0 SHF.L.U32 R5, R20, 0x10, RZ ;  /* 0x0000001014058819 */ /* 0x008fe400000006ff */
[----:B----4-:R-:W-:-:S04]  /*03c0*/  @!P0 IMAD.U32 R16, R16, 0x10000, RZ ;  /* 0x0001000010108824 */ /* 0x010fc800078e00ff */
[----:B------:R-:W-:-:S05]  /*03d0*/  @!P0 FMUL.FTZ R16, R16, R5 ;  /* 0x0000000510108220 */ /* 0x000fca0000410000 */
[----:B------:R-:W-:Y:S01]  /*03e0*/  @!P0 F2FP.BF16.F32.PACK_AB R19, RZ, R16 ;  /* 0x00000010ff13823e */ /* 0x000fe200000010ff */
[----:B------:R-:W-:Y:S01]  /*03f0*/  VIADD R5, R7, 0x180 ;  /* 0x0000018007057836 */ /* 0x000fe20000000000 */
[----:B------:R-:W-:-:S03]  /*0400*/  @!P0 MOV R7, R27 ;  /* 0x0000001b00078202 */ /* 0x000fc60000000f00 */
[----:B------:R0:W-:Y:S01]  /*0410*/  @!P0 STG.E.U16 desc[UR4][R2.64], R19 ;  /* 0x0000001302008986 */ /* 0x0001e2000c101504 */
[----:B------:R-:W-:Y:S01]  /*0420*/  ISETP.GE.AND P3, PT, R7, R14, PT ;  /* 0x0000000e0700720c */ /* 0x000fe20003f66270 */
[----:B--2---:R-:W-:Y:S01]  /*0430*/  @!P1 IMAD.U32 R24, R24, 0x10000, RZ ;  /* 0x0001000018189824 */ /* 0x004fe200078e00ff */
[----:B------:R-:W-:Y:S01]  /*0440*/  @!P2 SHF.L.U32 R22, R22, 0x10, RZ ;  /* 0x000000101616a819 */ /* 0x000fe200000006ff */
[----:B------:R-:W-:Y:S01]  /*0450*/  @!P2 IMAD.U32 R23, R23, 0x10000, RZ ;  /* 0x000100001717a824 */ /* 0x000fe200078e00ff */
[----:B------:R-:W-:-:S03]  /*0460*/  @!P1 SHF.L.U32 R25, R25, 0x10, RZ ;  /* 0x0000001019199819 */ /* 0x000fc600000006ff */
[----:B------:R-:W-:Y:S02]  /*0470*/  @!P2 FMUL.FTZ R22, R22, R23 ;  /* 0x000000171616a220 */ /* 0x000fe40000410000 */
[----:B------:R-:W-:-:S03]  /*0480*/  @!P1 FMUL.FTZ R24, R25, R24 ;  /* 0x0000001819189220 */ /* 0x000fc60000410000 */
[----:B------:R-:W-:Y:S02]  /*0490*/  @!P2 F2FP.BF16.F32.PACK_AB R18, RZ, R22 ;  /* 0x00000016ff12a23e */ /* 0x000fe400000010ff */
[----:B------:R-:W-:Y:S01]  /*04a0*/  @!P1 F2FP.BF16.F32.PACK_AB R17, RZ, R24 ;  /* 0x00000018ff11923e */ /* 0x000fe200000010ff */
[----:B0-----:R-:W-:Y:S06]  /*04b0*/  @P3 BRA `(.L_x_2881) ;  /* 0x0000000000283947 */ /* 0x001fec0003800000 */
[----:B------:R-:W0:Y:S01]  /*04c0*/  LDC.64 R8, c[0x0][0x218] ;  /* 0x00008600ff087b82 */ /* 0x000e220000000a00 */
[----:B------:R-:W-:Y:S01]  /*04d0*/  LEA R3, R0, R7, 0x9 ;  /* 0x0000000700037211 */ /* 0x000fe200078e48ff */
[----:B------:R-:W-:-:S05]  /*04e0*/  VIADD R7, R7, 0x80 ;  /* 0x0000008007077836 */ /* 0x000fca0000000000 */
[----:B------:R-:W-:-:S13]  /*04f0*/  ISETP.GE.AND P0, PT, R7, R14, PT ;  /* 0x0000000e0700720c */ /* 0x000fda0003f06270 */
[----:B------:R-:W-:Y:S01]  /*0500*/  @!P0 LEA R11, R0, R7, 0x9 ;  /* 0x00000007000b8211 */ /* 0x000fe200078e48ff */
[----:B------:R-:W-:Y:S02]  /*0510*/  @!P0 VIADD R7, R7, 0x80 ;  /* 0x0000008007078836 */ /* 0x000fe40000000000 */
[----:B0-----:R-:W-:-:S04]  /*0520*/  IMAD.WIDE.U32 R2, R3, 0x2, R8 ;  /* 0x0000000203027825 */ /* 0x001fc800078e0008 */
[----:B------:R-:W-:Y:S01]  /*0530*/  @!P0 IMAD.WIDE.U32 R8, R11, 0x2, R8 ;  /* 0x000000020b088825 */ /* 0x000fe200078e0008 */
[----:B------:R0:W-:Y:S04]  /*0540*/  STG.E.U16 desc[UR4][R2.64], R17 ;  /* 0x0000001102007986 */ /* 0x0001e8000c101504 */
[----:B------:R0:W-:Y:S02]  /*0550*/  @!P0 STG.E.U16 desc[UR4][R8.64], R18 ;  /* 0x0000001208008986 */ /* 0x0001e4000c101504 */
.L_x_2881:
[----:B------:R-:W-:Y:S05]  /*0560*/  BSYNC B0 ;  /* 0x0000000000007941 */ /* 0x000fea0003800000 */
.L_x_2880:
[-C--:B------:R-:W-:Y:S02]  /*0570*/  ISETP.GE.AND P1, PT, R7, R14.reuse, PT ;  /* 0x0000000e0700720c */ /* 0x080fe40003f26270 */
[----:B------:R-:W-:-:S11]  /*0580*/  ISETP.GE.AND P0, PT, R5, R14, PT ;  /* 0x0000000e0500720c */ /* 0x000fd60003f06270 */
[----:B------:R-:W-:Y:S05]  /*0590*/  @P1 EXIT ;  /* 0x000000000000194d */ /* 0x000fea0003800000 */
[----:B0-----:R-:W0:Y:S01]  /*05a0*/  LDC.64 R2, c[0x0][0x218] ;  /* 0x00008600ff027b82 */ /* 0x001e220000000a00 */
[----:B-----5:R-:W-:Y:S01]  /*05b0*/  @!P0 SHF.L.U32 R21, R21, 0x10, RZ ;  /* 0x0000001015158819 */ /* 0x020fe200000006ff */
[----:B------:R-:W-:Y:S01]  /*05c0*/  @!P0 IMAD.U32 R26, R26, 0x10000, RZ ;  /* 0x000100001a1a8824 */ /* 0x000fe200078e00ff */
[----:B------:R-:W-:-:S03]  /*05d0*/  LEA R7, R0, R7, 0x9 ;  /* 0x0000000700077211 */ /* 0x000fc600078e48ff */
[----:B------:R-:W-:-:S05]  /*05e0*/  @!P0 FMUL.FTZ R21, R21, R26 ;  /* 0x0000001a15158220 */ /* 0x000fca0000410000 */
[----:B------:R-:W-:Y:S01]  /*05f0*/  @!P0 F2FP.BF16.F32.PACK_AB R4, RZ, R21 ;  /* 0x00000015ff04823e */ /* 0x000fe200000010ff */
[----:B0-----:R-:W-:-:S05]  /*0600*/  IMAD.WIDE.U32 R2, R7, 0x2, R2 ;  /* 0x0000000207027825 */ /* 0x001fca00078e0002 */
[----:B------:R-:W-:Y:S01]  /*0610*/  STG.E.U16 desc[UR4][R2.64], R4 ;  /* 0x0000000402007986 */ /* 0x000fe2000c101504 */
[----:B------:R-:W-:Y:S05]  /*0620*/  EXIT ;  /* 0x000000000000794d */ /* 0x000fea0003800000 */
.L_x_2882:
        /* <DEDUP_REMOVED lines=13> */
.L_x_17230:


//--------------------- .text._ZN2at6native29vectorized_elementwise_kernelILi2ENS0_13BinaryFunctorIN3c108BFloat16ES4_S4_NS0_15binary_internal10MulFunctorIfEEEESt5arrayIPcLm3EEEEviT0_T1_ --------------------------
	.section	.text._ZN2at6native29vectorized_elementwise_kernelILi2ENS0_13BinaryFunctorIN3c108BFloat16ES4_S4_NS0_15binary_internal10MulFunctorIfEEEESt5arrayIPcLm3EEEEviT0_T1_,"ax",@progbits
	.align	128
        .global         _ZN2at6native29vectorized_elementwise_kernelILi2ENS0_13BinaryFunctorIN3c108BFloat16ES4_S4_NS0_15binary_internal10MulFunctorIfEEEESt5arrayIPcLm3EEEEviT0_T1_
        .type           _ZN2at6native29vectorized_elementwise_kernelILi2ENS0_13BinaryFunctorIN3c108BFloat16ES4_S4_NS0_15binary_internal10MulFunctorIfEEEESt5arrayIPcLm3EEEEviT0_T1_,@function
        .size           _ZN2at6native29vectorized_elementwise_kernelILi2ENS0_13BinaryFunctorIN3c108BFloat16ES4_S4_NS0_15binary_internal10MulFunctorIfEEEESt5arrayIPcLm3EEEEviT0_T1_,(.L_x_17231 - _ZN2at6native29vectorized_elementwise_kernelILi2ENS0_13BinaryFunctorIN3c108BFloat16ES4_S4_NS0_15binary_internal10MulFunctorIfEEEESt5arrayIPcLm3EEEEviT0_T1_)
        .other          _ZN2at6native29vectorized_elementwise_kernelILi2ENS0_13BinaryFunctorIN3c108BFloat16ES4_S4_NS0_15binary_internal10MulFunctorIfEEEESt5arrayIPcLm3EEEEviT0_T1_,@"STO_CUDA_ENTRY STV_DEFAULT"
_ZN2at6native29vectorized_elementwise_kernelILi2ENS0_13BinaryFunctorIN3c108BFloat16ES4_S4_NS0_15binary_internal10MulFunctorIfEEEESt5arrayIPcLm3EEEEviT0_T1_:
.text._ZN2at6native29vectorized_elementwise_kernelILi2ENS0_13BinaryFunctorIN3c108BFloat16ES4_S4_NS0_15binary_internal10MulFunctorIfEEEESt5arrayIPcLm3EEEEviT0_T1_:
        /* <DEDUP_REMOVED lines=9> */
[----:B------:R-:W1:Y:S08]  /*0090*/  LDC.64 R2, c[0x0][0x220] ;  /* 0x00008800ff027b82 */ /* 0x000e700000000a00 */
[----:B------:R-:W2:Y:S01]  /*00a0*/  LDC.64 R6, c[0x0][0x228] ;  /* 0x00008a00ff067b82 */ /* 0x000ea20000000a00 */
[----:B-1----:R-:W-:-:S04]  /*00b0*/  IMAD.WIDE R2, R0, 0x2, R2 ;  /* 0x0000000200027825 */ /* 0x002fc800078e0202 */
[----:B0-----:R-:W-:-:S03]  /*00c0*/  IMAD.WIDE.U32 R8, R4, 0x4, R2 ;  /* 0x0000000404087825 */ /* 0x001fc600078e0002 */
[----:B------:R-:W0:Y:S01]  /*00d0*/  LDC.64 R2, c[0x0][0x218] ;  /* 0x00008600ff027b82 */ /* 0x000e220000000a00 */
[----:B--2---:R-:W-:Y:S01]  /*00e0*/  IMAD.WIDE R6, R0, 0x2, R6 ;  /* 0x0000000200067825 */ /* 0x004fe200078e0206 */
[----:B------:R-:W2:Y:S04]  /*00f0*/  LDG.E R17, desc[UR4][R8.64] ;  /* 0x0000000408117981 */ /* 0x000ea8000c1e1900 */
[----:B------:R-:W3:Y:S01]  /*0100*/  LDG.E R19, desc[UR4][R8.64+0x200] ;  /* 0x0002000408137981 */ /* 0x000ee2000c1e1900 */
[----:B------:R-:W-:-:S03]  /*0110*/  IMAD.WIDE.U32 R14, R4, 0x4, R6 ;  /* 0x00000004040e7825 */ /* 0x000fc600078e0006 */
[----:B------:R-:W4:Y:S04]  /*0120*/  LDG.E R11, desc[UR4][R8.64+0x400] ;  /* 0x00040004080b7981 */ /* 0x000f28000c1e1900 */
[----:B------:R-:W5:Y:S04]  /*0130*/  LDG.E R18, desc[UR4][R14.64] ;  /* 0x000000040e127981 */ /* 0x000f68000c1e1900 */
[----:B------:R-:W4:Y:S04]  /*0140*/  LDG.E R20, desc[UR4][R14.64+0x200] ;  /* 0x000200040e147981 */ /* 0x000f28000c1e1900 */
[----:B------:R1:W4:Y:S04]  /*0150*/  LDG.E R12, desc[UR4][R8.64+0x600] ;  /* 0x00060004080c7981 */ /* 0x000328000c1e1900 */
[----:B------:R-:W4:Y:S04]  /*0160*/  LDG.E R5, desc[UR4][R14.64+0x400] ;  /* 0x000400040e057981 */ /* 0x000f28000c1e1900 */
[----:B------:R4:W4:Y:S01]  /*0170*/  LDG.E R6, desc[UR4][R14.64+0x600] ;  /* 0x000600040e067981 */ /* 0x000922000c1e1900 */
[----:B0-----:R-:W-:-:S04]  /*0180*/  IMAD.WIDE.U32 R2, R0, 0x2, R2 ;  /* 0x0000000200027825 */ /* 0x001fc800078e0002 */
[----:B------:R-:W-:Y:S01]  /*0190*/  IMAD.WIDE R2, R4, 0x4, R2 ;  /* 0x0000000404027825 */ /* 0x000fe200078e0202 */
[----:B--2---:R-:W-:Y:S02]  /*01a0*/  PRMT R7, R17, 0x7632, R7 ;  /* 0x0000763211077816 */ /* 0x004fe40000000007 */
[----:B---3--:R-:W-:Y:S02]  /*01b0*/  PRMT R10, R19, 0x7632, R10 ;  /* 0x00007632130a7816 */ /* 0x008fe4000000000a */
[----:B-1----:R-:W-:Y:S02]  /*01c0*/  SHF.L.U32 R8, R7, 0x10, RZ ;  /* 0x0000001007087819 */ /* 0x002fe400000006ff */
[----:B-----5:R-:W-:Y:S02]  /*01d0*/  PRMT R13, R18, 0x7632, R13 ;  /* 0x00007632120d7816 */ /* 0x020fe4000000000d */
[----:B----4-:R-:W-:-:S03]  /*01e0*/  PRMT R16, R20, 0x7632, R16 ;  /* 0x0000763214107816 */ /* 0x010fc60000000010 */
[----:B------:R-:W-:Y:S02]  /*01f0*/  IMAD.U32 R13, R13, 0x10000, RZ ;  /* 0x000100000d0d7824 */ /* 0x000fe400078e00ff */
[----:B------:R-:W-:Y:S01]  /*0200*/  IMAD.U32 R10, R10, 0x10000, RZ ;  /* 0x000100000a0a7824 */ /* 0x000fe200078e00ff */
[----:B------:R-:W-:Y:S01]  /*0210*/  SHF.L.U32 R15, R16, 0x10, RZ ;  /* 0x00000010100f7819 */ /* 0x000fe200000006ff */
[----:B------:R-:W-:Y:S01]  /*0220*/  FMUL.FTZ R8, R8, R13 ;  /* 0x0000000d08087220 */ /* 0x000fe20000410000 */
[C---:B------:R-:W-:Y:S01]  /*0230*/  PRMT R13, R11.reuse, 0x7632, R13 ;  /* 0x000076320b0d7816 */ /* 0x040fe2000000000d */
[----:B------:R-:W-:Y:S01]  /*0240*/  IMAD.U32 R14, R11, 0x10000, RZ ;  /* 0x000100000b0e7824 */ /* 0x000fe200078e00ff */
[----:B------:R-:W-:Y:S01]  /*0250*/  SHF.L.U32 R18, R18, 0x10, RZ ;  /* 0x0000001012127819 */ /* 0x000fe200000006ff */
[----:B------:R-:W-:Y:S01]  /*0260*/  FMUL.FTZ R10, R10, R15 ;  /* 0x0000000f0a0a7220 */ /* 0x000fe20000410000 */
[C---:B------:R-:W-:Y:S01]  /*0270*/  PRMT R11, R12.reuse, 0x7632, R11 ;  /* 0x000076320c0b7816 */ /* 0x040fe2000000000b */
[----:B------:R-:W-:Y:S01]  /*0280*/  IMAD.U32 R16, R12, 0x10000, RZ ;  /* 0x000100000c107824 */ /* 0x000fe200078e00ff */
[----:B------:R-:W-:Y:S01]  /*0290*/  PRMT R12, R5, 0x7632, R12 ;  /* 0x00007632050c7816 */ /* 0x000fe2000000000c */
[----:B------:R-:W-:Y:S01]  /*02a0*/  IMAD.U32 R17, R17, 0x10000, RZ ;  /* 0x0001000011117824 */ /* 0x000fe200078e00ff */
[----:B------:R-:W-:-:S02]  /*02b0*/  SHF.L.U32 R15, R5, 0x10, RZ ;  /* 0x00000010050f7819 */ /* 0x000fc400000006ff */
[C---:B------:R-:W-:Y:S01]  /*02c0*/  PRMT R5, R6.reuse, 0x7632, R5 ;  /* 0x0000763206057816 */ /* 0x040fe20000000005 */
[----:B------:R-:W-:Y:S01]  /*02d0*/  FMUL.FTZ R7, R17, R18 ;  /* 0x0000001211077220 */ /* 0x000fe20000410000 */
[----:B------:R-:W-:Y:S01]  /*02e0*/  IMAD.U32 R17, R6, 0x10000, RZ ;  /* 0x0001000006117824 */ /* 0x000fe200078e00ff */
[----:B------:R-:W-:Y:S01]  /*02f0*/  SHF.L.U32 R12, R12, 0x10, RZ ;  /* 0x000000100c0c7819 */ /* 0x000fe200000006ff */
[----:B------:R-:W-:Y:S02]  /*0300*/  IMAD.U32 R19, R19, 0x10000, RZ ;  /* 0x0001000013137824 */ /* 0x000fe400078e00ff */
[----:B------:R-:W-:Y:S02]  /*0310*/  IMAD.U32 R20, R20, 0x10000, RZ ;  /* 0x0001000014147824 */ /* 0x000fe400078e00ff */
[----:B------:R-:W-:Y:S02]  /*0320*/  IMAD.U32 R13, R13, 0x10000, RZ ;  /* 0x000100000d0d7824 */ /* 0x000fe400078e00ff */
[----:B------:R-:W-:-:S02]  /*0330*/  IMAD.U32 R11, R11, 0x10000, RZ ;  /* 0x000100000b0b7824 */ /* 0x000fc400078e00ff */
[----:B------:R-:W-:Y:S02]  /*0340*/  IMAD.U32 R6, R5, 0x10000, RZ ;  /* 0x0001000005067824 */ /* 0x000fe400078e00ff */
[----:B------:R-:W-:Y:S01]  /*0350*/  FMUL.FTZ R9, R19, R20 ;  /* 0x0000001413097220 */ /* 0x000fe20000410000 */
[----:B------:R-:W-:Y:S01]  /*0360*/  FMUL.FTZ R14, R14, R15 ;  /* 0x0000000f0e0e7220 */ /* 0x000fe20000410000 */
[----:B------:R-:W-:Y:S01]  /*0370*/  FMUL.FTZ R13, R13, R12 ;  /* 0x0000000c0d0d7220 */ /* 0x000fe20000410000 */
[----:B------:R-:W-:Y:S01]  /*0380*/  FMUL.FTZ R16, R16, R17 ;  /* 0x0000001110107220 */ /* 0x000fe20000410000 */
[----:B------:R-:W-:Y:S01]  /*0390*/  FMUL.FTZ R11, R11, R6 ;  /* 0x000000060b0b7220 */ /* 0x000fe20000410000 */
[----:B------:R-:W-:Y:S02]  /*03a0*/  F2FP.BF16.F32.PACK_AB R7, R8, R7 ;  /* 0x000000070807723e */ /* 0x000fe400000010ff */
[----:B------:R-:W-:Y:S02]  /*03b0*/  F2FP.BF16.F32.PACK_AB R9, R10, R9 ;  /* 0x000000090a09723e */ /* 0x000fe400000010ff */
[----:B------:R-:W-:-:S02]  /*03c0*/  F2FP.BF16.F32.PACK_AB R13, R13, R14 ;  /* 0x0000000e0d0d723e */ /* 0x000fc400000010ff */
[----:B------:R-:W-:Y:S01]  /*03d0*/  F2FP.BF16.F32.PACK_AB R11, R11, R16 ;  /* 0x000000100b0b723e */ /* 0x000fe200000010ff */
[----:B------:R-:W-:Y:S04]  /*03e0*/  STG.E desc[UR4][R2.64], R7 ;  /* 0x0000000702007986 */ /* 0x000fe8000c101904 */
[----:B------:R-:W-:Y:S04]  /*03f0*/  STG.E desc[UR4][R2.64+0x200], R9 ;  /* 0x0002000902007986 */ /* 0x000fe8000c101904 */
[----:B------:R-:W-:Y:S04]  /*0400*/  STG.E desc[UR4][R2.64+0x400], R13 ;  /* 0x0004000d02007986 */ /* 0x000fe8000c101904 */
[----:B------:R-:W-:Y:S01]  /*0410*/  STG.E desc[UR4][R2.64+0x600], R11 ;  /* 0x0006000b02007986 */ /* 0x000fe2000c101904 */
[----:B------:R-:W-:Y:S05]  /*0420*/  EXIT ;  /* 0x000000000000794d */ /* 0x000fea0003800000 */
.L_x_2883:
[----:B------:R-:W0:Y:S01]  /*0430*/  S2R R11, SR_TID.X ;  /* 0x00000000000b7919 */ /* 0x000e220000002100 */
[----:B------:R-:W-:Y:S02]  /*0440*/  PRMT R24, RZ, 0x7610, R24 ;  /* 0x00007610ff187816 */ /* 0x000fe40000000018 */
[----:B0-----:R-:W-:-:S13]  /*0450*/  ISETP.GE.AND P0, PT, R11, R2, PT ;  /* 0x000000020b00720c */ /* 0x001fda0003f06270 */
[----:B------:R-:W-:Y:S01]  /*0460*/  @!P0 IADD3 R13, R0, R11, RZ ;  /* 0x0000000b000d8210 */ /* 0x000fe20007ffe0ff */
[----:B------:R-:W-:Y:S01]  /*0470*/  @!P0 VIADD R11, R11, 0x80 ;  /* 0x000000800b0b8836 */ /* 0x000fe20000000000 */
[----:B------:R-:W0:Y:S04]  /*0480*/  @!P0 LDC.64 R32, c[0x0][0x220] ;  /* 0x00008800ff208b82 */ /* 0x000e280000000a00 */
[----:B------:R-:W-:-:S04]  /*0490*/  ISETP.GE.AND P1, PT, R11, R2, PT ;  /* 0x000000020b00720c */ /* 0x000fc80003f26270 */
[----:B------:R-:W1:Y:S09]  /*04a0*/  @!P0 LDC.64 R16, c[0x0][0x228] ;  /* 0x00008a00ff108b82 */ /* 0x000e720000000a00 */
[----:B------:R-:W-:Y:S01]  /*04b0*/  @!P1 IMAD.IADD R15, R0, 0x1, R11 ;  /* 0x00000001000f9824 */ /* 0x000fe200078e020b */
[----:B------:R-:W-:Y:S01]  /*04c0*/  @!P1 IADD3 R11, R11, 0x80, RZ ;  /* 0x000000800b0b9810 */ /* 0x000fe20007ffe0ff */
[----:B------:R-:W2:Y:S03]  /*04d0*/  @!P1 LDC.64 R36, c[0x0][0x220] ;  /* 0x00008800ff249b82 */ /* 0x000ea60000000a00 */
[----:B------:R-:W-:Y:S01]  /*04e0*/  ISETP.GE.AND P2, PT, R11, R2, PT ;  /* 0x000000020b00720c */ /* 0x000fe20003f46270 */
[----:B0-----:R-:W-:-:S04]  /*04f0*/  @!P0 IMAD.WIDE.U32 R32, R13, 0x2, R32 ;  /* 0x000000020d208825 */ /* 0x001fc800078e0020 */
[----:B------:R-:W0:Y:S01]  /*0500*/  @!P1 LDC.64 R30, c[0x0][0x228] ;  /* 0x00008a00ff1e9b82 */ /* 0x000e220000000a00 */
[----:B------:R-:W-:Y:S01]  /*0510*/  PRMT R23, RZ, 0x7610, R23 ;  /* 0x00007610ff177816 */ /* 0x000fe20000000017 */
[----:B------:R-:W3:Y:S06]  /*0520*/  @!P0 LDG.E.U16 R24, desc[UR4][R32.64] ;  /* 0x0000000420188981 */ /* 0x000eec000c1e1500 */
[----:B------:R-:W-:Y:S01]  /*0530*/  @!P2 IMAD.IADD R21, R0, 0x1, R11 ;  /* 0x000000010015a824 */ /* 0x000fe200078e020b */
[----:B------:R-:W4:Y:S01]  /*0540*/  @!P2 LDC.64 R28, c[0x0][0x228] ;  /* 0x00008a00ff1cab82 */ /* 0x000f220000000a00 */
[----:B------:R-:W-:-:S05]  /*0550*/  @!P2 VIADD R11, R11, 0x80 ;  /* 0x000000800b0ba836 */ /* 0x000fca0000000000 */
[----:B------:R-:W-:Y:S01]  /*0560*/  ISETP.GE.AND P3, PT, R11, R2, PT ;  /* 0x000000020b00720c */ /* 0x000fe20003f66270 */
[----:B-1----:R-:W-:Y:S01]  /*0570*/  @!P0 IMAD.WIDE.U32 R16, R13, 0x2, R16 ;  /* 0x000000020d108825 */ /* 0x002fe200078e0010 */
[----:B------:R-:W1:Y:S01]  /*0580*/  @!P2 LDC.64 R18, c[0x0][0x220] ;  /* 0x00008800ff12ab82 */ /* 0x000e620000000a00 */
[----:B------:R-:W-:Y:S02]  /*0590*/  PRMT R14, RZ, 0x7610, R14 ;  /* 0x00007610ff0e7816 */ /* 0x000fe4000000000e */
[C---:B--2---:R-:W-:Y:S01]  /*05a0*/  @!P1 IMAD.WIDE.U32 R36, R15.reuse, 0x2, R36 ;  /* 0x000000020f249825 */ /* 0x044fe200078e0024 */
[----:B------:R2:W5:Y:S03]  /*05b0*/  @!P0 LDG.E.U16 R23, desc[UR4][R16.64] ;  /* 0x0000000410178981 */ /* 0x000566000c1e1500 */
[----:B0-----:R-:W-:-:S04]  /*05c0*/  @!P1 IMAD.WIDE.U32 R30, R15, 0x2, R30 ;  /* 0x000000020f1e9825 */ /* 0x001fc800078e001e */
[----:B------:R-:W-:Y:S01]  /*05d0*/  @!P3 IADD3 R9, R0, R11, RZ ;  /* 0x0000000b0009b210 */ /* 0x000fe20007ffe0ff */
[----:B------:R-:W-:Y:S01]  /*05e0*/  @!P3 VIADD R11, R11, 0x80 ;  /* 0x000000800b0bb836 */ /* 0x000fe20000000000 */
[----:B------:R-:W0:Y:S01]  /*05f0*/  @!P3 LDC.64 R12, c[0x0][0x220] ;  /* 0x00008800ff0cbb82 */ /* 0x000e220000000a00 */
[----:B------:R0:W5:Y:S03]  /*0600*/  @!P1 LDG.E.U16 R14, desc[UR4][R36.64] ;  /* 0x00000004240e9981 */ /* 0x000166000c1e1500 */
[----:B------:R-:W-:Y:S02]  /*0610*/  ISETP.GE.AND P4, PT, R11, R2, PT ;  /* 0x000000020b00720c */ /* 0x000fe40003f86270 */
[----:B------:R-:W-:Y:S01]  /*0620*/  PRMT R15, RZ, 0x7610, R15 ;  /* 0x00007610ff0f7816 */ /* 0x000fe2000000000f */
[C---:B----4-:R-:W-:Y:S01]  /*0630*/  @!P2 IMAD.WIDE.U32 R28, R21.reuse, 0x2, R28 ;  /* 0x00000002151ca825 */ /* 0x050fe200078e001c */
[----:B------:R-:W-:Y:S01]  /*0640*/  PRMT R20, RZ, 0x7610, R20 ;  /* 0x00007610ff147816 */ /* 0x000fe20000000014 */
[----:B------:R-:W4:Y:S03]  /*0650*/  @!P3 LDC.64 R34, c[0x0][0x228] ;  /* 0x00008a00ff22bb82 */ /* 0x000f260000000a00 */
[----:B------:R0:W5:Y:S01]  /*0660*/  @!P1 LDG.E.U16 R15, desc[UR4][R30.64] ;  /* 0x000000041e0f9981 */ /* 0x000162000c1e1500 */
[----:B-1----:R-:W-:-:S04]  /*0670*/  @!P2 IMAD.WIDE.U32 R18, R21, 0x2, R18 ;  /* 0x000000021512a825 */ /* 0x002fc800078e0012 */
[----:B--2---:R-:W-:Y:S01]  /*0680*/  @!P4 IMAD.IADD R17, R0, 0x1, R11 ;  /* 0x000000010011c824 */ /* 0x004fe200078e020b */
[----:B------:R-:W-:Y:S01]  /*0690*/  @!P4 IADD3 R11, R11, 0x80, RZ ;  /* 0x000000800b0bc810 */ /* 0x000fe20007ffe0ff */
[----:B------:R-:W1:Y:S01]  /*06a0*/  @!P4 LDC.64 R32, c[0x0][0x220] ;  /* 0x00008800ff20cb82 */ /* 0x000e620000000a00 */
[----:B------:R2:W5:Y:S02]  /*06b0*/  @!P2 LDG.E.U16 R20, desc[UR4][R28.64] ;  /* 0x000000041c14a981 */ /* 0x000564000c1e1500 */
[----:B------:R-:W-:Y:S02]  /*06c0*/  ISETP.GE.AND P1, PT, R11, R2, PT ;  /* 0x000000020b00720c */ /* 0x000fe40003f26270 */
[----:B------:R-:W-:Y:S01]  /*06d0*/  PRMT R21, RZ, 0x7610, R21 ;  /* 0x00007610ff157816 */ /* 0x000fe20000000015 */
[----:B0-----:R-:W-:Y:S02]  /*06e0*/  @!P3 IMAD.WIDE.U32 R12, R9, 0x2, R12 ;  /* 0x00000002090cb825 */ /* 0x001fe400078e000c */
[----:B------:R-:W0:Y:S01]  /*06f0*/  @!P4 LDC.64 R36, c[0x0][0x228] ;  /* 0x00008a00ff24cb82 */ /* 0x000e220000000a00 */
[----:B------:R-:W-:-:S02]  /*0700*/  PRMT R22, RZ, 0x7610, R22 ;  /* 0x00007610ff167816 */ /* 0x000fc40000000016 */
[----:B------:R4:W5:Y:S04]  /*0710*/  @!P3 LDG.E.U16 R21, desc[UR4][R12.64] ;  /* 0x000000040c15b981 */ /* 0x000968000c1e1500 */
[----:B------:R0:W5:Y:S01]  /*0720*/  @!P2 LDG.E.U16 R22, desc[UR4][R18.64] ;  /* 0x000000041216a981 */ /* 0x000162000c1e1500 */
[----:B------:R-:W0:Y:S08]  /*0730*/  @!P1 LDC.64 R30, c[0x0][0x220] ;  /* 0x00008800ff1e9b82 */ /* 0x000e300000000a00 */
[----:B--2---:R-:W2:Y:S01]  /*0740*/  @!P1 LDC.64 R28, c[0x0][0x228] ;  /* 0x00008a00ff1c9b82 */ /* 0x004ea20000000a00 */
[----:B----4-:R-:W-:-:S02]  /*0750*/  @!P1 IMAD.IADD R13, R0, 0x1, R11 ;  /* 0x00000001000d9824 */ /* 0x010fc400078e020b */
[----:B------:R-:W-:-:S05]  /*0760*/  @!P1 VIADD R11, R11, 0x80 ;  /* 0x000000800b0b9836 */ /* 0x000fca0000000000 */
[----:B------:R-:W-:Y:S01]  /*0770*/  ISETP.GE.AND P2, PT, R11, R2, PT ;  /* 0x000000020b00720c */ /* 0x000fe20003f46270 */
[----:B-1----:R-:W-:Y:S01]  /*0780*/  @!P4 IMAD.WIDE.U32 R32, R17, 0x2, R32 ;  /* 0x000000021120c825 */ /* 0x002fe200078e0020 */
[----:B------:R-:W-:-:S03]  /*0790*/  PRMT R10, RZ, 0x7610, R10 ;  /* 0x00007610ff0a7816 */ /* 0x000fc6000000000a */
[----:B0-----:R-:W-:Y:S01]  /*07a0*/  @!P4 IMAD.WIDE.U32 R36, R17, 0x2, R36 ;  /* 0x000000021124c825 */ /* 0x001fe200078e0024 */
[----:B------:R-:W-:-:S03]  /*07b0*/  PRMT R17, RZ, 0x7610, R17 ;  /* 0x00007610ff117816 */ /* 0x000fc60000000011 */
[----:B------:R-:W-:-:S05]  /*07c0*/  @!P1 IMAD.WIDE.U32 R30, R13, 0x2, R30 ;  /* 0x000000020d1e9825 */ /* 0x000fca00078e001e */
[----:B------:R0:W4:Y:S01]  /*07d0*/  @!P1 LDG.E.U16 R10, desc[UR4][R30.64] ;  /* 0x000000041e0a9981 */ /* 0x000122000c1e1500 */
[----:B--2---:R-:W-:Y:S01]  /*07e0*/  @!P1 IMAD.WIDE.U32 R28, R13, 0x2, R28 ;  /* 0x000000020d1c9825 */ /* 0x004fe200078e001c */
[----:B------:R-:W-:-:S03]  /*07f0*/  @!P2 IADD3 R13, R0, R11, RZ ;  /* 0x0000000b000da210 */ /* 0x000fc60007ffe0ff */
[----:B------:R-:W-:Y:S01]  /*0800*/  @!P2 VIADD R11, R11, 0x80 ;  /* 0x000000800b0ba836 */ /* 0x000fe20000000000 */
[----:B------:R-:W2:Y:S04]  /*0810*/  @!P1 LDG.E.U16 R17, desc[UR4][R28.64] ;  /* 0x000000041c119981 */ /* 0x000ea8000c1e1500 */
[----:B------:R-:W-:Y:S01]  /*0820*/  ISETP.GE.AND P1, PT, R11, R2, PT ;  /* 0x000000020b00720c */ /* 0x000fe20003f26270 */
[----:B------:R-:W-:Y:S01]  /*0830*/  @!P3 IMAD.WIDE.U32 R34, R9, 0x2, R34 ;  /* 0x000000020922b825 */ /* 0x000fe200078e0022 */
[----:B------:R-:W-:Y:S02]  /*0840*/  PRMT R19, RZ, 0x7610, R19 ;  /* 0x00007610ff137816 */ /* 0x000fe40000000013 */
[----:B------:R-:W-:-:S04]  /*0850*/  PRMT R9, RZ, 0x7610, R9 ;  /* 0x00007610ff097816 */ /* 0x000fc80000000009 */
[----:B------:R1:W2:Y:S04]  /*0860*/  @!P3 LDG.E.U16 R19, desc[UR4][R34.64] ;  /* 0x000000042213b981 */ /* 0x0002a8000c1e1500 */
[----:B------:R1:W2:Y:S01]  /*0870*/  @!P4 LDG.E.U16 R9, desc[UR4][R32.64] ;  /* 0x000000042009c981 */ /* 0x0002a2000c1e1500 */
[----:B0-----:R-:W0:Y:S08]  /*0880*/  @!P1 LDC.64 R30, c[0x0][0x220] ;  /* 0x00008800ff1e9b82 */ /* 0x001e300000000a00 */
[----:B-1----:R-:W1:Y:S08]  /*0890*/  @!P2 LDC.64 R34, c[0x0][0x220] ;  /* 0x00008800ff22ab82 */ /* 0x002e700000000a00 */
[----:B------:R-:W1:Y:S08]  /*08a0*/  @!P2 LDC.64 R32, c[0x0][0x228] ;  /* 0x00008a00ff20ab82 */ /* 0x000e700000000a00 */
[----:B------:R-:W1:Y:S01]  /*08b0*/  @!P1 LDC.64 R28, c[0x0][0x228] ;  /* 0x00008a00ff1c9b82 */ /* 0x000e620000000a00 */
[----:B------:R-:W-:Y:S01]  /*08c0*/  @!P1 IMAD.IADD R11, R0, 0x1, R11 ;  /* 0x00000001000b9824 */ /* 0x000fe200078e020b */
[----:B------:R-:W-:-:S03]  /*08d0*/  PRMT R18, RZ, 0x7610, R18 ;  /* 0x00007610ff127816 */ /* 0x000fc60000000012 */
[----:B0-----:R-:W-:Y:S01]  /*08e0*/  @!P1 IMAD.WIDE.U32 R30, R11, 0x2, R30 ;  /* 0x000000020b1e9825 */ /* 0x001fe200078e001e */
[----:B------:R-:W-:Y:S02]  /*08f0*/  PRMT R16, RZ, 0x7610, R16 ;  /* 0x00007610ff107816 */ /* 0x000fe40000000010 */
[----:B------:R-:W-:Y:S01]  /*0900*/  PRMT R12, RZ, 0x7610, R12 ;  /* 0x00007610ff0c7816 */ /* 0x000fe2000000000c */
[C---:B-1----:R-:W-:Y:S01]  /*0910*/  @!P2 IMAD.WIDE.U32 R34, R13.reuse, 0x2, R34 ;  /* 0x000000020d22a825 */ /* 0x042fe200078e0022 */
[----:B------:R-:W2:Y:S03]  /*0920*/  @!P4 LDG.E.U16 R18, desc[UR4][R36.64] ;  /* 0x000000042412c981 */ /* 0x000ea6000c1e1500 */
[----:B------:R-:W-:Y:S01]  /*0930*/  @!P2 IMAD.WIDE.U32 R32, R13, 0x2, R32 ;  /* 0x000000020d20a825 */ /* 0x000fe200078e0020 */
[----:B------:R-:W-:-:S04]  /*0940*/  PRMT R13, RZ, 0x7610, R13 ;  /* 0x00007610ff0d7816 */ /* 0x000fc8000000000d */
[----:B------:R-:W2:Y:S01]  /*0950*/  @!P2 LDG.E.U16 R16, desc[UR4][R32.64] ;  /* 0x000000042010a981 */ /* 0x000ea2000c1e1500 */
[----:B------:R-:W-:Y:S01]  /*0960*/  @!P1 IMAD.WIDE.U32 R28, R11, 0x2, R28 ;  /* 0x000000020b1c9825 */ /* 0x000fe200078e001c */
[----:B------:R-:W-:Y:S02]  /*0970*/  PRMT R11, RZ, 0x7610, R11 ;  /* 0x00007610ff0b7816 */ /* 0x000fe4000000000b */
[----:B------:R-:W2:Y:S04]  /*0980*/  @!P2 LDG.E.U16 R13, desc[UR4][R34.64] ;  /* 0x00000004220da981 */ /* 0x000ea8000c1e1500 */
[----:B------:R0:W2:Y:S04]  /*0990*/  @!P1 LDG.E.U16 R12, desc[UR4][R28.64] ;  /* 0x000000041c0c9981 */ /* 0x0000a8000c1e1500 */
[----:B------:R1:W2:Y:S01]  /*09a0*/  @!P1 LDG.E.U16 R11, desc[UR4][R30.64] ;  /* 0x000000041e0b9981 */ /* 0x0002a2000c1e1500 */
[----:B0-----:R-:W0:Y:S02]  /*09b0*/  S2R R28, SR_TID.X ;  /* 0x00000000001c7919 */ /* 0x001e240000002100 */
[----:B0-----:R-:W-:-:S04]  /*09c0*/  IADD3 R29, R28, 0x100, RZ ;  /* 0x000001001c1d7810 */ /* 0x001fc80007ffe0ff */
[----:B------:R-:W-:Y:S01]  /*09d0*/  ISETP.GE.AND P1, PT, R29, R2, PT ;  /* 0x000000021d00720c */ /* 0x000fe20003f26270 */
[----:B------:R-:W-:Y:S01]  /*09e0*/  VIADD R29, R28, 0x280 ;  /* 0x000002801c1d7836 */ /* 0x000fe20000000000 */
[----:B-1----:R-:W-:-:S04]  /*09f0*/  @!P0 IADD3 R31, R0, R28, RZ ;  /* 0x0000001c001f8210 */ /* 0x002fc80007ffe0ff */
[----:B------:R-:W-:Y:S02]  /*0a00*/  ISETP.GE.AND P4, PT, R29, R2, PT ;  /* 0x000000021d00720c */ /* 0x000fe40003f86270 */
[----:B------:R-:W-:Y:S01]  /*0a10*/  IADD3 R29, R28, 0x380, RZ ;  /* 0x000003801c1d7810 */ /* 0x000fe20007ffe0ff */
[----:B------:R-:W-:Y:S04]  /*0a20*/  BSSY B0, `(.L_x_2884) ;  /* 0x000005a000007945 */ /* 0x000fe80003800000 */
[----:B------:R-:W-:Y:S01]  /*0a30*/  BSSY B1, `(.L_x_2885) ;  /* 0x0000052000017945 */ /* 0x000fe20003800000 */
[----:B---3--:R-:W-:Y:S01]  /*0a40*/  @!P0 SHF.L.U32 R24, R24, 0x10, RZ ;  /* 0x0000001018188819 */ /* 0x008fe200000006ff */
[----:B-----5:R-:W-:-:S04]  /*0a50*/  @!P0 IMAD.U32 R23, R23, 0x10000, RZ ;  /* 0x0001000017178824 */ /* 0x020fc800078e00ff */
[----:B------:R-:W-:Y:S01]  /*0a60*/  @!P0 FMUL.FTZ R27, R24, R23 ;  /* 0x00000017181b8220 */ /* 0x000fe20000410000 */
[----:B------:R-:W-:-:S05]  /*0a70*/  VIADD R23, R28, 0x80 ;  /* 0x000000801c177836 */ /* 0x000fca0000000000 */
[----:B------:R-:W-:Y:S02]  /*0a80*/  ISETP.GE.AND P5, PT, R23, R2, PT ;  /* 0x000000021700720c */ /* 0x000fe40003fa6270 */
[----:B------:R-:W-:-:S11]  /*0a90*/  @!P0 F2FP.BF16.F32.PACK_AB R25, RZ, R27 ;  /* 0x0000001bff19823e */ /* 0x000fd600000010ff */
[----:B------:R-:W-:Y:S01]  /*0aa0*/  @!P5 SHF.L.U32 R14, R14, 0x10, RZ ;  /* 0x000000100e0ed819 */ /* 0x000fe200000006ff */
[----:B------:R-:W-:-:S04]  /*0ab0*/  @!P5 IMAD.U32 R15, R15, 0x10000, RZ ;  /* 0x000100000f0fd824 */ /* 0x000fc800078e00ff */
[----:B------:R-:W-:Y:S02]  /*0ac0*/  @!P5 FMUL.FTZ R24, R14, R15 ;  /* 0x0000000f0e18d220 */ /* 0x000fe40000410000 */
[----:B------:R-:W0:Y:S01]  /*0ad0*/  @!P0 LDC.64 R14, c[0x0][0x218] ;  /* 0x00008600ff0e8b82 */ /* 0x000e220000000a00 */
[----:B------:R-:W-:-:S05]  /*0ae0*/  VIADD R27, R28, 0x180 ;  /* 0x000001801c1b7836 */ /* 0x000fca0000000000 */
[----:B------:R-:W-:Y:S02]  /*0af0*/  ISETP.GE.AND P2, PT, R27, R2, PT ;  /* 0x000000021b00720c */ /* 0x000fe40003f46270 */
[----:B------:R-:W-:-:S04]  /*0b00*/  IADD3 R27, R28, 0x200, RZ ;  /* 0x000002001c1b7810 */ /* 0x000fc80007ffe0ff */
[----:B------:R-:W-:Y:S01]  /*0b10*/  ISETP.GE.AND P3, PT, R27, R2, PT ;  /* 0x000000021b00720c */ /* 0x000fe20003f66270 */
[----:B------:R-:W-:Y:S01]  /*0b20*/  VIADD R27, R28, 0x300 ;  /* 0x000003001c1b7836 */ /* 0x000fe20000000000 */
[----:B------:R-:W-:Y:S02]  /*0b30*/  @!P5 F2FP.BF16.F32.PACK_AB R26, RZ, R24 ;  /* 0x00000018ff1ad23e */ /* 0x000fe400000010ff */
[-C--:B------:R-:W-:Y:S02]  /*0b40*/  ISETP.GE.AND P5, PT, R29, R2.reuse, PT ;  /* 0x000000021d00720c */ /* 0x080fe40003fa6270 */
[----:B------:R-:W-:Y:S01]  /*0b50*/  ISETP.GE.AND P6, PT, R27, R2, PT ;  /* 0x000000021b00720c */ /* 0x000fe20003fc6270 */
[----:B------:R-:W-:Y:S02]  /*0b60*/  @!P0 IMAD.MOV.U32 R28, RZ, RZ, R23 ;  /* 0x000000ffff1c8224 */ /* 0x000fe400078e0017 */
[----:B0-----:R-:W-:Y:S01]  /*0b70*/  @!P0 IMAD.WIDE.U32 R14, R31, 0x2, R14 ;  /* 0x000000021f0e8825 */ /* 0x001fe200078e000e */
[----:B------:R-:W-:-:S04]  /*0b80*/  @!P1 SHF.L.U32 R27, R20, 0x10, RZ ;  /* 0x00000010141b9819 */ /* 0x000fc800000006ff */
[----:B------:R0:W-:Y:S01]  /*0b90*/  @!P0 STG.E.U16 desc[UR4][R14.64], R25 ;  /* 0x000000190e008986 */ /* 0x0001e2000c101504 */
[----:B------:R-:W-:Y:S01]  /*0ba0*/  ISETP.GE.AND P0, PT, R28, R2, PT ;  /* 0x000000021c00720c */ /* 0x000fe20003f06270 */
[----:B------:R-:W-:Y:S02]  /*0bb0*/  @!P2 IMAD.U32 R20, R21, 0x10000, RZ ;  /* 0x000100001514a824 */ /* 0x000fe400078e00ff */
[----:B------:R-:W-:Y:S01]  /*0bc0*/  @!P1 IMAD.U32 R22, R22, 0x10000, RZ ;  /* 0x0001000016169824 */ /* 0x000fe200078e00ff */
[----:B----4-:R-:W-:Y:S01]  /*0bd0*/  @!P4 SHF.L.U32 R10, R10, 0x10, RZ ;  /* 0x000000100a0ac819 */ /* 0x010fe200000006ff */
[----:B--2---:R-:W-:-:S04]  /*0be0*/  @!P4 IMAD.U32 R17, R17, 0x10000, RZ ;  /* 0x000100001111c824 */ /* 0x004fc800078e00ff */
[----:B------:R-:W-:Y:S01]  /*0bf0*/  @!P4 FMUL.FTZ R10, R10, R17 ;  /* 0x000000110a0ac220 */ /* 0x000fe20000410000 */
[----:B------:R-:W-:Y:S02]  /*0c00*/  @!P2 SHF.L.U32 R21, R19, 0x10, RZ ;  /* 0x000000101315a819 */ /* 0x000fe400000006ff */
[----:B------:R-:W-:Y:S01]  /*0c10*/  @!P3 SHF.L.U32 R9, R9, 0x10, RZ ;  /* 0x000000100909b819 */ /* 0x000fe200000006ff */
[----:B------:R-:W-:Y:S02]  /*0c20*/  @!P1 FMUL.FTZ R19, R22, R27 ;  /* 0x0000001b16139220 */ /* 0x000fe40000410000 */
[----:B------:R-:W-:Y:S01]  /*0c30*/  @!P2 FMUL.FTZ R20, R20, R21 ;  /* 0x000000151414a220 */ /* 0x000fe20000410000 */
[----:B------:R-:W-:Y:S02]  /*0c40*/  @!P4 F2FP.BF16.F32.PACK_AB R6, RZ, R10 ;  /* 0x0000000aff06c23e */ /* 0x000fe400000010ff */
[----:B------:R-:W-:Y:S02]  /*0c50*/  @!P1 F2FP.BF16.F32.PACK_AB R3, RZ, R19 ;  /* 0x00000013ff03923e */ /* 0x000fe400000010ff */
[----:B------:R-:W-:Y:S01]  /*0c60*/  @!P2 F2FP.BF16.F32.PACK_AB R4, RZ, R20 ;  /* 0x00000014ff04a23e */ /* 0x000fe200000010ff */
[----:B------:R-:W-:-:S04]  /*0c70*/  @!P3 IMAD.U32 R18, R18, 0x10000, RZ ;  /* 0x000100001212b824 */ /* 0x000fc800078e00ff */
[----:B------:R-:W-:Y:S01]  /*0c80*/  @!P3 FMUL.FTZ R9, R9, R18 ;  /* 0x000000120909b220 */ /* 0x000fe20000410000 */
[----:B------:R-:W-:Y:S01]  /*0c90*/  @!P6 IMAD.U32 R16, R16, 0x10000, RZ ;  /* 0x000100001010e824 */ /* 0x000fe200078e00ff */
[----:B------:R-:W-:Y:S01]  /*0ca0*/  @!P6 SHF.L.U32 R13, R13, 0x10, RZ ;  /* 0x000000100d0de819 */ /* 0x000fe200000006ff */
[----:B------:R-:W-:Y:S01]  /*0cb0*/  @!P5 IMAD.U32 R12, R12, 0x10000, RZ ;  /* 0x000100000c0cd824 */ /* 0x000fe200078e00ff */
[----:B------:R-:W-:-:S03]  /*0cc0*/  @!P5 SHF.L.U32 R11, R11, 0x10, RZ ;  /* 0x000000100b0bd819 */ /* 0x000fc600000006ff */
[----:B------:R-:W-:Y:S02]  /*0cd0*/  @!P6 FMUL.FTZ R13, R13, R16 ;  /* 0x000000100d0de220 */ /* 0x000fe40000410000 */
[----:B------:R-:W-:Y:S01]  /*0ce0*/  @!P5 FMUL.FTZ R11, R11, R12 ;  /* 0x0000000c0b0bd220 */ /* 0x000fe20000410000 */
[----:B------:R-:W-:Y:S02]  /*0cf0*/  @!P3 F2FP.BF16.F32.PACK_AB R5, RZ, R9 ;  /* 0x00000009ff05b23e */ /* 0x000fe400000010ff */
[----:B------:R-:W-:Y:S02]  /*0d00*/  @!P6 F2FP.BF16.F32.PACK_AB R7, RZ, R13 ;  /* 0x0000000dff07e23e */ /* 0x000fe400000010ff */
[----:B------:R-:W-:Y:S01]  /*0d10*/  @!P5 F2FP.BF16.F32.PACK_AB R8, RZ, R11 ;  /* 0x0000000bff08d23e */ /* 0x000fe200000010ff */
[----:B0-----:R-:W-:Y:S06]  /*0d20*/  @P0 BRA `(.L_x_2886) ;  /* 0x0000000000300947 */ /* 0x001fec0003800000 */
        /* <DEDUP_REMOVED lines=12> */
.L_x_2886:
[----:B------:R-:W-:-:S13]  /*0df0*/  ISETP.GE.AND P0, PT, R28, R2, PT ;  /* 0x000000021c00720c */ /* 0x000fda0003f06270 */
[----:B------:R-:W-:Y:S05]  /*0e00*/  @P0 BRA `(.L_x_2888) ;  /* 0x0000000000300947 */ /* 0x000fea0003800000 */
[----:B0-----:R-:W0:Y:S01]  /*0e10*/  LDC.64 R10, c[0x0][0x218] ;  /* 0x00008600ff0a7b82 */ /* 0x001e220000000a00 */
[----:B------:R-:W-:Y:S01]  /*0e20*/  IADD3 R3, R0, R28, RZ ;  /* 0x0000001c00037210 */ /* 0x000fe20007ffe0ff */
[----:B------:R-:W-:-:S04]  /*0e30*/  VIADD R28, R28, 0x80 ;  /* 0x000000801c1c7836 */ /* 0x000fc80000000000 */
[----:B0-----:R-:W-:-:S05]  /*0e40*/  IMAD.WIDE.U32 R10, R3, 0x2, R10 ;  /* 0x00000002030a7825 */ /* 0x001fca00078e000a */
[----:B------:R1:W-:Y:S02]  /*0e50*/  STG.E.U16 desc[UR4][R10.64], R4 ;  /* 0x000000040a007986 */ /* 0x0003e4000c101504 */
.L_x_2887:
[----:B------:R-:W-:-:S13]  /*0e60*/  ISETP.GE.AND P0, PT, R28, R2, PT ;  /* 0x000000021c00720c */ /* 0x000fda0003f06270 */
[----:B------:R-:W-:Y:S05]  /*0e70*/  @P0 BRA `(.L_x_2889) ;  /* 0x0000000000340947 */ /* 0x000fea0003800000 */
[----:B01----:R-:W0:Y:S01]  /*0e80*/  LDC.64 R10, c[0x0][0x218] ;  /* 0x00008600ff0a7b82 */ /* 0x003e220000000a00 */
[----:B------:R-:W-:Y:S01]  /*0e90*/  IADD3 R3, R0, R28, RZ ;  /* 0x0000001c00037210 */ /* 0x000fe20007ffe0ff */
[----:B------:R-:W-:-:S04]  /*0ea0*/  VIADD R28, R28, 0x80 ;  /* 0x000000801c1c7836 */ /* 0x000fc80000000000 */
[----:B0-----:R-:W-:-:S05]  /*0eb0*/  IMAD.WIDE.U32 R10, R3, 0x2, R10 ;  /* 0x00000002030a7825 */ /* 0x001fca00078e000a */
[----:B------:R1:W-:Y:S02]  /*0ec0*/  STG.E.U16 desc[UR4][R10.64], R5 ;  /* 0x000000050a007986 */ /* 0x0003e4000c101504 */
.L_x_2888:
[----:B------:R-:W-:-:S13]  /*0ed0*/  ISETP.GE.AND P0, PT, R28, R2, PT ;  /* 0x000000021c00720c */ /* 0x000fda0003f06270 */
[----:B------:R-:W-:Y:S05]  /*0ee0*/  @P0 BREAK B1 ;  /* 0x0000000000010942 */ /* 0x000fea0003800000 */
[----:B------:R-:W-:Y:S05]  /*0ef0*/  @P0 BRA `(.L_x_2890) ;  /* 0x0000000000300947 */ /* 0x000fea0003800000 */
[----:B-1----:R-:W1:Y:S01]  /*0f00*/  LDC.64 R4, c[0x0][0x218] ;  /* 0x00008600ff047b82 */ /* 0x002e620000000a00 */
[----:B0-----:R-:W-:Y:S01]  /*0f10*/  IADD3 R3, R0, R28, RZ ;  /* 0x0000001c00037210 */ /* 0x001fe20007ffe0ff */
[----:B------:R-:W-:-:S04]  /*0f20*/  VIADD R28, R28, 0x80 ;  /* 0x000000801c1c7836 */ /* 0x000fc80000000000 */
[----:B-1----:R-:W-:-:S05]  /*0f30*/  IMAD.WIDE.U32 R4, R3, 0x2, R4 ;  /* 0x0000000203047825 */ /* 0x002fca00078e0004 */
[----:B------:R2:W-:Y:S02]  /*0f40*/  STG.E.U16 desc[UR4][R4.64], R6 ;  /* 0x0000000604007986 */ /* 0x0005e4000c101504 */
.L_x_2889:
[----:B------:R-:W-:Y:S05]  /*0f50*/  BSYNC B1 ;  /* 0x0000000000017941 */ /* 0x000fea0003800000 */
.L_x_2885:
[----:B------:R-:W-:-:S13]  /*0f60*/  ISETP.GE.AND P0, PT, R28, R2, PT ;  /* 0x000000021c00720c */ /* 0x000fda0003f06270 */
[----:B-12---:R-:W1:Y:S01]  /*0f70*/  @!P0 LDC.64 R4, c[0x0][0x218] ;  /* 0x00008600ff048b82 */ /* 0x006e620000000a00 */
[----:B------:R-:W-:Y:S01]  /*0f80*/  @!P0 IADD3 R3, R0, R28, RZ ;  /* 0x0000001c00038210 */ /* 0x000fe20007ffe0ff */
[----:B------:R-:W-:-:S04]  /*0f90*/  @!P0 VIADD R28, R28, 0x80 ;  /* 0x000000801c1c8836 */ /* 0x000fc80000000000 */
[----:B-1----:R-:W-:-:S05]  /*0fa0*/  @!P0 IMAD.WIDE.U32 R4, R3, 0x2, R4 ;  /* 0x0000000203048825 */ /* 0x002fca00078e0004 */
[----:B------:R2:W-:Y:S02]  /*0fb0*/  @!P0 STG.E.U16 desc[UR4][R4.64], R7 ;  /* 0x0000000704008986 */ /* 0x0005e4000c101504 */
.L_x_2890:
[----:B------:R-:W-:Y:S05]  /*0fc0*/  BSYNC B0 ;  /* 0x0000000000007941 */ /* 0x000fea0003800000 */
.L_x_2884:
[----:B------:R-:W-:Y:S05]  /*0fd0*/  WARPSYNC.ALL ;  /* 0x0000000000007948 */ /* 0x000fea0003800000 */
[----:B------:R-:W-:-:S13]  /*0fe0*/  ISETP.GE.AND P0, PT, R28, R2, PT ;  /* 0x000000021c00720c */ /* 0x000fda0003f06270 */
[----:B------:R-:W-:Y:S05]  /*0ff0*/  @P0 EXIT ;  /* 0x000000000000094d */ /* 0x000fea0003800000 */
[----:B0-----:R-:W0:Y:S01]  /*1000*/  LDC.64 R2, c[0x0][0x218] ;  /* 0x00008600ff027b82 */ /* 0x001e220000000a00 */
[----:B-12---:R-:W-:-:S05]  /*1010*/  IADD3 R5, R0, R28, RZ ;  /* 0x0000001c00057210 */ /* 0x006fca0007ffe0ff */
[----:B0-----:R-:W-:-:S05]  /*1020*/  IMAD.WIDE.U32 R2, R5, 0x2, R2 ;  /* 0x0000000205027825 */ /* 0x001fca00078e0002 */
[----:B------:R-:W-:Y:S01]  /*1030*/  STG.E.U16 desc[UR4][R2.64], R8 ;  /* 0x0000000802007986 */ /* 0x000fe2000c101504 */
[----:B------:R-:W-:Y:S05]  /*1040*/  EXIT ;  /* 0x000000000000794d */ /* 0x000fea0003800000 */
.L_x_2891:
        /* <DEDUP_REMOVED lines=11> */
.L_x_17231:


//--------------------- .text._ZN2at6native29vectorized_elementwise_kernelILi4ENS0_13BinaryFunctorIN3c108BFloat16ES4_S4_NS0_15binary_internal10MulFunctorIfEEEESt5arrayIPcLm3EEEEviT0_T1_ --------------------------
	.section	.text._ZN2at6native29vectorized_elementwise_kernelILi4ENS0_13BinaryFunctorIN3c108BFloat16ES4_S4_NS0_15binary_internal10MulFunctorIfEEEESt5arrayIPcLm3EEEEviT0_T1_,"ax",@progbits
	.align	128
        .global         _ZN2at6native29vectorized_elementwise_kernelILi4ENS0_13BinaryFunctorIN3c108BFloat16ES4_S4_NS0_15binary_internal10MulFunctorIfEEEESt5arrayIPcLm3EEEEviT0_T1_
        .type           _ZN2at6native29vectorized_elementwise_kernelILi4ENS0_13BinaryFunctorIN3c108BFloat16ES4_S4_NS0_15binary_internal10MulFunctorIfEEEESt5arrayIPcLm3EEEEviT0_T1_,@function
        .size           _ZN2at6native29vectorized_elementwise_kernelILi4ENS0_13BinaryFunctorIN3c108BFloat16ES4_S4_NS0_15binary_internal10MulFunctorIfEEEESt5arrayIPcLm3EEEEviT0_T1_,(.L_x_17232 - _ZN2at6native29vectorized_elementwise_kernelILi4ENS0_13BinaryFunctorIN3c108BFloat16ES4_S4_NS0_15binary_internal10MulFunctorIfEEEESt5arrayIPcLm3EEEEviT0_T1_)
        .other          _ZN2at6native29vectorized_elementwise_kernelILi4ENS0_13BinaryFunctorIN3c108BFloat16ES4_S4_NS0_15binary_internal10MulFunctorIfEEEESt5arrayIPcLm3EEEEviT0_T1_,@"STO_CUDA_ENTRY STV_DEFAULT"
_ZN2at6native29vectorized_elementwise_kernelILi4ENS0_13BinaryFunctorIN3c108BFloat16ES4_S4_NS0_15binary_internal10MulFunctorIfEEEESt5arrayIPcLm3EEEEviT0_T1_:
.text._ZN2at6native29vectorized_elementwise_kernelILi4ENS0_13BinaryFunctorIN3c108BFloat16ES4_S4_NS0_15binary_internal10MulFunctorIfEEEESt5arrayIPcLm3EEEEviT0_T1_:
        /* <DEDUP_REMOVED lines=10> */
[----:B------:R-:W2:Y:S08]  /*00a0*/  LDC.64 R6, c[0x0][0x228] ;  /* 0x00008a00ff067b82 */ /* 0x000eb00000000a00 */
[----:B------:R-:W3:Y:S01]  /*00b0*/  LDC.64 R10, c[0x0][0x218] ;  /* 0x00008600ff0a7b82 */ /* 0x000ee20000000a00 */
[----:B-1----:R-:W-:-:S04]  /*00c0*/  IMAD.WIDE R4, R0, 0x2, R4 ;  /* 0x0000000200047825 */ /* 0x002fc800078e0204 */
[----:B0-----:R-:W-:-:S04]  /*00d0*/  IMAD.WIDE.U32 R14, R2, 0x8, R4 ;  /* 0x00000008020e7825 */ /* 0x001fc800078e0004 */
[----:B--2---:R-:W-:Y:S01]  /*00e0*/  IMAD.WIDE R6, R0, 0x2, R6 ;  /* 0x0000000200067825 */ /* 0x004fe200078e0206 */
[----:B------:R-:W2:Y:S04]  /*00f0*/  LDG.E.64 R4, desc[UR4][R14.64+0x400] ;  /* 0x000400040e047981 */ /* 0x000ea8000c1e1b00 */
[----:B------:R0:W4:Y:S01]  /*0100*/  LDG.E.64 R12, desc[UR4][R14.64] ;  /* 0x000000040e0c7981 */ /* 0x000122000c1e1b00 */
[----:B------:R-:W-:-:S05]  /*0110*/  IMAD.WIDE.U32 R16, R2, 0x8, R6 ;  /* 0x0000000802107825 */ /* 0x000fca00078e0006 */
[----:B------:R-:W5:Y:S04]  /*0120*/  LDG.E.64 R8, desc[UR4][R16.64] ;  /* 0x0000000410087981 */ /* 0x000f68000c1e1b00 */
[----:B------:R1:W5:Y:S01]  /*0130*/  LDG.E.64 R6, desc[UR4][R16.64+0x400] ;  /* 0x0004000410067981 */ /* 0x000362000c1e1b00 */
[----:B---3--:R-:W-:-:S04]  /*0140*/  IMAD.WIDE.U32 R10, R0, 0x2, R10 ;  /* 0x00000002000a7825 */ /* 0x008fc800078e000a */
[----:B------:R-:W-:Y:S01]  /*0150*/  IMAD.WIDE R10, R2, 0x8, R10 ;  /* 0x00000008020a7825 */ /* 0x000fe200078e020a */
[----:B--2---:R-:W-:-:S03]  /*0160*/  PRMT R0, R4, 0x7632, R0 ;  /* 0x0000763204007816 */ /* 0x004fc60000000000 */
[----:B0-----:R-:W-:Y:S01]  /*0170*/  IMAD.U32 R15, R4, 0x10000, RZ ;  /* 0x00010000040f7824 */ /* 0x001fe200078e00ff */
[C---:B------:R-:W-:Y:S02]  /*0180*/  PRMT R4, R5.reuse, 0x7632, R4 ;  /* 0x0000763205047816 */ /* 0x040fe40000000004 */
[C---:B----4-:R-:W-:Y:S01]  /*0190*/  PRMT R3, R12.reuse, 0x7632, R3 ;  /* 0x000076320c037816 */ /* 0x050fe20000000003 */
[----:B------:R-:W-:Y:S01]  /*01a0*/  IMAD.U32 R18, R12, 0x10000, RZ ;  /* 0x000100000c127824 */ /* 0x000fe200078e00ff */
[----:B-1----:R-:W-:Y:S02]  /*01b0*/  SHF.L.U32 R17, R5, 0x10, RZ ;  /* 0x0000001005117819 */ /* 0x002fe400000006ff */
[----:B------:R-:W-:Y:S01]  /*01c0*/  SHF.L.U32 R22, R13, 0x10, RZ ;  /* 0x000000100d167819 */ /* 0x000fe200000006ff */
[C---:B-----5:R-:W-:Y:S01]  /*01d0*/  IMAD.U32 R19, R8.reuse, 0x10000, RZ ;  /* 0x0001000008137824 */ /* 0x060fe200078e00ff */
[----:B------:R-:W-:Y:S01]  /*01e0*/  PRMT R12, R8, 0x7632, R12 ;  /* 0x00007632080c7816 */ /* 0x000fe2000000000c */
[----:B------:R-:W-:Y:S01]  /*01f0*/  IMAD.U32 R23, R9, 0x10000, RZ ;  /* 0x0001000009177824 */ /* 0x000fe200078e00ff */
[----:B------:R-:W-:Y:S01]  /*0200*/  PRMT R13, R13, 0x7632, R13 ;  /* 0x000076320d0d7816 */ /* 0x000fe2000000000d */
[C---:B------:R-:W-:Y:S01]  /*0210*/  IMAD.U32 R16, R6.reuse, 0x10000, RZ ;  /* 0x0001000006107824 */ /* 0x040fe200078e00ff */
[----:B------:R-:W-:-:S02]  /*0220*/  PRMT R5, R6, 0x7632, R5 ;  /* 0x0000763206057816 */ /* 0x000fc40000000005 */
[----:B------:R-:W-:Y:S02]  /*0230*/  PRMT R9, R9, 0x7632, R9 ;  /* 0x0000763209097816 */ /* 0x000fe40000000009 */
[----:B------:R-:W-:Y:S02]  /*0240*/  PRMT R6, R7, 0x7632, R6 ;  /* 0x0000763207067816 */ /* 0x000fe40000000006 */
[----:B------:R-:W-:Y:S01]  /*0250*/  SHF.L.U32 R20, R3, 0x10, RZ ;  /* 0x0000001003147819 */ /* 0x000fe200000006ff */
[----:B------:R-:W-:Y:S01]  /*0260*/  FMUL.FTZ R3, R18, R19 ;  /* 0x0000001312037220 */ /* 0x000fe20000410000 */
[----:B------:R-:W-:Y:S01]  /*0270*/  IMAD.U32 R18, R7, 0x10000, RZ ;  /* 0x0001000007127824 */ /* 0x000fe200078e00ff */
[----:B------:R-:W-:Y:S01]  /*0280*/  SHF.L.U32 R13, R13, 0x10, RZ ;  /* 0x000000100d0d7819 */ /* 0x000fe200000006ff */
[----:B------:R-:W-:Y:S01]  /*0290*/  IMAD.U32 R21, R12, 0x10000, RZ ;  /* 0x000100000c157824 */ /* 0x000fe200078e00ff */
[----:B------:R-:W-:Y:S01]  /*02a0*/  SHF.L.U32 R4, R4, 0x10, RZ ;  /* 0x0000001004047819 */ /* 0x000fe200000006ff */
[----:B------:R-:W-:-:S02]  /*02b0*/  IMAD.U32 R14, R9, 0x10000, RZ ;  /* 0x00010000090e7824 */ /* 0x000fc400078e00ff */
[----:B------:R-:W-:Y:S02]  /*02c0*/  IMAD.U32 R0, R0, 0x10000, RZ ;  /* 0x0001000000007824 */ /* 0x000fe400078e00ff */
[----:B------:R-:W-:Y:S02]  /*02d0*/  IMAD.U32 R5, R5, 0x10000, RZ ;  /* 0x0001000005057824 */ /* 0x000fe400078e00ff */
[----:B------:R-:W-:Y:S02]  /*02e0*/  IMAD.U32 R7, R6, 0x10000, RZ ;  /* 0x0001000006077824 */ /* 0x000fe400078e00ff */
[----:B------:R-:W-:Y:S01]  /*02f0*/  FMUL.FTZ R8, R22, R23 ;  /* 0x0000001716087220 */ /* 0x000fe20000410000 */
[----:B------:R-:W-:Y:S01]  /*0300*/  FMUL.FTZ R12, R20, R21 ;  /* 0x00000015140c7220 */ /* 0x000fe20000410000 */
[----:B------:R-:W-:Y:S01]  /*0310*/  FMUL.FTZ R13, R13, R14 ;  /* 0x0000000e0d0d7220 */ /* 0x000fe20000410000 */
[----:B------:R-:W-:Y:S01]  /*0320*/  FMUL.FTZ R15, R15, R16 ;  /* 0x000000100f0f7220 */ /* 0x000fe20000410000 */
[----:B------:R-:W-:Y:S01]  /*0330*/  FMUL.FTZ R17, R17, R18 ;  /* 0x0000001211117220 */ /* 0x000fe20000410000 */
[----:B------:R-:W-:Y:S01]  /*0340*/  FMUL.FTZ R0, R0, R5 ;  /* 0x0000000500007220 */ /* 0x000fe20000410000 */
[----:B------:R-:W-:Y:S01]  /*0350*/  FMUL.FTZ R4, R4, R7 ;  /* 0x0000000704047220 */ /* 0x000fe20000410000 */
[----:B------:R-:W-:-:S02]  /*0360*/  F2FP.BF16.F32.PACK_AB R12, R12, R3 ;  /* 0x000000030c0c723e */ /* 0x000fc400000010ff */
[----:B------:R-:W-:Y:S02]  /*0370*/  F2FP.BF16.F32.PACK_AB R13, R13, R8 ;  /* 0x000000080d0d723e */ /* 0x000fe400000010ff */
[----:B------:R-:W-:Y:S02]  /*0380*/  F2FP.BF16.F32.PACK_AB R16, R0, R15 ;  /* 0x0000000f0010723e */ /* 0x000fe400000010ff */
[----:B------:R-:W-:Y:S01]  /*0390*/  F2FP.BF16.F32.PACK_AB R17, R4, R17 ;  /* 0x000000110411723e */ /* 0x000fe200000010ff */
[----:B------:R-:W-:Y:S04]  /*03a0*/  STG.E.64 desc[UR4][R10.64], R12 ;  /* 0x0000000c0a007986 */ /* 0x000fe8000c101b04 */
[----:B------:R-:W-:Y:S01]  /*03b0*/  STG.E.64 desc[UR4][R10.64+0x400], R16 ;  /* 0x000400100a007986 */ /* 0x000fe2000c101b04 */
[----:B------:R-:W-:Y:S05]  /*03c0*/  EXIT ;  /* 0x000000000000794d */ /* 0x000fea0003800000 */
.L_x_2892:
        /* <DEDUP_REMOVED lines=156> */
.L_x_2895:
[----:B------:R-:W-:-:S13]  /*0d90*/  ISETP.GE.AND P0, PT, R28, R2, PT ;  /* 0x000000021c00720c */ /* 0x000fda0003f06270 */
[----:B------:R-:W-:Y:S05]  /*0da0*/  @P0 BRA `(.L_x_2897) ;  /* 0x0000000000300947 */ /* 0x000fea0003800000 */
[----:B0-----:R-:W0:Y:S01]  /*0db0*/  LDC.64 R10, c[0x0][0x218] ;  /* 0x00008600ff0a7b82 */ /* 0x001e220000000a00 */
[----:B------:R-:W-:Y:S01]  /*0dc0*/  IADD3 R3, R0, R28, RZ ;  /* 0x0000001c00037210 */ /* 0x000fe20007ffe0ff */
[----:B------:R-:W-:-:S04]  /*0dd0*/  VIADD R28, R28, 0x80 ;  /* 0x000000801c1c7836 */ /* 0x000fc80000000000 */
[----:B0-----:R-:W-:-:S05]  /*0de0*/  IMAD.WIDE.U32 R10, R3, 0x2, R10 ;  /* 0x00000002030a7825 */ /* 0x001fca00078e000a */
[----:B------:R1:W-:Y:S02]  /*0df0*/  STG.E.U16 desc[UR4][R10.64], R4 ;  /* 0x000000040a007986 */ /* 0x0003e4000c101504 */
.L_x_2896:
[----:B------:R-:W-:-:S13]  /*0e00*/  ISETP.GE.AND P0, PT, R28, R2, PT ;  /* 0x000000021c00720c */ /* 0x000fda0003f06270 */
[----:B------:R-:W-:Y:S05]  /*0e10*/  @P0 BRA `(.L_x_2898) ;  /* 0x0000000000340947 */ /* 0x000fea0003800000 */
[----:B01----:R-:W0:Y:S01]  /*0e20*/  LDC.64 R10, c[0x0][0x218] ;  /* 0x00008600ff0a7b82 */ /* 0x003e220000000a00 */
[----:B------:R-:W-:Y:S01]  /*0e30*/  IADD3 R3, R0, R28, RZ ;  /* 0x0000001c00037210 */ /* 0x000fe20007ffe0ff */
[----:B------:R-:W-:-:S04]  /*0e40*/  VIADD R28, R28, 0x80 ;  /* 0x000000801c1c7836 */ /* 0x000fc80000000000 */
[----:B0-----:R-:W-:-:S05]  /*0e50*/  IMAD.WIDE.U32 R10, R3, 0x2, R10 ;  /* 0x00000002030a7825 */ /* 0x001fca00078e000a */
[----:B------:R1:W-:Y:S02]  /*0e60*/  STG.E.U16 desc[UR4][R10.64], R5 ;  /* 0x000000050a007986 */ /* 0x0003e4000c101504 */
.L_x_2897:
        /* <DEDUP_REMOVED lines=8> */
.L_x_2898:
[----:B------:R-:W-:Y:S05]  /*0ef0*/  BSYNC B1 ;  /* 0x0000000000017941 */ /* 0x000fea0003800000 */
.L_x_2894:
[----:B------:R-:W-:-:S13]  /*0f00*/  ISETP.GE.AND P0, PT, R28, R2, PT ;  /* 0x000000021c00720c */ /* 0x000fda0003f06270 */
[----:B-12---:R-:W1:Y:S01]  /*0f10*/  @!P0 LDC.64 R4, c[0x0][0x218] ;  /* 0x00008600ff048b82 */ /* 0x006e620000000a00 */
[----:B------:R-:W-:Y:S01]  /*0f20*/  @!P0 IADD3 R3, R0, R28, RZ ;  /* 0x0000001c00038210 */ /* 0x000fe20007ffe0ff */
[----:B------:R-:W-:-:S04]  /*0f30*/  @!P0 VIADD R28, R28, 0x80 ;  /* 0x000000801c1c8836 */ /* 0x000fc80000000000 */
[----:B-1----:R-:W-:-:S05]  /*0f40*/  @!P0 IMAD.WIDE.U32 R4, R3, 0x2, R4 ;  /* 0x0000000203048825 */ /* 0x002fca00078e0004 */
[----:B------:R2:W-:Y:S02]  /*0f50*/  @!P0 STG.E.U16 desc[UR4][R4.64], R7 ;  /* 0x0000000704008986 */ /* 0x0005e4000c101504 */
.L_x_2899:
[----:B------:R-:W-:Y:S05]  /*0f60*/  BSYNC B0 ;  /* 0x0000000000007941 */ /* 0x000fea0003800000 */
.L_x_2893:
        /* <DEDUP_REMOVED lines=8> */
.L_x_2900:
        /* <DEDUP_REMOVED lines=9> */
.L_x_17232:


//--------------------- .text._ZN2at6native29vectorized_elementwise_kernelILi8ENS0_13BinaryFunctorIN3c108BFloat16ES4_S4_NS0_15binary_internal10MulFunctorIfEEEESt5arrayIPcLm3EEEEviT0_T1_ --------------------------
	.section	.text._ZN2at6native29vectorized_elementwise_kernelILi8ENS0_13BinaryFunctorIN3c108BFloat16ES4_S4_NS0_15binary_internal10MulFunctorIfEEEESt5arrayIPcLm3EEEEviT0_T1_,"ax",@progbits
	.align	128
        .global         _ZN2at6native29vectorized_elementwise_kernelILi8ENS0_13BinaryFunctorIN3c108BFloat16ES4_S4_NS0_15binary_internal10MulFunctorIfEEEESt5arrayIPcLm3EEEEviT0_T1_
        .type           _ZN2at6native29vectorized_elementwise_kernelILi8ENS0_13BinaryFunctorIN3c108BFloat16ES4_S4_NS0_15binary_internal10MulFunctorIfEEEESt5arrayIPcLm3EEEEviT0_T1_,@function
        .size           _ZN2at6native29vectorized_elementwise_kernelILi8ENS0_13BinaryFunctorIN3c108BFloat16ES4_S4_NS0_15binary_internal10MulFunctorIfEEEESt5arrayIPcLm3EEEEviT0_T1_,(.L_x_17233 - _ZN2at6native29vectorized_elementwise_kernelILi8ENS0_13BinaryFunctorIN3c108BFloat16ES4_S4_NS0_15binary_internal10MulFunctorIfEEEESt5arrayIPcLm3EEEEviT0_T1_)
        .other          _ZN2at6native29vectorized_elementwise_kernelILi8ENS0_13BinaryFunctorIN3c108BFloat16ES4_S4_NS0_15binary_internal10MulFunctorIfEEEESt5arrayIPcLm3EEEEviT0_T1_,@"STO_CUDA_ENTRY STV_DEFAULT"
_ZN2at6native29vectorized_elementwise_kernelILi8ENS0_13BinaryFunctorIN3c108BFloat16ES4_S4_NS0_15binary_internal10MulFunctorIfEEEESt5arrayIPcLm3EEEEviT0_T1_:
.text._ZN2at6native29vectorized_elementwise_kernelILi8ENS0_13BinaryFunctorIN3c108BFloat16ES4_S4_NS0_15binary_internal10MulFunctorIfEEEESt5arrayIPcLm3EEEEviT0_T1_:
        /* <DEDUP_REMOVED lines=12> */
[----:B0-----:R-:W-:-:S04]  /*00c0*/  IMAD.WIDE.U32 R14, R13, 0x10, R2 ;  /* 0x000000100d0e7825 */ /* 0x001fc800078e0002 */
[C---:B--2---:R-:W-:Y:S01]  /*00d0*/  IMAD.WIDE R2, R0.reuse, 0x2, R4 ;  /* 0x0000000200027825 */ /* 0x044fe200078e0204 */
[----:B------:R-:W2:Y:S03]  /*00e0*/  LDG.E.128 R8, desc[UR4][R14.64] ;  /* 0x000000040e087981 */ /* 0x000ea6000c1e1d00 */
[----:B------:R-:W-:Y:S02]  /*00f0*/  IMAD.WIDE.U32 R4, R13, 0x10, R2 ;  /* 0x000000100d047825 */ /* 0x000fe400078e0002 */
[----:B------:R-:W0:Y:S04]  /*0100*/  LDC.64 R2, c[0x0][0x218] ;  /* 0x00008600ff027b82 */ /* 0x000e280000000a00 */
[----:B------:R-:W3:Y:S01]  /*0110*/  LDG.E.128 R4, desc[UR4][R4.64] ;  /* 0x0000000404047981 */ /* 0x000ee2000c1e1d00 */
[----:B0-----:R-:W-:-:S04]  /*0120*/  IMAD.WIDE.U32 R2, R0, 0x2, R2 ;  /* 0x0000000200027825 */ /* 0x001fc800078e0002 */
[----:B------:R-:W-:Y:S01]  /*0130*/  IMAD.WIDE R2, R13, 0x10, R2 ;  /* 0x000000100d027825 */ /* 0x000fe200078e0202 */
[----:B--2---:R-:W-:-:S03]  /*0140*/  PRMT R12, R8, 0x7632, R12 ;  /* 0x00007632080c7816 */ /* 0x004fc6000000000c */
[----:B------:R-:W-:Y:S01]  /*0150*/  IMAD.U32 R17, R8, 0x10000, RZ ;  /* 0x0001000008117824 */ /* 0x000fe200078e00ff */
[C---:B------:R-:W-:Y:S01]  /*0160*/  SHF.L.U32 R19, R9.reuse, 0x10, RZ ;  /* 0x0000001009137819 */ /* 0x040fe200000006ff */
[----:B------:R-:W-:Y:S01]  /*0170*/  IMAD.U32 R21, R10, 0x10000, RZ ;  /* 0x000100000a157824 */ /* 0x000fe200078e00ff */
[----:B------:R-:W-:Y:S01]  /*0180*/  PRMT R8, R9, 0x7632, R8 ;  /* 0x0000763209087816 */ /* 0x000fe20000000008 */
[----:B------:R-:W-:Y:S01]  /*0190*/  IMAD.U32 R12, R12, 0x10000, RZ ;  /* 0x000100000c0c7824 */ /* 0x000fe200078e00ff */
[----:B------:R-:W-:Y:S02]  /*01a0*/  PRMT R9, R10, 0x7632, R9 ;  /* 0x000076320a097816 */ /* 0x000fe40000000009 */
[----:B------:R-:W-:Y:S01]  /*01b0*/  PRMT R10, R11, 0x7632, R10 ;  /* 0x000076320b0a7816 */ /* 0x000fe2000000000a */
[----:B------:R-:W-:Y:S01]  /*01c0*/  IMAD.U32 R8, R8, 0x10000, RZ ;  /* 0x0001000008087824 */ /* 0x000fe200078e00ff */
[----:B------:R-:W-:Y:S01]  /*01d0*/  SHF.L.U32 R0, R9, 0x10, RZ ;  /* 0x0000001009007819 */ /* 0x000fe200000006ff */
[----:B---3--:R-:W-:Y:S01]  /*01e0*/  IMAD.U32 R20, R5, 0x10000, RZ ;  /* 0x0001000005147824 */ /* 0x008fe200078e00ff */
[C---:B------:R-:W-:Y:S01]  /*01f0*/  PRMT R14, R4.reuse, 0x7632, R14 ;  /* 0x00007632040e7816 */ /* 0x040fe2000000000e */
[----:B------:R-:W-:Y:S01]  /*0200*/  IMAD.U32 R11, R11, 0x10000, RZ ;  /* 0x000100000b0b7824 */ /* 0x000fe200078e00ff */
[----:B------:R-:W-:Y:S01]  /*0210*/  SHF.L.U32 R18, R4, 0x10, RZ ;  /* 0x0000001004127819 */ /* 0x000fe200000006ff */
[----:B------:R-:W-:Y:S01]  /*0220*/  IMAD.U32 R22, R6, 0x10000, RZ ;  /* 0x0001000006167824 */ /* 0x000fe200078e00ff */
[----:B------:R-:W-:Y:S01]  /*0230*/  PRMT R4, R5, 0x7632, R4 ;  /* 0x0000763205047816 */ /* 0x000fe20000000004 */
[----:B------:R-:W-:Y:S01]  /*0240*/  IMAD.U32 R9, R14, 0x10000, RZ ;  /* 0x000100000e097824 */ /* 0x000fe200078e00ff */
[----:B------:R-:W-:Y:S01]  /*0250*/  PRMT R5, R6, 0x7632, R5 ;  /* 0x0000763206057816 */ /* 0x000fe20000000005 */
[----:B------:R-:W-:Y:S01]  /*0260*/  IMAD.U32 R10, R10, 0x10000, RZ ;  /* 0x000100000a0a7824 */ /* 0x000fe200078e00ff */
[----:B------:R-:W-:Y:S01]  /*0270*/  PRMT R15, R7, 0x7632, R15 ;  /* 0x00007632070f7816 */ /* 0x000fe2000000000f */
[----:B------:R-:W-:Y:S01]  /*0280*/  FMUL.FTZ R6, R17, R18 ;  /* 0x0000001211067220 */ /* 0x000fe20000410000 */
[----:B------:R-:W-:Y:S01]  /*0290*/  SHF.L.U32 R16, R7, 0x10, RZ ;  /* 0x0000001007107819 */ /* 0x000fe200000006ff */
[----:B------:R-:W-:Y:S01]  /*02a0*/  FMUL.FTZ R7, R19, R20 ;  /* 0x0000001413077220 */ /* 0x000fe20000410000 */
[----:B------:R-:W-:Y:S01]  /*02b0*/  SHF.L.U32 R19, R4, 0x10, RZ ;  /* 0x0000001004137819 */ /* 0x000fe200000006ff */
[----:B------:R-:W-:-:S02]  /*02c0*/  IMAD.U32 R5, R5, 0x10000, RZ ;  /* 0x0001000005057824 */ /* 0x000fc400078e00ff */
[----:B------:R-:W-:Y:S01]  /*02d0*/  FMUL.FTZ R9, R12, R9 ;  /* 0x000000090c097220 */ /* 0x000fe20000410000 */
[----:B------:R-:W-:Y:S02]  /*02e0*/  IMAD.U32 R15, R15, 0x10000, RZ ;  /* 0x000100000f0f7824 */ /* 0x000fe400078e00ff */
[----:B------:R-:W-:Y:S01]  /*02f0*/  FMUL.FTZ R17, R21, R22 ;  /* 0x0000001615117220 */ /* 0x000fe20000410000 */
[----:B------:R-:W-:Y:S01]  /*0300*/  FMUL.FTZ R8, R8, R19 ;  /* 0x0000001308087220 */ /* 0x000fe20000410000 */
[----:B------:R-:W-:Y:S01]  /*0310*/  FMUL.FTZ R11, R11, R16 ;  /* 0x000000100b0b7220 */ /* 0x000fe20000410000 */
[----:B------:R-:W-:Y:S01]  /*0320*/  FMUL.FTZ R0, R0, R5 ;  /* 0x0000000500007220 */ /* 0x000fe20000410000 */
[----:B------:R-:W-:Y:S01]  /*0330*/  FMUL.FTZ R10, R10, R15 ;  /* 0x0000000f0a0a7220 */ /* 0x000fe20000410000 */
[----:B------:R-:W-:Y:S02]  /*0340*/  F2FP.BF16.F32.PACK_AB R4, R9, R6 ;  /* 0x000000060904723e */ /* 0x000fe400000010ff */
[----:B------:R-:W-:-:S02]  /*0350*/  F2FP.BF16.F32.PACK_AB R5, R8, R7 ;  /* 0x000000070805723e */ /* 0x000fc400000010ff */
[----:B------:R-:W-:Y:S02]  /*0360*/  F2FP.BF16.F32.PACK_AB R6, R0, R17 ;  /* 0x000000110006723e */ /* 0x000fe400000010ff */
[----:B------:R-:W-:-:S05]  /*0370*/  F2FP.BF16.F32.PACK_AB R7, R10, R11 ;  /* 0x0000000b0a07723e */ /* 0x000fca00000010ff */
[----:B------:R-:W-:Y:S01]  /*0380*/  STG.E.128 desc[UR4][R2.64], R4 ;  /* 0x0000000402007986 */ /* 0x000fe2000c101d04 */
[----:B------:R-:W-:Y:S05]  /*0390*/  EXIT ;  /* 0x000000000000794d */ /* 0x000fea0003800000 */
.L_x_2901:
        /* <DEDUP_REMOVED lines=156> */
.L_x_2904:
[----:B------:R-:W-:-:S13]  /*0d60*/  ISETP.GE.AND P0, PT, R28, R2, PT ;  /* 0x000000021c00720c */ /* 0x000fda0003f06270 */
[----:B------:R-:W-:Y:S05]  /*0d70*/  @P0 BRA `(.L_x_2906) ;  /* 0x0000000000300947 */ /* 0x000fea0003800000 */
[----:B0-----:R-:W0:Y:S01]  /*0d80*/  LDC.64 R10, c[0x0][0x218] ;  /* 0x00008600ff0a7b82 */ /* 0x001e220000000a00 */
[----:B------:R-:W-:Y:S01]  /*0d90*/  IADD3 R3, R0, R28, RZ ;  /* 0x0000001c00037210 */ /* 0x000fe20007ffe0ff */
[----:B------:R-:W-:-:S04]  /*0da0*/  VIADD R28, R28, 0x80 ;  /* 0x000000801c1c7836 */ /* 0x000fc80000000000 */
[----:B0-----:R-:W-:-:S05]  /*0db0*/  IMAD.WIDE.U32 R10, R3, 0x2, R10 ;  /* 0x00000002030a7825 */ /* 0x001fca00078e000a */
[----:B------:R1:W-:Y:S02]  /*0dc0*/  STG.E.U16 desc[UR4][R10.64], R4 ;  /* 0x000000040a007986 */ /* 0x0003e4000c101504 */
.L_x_2905:
[----:B------:R-:W-:-:S13]  /*0dd0*/  ISETP.GE.AND P0, PT, R28, R2, PT ;  /* 0x000000021c00720c */ /* 0x000fda0003f06270 */
[----:B------:R-:W-:Y:S05]  /*0de0*/  @P0 BRA `(.L_x_2907) ;  /* 0x0000000000340947 */ /* 0x000fea0003800000 */
[----:B01----:R-:W0:Y:S01]  /*0df0*/  LDC.64 R10, c[0x0][0x218] ;  /* 0x00008600ff0a7b82 */ /* 0x003e220000000a00 */
[----:B------:R-:W-:Y:S01]  /*0e00*/  IADD3 R3, R0, R28, RZ ;  /* 0x0000001c00037210 */ /* 0x000fe20007ffe0ff */
[----:B------:R-:W-:-:S04]  /*0e10*/  VIADD R28, R28, 0x80 ;  /* 0x000000801c1c7836 */ /* 0x000fc80000000000 */
[----:B0-----:R-:W-:-:S05]  /*0e20*/  IMAD.WIDE.U32 R10, R3, 0x2, R10 ;  /* 0x00000002030a7825 */ /* 0x001fca00078e000a */
[----:B------:R1:W-:Y:S02]  /*0e30*/  STG.E.U16 desc[UR4][R10.64], R5 ;  /* 0x000000050a007986 */ /* 0x0003e4000c101504 */
.L_x_2906:
        /* <DEDUP_REMOVED lines=8> */
.L_x_2907:
[----:B------:R-:W-:Y:S05]  /*0ec0*/  BSYNC B1 ;  /* 0x0000000000017941 */ /* 0x000fea0003800000 */
.L_x_2903:
[----:B------:R-:W-:-:S13]  /*0ed0*/  ISETP.GE.AND P0, PT, R28, R2, PT ;  /* 0x000000021c00720c */ /* 0x000fda0003f06270 */
[----:B-12---:R-:W1:Y:S01]  /*0ee0*/  @!P0 LDC.64 R4, c[0x0][0x218] ;  /* 0x00008600ff048b82 */ /* 0x006e620000000a00 */
[----:B------:R-:W-:Y:S01]  /*0ef0*/  @!P0 IADD3 R3, R0, R28, RZ ;  /* 0x0000001c00038210 */ /* 0x000fe20007ffe0ff */
[----:B------:R-:W-:-:S04]  /*0f00*/  @!P0 VIADD R28, R28, 0x80 ;  /* 0x000000801c1c8836 */ /* 0x000fc80000000000 */
[----:B-1----:R-:W-:-:S05]  /*0f10*/  @!P0 IMAD.WIDE.U32 R4, R3, 0x2, R4 ;  /* 0x0000000203048825 */ /* 0x002fca00078e0004 */
[----:B------:R2:W-:Y:S02]  /*0f20*/  @!P0 STG.E.U16 desc[UR4][R4.64], R7 ;  /* 0x0000000704008986 */ /* 0x0005e4000c101504 */
.L_x_2908:
[----:B------:R-:W-:Y:S05]  /*0f30*/  BSYNC B0 ;  /* 0x0000000000007941 */ /* 0x000fea0003800000 */
.L_x_2902:
        /* <DEDUP_REMOVED lines=8> */
.L_x_2909:
        /* <DEDUP_REMOVED lines=12> */
.L_x_17233:


//--------------------- .text._ZN2at6native18elementwise_kernelILi128ELi4EZNS0_15gpu_kernel_implINS0_13AUnaryFunctorIN3c104HalfES5_S5_NS0_15binary_internal10MulFunctorIfEEEEEEvRNS_18TensorIteratorBaseERKT_EUliE_EEviT1_ --------------------------
	.section	.text._ZN2at6native18elementwise_kernelILi128ELi4EZNS0_15gpu_kernel_implINS0_13AUnaryFunctorIN3c104HalfES5_S5_NS0_15binary_internal10MulFunctorIfEEEEEEvRNS_18TensorIteratorBaseERKT_EUliE_EEviT1_,"ax",@progbits
	.align	128
        .global         _ZN2at6native18elementwise_kernelILi128ELi4EZNS0_15gpu_kernel_implINS0_13AUnaryFunctorIN3c104HalfES5_S5_NS0_15binary_internal10MulFunctorIfEEEEEEvRNS_18TensorIteratorBaseERKT_EUliE_EEviT1_
        .type           _ZN2at6native18elementwise_kernelILi128ELi4EZNS0_15gpu_kernel_implINS0_13AUnaryFunctorIN3c104HalfES5_S5_NS0_15binary_internal10MulFunctorIfEEEEEEvRNS_18TensorIteratorBaseERKT_EUliE_EEviT1_,@function
        .size           _ZN2at6native18elementwise_kernelILi128ELi4EZNS0_15gpu_kernel_implINS0_13AUnaryFunctorIN3c104HalfES5_S5_NS0_15binary_internal10MulFunctorIfEEEEEEvRNS_18TensorIteratorBaseERKT_EUliE_EEviT1_,(.L_x_17234 - _ZN2at6native18elementwise_kernelILi128ELi4EZNS0_15gpu_kernel_implINS0_13AUnaryFunctorIN3c104HalfES5_S5_NS0_15binary_internal10MulFunctorIfEEEEEEvRNS_18TensorIteratorBaseERKT_EUliE_EEviT1_)
        .other          _ZN2at6native18elementwise_kernelILi128ELi4EZNS0_15gpu_kernel_implINS0_13AUnaryFunctorIN3c104HalfES5_S5_NS0_15binary_internal10MulFunctorIfEEEEEEvRNS_18TensorIteratorBaseERKT_EUliE_EEviT1_,@"STO_CUDA_ENTRY STV_DEFAULT"
_ZN2at6native18elementwise_kernelILi128ELi4EZNS0_15gpu_kernel_implINS0_13AUnaryFunctorIN3c104HalfES5_S5_NS0_15binary_internal10MulFunctorIfEEEEEEvRNS_18TensorIteratorBaseERKT_EUliE_EEviT1_:
.text._ZN2at6native18elementwise_kernelILi128ELi4EZNS0_15gpu_kernel_implINS0_13AUnaryFunctorIN3c104HalfES5_S5_NS0_15binary_internal10MulFunctorIfEEEEEEvRNS_18TensorIteratorBaseERKT_EUliE_EEviT1_:
        /* <DEDUP_REMOVED lines=314> */
.L_x_2912:
        /* <DEDUP_REMOVED lines=20> */
[----:B0-----:R-:W-:Y:S01]  /*14e0*/  F2FP.F16.F32.PACK_AB R0, RZ, R0 ;  /* 0x00000000ff00723e */ /* 0x001fe200000000ff */
[----:B------:R-:W-:Y:S06]  /*14f0*/  BRA `(.L_x_2918) ;  /* 0x0000000c00987947 */ /* 0x000fec0003800000 */
.L_x_2916:
[----:B------:R-:W2:Y:S02]  /*1500*/  LDG.E.U8 R2, desc[UR36][R2.64] ;  /* 0x0000002402027981 */ /* 0x000ea4000c1e1100 */
[----:B--2---:R-:W-:-:S04]  /*1510*/  I2FP.F32.U32 R0, R2 ;  /* 0x0000000200007245 */ /* 0x004fc80000201000 */
[----:B------:R-:W-:Y:S01]  /*1520*/  F2FP.F16.F32.PACK_AB R0, RZ, R0 ;  /* 0x00000000ff00723e */ /* 0x000fe200000000ff */
[----:B------:R-:W-:Y:S06]  /*1530*/  BRA `(.L_x_2918) ;  /* 0x0000000c00887947 */ /* 0x000fec0003800000 */
.L_x_2915:
        /* <DEDUP_REMOVED lines=8> */
[----:B0-----:R-:W-:Y:S01]  /*15c0*/  F2FP.F16.F32.PACK_AB R0, RZ, R0 ;  /* 0x00000000ff00723e */ /* 0x001fe200000000ff */
[----:B------:R-:W-:Y:S06]  /*15d0*/  BRA `(.L_x_2918) ;  /* 0x0000000c00607947 */ /* 0x000fec0003800000 */
.L_x_2920:
[----:B------:R-:W2:Y:S02]  /*15e0*/  LDG.E R2, desc[UR36][R2.64] ;  /* 0x0000002402027981 */ /* 0x000ea4000c1e1900 */
[----:B--2---:R-:W-:-:S04]  /*15f0*/  I2FP.F32.S32 R0, R2 ;  /* 0x0000000200007245 */ /* 0x004fc80000201400 */
[----:B------:R-:W-:Y:S01]  /*1600*/  F2FP.F16.F32.PACK_AB R0, RZ, R0 ;  /* 0x00000000ff00723e */ /* 0x000fe200000000ff */
[----:B------:R-:W-:Y:S06]  /*1610*/  BRA `(.L_x_2918) ;  /* 0x0000000c00507947 */ /* 0x000fec0003800000 */
.L_x_2919:
[----:B------:R-:W2:Y:S02]  /*1620*/  LDG.E.U16 R2, desc[UR36][R2.64] ;  /* 0x0000002402027981 */ /* 0x000ea4000c1e1500 */
[----:B--2---:R-:W0:Y:S02]  /*1630*/  I2F.S16 R0, R2 ;  /* 0x0000000200007306 */ /* 0x004e240000101400 */
[----:B0-----:R-:W-:Y:S01]  /*1640*/  F2FP.F16.F32.PACK_AB R0, RZ, R0 ;  /* 0x00000000ff00723e */ /* 0x001fe200000000ff */
[----:B------:R-:W-:Y:S06]  /*1650*/  BRA `(.L_x_2918) ;  /* 0x0000000c00407947 */ /* 0x000fec0003800000 */
.L_x_2914:
[----:B------:R-:W-:-:S13]  /*1660*/  ISETP.GT.AND P0, PT, R4, 0x6, PT ;  /* 0x000000060400780c */ /* 0x000fda0003f04270 */
[----:B------:R-:W-:Y:S05]  /*1670*/  @P0 BRA `(.L_x_2921) ;  /* 0x0000000000240947 */ /* 0x000fea0003800000 */
[----:B------:R-:W-:-:S13]  /*1680*/  ISETP.NE.AND P0, PT, R4, 0x5, PT ;  /* 0x000000050400780c */ /* 0x000fda0003f05270 */
[----:B------:R-:W-:Y:S05]  /*1690*/  @!P0 BRA `(.L_x_2922) ;  /* 0x0000000000148947 */ /* 0x000fea0003800000 */
[----:B------:R-:W-:-:S13]  /*16a0*/  ISETP.NE.AND P0, PT, R4, 0x6, PT ;  /* 0x000000060400780c */ /* 0x000fda0003f05270 */
[----:B------:R-:W-:Y:S05]  /*16b0*/  @P0 BRA `(.L_x_2917) ;  /* 0x0000000800c40947 */ /* 0x000fea0003800000 */
[----:B------:R-:W2:Y:S02]  /*16c0*/  LDG.E R2, desc[UR36][R2.64] ;  /* 0x0000002402027981 */ /* 0x000ea4000c1e1900 */
[----:B--2---:R-:W-:Y:S01]  /*16d0*/  F2FP.F16.F32.PACK_AB R0, RZ, R2 ;  /* 0x00000002ff00723e */ /* 0x004fe200000000ff */
[----:B------:R-:W-:Y:S06]  /*16e0*/  BRA `(.L_x_2918) ;  /* 0x0000000c001c7947 */ /* 0x000fec0003800000 */
.L_x_2922:
[----:B------:R0:W5:Y:S01]  /*16f0*/  LDG.E.U16 R0, desc[UR36][R2.64] ;  /* 0x0000002402007981 */ /* 0x000162000c1e1500 */
[----:B------:R-:W-:Y:S05]  /*1700*/  BRA `(.L_x_2918) ;  /* 0x0000000c00147947 */ /* 0x000fea0003800000 */
.L_x_2921:
[----:B------:R-:W-:-:S13]  /*1710*/  ISETP.NE.AND P0, PT, R4, 0x7, PT ;  /* 0x000000070400780c */ /* 0x000fda0003f05270 */
[----:B------:R-:W-:Y:S05]  /*1720*/  @!P0 BRA `(.L_x_2923) ;  /* 0x0000000000248947 */ /* 0x000fea0003800000 */
[----:B------:R-:W-:-:S13]  /*1730*/  ISETP.NE.AND P0, PT, R4, 0x8, PT ;  /* 0x000000080400780c */ /* 0x000fda0003f05270 */
[----:B------:R-:W-:Y:S05]  /*1740*/  @!P0 BRA `(.L_x_2924) ;  /* 0x0000000000148947 */ /* 0x000fea0003800000 */
[----:B------:R-:W-:-:S13]  /*1750*/  ISETP.NE.AND P0, PT, R4, 0x9, PT ;  /* 0x000000090400780c */ /* 0x000fda0003f05270 */
[----:B------:R-:W-:Y:S05]  /*1760*/  @P0 BRA `(.L_x_2917) ;  /* 0x0000000800980947 */ /* 0x000fea0003800000 */
[----:B------:R-:W2:Y:S02]  /*1770*/  LDG.E R2, desc[UR36][R2.64] ;  /* 0x0000002402027981 */ /* 0x000ea4000c1e1900 */
[----:B--2---:R-:W-:Y:S01]  /*1780*/  F2FP.F16.F32.PACK_AB R0, RZ, R2 ;  /* 0x00000002ff00723e */ /* 0x004fe200000000ff */
[----:B------:R-:W-:Y:S06]  /*1790*/  BRA `(.L_x_2918) ;  /* 0x0000000800f07947 */ /* 0x000fec0003800000 */
.L_x_2924:
[----:B------:R1:W5:Y:S01]  /*17a0*/  LDG.E.U16 R0, desc[UR36][R2.64] ;  /* 0x0000002402007981 */ /* 0x000362000c1e1500 */
[----:B------:R-:W-:Y:S05]  /*17b0*/  BRA `(.L_x_2918) ;  /* 0x0000000800e87947 */ /* 0x000fea0003800000 */
.L_x_2923:
[----:B------:R-:W2:Y:S01]  /*17c0*/  LDG.E.64 R2, desc[UR36][R2.64] ;  /* 0x0000002402027981 */ /* 0x000ea2000c1e1b00 */
[----:B------:R-:W-:Y:S01]  /*17d0*/  UMOV UR4, 0xf0000000 ;  /* 0xf000000000047882 */ /* 0x000fe20000000000 */
[----:B------:R-:W-:Y:S01]  /*17e0*/  UMOV UR5, 0x380fffff ;  /* 0x380fffff00057882 */ /* 0x000fe20000000000 */
[----:B--2---:R-:W0:Y:S01]  /*17f0*/  F2F.F32.F64 R0, R2 ;  /* 0x0000000200007310 */ /* 0x004e220000301000 */
[----:B------:R-:W-:-:S14]  /*1800*/  DSETP.GEU.AND P0, PT, |R2|, UR4, PT ;  /* 0x0000000402007e2a */ /* 0x000fdc000bf0e200 */
[----:B0-----:R-:W-:-:S05]  /*1810*/  @!P0 FMUL R0, R0, 1.175494350822287508e-38 ;  /* 0x0080000000008820 */ /* 0x001fca0000400000 */
[----:B------:R-:W-:Y:S01]  /*1820*/  F2FP.F16.F32.PACK_AB R0, RZ, R0 ;  /* 0x00000000ff00723e */ /* 0x000fe200000000ff */
[----:B------:R-:W-:Y:S06]  /*1830*/  BRA `(.L_x_2918) ;  /* 0x0000000800c87947 */ /* 0x000fec0003800000 */
.L_x_2913:
        /* <DEDUP_REMOVED lines=11> */
[----:B------:R-:W-:Y:S01]  /*18f0*/  F2FP.F16.F32.PACK_AB R0, RZ, R0 ;  /* 0x00000000ff00723e */ /* 0x000fe200000000ff */
[----:B------:R-:W-:Y:S06]  /*1900*/  BRA `(.L_x_2918) ;  /* 0x0000000800947947 */ /* 0x000fec0003800000 */
.L_x_2927:
        /* <DEDUP_REMOVED lines=8> */
.L_x_2926:
        /* <DEDUP_REMOVED lines=25> */
[----:B------:R-:W-:-:S04]  /*1b20*/  F2FP.F16.F32.PACK_AB R5, RZ, R5 ;  /* 0x00000005ff05723e */ /* 0x000fc800000000ff */
[----:B------:R-:W-:Y:S01]  /*1b30*/  PRMT R0, R5, 0x7610, R0 ;  /* 0x0000761005007816 */ /* 0x000fe20000000000 */
[----:B------:R-:W-:Y:S06]  /*1b40*/  BRA `(.L_x_2918) ;  /* 0x0000000800047947 */ /* 0x000fec0003800000 */
.L_x_2929:
        /* <DEDUP_REMOVED lines=12> */
[----:B------:R-:W-:-:S04]  /*1c10*/  F2FP.F16.F32.PACK_AB R4, RZ, R4 ;  /* 0x00000004ff04723e */ /* 0x000fc800000000ff */
[----:B------:R-:W-:Y:S01]  /*1c20*/  PRMT R0, R4, 0x7610, R0 ;  /* 0x0000761004007816 */ /* 0x000fe20000000000 */
[----:B------:R-:W-:Y:S06]  /*1c30*/  BRA `(.L_x_2918) ;  /* 0x0000000400c87947 */ /* 0x000fec0003800000 */
.L_x_2928:
[----:B------:R-:W2:Y:S02]  /*1c40*/  LDG.E.U16 R0, desc[UR36][R2.64] ;  /* 0x0000002402007981 */ /* 0x000ea4000c1e1500 */
[----:B--2---:R-:W-:-:S05]  /*1c50*/  IMAD.U32 R0, R0, 0x10000, RZ ;  /* 0x0001000000007824 */ /* 0x004fca00078e00ff */
[----:B------:R-:W-:Y:S01]  /*1c60*/  F2FP.F16.F32.PACK_AB R0, RZ, R0 ;  /* 0x00000000ff00723e */ /* 0x000fe200000000ff */
[----:B------:R-:W-:Y:S06]  /*1c70*/  BRA `(.L_x_2918) ;  /* 0x0000000400b87947 */ /* 0x000fec0003800000 */
.L_x_2925:
        /* <DEDUP_REMOVED lines=10> */
[----:B------:R-:W-:Y:S01]  /*1d20*/  F2FP.F16.F32.PACK_AB R0, RZ, R0 ;  /* 0x00000000ff00723e */ /* 0x000fe200000000ff */
[----:B------:R-:W-:Y:S06]  /*1d30*/  BRA `(.L_x_2918) ;  /* 0x0000000400887947 */ /* 0x000fec0003800000 */
.L_x_2932:
        /* <DEDUP_REMOVED lines=21> */
.L_x_2936:
[----:B------:R-:W-:Y:S05]  /*1e90*/  BSYNC B1 ;  /* 0x0000000000017941 */ /* 0x000fea0003800000 */
.L_x_2935:
[----:B------:R-:W-:Y:S01]  /*1ea0*/  LEA R3, R0, 0x3b800000, 0x17 ;  /* 0x3b80000000037811 */ /* 0x000fe200078eb8ff */
[----:B------:R-:W-:-:S05]  /*1eb0*/  IMAD.SHL.U32 R0, R2, 0x100000, RZ ;  /* 0x0010000002007824 */ /* 0x000fca00078e00ff */
[----:B------:R-:W-:-:S07]  /*1ec0*/  LOP3.LUT R0, R3, R0, R4, 0xfe, !PT ;  /* 0x0000000003007212 */ /* 0x000fce00078efe04 */
.L_x_2934:
[----:B------:R-:W-:Y:S05]  /*1ed0*/  BSYNC B0 ;  /* 0x0000000000007941 */ /* 0x000fea0003800000 */
.L_x_2933:
[----:B------:R-:W-:Y:S01]  /*1ee0*/  F2FP.F16.F32.PACK_AB R0, RZ, R0 ;  /* 0x00000000ff00723e */ /* 0x000fe200000000ff */
[----:B------:R-:W-:Y:S06]  /*1ef0*/  BRA `(.L_x_2918) ;  /* 0x0000000400187947 */ /* 0x000fec0003800000 */
.L_x_2931:
        /* <DEDUP_REMOVED lines=21> */
.L_x_2940:
[----:B------:R-:W-:Y:S05]  /*2050*/  BSYNC B1 ;  /* 0x0000000000017941 */ /* 0x000fea0003800000 */
.L_x_2939:
[----:B------:R-:W-:Y:S01]  /*2060*/  LEA R3, R0, 0x37800000, 0x17 ;  /* 0x3780000000037811 */ /* 0x000fe200078eb8ff */
[----:B------:R-:W-:-:S05]  /*2070*/  IMAD.SHL.U32 R0, R2, 0x200000, RZ ;  /* 0x0020000002007824 */ /* 0x000fca00078e00ff */
[----:B------:R-:W-:-:S07]  /*2080*/  LOP3.LUT R0, R3, R0, R4, 0xfe, !PT ;  /* 0x0000000003007212 */ /* 0x000fce00078efe04 */
.L_x_2938:
[----:B------:R-:W-:Y:S05]  /*2090*/  BSYNC B0 ;  /* 0x0000000000007941 */ /* 0x000fea0003800000 */
.L_x_2937:
[----:B------:R-:W-:Y:S01]  /*20a0*/  F2FP.F16.F32.PACK_AB R0, RZ, R0 ;  /* 0x00000000ff00723e */ /* 0x000fe200000000ff */
[----:B------:R-:W-:Y:S06]  /*20b0*/  BRA `(.L_x_2918) ;  /* 0x0000000000a87947 */ /* 0x000fec0003800000 */
.L_x_2930:
        /* <DEDUP_REMOVED lines=14> */
.L_x_2944:
[----:B------:R-:W-:Y:S05]  /*21a0*/  BSYNC B0 ;  /* 0x0000000000007941 */ /* 0x000fea0003800000 */
.L_x_2943:
[----:B------:R-:W-:Y:S01]  /*21b0*/  F2FP.F16.F32.PACK_AB R0, RZ, R0 ;  /* 0x00000000ff00723e */ /* 0x000fe200000000ff */
[----:B------:R-:W-:Y:S06]  /*21c0*/  BRA `(.L_x_2918) ;  /* 0x0000000000647947 */ /* 0x000fec0003800000 */
.L_x_2917:
        /* <DEDUP_REMOVED lines=16> */
.L_x_2945:
[----:B------:R-:W-:Y:S01]  /*22d0*/  PRMT R0, RZ, 0x7610, R0 ;  /* 0x00007610ff007816 */ /* 0x000fe20000000000 */
[----:B------:R-:W-:Y:S06]  /*22e0*/  BRA `(.L_x_2918) ;  /* 0x00000000001c7947 */ /* 0x000fec0003800000 */
.L_x_2942:
[----:B------:R-:W2:Y:S02]  /*22f0*/  LDG.E.64 R2, desc[UR36][R2.64] ;  /* 0x0000002402027981 */ /* 0x000ea4000c1e1b00 */
[----:B--2---:R-:W0:Y:S02]  /*2300*/  I2F.U64 R0, R2 ;  /* 0x0000000200007312 */ /* 0x004e240000301000 */
[----:B0-----:R-:W-:Y:S01]  /*2310*/  F2FP.F16.F32.PACK_AB R0, RZ, R0 ;  /* 0x00000000ff00723e */ /* 0x001fe200000000ff */
[----:B------:R-:W-:Y:S06]  /*2320*/  BRA `(.L_x_2918) ;  /* 0x00000000000c7947 */ /* 0x000fec0003800000 */
.L_x_2941:
[----:B------:R-:W2:Y:S02]  /*2330*/  LDG.E R2, desc[UR36][R2.64] ;  /* 0x0000002402027981 */ /* 0x000ea4000c1e1900 */
[----:B--2---:R-:W-:-:S04]  /*2340*/  I2FP.F32.U32 R0, R2 ;  /* 0x0000000200007245 */ /* 0x004fc80000201000 */
[----:B------:R-:W-:-:S07]  /*2350*/  F2FP.F16.F32.PACK_AB R0, RZ, R0 ;  /* 0x00000000ff00723e */ /* 0x000fce00000000ff */
.L_x_2918:
[----:B01----:R-:W0:Y:S01]  /*2360*/  LDC.U8 R3, c[0x0][0x428] ;  /* 0x00010a00ff037b82 */ /* 0x003e220000000000 */
[----:B-----5:R-:W-:Y:S01]  /*2370*/  HADD2.F32 R0, -RZ, R0.H0_H0 ;  /* 0x20000000ff007230 */ /* 0x020fe20000004100 */
[----:B------:R-:W-:-:S04]  /*2380*/  ULDC UR4, c[0x0][0x424] ;  /* 0x0001090000047ab9 */ /* 0x000fc80000000800 */
[----:B------:R-:W-:-:S05]  /*2390*/  FMUL.FTZ R0, R0, UR4 ;  /* 0x0000000400007c20 */ /* 0x000fca0008410000 */
[----:B------:R-:W-:Y:S02]  /*23a0*/  F2FP.F16.F32.PACK_AB R0, RZ, R0 ;  /* 0x00000000ff00723e */ /* 0x000fe400000000ff */
        /* <DEDUP_REMOVED lines=11> */
[----:B------:R-:W-:-:S04]  /*2460*/  HADD2.F32 R0, -RZ, R0.H0_H0 ;  /* 0x20000000ff007230 */ /* 0x000fc80000004100 */
[----:B------:R-:W0:Y:S02]  /*2470*/  F2I.FTZ.TRUNC.NTZ R3, R0 ;  /* 0x0000000000037305 */ /* 0x000e24000021f100 */
[----:B0-----:R4:W-:Y:S01]  /*2480*/  STG.E.U8 desc[UR36][R16.64], R3 ;  /* 0x0000000310007986 */ /* 0x0019e2000c101124 */
[----:B------:R-:W-:Y:S05]  /*2490*/  BRA `(.L_x_2951) ;  /* 0x0000000c00947947 */ /* 0x000fea0003800000 */
.L_x_2949:
[----:B------:R-:W-:-:S06]  /*24a0*/  HADD2.F32 R3, -RZ, R0.H0_H0 ;  /* 0x20000000ff037230 */ /* 0x000fcc0000004100 */
[----:B------:R-:W0:Y:S02]  /*24b0*/  F2I.S64.TRUNC R2, R3 ;  /* 0x0000000300027311 */ /* 0x000e24000020d900 */
[----:B0-----:R3:W-:Y:S01]  /*24c0*/  STG.E.U8 desc[UR36][R16.64], R2 ;  /* 0x0000000210007986 */ /* 0x0017e2000c101124 */
[----:B------:R-:W-:Y:S05]  /*24d0*/  BRA `(.L_x_2951) ;  /* 0x0000000c00847947 */ /* 0x000fea0003800000 */
.L_x_2948:
[----:B------:R-:W-:-:S13]  /*24e0*/  ISETP.NE.AND P0, PT, R2, 0x2, PT ;  /* 0x000000020200780c */ /* 0x000fda0003f05270 */
[----:B------:R-:W-:Y:S05]  /*24f0*/  @!P0 BRA `(.L_x_2952) ;  /* 0x0000000000308947 */ /* 0x000fea0003800000 */
[----:B------:R-:W-:-:S13]  /*2500*/  ISETP.NE.AND P0, PT, R2, 0x3, PT ;  /* 0x000000030200780c */ /* 0x000fda0003f05270 */
[----:B------:R-:W-:Y:S05]  /*2510*/  @!P0 BRA `(.L_x_2953) ;  /* 0x0000000000188947 */ /* 0x000fea0003800000 */
[----:B------:R-:W-:-:S13]  /*2520*/  ISETP.NE.AND P0, PT, R2, 0x4, PT ;  /* 0x000000040200780c */ /* 0x000fda0003f05270 */
[----:B------:R-:W-:Y:S05]  /*2530*/  @P0 BRA `(.L_x_2950) ;  /* 0x0000000c000c0947 */ /* 0x000fea0003800000 */
[----:B------:R-:W-:-:S06]  /*2540*/  HADD2.F32 R2, -RZ, R0.H0_H0 ;  /* 0x20000000ff027230 */ /* 0x000fcc0000004100 */
[----:B------:R-:W0:Y:S02]  /*2550*/  F2I.S64.TRUNC R2, R2 ;  /* 0x0000000200027311 */ /* 0x000e24000020d900 */
[----:B0-----:R0:W-:Y:S01]  /*2560*/  STG.E.64 desc[UR36][R16.64], R2 ;  /* 0x0000000210007986 */ /* 0x0011e2000c101b24 */
[----:B------:R-:W-:Y:S05]  /*2570*/  BRA `(.L_x_2951) ;  /* 0x0000000c005c7947 */ /* 0x000fea0003800000 */
.L_x_2953:
[----:B------:R-:W-:-:S04]  /*2580*/  HADD2.F32 R0, -RZ, R0.H0_H0 ;  /* 0x20000000ff007230 */ /* 0x000fc80000004100 */
[----:B------:R-:W0:Y:S02]  /*2590*/  F2I.FTZ.TRUNC.NTZ R3, R0 ;  /* 0x0000000000037305 */ /* 0x000e24000021f100 */
[----:B0-----:R1:W-:Y:S01]  /*25a0*/  STG.E desc[UR36][R16.64], R3 ;  /* 0x0000000310007986 */ /* 0x0013e2000c101924 */
[----:B------:R-:W-:Y:S05]  /*25b0*/  BRA `(.L_x_2951) ;  /* 0x0000000c004c7947 */ /* 0x000fea0003800000 */
.L_x_2952:
[----:B------:R-:W-:-:S04]  /*25c0*/  HADD2.F32 R0, -RZ, R0.H0_H0 ;  /* 0x20000000ff007230 */ /* 0x000fc80000004100 */
[----:B------:R-:W0:Y:S02]  /*25d0*/  F2I.FTZ.TRUNC.NTZ R3, R0 ;  /* 0x0000000000037305 */ /* 0x000e24000021f100 */
[----:B0-----:R2:W-:Y:S01]  /*25e0*/  STG.E.U16 desc[UR36][R16.64], R3 ;  /* 0x0000000310007986 */ /* 0x0015e2000c101524 */
[----:B------:R-:W-:Y:S05]  /*25f0*/  BRA `(.L_x_2951) ;  /* 0x0000000c003c7947 */ /* 0x000fea0003800000 */
.L_x_2947:
[----:B------:R-:W-:-:S13]  /*2600*/  ISETP.GT.AND P0, PT, R2, 0x6, PT ;  /* 0x000000060200780c */ /* 0x000fda0003f04270 */
[----:B------:R-:W-:Y:S05]  /*2610*/  @P0 BRA `(.L_x_2954) ;  /* 0x0000000000240947 */ /* 0x000fea0003800000 */
[----:B------:R-:W-:-:S13]  /*2620*/  ISETP.NE.AND P0, PT, R2, 0x5, PT ;  /* 0x000000050200780c */ /* 0x000fda0003f05270 */
[----:B------:R-:W-:Y:S05]  /*2630*/  @!P0 BRA `(.L_x_2955) ;  /* 0x0000000000148947 */ /* 0x000fea0003800000 */
[----:B------:R-:W-:-:S13]  /*2640*/  ISETP.NE.AND P0, PT, R2, 0x6, PT ;  /* 0x000000060200780c */ /* 0x000fda0003f05270 */
[----:B------:R-:W-:Y:S05]  /*2650*/  @P0 BRA `(.L_x_2950) ;  /* 0x0000000800c40947 */ /* 0x000fea0003800000 */
[----:B------:R-:W-:-:S05]  /*2660*/  HADD2.F32 R3, -RZ, R0.H0_H0 ;  /* 0x20000000ff037230 */ /* 0x000fca0000004100 */
[----:B------:R0:W-:Y:S01]  /*2670*/  STG.E desc[UR36][R16.64], R3 ;  /* 0x0000000310007986 */ /* 0x0001e2000c101924 */
[----:B------:R-:W-:Y:S05]  /*2680*/  BRA `(.L_x_2951) ;  /* 0x0000000c00187947 */ /* 0x000fea0003800000 */
.L_x_2955:
[----:B------:R0:W-:Y:S01]  /*2690*/  STG.E.U16 desc[UR36][R16.64], R0 ;  /* 0x0000000010007986 */ /* 0x0001e2000c101524 */
[----:B------:R-:W-:Y:S05]  /*26a0*/  BRA `(.L_x_2951) ;  /* 0x0000000c00107947 */ /* 0x000fea0003800000 */
.L_x_2954:
[----:B------:R-:W-:-:S13]  /*26b0*/  ISETP.NE.AND P0, PT, R2, 0x7, PT ;  /* 0x000000070200780c */ /* 0x000fda0003f05270 */
[----:B------:R-:W-:Y:S05]  /*26c0*/  @!P0 BRA `(.L_x_2956) ;  /* 0x0000000000348947 */ /* 0x000fea0003800000 */
[----:B------:R-:W-:-:S13]  /*26d0*/  ISETP.NE.AND P0, PT, R2, 0x8, PT ;  /* 0x000000080200780c */ /* 0x000fda0003f05270 */
[----:B------:R-:W-:Y:S05]  /*26e0*/  @!P0 BRA `(.L_x_2957) ;  /* 0x0000000000188947 */ /* 0x000fea0003800000 */
[----:B------:R-:W-:-:S13]  /*26f0*/  ISETP.NE.AND P0, PT, R2, 0x9, PT ;  /* 0x000000090200780c */ /* 0x000fda0003f05270 */
[----:B------:R-:W-:Y:S05]  /*2700*/  @P0 BRA `(.L_x_2950) ;  /* 0x0000000800980947 */ /* 0x000fea0003800000 */
[----:B------:R-:W-:Y:S02]  /*2710*/  HADD2.F32 R2, -RZ, R0.H0_H0 ;  /* 0x20000000ff027230 */ /* 0x000fe40000004100 */
[----:B------:R-:W-:-:S05]  /*2720*/  IMAD.MOV.U32 R3, RZ, RZ, RZ ;  /* 0x000000ffff037224 */ /* 0x000fca00078e00ff */
[----:B------:R0:W-:Y:S01]  /*2730*/  STG.E.64 desc[UR36][R16.64], R2 ;  /* 0x0000000210007986 */ /* 0x0001e2000c101b24 */
[----:B------:R-:W-:Y:S05]  /*2740*/  BRA `(.L_x_2951) ;  /* 0x0000000800e87947 */ /* 0x000fea0003800000 */
.L_x_2957:
[----:B------:R-:W-:-:S05]  /*2750*/  HADD2.F32 R0, -RZ, R0.H0_H0 ;  /* 0x20000000ff007230 */ /* 0x000fca0000004100 */
[----:B------:R-:W-:-:S04]  /*2760*/  F2FP.F16.F32.PACK_AB R0, RZ, R0 ;  /* 0x00000000ff00723e */ /* 0x000fc800000000ff */
[----:B------:R-:W-:-:S05]  /*2770*/  PRMT R0, R0, 0x5410, RZ ;  /* 0x0000541000007816 */ /* 0x000fca00000000ff */
[----:B------:R0:W-:Y:S01]  /*2780*/  STG.E desc[UR36][R16.64], R0 ;  /* 0x0000000010007986 */ /* 0x0001e2000c101924 */
[----:B------:R-:W-:Y:S05]  /*2790*/  BRA `(.L_x_2951) ;  /* 0x0000000800d47947 */ /* 0x000fea0003800000 */
.L_x_2956:
[----:B------:R-:W-:-:S05]  /*27a0*/  HADD2.F32 R2, -RZ, R0.H0_H0 ;  /* 0x20000000ff027230 */ /* 0x000fca0000004100 */
[----:B------:R-:W-:-:S06]  /*27b0*/  FMUL.FTZ R2, R2, 1 ;  /* 0x3f80000002027820 */ /* 0x000fcc0000410000 */
[----:B------:R-:W0:Y:S02]  /*27c0*/  F2F.F64.F32 R2, R2 ;  /* 0x0000000200027310 */ /* 0x000e240000201800 */
[----:B0-----:R0:W-:Y:S01]  /*27d0*/  STG.E.64 desc[UR36][R16.64], R2 ;  /* 0x0000000210007986 */ /* 0x0011e2000c101b24 */
[----:B------:R-:W-:Y:S05]  /*27e0*/  BRA `(.L_x_2951) ;  /* 0x0000000800c07947 */ /* 0x000fea0003800000 */
.L_x_2946:
        /* <DEDUP_REMOVED lines=8> */
[----:B------:R-:W-:-:S05]  /*2870*/  HADD2.F32 R0, -RZ, R0.H0_H0 ;  /* 0x20000000ff007230 */ /* 0x000fca0000004100 */
[----:B------:R-:W-:-:S04]  /*2880*/  FSETP.NEU.FTZ.AND P0, PT, R0, RZ, PT ;  /* 0x000000ff0000720b */ /* 0x000fc80003f1d000 */
[----:B------:R-:W-:-:S05]  /*2890*/  SEL R3, RZ, 0x1, !P0 ;  /* 0x00000001ff037807 */ /* 0x000fca0004000000 */
[----:B------:R0:W-:Y:S01]  /*28a0*/  STG.E.U8 desc[UR36][R16.64], R3 ;  /* 0x0000000310007986 */ /* 0x0001e2000c101124 */
[----:B------:R-:W-:Y:S05]  /*28b0*/  BRA `(.L_x_2951) ;  /* 0x00000008008c7947 */ /* 0x000fea0003800000 */
.L_x_2960:
[----:B------:R-:W-:Y:S01]  /*28c0*/  HADD2.F32 R0, -RZ, R0.H0_H0 ;  /* 0x20000000ff007230 */ /* 0x000fe20000004100 */
[----:B------:R-:W-:-:S04]  /*28d0*/  CS2R R6, SRZ ;  /* 0x0000000000067805 */ /* 0x000fc8000001ff00 */
[----:B------:R-:W-:-:S04]  /*28e0*/  FMUL.FTZ R0, R0, 1 ;  /* 0x3f80000000007820 */ /* 0x000fc80000410000 */
[----:B------:R-:W0:Y:S02]  /*28f0*/  F2F.F64.F32 R4, R0 ;  /* 0x0000000000047310 */ /* 0x000e240000201800 */
[----:B0-----:R0:W-:Y:S01]  /*2900*/  STG.E.128 desc[UR36][R16.64], R4 ;  /* 0x0000000410007986 */ /* 0x0011e2000c101d24 */
[----:B------:R-:W-:Y:S05]  /*2910*/  BRA `(.L_x_2951) ;  /* 0x0000000800747947 */ /* 0x000fea0003800000 */
.L_x_2959:
[----:B------:R-:W-:-:S13]  /*2920*/  ISETP.NE.AND P0, PT, R2, 0xf, PT ;  /* 0x0000000f0200780c */ /* 0x000fda0003f05270 */
[----:B------:R-:W-:Y:S05]  /*2930*/  @!P0 BRA `(.L_x_2961) ;  /* 0x0000000000b48947 */ /* 0x000fea0003800000 */
[----:B------:R-:W-:-:S13]  /*2940*/  ISETP.NE.AND P0, PT, R2, 0x17, PT ;  /* 0x000000170200780c */ /* 0x000fda0003f05270 */
[----:B------:R-:W-:Y:S05]  /*2950*/  @!P0 BRA `(.L_x_2962) ;  /* 0x0000000000548947 */ /* 0x000fea0003800000 */
[----:B------:R-:W-:-:S13]  /*2960*/  ISETP.NE.AND P0, PT, R2, 0x18, PT ;  /* 0x000000180200780c */ /* 0x000fda0003f05270 */
[----:B------:R-:W-:Y:S05]  /*2970*/  @P0 BRA `(.L_x_2950) ;  /* 0x0000000400fc0947 */ /* 0x000fea0003800000 */
[----:B------:R-:W-:Y:S01]  /*2980*/  HADD2.F32 R5, -RZ, R0.H0_H0 ;  /* 0x20000000ff057230 */ /* 0x000fe20000004100 */
        /* <DEDUP_REMOVED lines=14> */
.L_x_2964:
[----:B------:R-:W-:Y:S05]  /*2a70*/  BSYNC B0 ;  /* 0x0000000000007941 */ /* 0x000fea0003800000 */
.L_x_2963:
[----:B------:R-:W-:-:S05]  /*2a80*/  LOP3.LUT R3, R0, R3, RZ, 0xfc, !PT ;  /* 0x0000000300037212 */ /* 0x000fca00078efcff */
[----:B------:R0:W-:Y:S01]  /*2a90*/  STG.E.U8 desc[UR36][R16.64], R3 ;  /* 0x0000000310007986 */ /* 0x0001e2000c101124 */
[----:B------:R-:W-:Y:S05]  /*2aa0*/  BRA `(.L_x_2951) ;  /* 0x0000000800107947 */ /* 0x000fea0003800000 */
.L_x_2962:
[----:B------:R-:W-:Y:S01]  /*2ab0*/  HADD2.F32 R3, -RZ, R0.H0_H0 ;  /* 0x20000000ff037230 */ /* 0x000fe20000004100 */
        /* <DEDUP_REMOVED lines=12> */
.L_x_2966:
[----:B------:R-:W-:Y:S01]  /*2b80*/  IMAD.MOV.U32 R0, RZ, RZ, 0x7f ;  /* 0x0000007fff007424 */ /* 0x000fe200078e00ff */
[----:B------:R-:W-:-:S04]  /*2b90*/  ISETP.GT.U32.AND P0, PT, R2, 0x7f800000, PT ;  /* 0x7f8000000200780c */ /* 0x000fc80003f04070 */
[----:B------:R-:W-:-:S09]  /*2ba0*/  SEL R0, R0, 0x7c, P0 ;  /* 0x0000007c00007807 */ /* 0x000fd20000000000 */
.L_x_2967:
[----:B------:R-:W-:Y:S05]  /*2bb0*/  BSYNC B0 ;  /* 0x0000000000007941 */ /* 0x000fea0003800000 */
.L_x_2965:
[----:B------:R-:W-:-:S04]  /*2bc0*/  LOP3.LUT R2, R3, 0x80000000, RZ, 0xc0, !PT ;  /* 0x8000000003027812 */ /* 0x000fc800078ec0ff */
[----:B------:R-:W-:-:S04]  /*2bd0*/  SHF.R.U32.HI R3, RZ, 0x18, R2 ;  /* 0x00000018ff037819 */ /* 0x000fc80000011602 */
[----:B------:R-:W-:-:S05]  /*2be0*/  LOP3.LUT R3, R0, R3, RZ, 0xfc, !PT ;  /* 0x0000000300037212 */ /* 0x000fca00078efcff */
[----:B------:R0:W-:Y:S01]  /*2bf0*/  STG.E.U8 desc[UR36][R16.64], R3 ;  /* 0x0000000310007986 */ /* 0x0001e2000c101124 */
[----:B------:R-:W-:Y:S05]  /*2c00*/  BRA `(.L_x_2951) ;  /* 0x0000000400b87947 */ /* 0x000fea0003800000 */
.L_x_2961:
[----:B------:R-:W-:-:S05]  /*2c10*/  HADD2.F32 R0, -RZ, R0.H0_H0 ;  /* 0x20000000ff007230 */ /* 0x000fca0000004100 */
[----:B------:R-:W-:-:S05]  /*2c20*/  F2FP.BF16.F32.PACK_AB R0, RZ, R0 ;  /* 0x00000000ff00723e */ /* 0x000fca00000010ff */
[----:B------:R0:W-:Y:S01]  /*2c30*/  STG.E.U16 desc[UR36][R16.64], R0 ;  /* 0x0000000010007986 */ /* 0x0001e2000c101524 */
[----:B------:R-:W-:Y:S05]  /*2c40*/  BRA `(.L_x_2951) ;  /* 0x0000000400a87947 */ /* 0x000fea0003800000 */
.L_x_2958:
        /* <DEDUP_REMOVED lines=8> */
[----:B------:R-:W-:-:S06]  /*2cd0*/  HADD2.F32 R3, -RZ, R0.H0_H0 ;  /* 0x20000000ff037230 */ /* 0x000fcc0000004100 */
[----:B------:R-:W0:Y:S02]  /*2ce0*/  F2I.FTZ.U32.TRUNC.NTZ R3, R3 ;  /* 0x0000000300037305 */ /* 0x000e24000021f000 */
[----:B0-----:R0:W-:Y:S01]  /*2cf0*/  STG.E.U16 desc[UR36][R16.64], R3 ;  /* 0x0000000310007986 */ /* 0x0011e2000c101524 */
[----:B------:R-:W-:Y:S05]  /*2d00*/  BRA `(.L_x_2951) ;  /* 0x0000000400787947 */ /* 0x000fea0003800000 */
.L_x_2970:
[----:B------:R-:W-:Y:S01]  /*2d10*/  HADD2.F32 R3, -RZ, R0.H0_H0 ;  /* 0x20000000ff037230 */ /* 0x000fe20000004100 */
        /* <DEDUP_REMOVED lines=16> */
.L_x_2973:
[----:B------:R-:W-:-:S04]  /*2e20*/  LOP3.LUT R2, R3, 0x80000000, RZ, 0xc0, !PT ;  /* 0x8000000003027812 */ /* 0x000fc800078ec0ff */
[----:B------:R-:W-:-:S04]  /*2e30*/  SHF.R.U32.HI R3, RZ, 0x18, R2 ;  /* 0x00000018ff037819 */ /* 0x000fc80000011602 */
[----:B------:R-:W-:-:S04]  /*2e40*/  LOP3.LUT R0, R0, R3, RZ, 0xfc, !PT ;  /* 0x0000000300007212 */ /* 0x000fc800078efcff */
[----:B------:R-:W-:-:S07]  /*2e50*/  PRMT R8, R0, 0x7610, R8 ;  /* 0x0000761000087816 */ /* 0x000fce0000000008 */
.L_x_2972:
[----:B------:R-:W-:Y:S05]  /*2e60*/  BSYNC B0 ;  /* 0x0000000000007941 */ /* 0x000fea0003800000 */
.L_x_2971:
[----:B------:R0:W-:Y:S01]  /*2e70*/  STG.E.U8 desc[UR36][R16.64], R8 ;  /* 0x0000000810007986 */ /* 0x0001e2000c101124 */
[----:B------:R-:W-:Y:S05]  /*2e80*/  BRA `(.L_x_2951) ;  /* 0x0000000400187947 */ /* 0x000fea0003800000 */
.L_x_2969:
        /* <DEDUP_REMOVED lines=17> */
.L_x_2976:
[----:B------:R-:W-:-:S04]  /*2fa0*/  LOP3.LUT R2, R3, 0x80000000, RZ, 0xc0, !PT ;  /* 0x8000000003027812 */ /* 0x000fc800078ec0ff */
[----:B------:R-:W-:-:S04]  /*2fb0*/  SHF.R.U32.HI R3, RZ, 0x18, R2 ;  /* 0x00000018ff037819 */ /* 0x000fc80000011602 */
[----:B------:R-:W-:-:S04]  /*2fc0*/  LOP3.LUT R0, R0, R3, RZ, 0xfc, !PT ;  /* 0x0000000300007212 */ /* 0x000fc800078efcff */
[----:B------:R-:W-:-:S07]  /*2fd0*/  PRMT R8, R0, 0x7610, R8 ;  /* 0x0000761000087816 */ /* 0x000fce0000000008 */
.L_x_2975:
[----:B------:R-:W-:Y:S05]  /*2fe0*/  BSYNC B0 ;  /* 0x0000000000007941 */ /* 0x000fea0003800000 */
.L_x_2974:
[----:B------:R0:W-:Y:S01]  /*2ff0*/  STG.E.U8 desc[UR36][R16.64], R8 ;  /* 0x0000000810007986 */ /* 0x0001e2000c101124 */
[----:B------:R-:W-:Y:S05]  /*3000*/  BRA `(.L_x_2951) ;  /* 0x0000000000b87947 */ /* 0x000fea0003800000 */
.L_x_2968:
[----:B------:R-:W-:-:S13]  /*3010*/  ISETP.NE.AND P0, PT, R2, 0x1c, PT ;  /* 0x0000001c0200780c */ /* 0x000fda0003f05270 */
[----:B------:R-:W-:Y:S05]  /*3020*/  @!P0 BRA `(.L_x_2977) ;  /* 0x0000000000a48947 */ /* 0x000fea0003800000 */
[----:B------:R-:W-:-:S13]  /*3030*/  ISETP.NE.AND P0, PT, R2, 0x1d, PT ;  /* 0x0000001d0200780c */ /* 0x000fda0003f05270 */
[----:B------:R-:W-:Y:S05]  /*3040*/  @!P0 BRA `(.L_x_2978) ;  /* 0x00000000008c8947 */ /* 0x000fea0003800000 */
[----:B------:R-:W-:-:S13]  /*3050*/  ISETP.NE.AND P0, PT, R2, 0x2c, PT ;  /* 0x0000002c0200780c */ /* 0x000fda0003f05270 */
[----:B------:R-:W-:Y:S05]  /*3060*/  @P0 BRA `(.L_x_2950) ;  /* 0x0000000000400947 */ /* 0x000fea0003800000 */
[----:B------:R-:W-:-:S05]  /*3070*/  HADD2.F32 R3, -RZ, R0.H0_H0 ;  /* 0x20000000ff037230 */ /* 0x000fca0000004100 */
        /* <DEDUP_REMOVED lines=15> */
.L_x_2950:
        /* <DEDUP_REMOVED lines=16> */
.L_x_2979:
[----:B------:R-:W-:Y:S05]  /*3270*/  BRA `(.L_x_2951) ;  /* 0x00000000001c7947 */ /* 0x000fea0003800000 */
.L_x_2978:
[----:B------:R-:W-:-:S06]  /*3280*/  HADD2.F32 R2, -RZ, R0.H0_H0 ;  /* 0x20000000ff027230 */ /* 0x000fcc0000004100 */
[----:B------:R-:W0:Y:S02]  /*3290*/  F2I.U64.TRUNC R2, R2 ;  /* 0x0000000200027311 */ /* 0x000e24000020d800 */
[----:B0-----:R0:W-:Y:S01]  /*32a0*/  STG.E.64 desc[UR36][R16.64], R2 ;  /* 0x0000000210007986 */ /* 0x0011e2000c101b24 */
[----:B------:R-:W-:Y:S05]  /*32b0*/  BRA `(.L_x_2951) ;  /* 0x00000000000c7947 */ /* 0x000fea0003800000 */
.L_x_2977:
[----:B------:R-:W-:-:S04]  /*32c0*/  HADD2.F32 R0, -RZ, R0.H0_H0 ;  /* 0x20000000ff007230 */ /* 0x000fc80000004100 */
[----:B------:R-:W0:Y:S02]  /*32d0*/  F2I.FTZ.U32.TRUNC.NTZ R3, R0 ;  /* 0x0000000000037305 */ /* 0x000e24000021f000 */
[----:B0-----:R0:W-:Y:S02]  /*32e0*/  STG.E desc[UR36][R16.64], R3 ;  /* 0x0000000310007986 */ /* 0x0011e4000c101924 */
.L_x_2951:
[----:B------:R-:W-:-:S04]  /*32f0*/  IMAD R18, R23, 0x200, R18 ;  /* 0x0000020017127824 */ /* 0x000fc800078e0212 */
[----:B------:R-:W-:-:S07]  /*3300*/  VIADD R19, R18, 0x80 ;  /* 0x0000008012137836 */ /* 0x000fce0000000000 */
.L_x_2911:
[----:B------:R-:W-:Y:S05]  /*3310*/  BSYNC B6 ;  /* 0x0000000000067941 */ /* 0x000fea0003800000 */
.L_x_2910:
        /* <DEDUP_REMOVED lines=307> */
.L_x_2982:
        /* <DEDUP_REMOVED lines=22> */
.L_x_2986:
[----:B------:R-:W2:Y:S02]  /*47b0*/  LDG.E.U8 R2, desc[UR36][R2.64] ;  /* 0x0000002402027981 */ /* 0x000ea4000c1e1100 */
[----:B--2---:R-:W-:-:S04]  /*47c0*/  I2FP.F32.U32 R0, R2 ;  /* 0x0000000200007245 */ /* 0x004fc80000201000 */
[----:B------:R-:W-:Y:S01]  /*47d0*/  F2FP.F16.F32.PACK_AB R0, RZ, R0 ;  /* 0x00000000ff00723e */ /* 0x000fe200000000ff */
[----:B------:R-:W-:Y:S06]  /*47e0*/  BRA `(.L_x_2988) ;  /* 0x0000000c00887947 */ /* 0x000fec0003800000 */
.L_x_2985:
        /* <DEDUP_REMOVED lines=10> */
.L_x_2990:
[----:B------:R-:W2:Y:S02]  /*4890*/  LDG.E R2, desc[UR36][R2.64] ;  /* 0x0000002402027981 */ /* 0x000ea4000c1e1900 */
[----:B--2---:R-:W-:-:S04]  /*48a0*/  I2FP.F32.S32 R0, R2 ;  /* 0x0000000200007245 */ /* 0x004fc80000201400 */
[----:B------:R-:W-:Y:S01]  /*48b0*/  F2FP.F16.F32.PACK_AB R0, RZ, R0 ;  /* 0x00000000ff00723e */ /* 0x000fe200000000ff */
[----:B------:R-:W-:Y:S06]  /*48c0*/  BRA `(.L_x_2988) ;  /* 0x0000000c00507947 */ /* 0x000fec0003800000 */
.L_x_2989:
[----:B------:R-:W2:Y:S02]  /*48d0*/  LDG.E.U16 R2, desc[UR36][R2.64] ;  /* 0x0000002402027981 */ /* 0x000ea4000c1e1500 */
[----:B--2---:R-:W0:Y:S02]  /*48e0*/  I2F.S16 R0, R2 ;  /* 0x0000000200007306 */ /* 0x004e240000101400 */
[----:B0-----:R-:W-:Y:S01]  /*48f0*/  F2FP.F16.F32.PACK_AB R0, RZ, R0 ;  /* 0x00000000ff00723e */ /* 0x001fe200000000ff */
[----:B------:R-:W-:Y:S06]  /*4900*/  BRA `(.L_x_2988) ;  /* 0x0000000c00407947 */ /* 0x000fec0003800000 */
.L_x_2984:
        /* <DEDUP_REMOVED lines=9> */
.L_x_2992:
[----:B------:R0:W5:Y:S01]  /*49a0*/  LDG.E.U16 R0, desc[UR36][R2.64] ;  /* 0x0000002402007981 */ /* 0x000162000c1e1500 */
[----:B------:R-:W-:Y:S05]  /*49b0*/  BRA `(.L_x_2988) ;  /* 0x0000000c00147947 */ /* 0x000fea0003800000 */
.L_x_2991:
        /* <DEDUP_REMOVED lines=9> */
.L_x_2994:
[----:B------:R1:W5:Y:S01]  /*4a50*/  LDG.E.U16 R0, desc[UR36][R2.64] ;  /* 0x0000002402007981 */ /* 0x000362000c1e1500 */
[----:B------:R-:W-:Y:S05]  /*4a60*/  BRA `(.L_x_2988) ;  /* 0x0000000800e87947 */ /* 0x000fea0003800000 */
.L_x_2993:
        /* <DEDUP_REMOVED lines=8> */
.L_x_2983:
        /* <DEDUP_REMOVED lines=13> */
.L_x_2997:
        /* <DEDUP_REMOVED lines=8> */
.L_x_2996:
        /* <DEDUP_REMOVED lines=28> */
.L_x_2999:
        /* <DEDUP_REMOVED lines=15> */
.L_x_2998:
[----:B------:R-:W2:Y:S02]  /*4ef0*/  LDG.E.U16 R0, desc[UR36][R2.64] ;  /* 0x0000002402007981 */ /* 0x000ea4000c1e1500 */
[----:B--2---:R-:W-:-:S05]  /*4f00*/  IMAD.U32 R0, R0, 0x10000, RZ ;  /* 0x0001000000007824 */ /* 0x004fca00078e00ff */
[----:B------:R-:W-:Y:S01]  /*4f10*/  F2FP.F16.F32.PACK_AB R0, RZ, R0 ;  /* 0x00000000ff00723e */ /* 0x000fe200000000ff */
[----:B------:R-:W-:Y:S06]  /*4f20*/  BRA `(.L_x_2988) ;  /* 0x0000000400b87947 */ /* 0x000fec0003800000 */
.L_x_2995:
        /* <DEDUP_REMOVED lines=12> */
.L_x_3002:
        /* <DEDUP_REMOVED lines=21> */
.L_x_3006:
[----:B------:R-:W-:Y:S05]  /*5140*/  BSYNC B1 ;  /* 0x0000000000017941 */ /* 0x000fea0003800000 */
.L_x_3005:
[----:B------:R-:W-:Y:S01]  /*5150*/  LEA R3, R0, 0x3b800000, 0x17 ;  /* 0x3b80000000037811 */ /* 0x000fe200078eb8ff */
[----:B------:R-:W-:-:S05]  /*5160*/  IMAD.SHL.U32 R0, R2, 0x100000, RZ ;  /* 0x0010000002007824 */ /* 0x000fca00078e00ff */
[----:B------:R-:W-:-:S07]  /*5170*/  LOP3.LUT R0, R3, R0, R4, 0xfe, !PT ;  /* 0x0000000003007212 */ /* 0x000fce00078efe04 */
.L_x_3004:
[----:B------:R-:W-:Y:S05]  /*5180*/  BSYNC B0 ;  /* 0x0000000000007941 */ /* 0x000fea0003800000 */
.L_x_3003:
[----:B------:R-:W-:Y:S01]  /*5190*/  F2FP.F16.F32.PACK_AB R0, RZ, R0 ;  /* 0x00000000ff00723e */ /* 0x000fe200000000ff */
[----:B------:R-:W-:Y:S06]  /*51a0*/  BRA `(.L_x_2988) ;  /* 0x0000000400187947 */ /* 0x000fec0003800000 */
.L_x_3001:
        /* <DEDUP_REMOVED lines=21> */
.L_x_3010:
[----:B------:R-:W-:Y:S05]  /*5300*/  BSYNC B1 ;  /* 0x0000000000017941 */ /* 0x000fea0003800000 */
.L_x_3009:
[----:B------:R-:W-:Y:S01]  /*5310*/  LEA R3, R0, 0x37800000, 0x17 ;  /* 0x3780000000037811 */ /* 0x000fe200078eb8ff */
[----:B------:R-:W-:-:S05]  /*5320*/  IMAD.SHL.U32 R0, R2, 0x200000, RZ ;  /* 0x0020000002007824 */ /* 0x000fca00078e00ff */
[----:B------:R-:W-:-:S07]  /*5330*/  LOP3.LUT R0, R3, R0, R4, 0xfe, !PT ;  /* 0x0000000003007212 */ /* 0x000fce00078efe04 */
.L_x_3008:
[----:B------:R-:W-:Y:S05]  /*5340*/  BSYNC B0 ;  /* 0x0000000000007941 */ /* 0x000fea0003800000 */
.L_x_3007:
[----:B------:R-:W-:Y:S01]  /*5350*/  F2FP.F16.F32.PACK_AB R0, RZ, R0 ;  /* 0x00000000ff00723e */ /* 0x000fe200000000ff */
[----:B------:R-:W-:Y:S06]  /*5360*/  BRA `(.L_x_2988) ;  /* 0x0000000000a87947 */ /* 0x000fec0003800000 */
.L_x_3000:
        /* <DEDUP_REMOVED lines=14> */
.L_x_3014:
[----:B------:R-:W-:Y:S05]  /*5450*/  BSYNC B0 ;  /* 0x0000000000007941 */ /* 0x000fea0003800000 */
.L_x_3013:
[----:B------:R-:W-:Y:S01]  /*5460*/  F2FP.F16.F32.PACK_AB R0, RZ, R0 ;  /* 0x00000000ff00723e */ /* 0x000fe200000000ff */
[----:B------:R-:W-:Y:S06]  /*5470*/  BRA `(.L_x_2988) ;  /* 0x0000000000647947 */ /* 0x000fec0003800000 */
.L_x_2987:
        /* <DEDUP_REMOVED lines=16> */
.L_x_3015:
[----:B------:R-:W-:Y:S01]  /*5580*/  PRMT R0, RZ, 0x7610, R0 ;  /* 0x00007610ff007816 */ /* 0x000fe20000000000 */
[----:B------:R-:W-:Y:S06]  /*5590*/  BRA `(.L_x_2988) ;  /* 0x00000000001c7947 */ /* 0x000fec0003800000 */
.L_x_3012:
[----:B------:R-:W2:Y:S02]  /*55a0*/  LDG.E.64 R2, desc[UR36][R2.64] ;  /* 0x0000002402027981 */ /* 0x000ea4000c1e1b00 */
[----:B--2---:R-:W0:Y:S02]  /*55b0*/  I2F.U64 R0, R2 ;  /* 0x0000000200007312 */ /* 0x004e240000301000 */
[----:B0-----:R-:W-:Y:S01]  /*55c0*/  F2FP.F16.F32.PACK_AB R0, RZ, R0 ;  /* 0x00000000ff00723e */ /* 0x001fe200000000ff */
[----:B------:R-:W-:Y:S06]  /*55d0*/  BRA `(.L_x_2988) ;  /* 0x00000000000c7947 */ /* 0x000fec0003800000 */
.L_x_3011:
[----:B------:R-:W2:Y:S02]  /*55e0*/  LDG.E R2, desc[UR36][R2.64] ;  /* 0x0000002402027981 */ /* 0x000ea4000c1e1900 */
[----:B--2---:R-:W-:-:S04]  /*55f0*/  I2FP.F32.U32 R0, R2 ;  /* 0x0000000200007245 */ /* 0x004fc80000201000 */
[----:B------:R-:W-:-:S07]  /*5600*/  F2FP.F16.F32.PACK_AB R0, RZ, R0 ;  /* 0x00000000ff00723e */ /* 0x000fce00000000ff */
.L_x_2988:
        /* <DEDUP_REMOVED lines=20> */
.L_x_3019:
[----:B------:R-:W-:-:S06]  /*5750*/  HADD2.F32 R3, -RZ, R0.H0_H0 ;  /* 0x20000000ff037230 */ /* 0x000fcc0000004100 */
[----:B------:R-:W0:Y:S02]  /*5760*/  F2I.S64.TRUNC R2, R3 ;  /* 0x0000000300027311 */ /* 0x000e24000020d900 */
[----:B0-----:R0:W-:Y:S01]  /*5770*/  STG.E.U8 desc[UR36][R16.64], R2 ;  /* 0x0000000210007986 */ /* 0x0011e2000c101124 */
[----:B------:R-:W-:Y:S05]  /*5780*/  BRA `(.L_x_3021) ;  /* 0x0000000c00847947 */ /* 0x000fea0003800000 */
.L_x_3018:
        /* <DEDUP_REMOVED lines=10> */
.L_x_3023:
[----:B------:R-:W-:-:S04]  /*5830*/  HADD2.F32 R0, -RZ, R0.H0_H0 ;  /* 0x20000000ff007230 */ /* 0x000fc80000004100 */
[----:B------:R-:W0:Y:S02]  /*5840*/  F2I.FTZ.TRUNC.NTZ R3, R0 ;  /* 0x0000000000037305 */ /* 0x000e24000021f100 */
[----:B0-----:R0:W-:Y:S01]  /*5850*/  STG.E desc[UR36][R16.64], R3 ;  /* 0x0000000310007986 */ /* 0x0011e2000c101924 */
[----:B------:R-:W-:Y:S05]  /*5860*/  BRA `(.L_x_3021) ;  /* 0x0000000c004c7947 */ /* 0x000fea0003800000 */
.L_x_3022:
[----:B------:R-:W-:-:S04]  /*5870*/  HADD2.F32 R0, -RZ, R0.H0_H0 ;  /* 0x20000000ff007230 */ /* 0x000fc80000004100 */
[----:B------:R-:W0:Y:S02]  /*5880*/  F2I.FTZ.TRUNC.NTZ R3, R0 ;  /* 0x0000000000037305 */ /* 0x000e24000021f100 */
[----:B0-----:R0:W-:Y:S01]  /*5890*/  STG.E.U16 desc[UR36][R16.64], R3 ;  /* 0x0000000310007986 */ /* 0x0011e2000c101524 */
[----:B------:R-:W-:Y:S05]  /*58a0*/  BRA `(.L_x_3021) ;  /* 0x0000000c003c7947 */ /* 0x000fea0003800000 */
.L_x_3017:
        /* <DEDUP_REMOVED lines=9> */
.L_x_3025:
[----:B------:R0:W-:Y:S01]  /*5940*/  STG.E.U16 desc[UR36][R16.64], R0 ;  /* 0x0000000010007986 */ /* 0x0001e2000c101524 */
[----:B------:R-:W-:Y:S05]  /*5950*/  BRA `(.L_x_3021) ;  /* 0x0000000c00107947 */ /* 0x000fea0003800000 */
.L_x_3024:
        /* <DEDUP_REMOVED lines=10> */
.L_x_3027:
[----:B------:R-:W-:-:S05]  /*5a00*/  HADD2.F32 R0, -RZ, R0.H0_H0 ;  /* 0x20000000ff007230 */ /* 0x000fca0000004100 */
[----:B------:R-:W-:-:S04]  /*5a10*/  F2FP.F16.F32.PACK_AB R0, RZ, R0 ;  /* 0x00000000ff00723e */ /* 0x000fc800000000ff */
[----:B------:R-:W-:-:S05]  /*5a20*/  PRMT R0, R0, 0x5410, RZ ;  /* 0x0000541000007816 */ /* 0x000fca00000000ff */
[----:B------:R0:W-:Y:S01]  /*5a30*/  STG.E desc[UR36][R16.64], R0 ;  /* 0x0000000010007986 */ /* 0x0001e2000c101924 */
[----:B------:R-:W-:Y:S05]  /*5a40*/  BRA `(.L_x_3021) ;  /* 0x0000000800d47947 */ /* 0x000fea0003800000 */
.L_x_3026:
[----:B------:R-:W-:-:S05]  /*5a50*/  HADD2.F32 R2, -RZ, R0.H0_H0 ;  /* 0x20000000ff027230 */ /* 0x000fca0000004100 */
[----:B------:R-:W-:-:S06]  /*5a60*/  FMUL.FTZ R2, R2, 1 ;  /* 0x3f80000002027820 */ /* 0x000fcc0000410000 */
[----:B------:R-:W0:Y:S02]  /*5a70*/  F2F.F64.F32 R2, R2 ;  /* 0x0000000200027310 */ /* 0x000e240000201800 */
[----:B0-----:R0:W-:Y:S01]  /*5a80*/  STG.E.64 desc[UR36][R16.64], R2 ;  /* 0x0000000210007986 */ /* 0x0011e2000c101b24 */
[----:B------:R-:W-:Y:S05]  /*5a90*/  BRA `(.L_x_3021) ;  /* 0x0000000800c07947 */ /* 0x000fea0003800000 */
.L_x_3016:
        /* <DEDUP_REMOVED lines=13> */
.L_x_3030:
[----:B------:R-:W-:Y:S01]  /*5b70*/  HADD2.F32 R0, -RZ, R0.H0_H0 ;  /* 0x20000000ff007230 */ /* 0x000fe20000004100 */
[----:B------:R-:W-:-:S04]  /*5b80*/  CS2R R6, SRZ ;  /* 0x0000000000067805 */ /* 0x000fc8000001ff00 */
[----:B------:R-:W-:-:S04]  /*5b90*/  FMUL.FTZ R0, R0, 1 ;  /* 0x3f80000000007820 */ /* 0x000fc80000410000 */
[----:B------:R-:W0:Y:S02]  /*5ba0*/  F2F.F64.F32 R4, R0 ;  /* 0x0000000000047310 */ /* 0x000e240000201800 */
[----:B0-----:R0:W-:Y:S01]  /*5bb0*/  STG.E.128 desc[UR36][R16.64], R4 ;  /* 0x0000000410007986 */ /* 0x0011e2000c101d24 */
[----:B------:R-:W-:Y:S05]  /*5bc0*/  BRA `(.L_x_3021) ;  /* 0x0000000800747947 */ /* 0x000fea0003800000 */
.L_x_3029:
        /* <DEDUP_REMOVED lines=21> */
.L_x_3034:
[----:B------:R-:W-:Y:S05]  /*5d20*/  BSYNC B0 ;  /* 0x0000000000007941 */ /* 0x000fea0003800000 */
.L_x_3033:
[----:B------:R-:W-:-:S05]  /*5d30*/  LOP3.LUT R3, R0, R3, RZ, 0xfc, !PT ;  /* 0x0000000300037212 */ /* 0x000fca00078efcff */
[----:B------:R0:W-:Y:S01]  /*5d40*/  STG.E.U8 desc[UR36][R16.64], R3 ;  /* 0x0000000310007986 */ /* 0x0001e2000c101124 */
[----:B------:R-:W-:Y:S05]  /*5d50*/  BRA `(.L_x_3021) ;  /* 0x0000000800107947 */ /* 0x000fea0003800000 */
.L_x_3032:
        /* <DEDUP_REMOVED lines=13> */
.L_x_3036:
[----:B------:R-:W-:Y:S01]  /*5e30*/  IMAD.MOV.U32 R0, RZ, RZ, 0x7f ;  /* 0x0000007fff007424 */ /* 0x000fe200078e00ff */
[----:B------:R-:W-:-:S04]  /*5e40*/  ISETP.GT.U32.AND P0, PT, R2, 0x7f800000, PT ;  /* 0x7f8000000200780c */ /* 0x000fc80003f04070 */
[----:B------:R-:W-:-:S09]  /*5e50*/  SEL R0, R0, 0x7c, P0 ;  /* 0x0000007c00007807 */ /* 0x000fd20000000000 */
.L_x_3037:
[----:B------:R-:W-:Y:S05]  /*5e60*/  BSYNC B0 ;  /* 0x0000000000007941 */ /* 0x000fea0003800000 */
.L_x_3035:
[----:B------:R-:W-:-:S04]  /*5e70*/  LOP3.LUT R2, R3, 0x80000000, RZ, 0xc0, !PT ;  /* 0x8000000003027812 */ /* 0x000fc800078ec0ff */
[----:B------:R-:W-:-:S04]  /*5e80*/  SHF.R.U32.HI R3, RZ, 0x18, R2 ;  /* 0x00000018ff037819 */ /* 0x000fc80000011602 */
[----:B------:R-:W-:-:S05]  /*5e90*/  LOP3.LUT R3, R0, R3, RZ, 0xfc, !PT ;  /* 0x0000000300037212 */ /* 0x000fca00078efcff */
[----:B------:R0:W-:Y:S01]  /*5ea0*/  STG.E.U8 desc[UR36][R16.64], R3 ;  /* 0x0000000310007986 */ /* 0x0001e2000c101124 */
[----:B------:R-:W-:Y:S05]  /*5eb0*/  BRA `(.L_x_3021) ;  /* 0x0000000400b87947 */ /* 0x000fea0003800000 */
.L_x_3031:
[----:B------:R-:W-:-:S05]  /*5ec0*/  HADD2.F32 R0, -RZ, R0.H0_H0 ;  /* 0x20000000ff007230 */ /* 0x000fca0000004100 */
[----:B------:R-:W-:-:S05]  /*5ed0*/  F2FP.BF16.F32.PACK_AB R0, RZ, R0 ;  /* 0x00000000ff00723e */ /* 0x000fca00000010ff */
[----:B------:R0:W-:Y:S01]  /*5ee0*/  STG.E.U16 desc[UR36][R16.64], R0 ;  /* 0x0000000010007986 */ /* 0x0001e2000c101524 */
[----:B------:R-:W-:Y:S05]  /*5ef0*/  BRA `(.L_x_3021) ;  /* 0x0000000400a87947 */ /* 0x000fea0003800000 */
.L_x_3028:
        /* <DEDUP_REMOVED lines=12> */
.L_x_3040:
        /* <DEDUP_REMOVED lines=17> */
.L_x_3043:
[----:B------:R-:W-:-:S04]  /*60d0*/  LOP3.LUT R2, R3, 0x80000000, RZ, 0xc0, !PT ;  /* 0x8000000003027812 */ /* 0x000fc800078ec0ff */
[----:B------:R-:W-:-:S04]  /*60e0*/  SHF.R.U32.HI R3, RZ, 0x18, R2 ;  /* 0x00000018ff037819 */ /* 0x000fc80000011602 */
[----:B------:R-:W-:-:S04]  /*60f0*/  LOP3.LUT R0, R0, R3, RZ, 0xfc, !PT ;  /* 0x0000000300007212 */ /* 0x000fc800078efcff */
[----:B------:R-:W-:-:S07]  /*6100*/  PRMT R8, R0, 0x7610, R8 ;  /* 0x0000761000087816 */ /* 0x000fce0000000008 */
.L_x_3042:
[----:B------:R-:W-:Y:S05]  /*6110*/  BSYNC B0 ;  /* 0x0000000000007941 */ /* 0x000fea0003800000 */
.L_x_3041:
[----:B------:R3:W-:Y:S01]  /*6120*/  STG.E.U8 desc[UR36][R16.64], R8 ;  /* 0x0000000810007986 */ /* 0x0007e2000c101124 */
[----:B------:R-:W-:Y:S05]  /*6130*/  BRA `(.L_x_3021) ;  /* 0x0000000400187947 */ /* 0x000fea0003800000 */
.L_x_3039:
        /* <DEDUP_REMOVED lines=17> */
.L_x_3046:
[----:B------:R-:W-:-:S04]  /*6250*/  LOP3.LUT R2, R3, 0x80000000, RZ, 0xc0, !PT ;  /* 0x8000000003027812 */ /* 0x000fc800078ec0ff */
[----:B------:R-:W-:-:S04]  /*6260*/  SHF.R.U32.HI R3, RZ, 0x18, R2 ;  /* 0x00000018ff037819 */ /* 0x000fc80000011602 */
[----:B------:R-:W-:-:S04]  /*6270*/  LOP3.LUT R0, R0, R3, RZ, 0xfc, !PT ;  /* 0x0000000300007212 */ /* 0x000fc800078efcff */
[----:B------:R-:W-:-:S07]  /*6280*/  PRMT R8, R0, 0x7610, R8 ;  /* 0x0000761000087816 */ /* 0x000fce0000000008 */
.L_x_3045:
[----:B------:R-:W-:Y:S05]  /*6290*/  BSYNC B0 ;  /* 0x0000000000007941 */ /* 0x000fea0003800000 */
.L_x_3044:
[----:B------:R0:W-:Y:S01]  /*62a0*/  STG.E.U8 desc[UR36][R16.64], R8 ;  /* 0x0000000810007986 */ /* 0x0001e2000c101124 */
[----:B------:R-:W-:Y:S05]  /*62b0*/  BRA `(.L_x_3021) ;  /* 0x0000000000b87947 */ /* 0x000fea0003800000 */
.L_x_3038:
        /* <DEDUP_REMOVED lines=22> */
.L_x_3020:
        /* <DEDUP_REMOVED lines=16> */
.L_x_3049:
[----:B------:R-:W-:Y:S05]  /*6520*/  BRA `(.L_x_3021) ;  /* 0x00000000001c7947 */ /* 0x000fea0003800000 */
.L_x_3048:
[----:B------:R-:W-:-:S06]  /*6530*/  HADD2.F32 R2, -RZ, R0.H0_H0 ;  /* 0x20000000ff027230 */ /* 0x000fcc0000004100 */
[----:B------:R-:W0:Y:S02]  /*6540*/  F2I.U64.TRUNC R2, R2 ;  /* 0x0000000200027311 */ /* 0x000e24000020d800 */
[----:B0-----:R2:W-:Y:S01]  /*6550*/  STG.E.64 desc[UR36][R16.64], R2 ;  /* 0x0000000210007986 */ /* 0x0015e2000c101b24 */
[----:B------:R-:W-:Y:S05]  /*6560*/  BRA `(.L_x_3021) ;  /* 0x00000000000c7947 */ /* 0x000fea0003800000 */
.L_x_3047:
[----:B------:R-:W-:-:S04]  /*6570*/  HADD2.F32 R0, -RZ, R0.H0_H0 ;  /* 0x20000000ff007230 */ /* 0x000fc80000004100 */
[----:B------:R-:W0:Y:S02]  /*6580*/  F2I.FTZ.U32.TRUNC.NTZ R3, R0 ;  /* 0x0000000000037305 */ /* 0x000e24000021f000 */
[----:B0-----:R0:W-:Y:S02]  /*6590*/  STG.E desc[UR36][R16.64], R3 ;  /* 0x0000000310007986 */ /* 0x0011e4000c101924 */
.L_x_3021:
[----:B------:R-:W-:-:S07]  /*65a0*/  VIADD R19, R19, 0x80 ;  /* 0x0000008013137836 */ /* 0x000fce0000000000 */
.L_x_2981:
[----:B------:R-:W-:Y:S05]  /*65b0*/  BSYNC B6 ;  /* 0x0000000000067941 */ /* 0x000fea0003800000 */
.L_x_2980:
        /* <DEDUP_REMOVED lines=307> */
.L_x_3052:
        /* <DEDUP_REMOVED lines=22> */
.L_x_3056:
[----:B------:R-:W2:Y:S02]  /*7a50*/  LDG.E.U8 R2, desc[UR36][R2.64] ;  /* 0x0000002402027981 */ /* 0x000ea4000c1e1100 */
[----:B--2---:R-:W-:-:S04]  /*7a60*/  I2FP.F32.U32 R0, R2 ;  /* 0x0000000200007245 */ /* 0x004fc80000201000 */
[----:B------:R-:W-:Y:S01]  /*7a70*/  F2FP.F16.F32.PACK_AB R0, RZ, R0 ;  /* 0x00000000ff00723e */ /* 0x000fe200000000ff */
[----:B------:R-:W-:Y:S06]  /*7a80*/  BRA `(.L_x_3058) ;  /* 0x0000000c00887947 */ /* 0x000fec0003800000 */
.L_x_3055:
        /* <DEDUP_REMOVED lines=10> */
.L_x_3060:
[----:B------:R-:W2:Y:S02]  /*7b30*/  LDG.E R2, desc[UR36][R2.64] ;  /* 0x0000002402027981 */ /* 0x000ea4000c1e1900 */
[----:B--2---:R-:W-:-:S04]  /*7b40*/  I2FP.F32.S32 R0, R2 ;  /* 0x0000000200007245 */ /* 0x004fc80000201400 */
[----:B------:R-:W-:Y:S01]  /*7b50*/  F2FP.F16.F32.PACK_AB R0, RZ, R0 ;  /* 0x00000000ff00723e */ /* 0x000fe200000000ff */
[----:B------:R-:W-:Y:S06]  /*7b60*/  BRA `(.L_x_3058) ;  /* 0x0000000c00507947 */ /* 0x000fec0003800000 */
.L_x_3059:
[----:B------:R-:W2:Y:S02]  /*7b70*/  LDG.E.U16 R2, desc[UR36][R2.64] ;  /* 0x0000002402027981 */ /* 0x000ea4000c1e1500 */
[----:B--2---:R-:W0:Y:S02]  /*7b80*/  I2F.S16 R0, R2 ;  /* 0x0000000200007306 */ /* 0x004e240000101400 */
[----:B0-----:R-:W-:Y:S01]  /*7b90*/  F2FP.F16.F32.PACK_AB R0, RZ, R0 ;  /* 0x00000000ff00723e */ /* 0x001fe200000000ff */
[----:B------:R-:W-:Y:S06]  /*7ba0*/  BRA `(.L_x_3058) ;  /* 0x0000000c00407947 */ /* 0x000fec0003800000 */
.L_x_3054:
        /* <DEDUP_REMOVED lines=9> */
.L_x_3062:
[----:B------:R1:W5:Y:S01]  /*7c40*/  LDG.E.U16 R0, desc[UR36][R2.64] ;  /* 0x0000002402007981 */ /* 0x000362000c1e1500 */
[----:B------:R-:W-:Y:S05]  /*7c50*/  BRA `(.L_x_3058) ;  /* 0x0000000c00147947 */ /* 0x000fea0003800000 */
.L_x_3061:
        /* <DEDUP_REMOVED lines=9> */
.L_x_3064:
[----:B------:R0:W5:Y:S01]  /*7cf0*/  LDG.E.U16 R0, desc[UR36][R2.64] ;  /* 0x0000002402007981 */ /* 0x000162000c1e1500 */
[----:B------:R-:W-:Y:S05]  /*7d00*/  BRA `(.L_x_3058) ;  /* 0x0000000800e87947 */ /* 0x000fea0003800000 */
.L_x_3063:
        /* <DEDUP_REMOVED lines=8> */
.L_x_3053:
        /* <DEDUP_REMOVED lines=13> */
.L_x_3067:
        /* <DEDUP_REMOVED lines=8> */
.L_x_3066:
        /* <DEDUP_REMOVED lines=28> */
.L_x_3069:
        /* <DEDUP_REMOVED lines=15> */
.L_x_3068:
[----:B------:R-:W2:Y:S02]  /*8190*/  LDG.E.U16 R0, desc[UR36][R2.64] ;  /* 0x0000002402007981 */ /* 0x000ea4000c1e1500 */
[----:B--2---:R-:W-:-:S05]  /*81a0*/  IMAD.U32 R0, R0, 0x10000, RZ ;  /* 0x0001000000007824 */ /* 0x004fca00078e00ff */
[----:B------:R-:W-:Y:S01]  /*81b0*/  F2FP.F16.F32.PACK_AB R0, RZ, R0 ;  /* 0x00000000ff00723e */ /* 0x000fe200000000ff */
[----:B------:R-:W-:Y:S06]  /*81c0*/  BRA `(.L_x_3058) ;  /* 0x0000000400b87947 */ /* 0x000fec0003800000 */
.L_x_3065:
        /* <DEDUP_REMOVED lines=12> */
.L_x_3072:
        /* <DEDUP_REMOVED lines=21> */
.L_x_3076:
[----:B------:R-:W-:Y:S05]  /*83e0*/  BSYNC B1 ;  /* 0x0000000000017941 */ /* 0x000fea0003800000 */
.L_x_3075:
[----:B------:R-:W-:Y:S01]  /*83f0*/  LEA R3, R0, 0x3b800000, 0x17 ;  /* 0x3b80000000037811 */ /* 0x000fe200078eb8ff */
[----:B------:R-:W-:-:S05]  /*8400*/  IMAD.SHL.U32 R0, R2, 0x100000, RZ ;  /* 0x0010000002007824 */ /* 0x000fca00078e00ff */
[----:B------:R-:W-:-:S07]  /*8410*/  LOP3.LUT R0, R3, R0, R4, 0xfe, !PT ;  /* 0x0000000003007212 */ /* 0x000fce00078efe04 */
.L_x_3074:
[----:B------:R-:W-:Y:S05]  /*8420*/  BSYNC B0 ;  /* 0x0000000000007941 */ /* 0x000fea0003800000 */
.L_x_3073:
[----:B------:R-:W-:Y:S01]  /*8430*/  F2FP.F16.F32.PACK_AB R0, RZ, R0 ;  /* 0x00000000ff00723e */ /* 0x000fe200000000ff */
[----:B------:R-:W-:Y:S06]  /*8440*/  BRA `(.L_x_3058) ;  /* 0x0000000400187947 */ /* 0x000fec0003800000 */
.L_x_3071:
        /* <DEDUP_REMOVED lines=21> */
.L_x_3080:
[----:B------:R-:W-:Y:S05]  /*85a0*/  BSYNC B1 ;  /* 0x0000000000017941 */ /* 0x000fea0003800000 */
.L_x_3079:
[----:B------:R-:W-:Y:S01]  /*85b0*/  LEA R3, R0, 0x37800000, 0x17 ;  /* 0x3780000000037811 */ /* 0x000fe200078eb8ff */
[----:B------:R-:W-:-:S05]  /*85c0*/  IMAD.SHL.U32 R0, R2, 0x200000, RZ ;  /* 0x0020000002007824 */ /* 0x000fca00078e00ff */
[----:B------:R-:W-:-:S07]  /*85d0*/  LOP3.LUT R0, R3, R0, R4, 0xfe, !PT ;  /* 0x0000000003007212 */ /* 0x000fce00078efe04 */
.L_x_3078:
[----:B------:R-:W-:Y:S05]  /*85e0*/  BSYNC B0 ;  /* 0x0000000000007941 */ /* 0x000fea0003800000 */
.L_x_3077:
[----:B------:R-:W-:Y:S01]  /*85f0*/  F2FP.F16.F32.PACK_AB R0, RZ, R0 ;  /* 0x00000000ff00723e */ /* 0x000fe200000000ff */
[----:B------:R-:W-:Y:S06]  /*8600*/  BRA `(.L_x_3058) ;  /* 0x0000000000a87947 */ /* 0x000fec0003800000 */
.L_x_3070:
        /* <DEDUP_REMOVED lines=14> */
.L_x_3084:
[----:B------:R-:W-:Y:S05]  /*86f0*/  BSYNC B0 ;  /* 0x0000000000007941 */ /* 0x000fea0003800000 */
.L_x_3083:
[----:B------:R-:W-:Y:S01]  /*8700*/  F2FP.F16.F32.PACK_AB R0, RZ, R0 ;  /* 0x00000000ff00723e */ /* 0x000fe200000000ff */
[----:B------:R-:W-:Y:S06]  /*8710*/  BRA `(.L_x_3058) ;  /* 0x0000000000647947 */ /* 0x000fec0003800000 */
.L_x_3057:
        /* <DEDUP_REMOVED lines=16> */
.L_x_3085:
[----:B------:R-:W-:Y:S01]  /*8820*/  PRMT R0, RZ, 0x7610, R0 ;  /* 0x00007610ff007816 */ /* 0x000fe20000000000 */
[----:B------:R-:W-:Y:S06]  /*8830*/  BRA `(.L_x_3058) ;  /* 0x00000000001c7947 */ /* 0x000fec0003800000 */
.L_x_3082:
[----:B------:R-:W2:Y:S02]  /*8840*/  LDG.E.64 R2, desc[UR36][R2.64] ;  /* 0x0000002402027981 */ /* 0x000ea4000c1e1b00 */
[----:B--2---:R-:W0:Y:S02]  /*8850*/  I2F.U64 R0, R2 ;  /* 0x0000000200007312 */ /* 0x004e240000301000 */
[----:B0-----:R-:W-:Y:S01]  /*8860*/  F2FP.F16.F32.PACK_AB R0, RZ, R0 ;  /* 0x00000000ff00723e */ /* 0x001fe200000000ff */
[----:B------:R-:W-:Y:S06]  /*8870*/  BRA `(.L_x_3058) ;  /* 0x00000000000c7947 */ /* 0x000fec0003800000 */
.L_x_3081:
[----:B------:R-:W2:Y:S02]  /*8880*/  LDG.E R2, desc[UR36][R2.64] ;  /* 0x0000002402027981 */ /* 0x000ea4000c1e1900 */
[----:B--2---:R-:W-:-:S04]  /*8890*/  I2FP.F32.U32 R0, R2 ;  /* 0x0000000200007245 */ /* 0x004fc80000201000 */
[----:B------:R-:W-:-:S07]  /*88a0*/  F2FP.F16.F32.PACK_AB R0, RZ, R0 ;  /* 0x00000000ff00723e */ /* 0x000fce00000000ff */
.L_x_3058:
        /* <DEDUP_REMOVED lines=20> */
.L_x_3089:
[----:B------:R-:W-:-:S06]  /*89f0*/  HADD2.F32 R3, -RZ, R0.H0_H0 ;  /* 0x20000000ff037230 */ /* 0x000fcc0000004100 */
[----:B------:R-:W0:Y:S02]  /*8a00*/  F2I.S64.TRUNC R2, R3 ;  /* 0x0000000300027311 */ /* 0x000e24000020d900 */
[----:B0-----:R3:W-:Y:S01]  /*8a10*/  STG.E.U8 desc[UR36][R16.64], R2 ;  /* 0x0000000210007986 */ /* 0x0017e2000c101124 */
[----:B------:R-:W-:Y:S05]  /*8a20*/  BRA `(.L_x_3091) ;  /* 0x0000000c00847947 */ /* 0x000fea0003800000 */
.L_x_3088:
        /* <DEDUP_REMOVED lines=10> */
.L_x_3093:
[----:B------:R-:W-:-:S04]  /*8ad0*/  HADD2.F32 R0, -RZ, R0.H0_H0 ;  /* 0x20000000ff007230 */ /* 0x000fc80000004100 */
[----:B------:R-:W0:Y:S02]  /*8ae0*/  F2I.FTZ.TRUNC.NTZ R3, R0 ;  /* 0x0000000000037305 */ /* 0x000e24000021f100 */
[----:B0-----:R2:W-:Y:S01]  /*8af0*/  STG.E desc[UR36][R16.64], R3 ;  /* 0x0000000310007986 */ /* 0x0015e2000c101924 */
[----:B------:R-:W-:Y:S05]  /*8b00*/  BRA `(.L_x_3091) ;  /* 0x0000000c004c7947 */ /* 0x000fea0003800000 */
.L_x_3092:
[----:B------:R-:W-:-:S04]  /*8b10*/  HADD2.F32 R0, -RZ, R0.H0_H0 ;  /* 0x20000000ff007230 */ /* 0x000fc80000004100 */
[----:B------:R-:W0:Y:S02]  /*8b20*/  F2I.FTZ.TRUNC.NTZ R3, R0 ;  /* 0x0000000000037305 */ /* 0x000e24000021f100 */
[----:B0-----:R0:W-:Y:S01]  /*8b30*/  STG.E.U16 desc[UR36][R16.64], R3 ;  /* 0x0000000310007986 */ /* 0x0011e2000c101524 */
[----:B------:R-:W-:Y:S05]  /*8b40*/  BRA `(.L_x_3091) ;  /* 0x0000000c003c7947 */ /* 0x000fea0003800000 */
.L_x_3087:
        /* <DEDUP_REMOVED lines=9> */
.L_x_3095:
[----:B------:R0:W-:Y:S01]  /*8be0*/  STG.E.U16 desc[UR36][R16.64], R0 ;  /* 0x0000000010007986 */ /* 0x0001e2000c101524 */
[----:B------:R-:W-:Y:S05]  /*8bf0*/  BRA `(.L_x_3091) ;  /* 0x0000000c00107947 */ /* 0x000fea0003800000 */
.L_x_3094:
        /* <DEDUP_REMOVED lines=10> */
.L_x_3097:
[----:B------:R-:W-:-:S05]  /*8ca0*/  HADD2.F32 R0, -RZ, R0.H0_H0 ;  /* 0x20000000ff007230 */ /* 0x000fca0000004100 */
[----:B------:R-:W-:-:S04]  /*8cb0*/  F2FP.F16.F32.PACK_AB R0, RZ, R0 ;  /* 0x00000000ff00723e */ /* 0x000fc800000000ff */
[----:B------:R-:W-:-:S05]  /*8cc0*/  PRMT R0, R0, 0x5410, RZ ;  /* 0x0000541000007816 */ /* 0x000fca00000000ff */
[----:B------:R0:W-:Y:S01]  /*8cd0*/  STG.E desc[UR36][R16.64], R0 ;  /* 0x0000000010007986 */ /* 0x0001e2000c101924 */
[----:B------:R-:W-:Y:S05]  /*8ce0*/  BRA `(.L_x_3091) ;  /* 0x0000000800d47947 */ /* 0x000fea0003800000 */
.L_x_3096:
[----:B------:R-:W-:-:S05]  /*8cf0*/  HADD2.F32 R2, -RZ, R0.H0_H0 ;  /* 0x20000000ff027230 */ /* 0x000fca0000004100 */
[----:B------:R-:W-:-:S06]  /*8d00*/  FMUL.FTZ R2, R2, 1 ;  /* 0x3f80000002027820 */ /* 0x000fcc0000410000 */
[----:B------:R-:W0:Y:S02]  /*8d10*/  F2F.F64.F32 R2, R2 ;  /* 0x0000000200027310 */ /* 0x000e240000201800 */
[----:B0-----:R0:W-:Y:S01]  /*8d20*/  STG.E.64 desc[UR36][R16.64], R2 ;  /* 0x0000000210007986 */ /* 0x0011e2000c101b24 */
[----:B------:R-:W-:Y:S05]  /*8d30*/  BRA `(.L_x_3091) ;  /* 0x0000000800c07947 */ /* 0x000fea0003800000 */
.L_x_3086:
        /* <DEDUP_REMOVED lines=13> */
.L_x_3100:
[----:B------:R-:W-:Y:S01]  /*8e10*/  HADD2.F32 R0, -RZ, R0.H0_H0 ;  /* 0x20000000ff007230 */ /* 0x000fe20000004100 */
[----:B------:R-:W-:-:S04]  /*8e20*/  CS2R R6, SRZ ;  /* 0x0000000000067805 */ /* 0x000fc8000001ff00 */
[----:B------:R-:W-:-:S04]  /*8e30*/  FMUL.FTZ R0, R0, 1 ;  /* 0x3f80000000007820 */ /* 0x000fc80000410000 */
[----:B------:R-:W0:Y:S02]  /*8e40*/  F2F.F64.F32 R4, R0 ;  /* 0x0000000000047310 */ /* 0x000e240000201800 */
[----:B0-----:R0:W-:Y:S01]  /*8e50*/  STG.E.128 desc[UR36][R16.64], R4 ;  /* 0x0000000410007986 */ /* 0x0011e2000c101d24 */
[----:B------:R-:W-:Y:S05]  /*8e60*/  BRA `(.L_x_3091) ;  /* 0x0000000800747947 */ /* 0x000fea0003800000 */
.L_x_3099:
        /* <DEDUP_REMOVED lines=21> */
.L_x_3104:
[----:B------:R-:W-:Y:S05]  /*8fc0*/  BSYNC B0 ;  /* 0x0000000000007941 */ /* 0x000fea0003800000 */
.L_x_3103:
[----:B------:R-:W-:-:S05]  /*8fd0*/  LOP3.LUT R3, R0, R3, RZ, 0xfc, !PT ;  /* 0x0000000300037212 */ /* 0x000fca00078efcff */
[----:B------:R0:W-:Y:S01]  /*8fe0*/  STG.E.U8 desc[UR36][R16.64], R3 ;  /* 0x0000000310007986 */ /* 0x0001e2000c101124 */
[----:B------:R-:W-:Y:S05]  /*8ff0*/  BRA `(.L_x_3091) ;  /* 0x0000000800107947 */ /* 0x000fea0003800000 */
.L_x_3102:
        /* <DEDUP_REMOVED lines=13> */
.L_x_3106:
[----:B------:R-:W-:Y:S01]  /*90d0*/  IMAD.MOV.U32 R0, RZ, RZ, 0x7f ;  /* 0x0000007fff007424 */ /* 0x000fe200078e00ff */
[----:B------:R-:W-:-:S04]  /*90e0*/  ISETP.GT.U32.AND P0, PT, R2, 0x7f800000, PT ;  /* 0x7f8000000200780c */ /* 0x000fc80003f04070 */
[----:B------:R-:W-:-:S09]  /*90f0*/  SEL R0, R0, 0x7c, P0 ;  /* 0x0000007c00007807 */ /* 0x000fd20000000000 */
.L_x_3107:
[----:B------:R-:W-:Y:S05]  /*9100*/  BSYNC B0 ;  /* 0x0000000000007941 */ /* 0x000fea0003800000 */
.L_x_3105:
[----:B------:R-:W-:-:S04]  /*9110*/  LOP3.LUT R2, R3, 0x80000000, RZ, 0xc0, !PT ;  /* 0x8000000003027812 */ /* 0x000fc800078ec0ff */
[----:B------:R-:W-:-:S04]  /*9120*/  SHF.R.U32.HI R3, RZ, 0x18, R2 ;  /* 0x00000018ff037819 */ /* 0x000fc80000011602 */
[----:B------:R-:W-:-:S05]  /*9130*/  LOP3.LUT R3, R0, R3, RZ, 0xfc, !PT ;  /* 0x0000000300037212 */ /* 0x000fca00078efcff */
[----:B------:R0:W-:Y:S01]  /*9140*/  STG.E.U8 desc[UR36][R16.64], R3 ;  /* 0x0000000310007986 */ /* 0x0001e2000c101124 */
[----:B------:R-:W-:Y:S05]  /*9150*/  BRA `(.L_x_3091) ;  /* 0x0000000400b87947 */ /* 0x000fea0003800000 */
.L_x_3101:
[----:B------:R-:W-:-:S05]  /*9160*/  HADD2.F32 R0, -RZ, R0.H0_H0 ;  /* 0x20000000ff007230 */ /* 0x000fca0000004100 */
[----:B------:R-:W-:-:S05]  /*9170*/  F2FP.BF16.F32.PACK_AB R0, RZ, R0 ;  /* 0x00000000ff00723e */ /* 0x000fca00000010ff */
[----:B------:R0:W-:Y:S01]  /*9180*/  STG.E.U16 desc[UR36][R16.64], R0 ;  /* 0x0000000010007986 */ /* 0x0001e2000c101524 */
[----:B------:R-:W-:Y:S05]  /*9190*/  BRA `(.L_x_3091) ;  /* 0x0000000400a87947 */ /* 0x000fea0003800000 */
.L_x_3098:
        /* <DEDUP_REMOVED lines=12> */
.L_x_3110:
        /* <DEDUP_REMOVED lines=17> */
.L_x_3113:
[----:B------:R-:W-:-:S04]  /*9370*/  LOP3.LUT R2, R3, 0x80000000, RZ, 0xc0, !PT ;  /* 0x8000000003027812 */ /* 0x000fc800078ec0ff */
[----:B------:R-:W-:-:S04]  /*9380*/  SHF.R.U32.HI R3, RZ, 0x18, R2 ;  /* 0x00000018ff037819 */ /* 0x000fc80000011602 */
[----:B------:R-:W-:-:S04]  /*9390*/  LOP3.LUT R0, R0, R3, RZ, 0xfc, !PT ;  /* 0x0000000300007212 */ /* 0x000fc800078efcff */
[----:B------:R-:W-:-:S07]  /*93a0*/  PRMT R8, R0, 0x7610, R8 ;  /* 0x0000761000087816 */ /* 0x000fce0000000008 */
.L_x_3112:
[----:B------:R-:W-:Y:S05]  /*93b0*/  BSYNC B0 ;  /* 0x0000000000007941 */ /* 0x000fea0003800000 */
.L_x_3111:
[----:B------:R0:W-:Y:S01]  /*93c0*/  STG.E.U8 desc[UR36][R16.64], R8 ;  /* 0x0000000810007986 */ /* 0x0001e2000c101124 */
[----:B------:R-:W-:Y:S05]  /*93d0*/  BRA `(.L_x_3091) ;  /* 0x0000000400187947 */ /* 0x000fea0003800000 */
.L_x_3109:
        /* <DEDUP_REMOVED lines=17> */
.L_x_3116:
[----:B------:R-:W-:-:S04]  /*94f0*/  LOP3.LUT R2, R3, 0x80000000, RZ, 0xc0, !PT ;  /* 0x8000000003027812 */ /* 0x000fc800078ec0ff */
[----:B------:R-:W-:-:S04]  /*9500*/  SHF.R.U32.HI R3, RZ, 0x18, R2 ;  /* 0x00000018ff037819 */ /* 0x000fc80000011602 */
[----:B------:R-:W-:-:S04]  /*9510*/  LOP3.LUT R0, R0, R3, RZ, 0xfc, !PT ;  /* 0x0000000300007212 */ /* 0x000fc800078efcff */
[----:B------:R-:W-:-:S07]  /*9520*/  PRMT R8, R0, 0x7610, R8 ;  /* 0x0000761000087816 */ /* 0x000fce0000000008 */
.L_x_3115:
[----:B------:R-:W-:Y:S05]  /*9530*/  BSYNC B0 ;  /* 0x0000000000007941 */ /* 0x000fea0003800000 */
.L_x_3114:
[----:B------:R0:W-:Y:S01]  /*9540*/  STG.E.U8 desc[UR36][R16.64], R8 ;  /* 0x0000000810007986 */ /* 0x0001e2000c101124 */
[----:B------:R-:W-:Y:S05]  /*9550*/  BRA `(.L_x_3091) ;  /* 0x0000000000b87947 */ /* 0x000fea0003800000 */
.L_x_3108:
        /* <DEDUP_REMOVED lines=22> */
.L_x_3090:
        /* <DEDUP_REMOVED lines=16> */
.L_x_3119:
[----:B------:R-:W-:Y:S05]  /*97c0*/  BRA `(.L_x_3091) ;  /* 0x00000000001c7947 */ /* 0x000fea0003800000 */
.L_x_3118:
[----:B------:R-:W-:-:S06]  /*97d0*/  HADD2.F32 R2, -RZ, R0.H0_H0 ;  /* 0x20000000ff027230 */ /* 0x000fcc0000004100 */
[----:B------:R-:W0:Y:S02]  /*97e0*/  F2I.U64.TRUNC R2, R2 ;  /* 0x0000000200027311 */ /* 0x000e24000020d800 */
[----:B0-----:R0:W-:Y:S01]  /*97f0*/  STG.E.64 desc[UR36][R16.64], R2 ;  /* 0x0000000210007986 */ /* 0x0011e2000c101b24 */
[----:B------:R-:W-:Y:S05]  /*9800*/  BRA `(.L_x_3091) ;  /* 0x00000000000c7947 */ /* 0x000fea0003800000 */
.L_x_3117:
[----:B------:R-:W-:-:S04]  /*9810*/  HADD2.F32 R0, -RZ, R0.H0_H0 ;  /* 0x20000000ff007230 */ /* 0x000fc80000004100 */
[----:B------:R-:W0:Y:S02]  /*9820*/  F2I.FTZ.U32.TRUNC.NTZ R3, R0 ;  /* 0x0000000000037305 */ /* 0x000e24000021f000 */
[----:B0-----:R0:W-:Y:S02]  /*9830*/  STG.E desc[UR36][R16.64], R3 ;  /* 0x0000000310007986 */ /* 0x0011e4000c101924 */
.L_x_3091:
[----:B------:R-:W-:-:S07]  /*9840*/  VIADD R19, R19, 0x80 ;  /* 0x0000008013137836 */ /* 0x000fce0000000000 */
.L_x_3051:
[----:B------:R-:W-:Y:S05]  /*9850*/  BSYNC B6 ;  /* 0x0000000000067941 */ /* 0x000fea0003800000 */
.L_x_3050:
        /* <DEDUP_REMOVED lines=306> */
.L_x_3120:
        /* <DEDUP_REMOVED lines=22> */
.L_x_3124:
[----:B------:R-:W2:Y:S02]  /*ace0*/  LDG.E.U8 R2, desc[UR36][R2.64] ;  /* 0x0000002402027981 */ /* 0x000ea4000c1e1100 */
[----:B--2---:R-:W-:-:S04]  /*acf0*/  I2FP.F32.U32 R0, R2 ;  /* 0x0000000200007245 */ /* 0x004fc80000201000 */
[----:B------:R-:W-:Y:S01]  /*ad00*/  F2FP.F16.F32.PACK_AB R0, RZ, R0 ;  /* 0x00000000ff00723e */ /* 0x000fe200000000ff */
[----:B------:R-:W-:Y:S06]  /*ad10*/  BRA `(.L_x_3126) ;  /* 0x0000000c00887947 */ /* 0x000fec0003800000 */
.L_x_3123:
        /* <DEDUP_REMOVED lines=10> */
.L_x_3128:
[----:B------:R-:W2:Y:S02]  /*adc0*/  LDG.E R2, desc[UR36][R2.64] ;  /* 0x0000002402027981 */ /* 0x000ea4000c1e1900 */
[----:B--2---:R-:W-:-:S04]  /*add0*/  I2FP.F32.S32 R0, R2 ;  /* 0x0000000200007245 */ /* 0x004fc80000201400 */
[----:B------:R-:W-:Y:S01]  /*ade0*/  F2FP.F16.F32.PACK_AB R0, RZ, R0 ;  /* 0x00000000ff00723e */ /* 0x000fe200000000ff */
[----:B------:R-:W-:Y:S06]  /*adf0*/  BRA `(.L_x_3126) ;  /* 0x0000000c00507947 */ /* 0x000fec0003800000 */
.L_x_3127:
[----:B------:R-:W2:Y:S02]  /*ae00*/  LDG.E.U16 R2, desc[UR36][R2.64] ;  /* 0x0000002402027981 */ /* 0x000ea4000c1e1500 */
[----:B--2---:R-:W0:Y:S02]  /*ae10*/  I2F.S16 R0, R2 ;  /* 0x0000000200007306 */ /* 0x004e240000101400 */
[----:B0-----:R-:W-:Y:S01]  /*ae20*/  F2FP.F16.F32.PACK_AB R0, RZ, R0 ;  /* 0x00000000ff00723e */ /* 0x001fe200000000ff */
[----:B------:R-:W-:Y:S06]  /*ae30*/  BRA `(.L_x_3126) ;  /* 0x0000000c00407947 */ /* 0x000fec0003800000 */
.L_x_3122:
        /* <DEDUP_REMOVED lines=9> */
.L_x_3130:
[----:B------:R1:W5:Y:S01]  /*aed0*/  LDG.E.U16 R0, desc[UR36][R2.64] ;  /* 0x0000002402007981 */ /* 0x000362000c1e1500 */
[----:B------:R-:W-:Y:S05]  /*aee0*/  BRA `(.L_x_3126) ;  /* 0x0000000c00147947 */ /* 0x000fea0003800000 */
.L_x_3129:
        /* <DEDUP_REMOVED lines=9> */
.L_x_3132:
[----:B------:R0:W5:Y:S01]  /*af80*/  LDG.E.U16 R0, desc[UR36][R2.64] ;  /* 0x0000002402007981 */ /* 0x000162000c1e1500 */
[----:B------:R-:W-:Y:S05]  /*af90*/  BRA `(.L_x_3126) ;  /* 0x0000000800e87947 */ /* 0x000fea0003800000 */
.L_x_3131:
        /* <DEDUP_REMOVED lines=8> */
.L_x_3121:
        /* <DEDUP_REMOVED lines=13> */
.L_x_3135:
        /* <DEDUP_REMOVED lines=8> */
.L_x_3134:
        /* <DEDUP_REMOVED lines=28> */
.L_x_3137:
        /* <DEDUP_REMOVED lines=15> */
.L_x_3136:
[----:B------:R-:W2:Y:S02]  /*b420*/  LDG.E.U16 R0, desc[UR36][R2.64] ;  /* 0x0000002402007981 */ /* 0x000ea4000c1e1500 */
[----:B--2---:R-:W-:-:S05]  /*b430*/  IMAD.U32 R0, R0, 0x10000, RZ ;  /* 0x0001000000007824 */ /* 0x004fca00078e00ff */
[----:B------:R-:W-:Y:S01]  /*b440*/  F2FP.F16.F32.PACK_AB R0, RZ, R0 ;  /* 0x00000000ff00723e */ /* 0x000fe200000000ff */
[----:B------:R-:W-:Y:S06]  /*b450*/  BRA `(.L_x_3126) ;  /* 0x0000000400b87947 */ /* 0x000fec0003800000 */
.L_x_3133:
        /* <DEDUP_REMOVED lines=12> */
.L_x_3140:
        /* <DEDUP_REMOVED lines=21> */
.L_x_3144:
[----:B------:R-:W-:Y:S05]  /*b670*/  BSYNC B1 ;  /* 0x0000000000017941 */ /* 0x000fea0003800000 */
.L_x_3143:
[----:B------:R-:W-:Y:S01]  /*b680*/  LEA R3, R0, 0x3b800000, 0x17 ;  /* 0x3b80000000037811 */ /* 0x000fe200078eb8ff */
[----:B------:R-:W-:-:S05]  /*b690*/  IMAD.SHL.U32 R0, R2, 0x100000, RZ ;  /* 0x0010000002007824 */ /* 0x000fca00078e00ff */
[----:B------:R-:W-:-:S07]  /*b6a0*/  LOP3.LUT R0, R3, R0, R4, 0xfe, !PT ;  /* 0x0000000003007212 */ /* 0x000fce00078efe04 */
.L_x_3142:
[----:B------:R-:W-:Y:S05]  /*b6b0*/  BSYNC B0 ;  /* 0x0000000000007941 */ /* 0x000fea0003800000 */
.L_x_3141:
[----:B------:R-:W-:Y:S01]  /*b6c0*/  F2FP.F16.F32.PACK_AB R0, RZ, R0 ;  /* 0x00000000ff00723e */ /* 0x000fe200000000ff */
[----:B------:R-:W-:Y:S06]  /*b6d0*/  BRA `(.L_x_3126) ;  /* 0x0000000400187947 */ /* 0x000fec0003800000 */
.L_x_3139:
        /* <DEDUP_REMOVED lines=21> */
.L_x_3148:
[----:B------:R-:W-:Y:S05]  /*b830*/  BSYNC B1 ;  /* 0x0000000000017941 */ /* 0x000fea0003800000 */
.L_x_3147:
[----:B------:R-:W-:Y:S01]  /*b840*/  LEA R3, R0, 0x37800000, 0x17 ;  /* 0x3780000000037811 */ /* 0x000fe200078eb8ff */
[----:B------:R-:W-:-:S05]  /*b850*/  IMAD.SHL.U32 R0, R2, 0x200000, RZ ;  /* 0x0020000002007824 */ /* 0x000fca00078e00ff */
[----:B------:R-:W-:-:S07]  /*b860*/  LOP3.LUT R0, R3, R0, R4, 0xfe, !PT ;  /* 0x0000000003007212 */ /* 0x000fce00078efe04 */
.L_x_3146:
[----:B------:R-:W-:Y:S05]  /*b870*/  BSYNC B0 ;  /* 0x0000000000007941 */ /* 0x000fea0003800000 */
.L_x_3145:
[----:B------:R-:W-:Y:S01]  /*b880*/  F2FP.F16.F32.PACK_AB R0, RZ, R0 ;  /* 0x00000000ff00723e */ /* 0x000fe200000000ff */
[----:B------:R-:W-:Y:S06]  /*b890*/  BRA `(.L_x_3126) ;  /* 0x0000000000a87947 */ /* 0x000fec0003800000 */
.L_x_3138:
        /* <DEDUP_REMOVED lines=14> */
.L_x_3152:
[----:B------:R-:W-:Y:S05]  /*b980*/  BSYNC B0 ;  /* 0x0000000000007941 */ /* 0x000fea0003800000 */
.L_x_3151:
[----:B------:R-:W-:Y:S01]  /*b990*/  F2FP.F16.F32.PACK_AB R0, RZ, R0 ;  /* 0x00000000ff00723e */ /* 0x000fe200000000ff */
[----:B------:R-:W-:Y:S06]  /*b9a0*/  BRA `(.L_x_3126) ;  /* 0x0000000000647947 */ /* 0x000fec0003800000 */
.L_x_3125:
        /* <DEDUP_REMOVED lines=16> */
.L_x_3153:
[----:B------:R-:W-:Y:S01]  /*bab0*/  PRMT R0, RZ, 0x7610, R0 ;  /* 0x00007610ff007816 */ /* 0x000fe20000000000 */
[----:B------:R-:W-:Y:S06]  /*bac0*/  BRA `(.L_x_3126) ;  /* 0x00000000001c7947 */ /* 0x000fec0003800000 */
.L_x_3150:
[----:B------:R-:W2:Y:S02]  /*bad0*/  LDG.E.64 R2, desc[UR36][R2.64] ;  /* 0x0000002402027981 */ /* 0x000ea4000c1e1b00 */
[----:B--2---:R-:W0:Y:S02]  /*bae0*/  I2F.U64 R0, R2 ;  /* 0x0000000200007312 */ /* 0x004e240000301000 */
[----:B0-----:R-:W-:Y:S01]  /*baf0*/  F2FP.F16.F32.PACK_AB R0, RZ, R0 ;  /* 0x00000000ff00723e */ /* 0x001fe200000000ff */
[----:B------:R-:W-:Y:S06]  /*bb00*/  BRA `(.L_x_3126) ;  /* 0x00000000000c7947 */ /* 0x000fec0003800000 */
.L_x_3149:
[----:B------:R-:W2:Y:S02]  /*bb10*/  LDG.E R2, desc[UR36][R2.64] ;  /* 0x0000002402027981 */ /* 0x000ea4000c1e1900 */
[----:B--2---:R-:W-:-:S04]  /*bb20*/  I2FP.F32.U32 R0, R2 ;  /* 0x0000000200007245 */ /* 0x004fc80000201000 */
[----:B------:R-:W-:-:S07]  /*bb30*/  F2FP.F16.F32.PACK_AB R0, RZ, R0 ;  /* 0x00000000ff00723e */ /* 0x000fce00000000ff */
.L_x_3126:
        /* <DEDUP_REMOVED lines=18> */
[----:B0-----:R-:W-:Y:S01]  /*bc60*/  STG.E.U8 desc[UR36][R16.64], R3 ;  /* 0x0000000310007986 */ /* 0x001fe2000c101124 */
[----:B------:R-:W-:Y:S05]  /*bc70*/  EXIT ;  /* 0x000000000000794d */ /* 0x000fea0003800000 */
.L_x_3157:
[----:B------:R-:W-:-:S06]  /*bc80*/  HADD2.F32 R3, -RZ, R0.H0_H0 ;  /* 0x20000000ff037230 */ /* 0x000fcc0000004100 */
[----:B------:R-:W0:Y:S02]  /*bc90*/  F2I.S64.TRUNC R2, R3 ;  /* 0x0000000300027311 */ /* 0x000e24000020d900 */
[----:B0-----:R-:W-:Y:S01]  /*bca0*/  STG.E.U8 desc[UR36][R16.64], R2 ;  /* 0x0000000210007986 */ /* 0x001fe2000c101124 */
[----:B------:R-:W-:Y:S05]  /*bcb0*/  EXIT ;  /* 0x000000000000794d */ /* 0x000fea0003800000 */
.L_x_3156:
        /* <DEDUP_REMOVED lines=8> */
[----:B0-----:R-:W-:Y:S01]  /*bd40*/  STG.E.64 desc[UR36][R16.64], R2 ;  /* 0x0000000210007986 */ /* 0x001fe2000c101b24 */
[----:B------:R-:W-:Y:S05]  /*bd50*/  EXIT ;  /* 0x000000000000794d */ /* 0x000fea0003800000 */
.L_x_3160:
[----:B------:R-:W-:-:S04]  /*bd60*/  HADD2.F32 R0, -RZ, R0.H0_H0 ;  /* 0x20000000ff007230 */ /* 0x000fc80000004100 */
[----:B------:R-:W0:Y:S02]  /*bd70*/  F2I.FTZ.TRUNC.NTZ R3, R0 ;  /* 0x0000000000037305 */ /* 0x000e24000021f100 */
[----:B0-----:R-:W-:Y:S01]  /*bd80*/  STG.E desc[UR36][R16.64], R3 ;  /* 0x0000000310007986 */ /* 0x001fe2000c101924 */
[----:B------:R-:W-:Y:S05]  /*bd90*/  EXIT ;  /* 0x000000000000794d */ /* 0x000fea0003800000 */
.L_x_3159:
[----:B------:R-:W-:-:S04]  /*bda0*/  HADD2.F32 R0, -RZ, R0.H0_H0 ;  /* 0x20000000ff007230 */ /* 0x000fc80000004100 */
[----:B------:R-:W0:Y:S02]  /*bdb0*/  F2I.FTZ.TRUNC.NTZ R3, R0 ;  /* 0x0000000000037305 */ /* 0x000e24000021f100 */
[----:B0-----:R-:W-:Y:S01]  /*bdc0*/  STG.E.U16 desc[UR36][R16.64], R3 ;  /* 0x0000000310007986 */ /* 0x001fe2000c101524 */
[----:B------:R-:W-:Y:S05]  /*bdd0*/  EXIT ;  /* 0x000000000000794d */ /* 0x000fea0003800000 */
.L_x_3155:
[----:B------:R-:W-:-:S13]  /*bde0*/  ISETP.GT.AND P0, PT, R2, 0x6, PT ;  /* 0x000000060200780c */ /* 0x000fda0003f04270 */
[----:B------:R-:W-:Y:S05]  /*bdf0*/  @P0 BRA `(.L_x_3161) ;  /* 0x0000000000240947 */ /* 0x000fea0003800000 */
[----:B------:R-:W-:-:S13]  /*be00*/  ISETP.NE.AND P0, PT, R2, 0x5, PT ;  /* 0x000000050200780c */ /* 0x000fda0003f05270 */
[----:B------:R-:W-:Y:S05]  /*be10*/  @!P0 BRA `(.L_x_3162) ;  /* 0x0000000000148947 */ /* 0x000fea0003800000 */
[----:B------:R-:W-:-:S13]  /*be20*/  ISETP.NE.AND P0, PT, R2, 0x6, PT ;  /* 0x000000060200780c */ /* 0x000fda0003f05270 */
[----:B------:R-:W-:Y:S05]  /*be30*/  @P0 BRA `(.L_x_3158) ;  /* 0x0000000800c40947 */ /* 0x000fea0003800000 */
[----:B------:R-:W-:-:S05]  /*be40*/  HADD2.F32 R3, -RZ, R0.H0_H0 ;  /* 0x20000000ff037230 */ /* 0x000fca0000004100 */
[----:B------:R-:W-:Y:S01]  /*be50*/  STG.E desc[UR36][R16.64], R3 ;  /* 0x0000000310007986 */ /* 0x000fe2000c101924 */
[----:B------:R-:W-:Y:S05]  /*be60*/  EXIT ;  /* 0x000000000000794d */ /* 0x000fea0003800000 */
.L_x_3162:
[----:B------:R-:W-:Y:S01]  /*be70*/  STG.E.U16 desc[UR36][R16.64], R0 ;  /* 0x0000000010007986 */ /* 0x000fe2000c101524 */
[----:B------:R-:W-:Y:S05]  /*be80*/  EXIT ;  /* 0x000000000000794d */ /* 0x000fea0003800000 */
.L_x_3161:
        /* <DEDUP_REMOVED lines=8> */
[----:B------:R-:W-:Y:S01]  /*bf10*/  STG.E.64 desc[UR36][R16.64], R2 ;  /* 0x0000000210007986 */ /* 0x000fe2000c101b24 */
[----:B------:R-:W-:Y:S05]  /*bf20*/  EXIT ;  /* 0x000000000000794d */ /* 0x000fea0003800000 */
.L_x_3164:
[----:B------:R-:W-:-:S05]  /*bf30*/  HADD2.F32 R0, -RZ, R0.H0_H0 ;  /* 0x20000000ff007230 */ /* 0x000fca0000004100 */
[----:B------:R-:W-:-:S04]  /*bf40*/  F2FP.F16.F32.PACK_AB R0, RZ, R0 ;  /* 0x00000000ff00723e */ /* 0x000fc800000000ff */
[----:B------:R-:W-:-:S05]  /*bf50*/  PRMT R0, R0, 0x5410, RZ ;  /* 0x0000541000007816 */ /* 0x000fca00000000ff */
[----:B------:R-:W-:Y:S01]  /*bf60*/  STG.E desc[UR36][R16.64], R0 ;  /* 0x0000000010007986 */ /* 0x000fe2000c101924 */
[----:B------:R-:W-:Y:S05]  /*bf70*/  EXIT ;  /* 0x000000000000794d */ /* 0x000fea0003800000 */
.L_x_3163:
[----:B------:R-:W-:-:S05]  /*bf80*/  HADD2.F32 R2, -RZ, R0.H0_H0 ;  /* 0x20000000ff027230 */ /* 0x000fca0000004100 */
[----:B------:R-:W-:-:S06]  /*bf90*/  FMUL.FTZ R2, R2, 1 ;  /* 0x3f80000002027820 */ /* 0x000fcc0000410000 */
[----:B------:R-:W0:Y:S02]  /*bfa0*/  F2F.F64.F32 R2, R2 ;  /* 0x0000000200027310 */ /* 0x000e240000201800 */
[----:B0-----:R-:W-:Y:S01]  /*bfb0*/  STG.E.64 desc[UR36][R16.64], R2 ;  /* 0x0000000210007986 */ /* 0x001fe2000c101b24 */
[----:B------:R-:W-:Y:S05]  /*bfc0*/  EXIT ;  /* 0x000000000000794d */ /* 0x000fea0003800000 */
.L_x_3154:
        /* <DEDUP_REMOVED lines=11> */
[----:B------:R-:W-:Y:S01]  /*c080*/  STG.E.U8 desc[UR36][R16.64], R3 ;  /* 0x0000000310007986 */ /* 0x000fe2000c101124 */
[----:B------:R-:W-:Y:S05]  /*c090*/  EXIT ;  /* 0x000000000000794d */ /* 0x000fea0003800000 */
.L_x_3167:
[----:B------:R-:W-:Y:S01]  /*c0a0*/  HADD2.F32 R0, -RZ, R0.H0_H0 ;  /* 0x20000000ff007230 */ /* 0x000fe20000004100 */
[----:B------:R-:W-:-:S04]  /*c0b0*/  CS2R R6, SRZ ;  /* 0x0000000000067805 */ /* 0x000fc8000001ff00 */
[----:B------:R-:W-:-:S04]  /*c0c0*/  FMUL.FTZ R0, R0, 1 ;  /* 0x3f80000000007820 */ /* 0x000fc80000410000 */
[----:B------:R-:W0:Y:S02]  /*c0d0*/  F2F.F64.F32 R4, R0 ;  /* 0x0000000000047310 */ /* 0x000e240000201800 */
[----:B0-----:R-:W-:Y:S01]  /*c0e0*/  STG.E.128 desc[UR36][R16.64], R4 ;  /* 0x0000000410007986 */ /* 0x001fe2000c101d24 */
[----:B------:R-:W-:Y:S05]  /*c0f0*/  EXIT ;  /* 0x000000000000794d */ /* 0x000fea0003800000 */
.L_x_3166:
        /* <DEDUP_REMOVED lines=21> */
.L_x_3171:
[----:B------:R-:W-:Y:S05]  /*c250*/  BSYNC B0 ;  /* 0x0000000000007941 */ /* 0x000fea0003800000 */
.L_x_3170:
[----:B------:R-:W-:-:S05]  /*c260*/  LOP3.LUT R3, R0, R3, RZ, 0xfc, !PT ;  /* 0x0000000300037212 */ /* 0x000fca00078efcff */
[----:B------:R-:W-:Y:S01]  /*c270*/  STG.E.U8 desc[UR36][R16.64], R3 ;  /* 0x0000000310007986 */ /* 0x000fe2000c101124 */
[----:B------:R-:W-:Y:S05]  /*c280*/  EXIT ;  /* 0x000000000000794d */ /* 0x000fea0003800000 */
.L_x_3169:
        /* <DEDUP_REMOVED lines=13> */
.L_x_3173:
[----:B------:R-:W-:Y:S01]  /*c360*/  IMAD.MOV.U32 R0, RZ, RZ, 0x7f ;  /* 0x0000007fff007424 */ /* 0x000fe200078e00ff */
[----:B------:R-:W-:-:S04]  /*c370*/  ISETP.GT.U32.AND P0, PT, R2, 0x7f800000, PT ;  /* 0x7f8000000200780c */ /* 0x000fc80003f04070 */
[----:B------:R-:W-:-:S09]  /*c380*/  SEL R0, R0, 0x7c, P0 ;  /* 0x0000007c00007807 */ /* 0x000fd20000000000 */
.L_x_3174:
[----:B------:R-:W-:Y:S05]  /*c390*/  BSYNC B0 ;  /* 0x0000000000007941 */ /* 0x000fea0003800000 */
.L_x_3172:
[----:B------:R-:W-:-:S04]  /*c3a0*/  LOP3.LUT R2, R3, 0x80000000, RZ, 0xc0, !PT ;  /* 0x8000000003027812 */ /* 0x000fc800078ec0ff */
[----:B------:R-:W-:-:S04]  /*c3b0*/  SHF.R.U32.HI R3, RZ, 0x18, R2 ;  /* 0x00000018ff037819 */ /* 0x000fc80000011602 */
[----:B------:R-:W-:-:S05]  /*c3c0*/  LOP3.LUT R3, R0, R3, RZ, 0xfc, !PT ;  /* 0x0000000300037212 */ /* 0x000fca00078efcff */
[----:B------:R-:W-:Y:S01]  /*c3d0*/  STG.E.U8 desc[UR36][R16.64], R3 ;  /* 0x0000000310007986 */ /* 0x000fe2000c101124 */
[----:B------:R-:W-:Y:S05]  /*c3e0*/  EXIT ;  /* 0x000000000000794d */ /* 0x000fea0003800000 */
.L_x_3168:
[----:B------:R-:W-:-:S05]  /*c3f0*/  HADD2.F32 R0, -RZ, R0.H0_H0 ;  /* 0x20000000ff007230 */ /* 0x000fca0000004100 */
[----:B------:R-:W-:-:S05]  /*c400*/  F2FP.BF16.F32.PACK_AB R0, RZ, R0 ;  /* 0x00000000ff00723e */ /* 0x000fca00000010ff */
[----:B------:R-:W-:Y:S01]  /*c410*/  STG.E.U16 desc[UR36][R16.64], R0 ;  /* 0x0000000010007986 */ /* 0x000fe2000c101524 */
[----:B------:R-:W-:Y:S05]  /*c420*/  EXIT ;  /* 0x000000000000794d */ /* 0x000fea0003800000 */
.L_x_3165:
        /* <DEDUP_REMOVED lines=10> */
[----:B0-----:R-:W-:Y:S01]  /*c4d0*/  STG.E.U16 desc[UR36][R16.64], R3 ;  /* 0x0000000310007986 */ /* 0x001fe2000c101524 */
[----:B------:R-:W-:Y:S05]  /*c4e0*/  EXIT ;  /* 0x000000000000794d */ /* 0x000fea0003800000 */
.L_x_3177:
        /* <DEDUP_REMOVED lines=17> */
.L_x_3180:
[----:B------:R-:W-:-:S04]  /*c600*/  LOP3.LUT R2, R3, 0x80000000, RZ, 0xc0, !PT ;  /* 0x8000000003027812 */ /* 0x000fc800078ec0ff */
[----:B------:R-:W-:-:S04]  /*c610*/  SHF.R.U32.HI R3, RZ, 0x18, R2 ;  /* 0x00000018ff037819 */ /* 0x000fc80000011602 */
[----:B------:R-:W-:-:S04]  /*c620*/  LOP3.LUT R0, R0, R3, RZ, 0xfc, !PT ;  /* 0x0000000300007212 */ /* 0x000fc800078efcff */
[----:B------:R-:W-:-:S07]  /*c630*/  PRMT R8, R0, 0x7610, R8 ;  /* 0x0000761000087816 */ /* 0x000fce0000000008 */
.L_x_3179:
[----:B------:R-:W-:Y:S05]  /*c640*/  BSYNC B0 ;  /* 0x0000000000007941 */ /* 0x000fea0003800000 */
.L_x_3178:
[----:B------:R-:W-:Y:S01]  /*c650*/  STG.E.U8 desc[UR36][R16.64], R8 ;  /* 0x0000000810007986 */ /* 0x000fe2000c101124 */
[----:B------:R-:W-:Y:S05]  /*c660*/  EXIT ;  /* 0x000000000000794d */ /* 0x000fea0003800000 */
.L_x_3176:
        /* <DEDUP_REMOVED lines=17> */
.L_x_3183:
[----:B------:R-:W-:-:S04]  /*c780*/  LOP3.LUT R2, R3, 0x80000000, RZ, 0xc0, !PT ;  /* 0x8000000003027812 */ /* 0x000fc800078ec0ff */
[----:B------:R-:W-:-:S04]  /*c790*/  SHF.R.U32.HI R3, RZ, 0x18, R2 ;  /* 0x00000018ff037819 */ /* 0x000fc80000011602 */
[----:B------:R-:W-:-:S04]  /*c7a0*/  LOP3.LUT R0, R0, R3, RZ, 0xfc, !PT ;  /* 0x0000000300007212 */ /* 0x000fc800078efcff */
[----:B------:R-:W-:-:S07]  /*c7b0*/  PRMT R8, R0, 0x7610, R8 ;  /* 0x0000761000087816 */ /* 0x000fce0000000008 */
.L_x_3182:
[----:B------:R-:W-:Y:S05]  /*c7c0*/  BSYNC B0 ;  /* 0x0000000000007941 */ /* 0x000fea0003800000 */
.L_x_3181:
[----:B------:R-:W-:Y:S01]  /*c7d0*/  STG.E.U8 desc[UR36][R16.64], R8 ;  /* 0x0000000810007986 */ /* 0x000fe2000c101124 */
[----:B------:R-:W-:Y:S05]  /*c7e0*/  EXIT ;  /* 0x000000000000794d */ /* 0x000fea0003800000 */
.L_x_3175:
        /* <DEDUP_REMOVED lines=22> */
.L_x_3158:
        /* <DEDUP_REMOVED lines=16> */
.L_x_3186:
[----:B------:R-:W-:Y:S05]  /*ca50*/  EXIT ;  /* 0x000000000000794d */ /* 0x000fea0003800000 */
.L_x_3185:
[----:B------:R-:W-:-:S06]  /*ca60*/  HADD2.F32 R2, -RZ, R0.H0_H0 ;  /* 0x20000000ff027230 */ /* 0x000fcc0000004100 */
[----:B------:R-:W0:Y:S02]  /*ca70*/  F2I.U64.TRUNC R2, R2 ;  /* 0x0000000200027311 */ /* 0x000e24000020d800 */
[----:B0-----:R-:W-:Y:S01]  /*ca80*/  STG.E.64 desc[UR36][R16.64], R2 ;  /* 0x0000000210007986 */ /* 0x001fe2000c101b24 */
[----:B------:R-:W-:Y:S05]  /*ca90*/  EXIT ;  /* 0x000000000000794d */ /* 0x000fea0003800000 */
.L_x_3184:
[----:B------:R-:W-:-:S04]  /*caa0*/  HADD2.F32 R0, -RZ, R0.H0_H0 ;  /* 0x20000000ff007230 */ /* 0x000fc80000004100 */
[----:B------:R-:W0:Y:S02]  /*cab0*/  F2I.FTZ.U32.TRUNC.NTZ R3, R0 ;  /* 0x0000000000037305 */ /* 0x000e24000021f000 */
[----:B0-----:R-:W-:Y:S01]  /*cac0*/  STG.E desc[UR36][R16.64], R3 ;  /* 0x0000000310007986 */ /* 0x001fe2000c101924 */
[----:B------:R-:W-:Y:S05]  /*cad0*/  EXIT ;  /* 0x000000000000794d */ /* 0x000fea0003800000 */
.L_x_3187:
        /* <DEDUP_REMOVED lines=10> */
.L_x_17234:


//--------------------- .text._ZN2at6native27unrolled_elementwise_kernelINS0_13AUnaryFunctorIN3c104HalfES4_S4_NS0_15binary_internal10MulFunctorIfEEEESt5arrayIPcLm2EELi4E23TrivialOffsetCalculatorILi1EjESD_NS0_6memory12LoadWithCastILi1EEENSE_13StoreWithCastILi1EEEEEviT_T0_T2_T3_T4_T5_ --------------------------
	.section	.text._ZN2at6native27unrolled_elementwise_kernelINS0_13AUnaryFunctorIN3c104HalfES4_S4_NS0_15binary_internal10MulFunctorIfEEEESt5arrayIPcLm2EELi4E23TrivialOffsetCalculatorILi1EjESD_NS0_6memory12LoadWithCastILi1EEENSE_13StoreWithCastILi1EEEEEviT_T0_T2_T3_T4_T5_,"ax",@progbits
	.align	128
        .global         _ZN2at6native27unrolled_elementwise_kernelINS0_13AUnaryFunctorIN3c104HalfES4_S4_NS0_15binary_internal10MulFunctorIfEEEESt5arrayIPcLm2EELi4E23TrivialOffsetCalculatorILi1EjESD_NS0_6memory12LoadWithCastILi1EEENSE_13StoreWithCastILi1EEEEEviT_T0_T2_T3_T4_T5_
        .type           _ZN2at6native27unrolled_elementwise_kernelINS0_13AUnaryFunctorIN3c104HalfES4_S4_NS0_15binary_internal10MulFunctorIfEEEESt5arrayIPcLm2EELi4E23TrivialOffsetCalculatorILi1EjESD_NS0_6memory12LoadWithCastILi1EEENSE_13StoreWithCastILi1EEEEEviT_T0_T2_T3_T4_T5_,@function
        .size           _ZN2at6native27unrolled_elementwise_kernelINS0_13AUnaryFunctorIN3c104HalfES4_S4_NS0_15binary_internal10MulFunctorIfEEEESt5arrayIPcLm2EELi4E23TrivialOffsetCalculatorILi1EjESD_NS0_6memory12LoadWithCastILi1EEENSE_13StoreWithCastILi1EEEEEviT_T0_T2_T3_T4_T5_,(.L_x_17235 - _ZN2at6native27unrolled_elementwise_kernelINS0_13AUnaryFunctorIN3c104HalfES4_S4_NS0_15binary_internal10MulFunctorIfEEEESt5arrayIPcLm2EELi4E23TrivialOffsetCalculatorILi1EjESD_NS0_6memory12LoadWithCastILi1EEENSE_13StoreWithCastILi1EEEEEviT_T0_T2_T3_T4_T5_)
        .other          _ZN2at6native27unrolled_elementwise_kernelINS0_13AUnaryFunctorIN3c104HalfES4_S4_NS0_15binary_internal10MulFunctorIfEEEESt5arrayIPcLm2EELi4E23TrivialOffsetCalculatorILi1EjESD_NS0_6memory12LoadWithCastILi1EEENSE_13StoreWithCastILi1EEEEEviT_T0_T2_T3_T4_T5_,@"STO_CUDA_ENTRY STV_DEFAULT"
_ZN2at6native27unrolled_elementwise_kernelINS0_13AUnaryFunctorIN3c104HalfES4_S4_NS0_15binary_internal10MulFunctorIfEEEESt5arrayIPcLm2EELi4E23TrivialOffsetCalculatorILi1EjESD_NS0_6memory12LoadWithCastILi1EEENSE_13StoreWithCastILi1EEEEEviT_T0_T2_T3_T4_T5_:
.text._ZN2at6native27unrolled_elementwise_kernelINS0_13AUnaryFunctorIN3c104HalfES4_S4_NS0_15binary_internal10MulFunctorIfEEEESt5arrayIPcLm2EELi4E23TrivialOffsetCalculatorILi1EjESD_NS0_6memory12LoadWithCastILi1EEENSE_13StoreWithCastILi1EEEEEviT_T0_T2_T3_T4_T5_:
        /* <DEDUP_REMOVED lines=31> */
[----:B0-----:R-:W-:-:S04]  /*01f0*/  F2FP.F16.F32.PACK_AB R0, RZ, R0 ;  /* 0x00000000ff00723e */ /* 0x001fc800000000ff */
[----:B------:R-:W-:Y:S01]  /*0200*/  PRMT R22, R0, 0x7610, R22 ;  /* 0x0000761000167816 */ /* 0x000fe20000000016 */
[----:B------:R-:W-:Y:S06]  /*0210*/  BRA `(.L_x_3195) ;  /* 0x0000000c00d47947 */ /* 0x000fec0003800000 */
.L_x_3193:
[----:B------:R-:W2:Y:S02]  /*0220*/  LDG.E.U8 R2, desc[UR36][R2.64] ;  /* 0x0000002402027981 */ /* 0x000ea4000c1e1100 */
[----:B--2---:R-:W-:-:S04]  /*0230*/  I2FP.F32.U32 R0, R2 ;  /* 0x0000000200007245 */ /* 0x004fc80000201000 */
[----:B------:R-:W-:-:S04]  /*0240*/  F2FP.F16.F32.PACK_AB R0, RZ, R0 ;  /* 0x00000000ff00723e */ /* 0x000fc800000000ff */
[----:B------:R-:W-:Y:S01]  /*0250*/  PRMT R22, R0, 0x7610, R22 ;  /* 0x0000761000167816 */ /* 0x000fe20000000016 */
[----:B------:R-:W-:Y:S06]  /*0260*/  BRA `(.L_x_3195) ;  /* 0x0000000c00c07947 */ /* 0x000fec0003800000 */
.L_x_3192:
        /* <DEDUP_REMOVED lines=8> */
[----:B0-----:R-:W-:-:S04]  /*02f0*/  F2FP.F16.F32.PACK_AB R0, RZ, R0 ;  /* 0x00000000ff00723e */ /* 0x001fc800000000ff */
[----:B------:R-:W-:Y:S01]  /*0300*/  PRMT R22, R0, 0x7610, R22 ;  /* 0x0000761000167816 */ /* 0x000fe20000000016 */
[----:B------:R-:W-:Y:S06]  /*0310*/  BRA `(.L_x_3195) ;  /* 0x0000000c00947947 */ /* 0x000fec0003800000 */
.L_x_3197:
[----:B------:R-:W2:Y:S02]  /*0320*/  LDG.E R2, desc[UR36][R2.64] ;  /* 0x0000002402027981 */ /* 0x000ea4000c1e1900 */
[----:B--2---:R-:W-:-:S04]  /*0330*/  I2FP.F32.S32 R0, R2 ;  /* 0x0000000200007245 */ /* 0x004fc80000201400 */
[----:B------:R-:W-:-:S04]  /*0340*/  F2FP.F16.F32.PACK_AB R0, RZ, R0 ;  /* 0x00000000ff00723e */ /* 0x000fc800000000ff */
[----:B------:R-:W-:Y:S01]  /*0350*/  PRMT R22, R0, 0x7610, R22 ;  /* 0x0000761000167816 */ /* 0x000fe20000000016 */
[----:B------:R-:W-:Y:S06]  /*0360*/  BRA `(.L_x_3195) ;  /* 0x0000000c00807947 */ /* 0x000fec0003800000 */
.L_x_3196:
[----:B------:R-:W2:Y:S02]  /*0370*/  LDG.E.U16 R2, desc[UR36][R2.64] ;  /* 0x0000002402027981 */ /* 0x000ea4000c1e1500 */
[----:B--2---:R-:W0:Y:S02]  /*0380*/  I2F.S16 R0, R2 ;  /* 0x0000000200007306 */ /* 0x004e240000101400 */
[----:B0-----:R-:W-:-:S04]  /*0390*/  F2FP.F16.F32.PACK_AB R0, RZ, R0 ;  /* 0x00000000ff00723e */ /* 0x001fc800000000ff */
[----:B------:R-:W-:Y:S01]  /*03a0*/  PRMT R22, R0, 0x7610, R22 ;  /* 0x0000761000167816 */ /* 0x000fe20000000016 */
[----:B------:R-:W-:Y:S06]  /*03b0*/  BRA `(.L_x_3195) ;  /* 0x0000000c006c7947 */ /* 0x000fec0003800000 */
.L_x_3191:
        /* <DEDUP_REMOVED lines=9> */
.L_x_3199:
[----:B------:R1:W5:Y:S01]  /*0450*/  LDG.E.U16 R22, desc[UR36][R2.64] ;  /* 0x0000002402167981 */ /* 0x000362000c1e1500 */
[----:B------:R-:W-:Y:S05]  /*0460*/  BRA `(.L_x_3195) ;  /* 0x0000000c00407947 */ /* 0x000fea0003800000 */
.L_x_3198:
        /* <DEDUP_REMOVED lines=9> */
.L_x_3201:
[----:B------:R0:W5:Y:S01]  /*0500*/  LDG.E.U16 R22, desc[UR36][R2.64] ;  /* 0x0000002402167981 */ /* 0x000162000c1e1500 */
[----:B------:R-:W-:Y:S05]  /*0510*/  BRA `(.L_x_3195) ;  /* 0x0000000c00147947 */ /* 0x000fea0003800000 */
.L_x_3200:
[----:B------:R-:W2:Y:S01]  /*0520*/  LDG.E.64 R2, desc[UR36][R2.64] ;  /* 0x0000002402027981 */ /* 0x000ea2000c1e1b00 */
[----:B------:R-:W-:Y:S01]  /*0530*/  UMOV UR4, 0xf0000000 ;  /* 0xf000000000047882 */ /* 0x000fe20000000000 */
[----:B------:R-:W-:Y:S01]  /*0540*/  UMOV UR5, 0x380fffff ;  /* 0x380fffff00057882 */ /* 0x000fe20000000000 */
[----:B--2---:R-:W0:Y:S01]  /*0550*/  F2F.F32.F64 R0, R2 ;  /* 0x0000000200007310 */ /* 0x004e220000301000 */
[----:B------:R-:W-:-:S14]  /*0560*/  DSETP.GEU.AND P0, PT, |R2|, UR4, PT ;  /* 0x0000000402007e2a */ /* 0x000fdc000bf0e200 */
[----:B0-----:R-:W-:-:S05]  /*0570*/  @!P0 FMUL R0, R0, 1.175494350822287508e-38 ;  /* 0x0080000000008820 */ /* 0x001fca0000400000 */
[----:B------:R-:W-:-:S04]  /*0580*/  F2FP.F16.F32.PACK_AB R0, RZ, R0 ;  /* 0x00000000ff00723e */ /* 0x000fc800000000ff */
[----:B------:R-:W-:Y:S01]  /*0590*/  PRMT R22, R0, 0x7610, R22 ;  /* 0x0000761000167816 */ /* 0x000fe20000000016 */
[----:B------:R-:W-:Y:S06]  /*05a0*/  BRA `(.L_x_3195) ;  /* 0x0000000800f07947 */ /* 0x000fec0003800000 */
.L_x_3190:
        /* <DEDUP_REMOVED lines=11> */
[----:B------:R-:W-:-:S04]  /*0660*/  F2FP.F16.F32.PACK_AB R0, RZ, R0 ;  /* 0x00000000ff00723e */ /* 0x000fc800000000ff */
[----:B------:R-:W-:Y:S01]  /*0670*/  PRMT R22, R0, 0x7610, R22 ;  /* 0x0000761000167816 */ /* 0x000fe20000000016 */
[----:B------:R-:W-:Y:S06]  /*0680*/  BRA `(.L_x_3195) ;  /* 0x0000000800b87947 */ /* 0x000fec0003800000 */
.L_x_3204:
        /* <DEDUP_REMOVED lines=9> */
.L_x_3203:
        /* <DEDUP_REMOVED lines=28> */
.L_x_3206:
[----:B------:R-:W2:Y:S02]  /*08e0*/  LDG.E.U8 R3, desc[UR36][R2.64] ;  /* 0x0000002402037981 */ /* 0x000ea4000c1e1100 */
[----:B--2---:R-:W-:-:S05]  /*08f0*/  IMAD.SHL.U32 R0, R3, 0x2000000, RZ ;  /* 0x0200000003007824 */ /* 0x004fca00078e00ff */
[----:B------:R-:W-:-:S13]  /*0900*/  ISETP.GE.U32.AND P0, PT, R0, 0x8000000, PT ;  /* 0x080000000000780c */ /* 0x000fda0003f06070 */
[C---:B------:R-:W-:Y:S02]  /*0910*/  @P0 IMAD.SHL.U32 R4, R3.reuse, 0x200000, RZ ;  /* 0x0020000003040824 */ /* 0x040fe400078e00ff */
[C---:B------:R-:W-:Y:S02]  /*0920*/  @!P0 IMAD.SHL.U32 R0, R3.reuse, 0x100, RZ ;  /* 0x0000010003008824 */ /* 0x040fe400078e00ff */
[----:B------:R-:W-:Y:S01]  /*0930*/  IMAD.SHL.U32 R3, R3, 0x1000000, RZ ;  /* 0x0100000003037824 */ /* 0x000fe200078e00ff */
[----:B------:R-:W-:Y:S02]  /*0940*/  @P0 LOP3.LUT R4, R4, 0xfe00000, RZ, 0xc0, !PT ;  /* 0x0fe0000004040812 */ /* 0x000fe400078ec0ff */
        /* <DEDUP_REMOVED lines=9> */
.L_x_3205:
[----:B------:R-:W2:Y:S02]  /*09e0*/  LDG.E.U16 R0, desc[UR36][R2.64] ;  /* 0x0000002402007981 */ /* 0x000ea4000c1e1500 */
[----:B--2---:R-:W-:-:S05]  /*09f0*/  IMAD.U32 R0, R0, 0x10000, RZ ;  /* 0x0001000000007824 */ /* 0x004fca00078e00ff */
[----:B------:R-:W-:-:S04]  /*0a00*/  F2FP.F16.F32.PACK_AB R0, RZ, R0 ;  /* 0x00000000ff00723e */ /* 0x000fc800000000ff */
[----:B------:R-:W-:Y:S01]  /*0a10*/  PRMT R22, R0, 0x7610, R22 ;  /* 0x0000761000167816 */ /* 0x000fe20000000016 */
[----:B------:R-:W-:Y:S06]  /*0a20*/  BRA `(.L_x_3195) ;  /* 0x0000000400d07947 */ /* 0x000fec0003800000 */
.L_x_3202:
        /* <DEDUP_REMOVED lines=10> */
[----:B------:R-:W-:-:S04]  /*0ad0*/  F2FP.F16.F32.PACK_AB R0, RZ, R0 ;  /* 0x00000000ff00723e */ /* 0x000fc800000000ff */
[----:B------:R-:W-:Y:S01]  /*0ae0*/  PRMT R22, R0, 0x7610, R22 ;  /* 0x0000761000167816 */ /* 0x000fe20000000016 */
[----:B------:R-:W-:Y:S06]  /*0af0*/  BRA `(.L_x_3195) ;  /* 0x00000004009c7947 */ /* 0x000fec0003800000 */
.L_x_3209:
        /* <DEDUP_REMOVED lines=21> */
.L_x_3213:
[----:B------:R-:W-:Y:S05]  /*0c50*/  BSYNC B1 ;  /* 0x0000000000017941 */ /* 0x000fea0003800000 */
.L_x_3212:
[----:B------:R-:W-:Y:S01]  /*0c60*/  LEA R3, R0, 0x3b800000, 0x17 ;  /* 0x3b80000000037811 */ /* 0x000fe200078eb8ff */
[----:B------:R-:W-:-:S05]  /*0c70*/  IMAD.SHL.U32 R0, R2, 0x100000, RZ ;  /* 0x0010000002007824 */ /* 0x000fca00078e00ff */
[----:B------:R-:W-:-:S07]  /*0c80*/  LOP3.LUT R0, R3, R0, R4, 0xfe, !PT ;  /* 0x0000000003007212 */ /* 0x000fce00078efe04 */
.L_x_3211:
[----:B------:R-:W-:Y:S05]  /*0c90*/  BSYNC B0 ;  /* 0x0000000000007941 */ /* 0x000fea0003800000 */
.L_x_3210:
[----:B------:R-:W-:-:S04]  /*0ca0*/  F2FP.F16.F32.PACK_AB R0, RZ, R0 ;  /* 0x00000000ff00723e */ /* 0x000fc800000000ff */
[----:B------:R-:W-:Y:S01]  /*0cb0*/  PRMT R22, R0, 0x7610, R22 ;  /* 0x0000761000167816 */ /* 0x000fe20000000016 */
[----:B------:R-:W-:Y:S06]  /*0cc0*/  BRA `(.L_x_3195) ;  /* 0x0000000400287947 */ /* 0x000fec0003800000 */
.L_x_3208:
        /* <DEDUP_REMOVED lines=21> */
.L_x_3217:
[----:B------:R-:W-:Y:S05]  /*0e20*/  BSYNC B1 ;  /* 0x0000000000017941 */ /* 0x000fea0003800000 */
.L_x_3216:
[----:B------:R-:W-:Y:S01]  /*0e30*/  LEA R3, R0, 0x37800000, 0x17 ;  /* 0x3780000000037811 */ /* 0x000fe200078eb8ff */
[----:B------:R-:W-:-:S05]  /*0e40*/  IMAD.SHL.U32 R0, R2, 0x200000, RZ ;  /* 0x0020000002007824 */ /* 0x000fca00078e00ff */
[----:B------:R-:W-:-:S07]  /*0e50*/  LOP3.LUT R0, R3, R0, R4, 0xfe, !PT ;  /* 0x0000000003007212 */ /* 0x000fce00078efe04 */
.L_x_3215:
[----:B------:R-:W-:Y:S05]  /*0e60*/  BSYNC B0 ;  /* 0x0000000000007941 */ /* 0x000fea0003800000 */
.L_x_3214:
[----:B------:R-:W-:-:S04]  /*0e70*/  F2FP.F16.F32.PACK_AB R0, RZ, R0 ;  /* 0x00000000ff00723e */ /* 0x000fc800000000ff */
[----:B------:R-:W-:Y:S01]  /*0e80*/  PRMT R22, R0, 0x7610, R22 ;  /* 0x0000761000167816 */ /* 0x000fe20000000016 */
[----:B------:R-:W-:Y:S06]  /*0e90*/  BRA `(.L_x_3195) ;  /* 0x0000000000b47947 */ /* 0x000fec0003800000 */
.L_x_3207:
        /* <DEDUP_REMOVED lines=14> */
.L_x_3221:
[----:B------:R-:W-:Y:S05]  /*0f80*/  BSYNC B0 ;  /* 0x0000000000007941 */ /* 0x000fea0003800000 */
.L_x_3220:
[----:B------:R-:W-:-:S04]  /*0f90*/  F2FP.F16.F32.PACK_AB R0, RZ, R0 ;  /* 0x00000000ff00723e */ /* 0x000fc800000000ff */
[----:B------:R-:W-:Y:S01]  /*0fa0*/  PRMT R22, R0, 0x7610, R22 ;  /* 0x0000761000167816 */ /* 0x000fe20000000016 */
[----:B------:R-:W-:Y:S06]  /*0fb0*/  BRA `(.L_x_3195) ;  /* 0x00000000006c7947 */ /* 0x000fec0003800000 */
.L_x_3194:
        /* <DEDUP_REMOVED lines=16> */
.L_x_3222:
[----:B------:R-:W-:Y:S01]  /*10c0*/  PRMT R22, RZ, 0x7610, R22 ;  /* 0x00007610ff167816 */ /* 0x000fe20000000016 */
[----:B------:R-:W-:Y:S06]  /*10d0*/  BRA `(.L_x_3195) ;  /* 0x0000000000247947 */ /* 0x000fec0003800000 */
.L_x_3219:
[----:B------:R-:W2:Y:S02]  /*10e0*/  LDG.E.64 R2, desc[UR36][R2.64] ;  /* 0x0000002402027981 */ /* 0x000ea4000c1e1b00 */
[----:B--2---:R-:W0:Y:S02]  /*10f0*/  I2F.U64 R0, R2 ;  /* 0x0000000200007312 */ /* 0x004e240000301000 */
[----:B0-----:R-:W-:-:S04]  /*1100*/  F2FP.F16.F32.PACK_AB R0, RZ, R0 ;  /* 0x00000000ff00723e */ /* 0x001fc800000000ff */
[----:B------:R-:W-:Y:S01]  /*1110*/  PRMT R22, R0, 0x7610, R22 ;  /* 0x0000761000167816 */ /* 0x000fe20000000016 */
[----:B------:R-:W-:Y:S06]  /*1120*/  BRA `(.L_x_3195) ;  /* 0x0000000000107947 */ /* 0x000fec0003800000 */
.L_x_3218:
[----:B------:R-:W2:Y:S02]  /*1130*/  LDG.E R2, desc[UR36][R2.64] ;  /* 0x0000002402027981 */ /* 0x000ea4000c1e1900 */
[----:B--2---:R-:W-:-:S04]  /*1140*/  I2FP.F32.U32 R0, R2 ;  /* 0x0000000200007245 */ /* 0x004fc80000201000 */
[----:B------:R-:W-:-:S04]  /*1150*/  F2FP.F16.F32.PACK_AB R0, RZ, R0 ;  /* 0x00000000ff00723e */ /* 0x000fc800000000ff */
[----:B------:R-:W-:-:S07]  /*1160*/  PRMT R22, R0, 0x7610, R22 ;  /* 0x0000761000167816 */ /* 0x000fce0000000016 */
.L_x_3195:
[----:B------:R-:W2:Y:S02]  /*1170*/  S2R R19, SR_TID.X ;  /* 0x0000000000137919 */ /* 0x000ea40000002100 */
[----:B--2---:R-:W-:-:S07]  /*1180*/  VIADD R19, R19, 0x80 ;  /* 0x0000008013137836 */ /* 0x004fce0000000000 */
.L_x_3189:
[----:B------:R-:W-:Y:S05]  /*1190*/  BSYNC B6 ;  /* 0x0000000000067941 */ /* 0x000fea0003800000 */
.L_x_3188:
[----:B------:R-:W-:Y:S01]  /*11a0*/  ISETP.GE.AND P0, PT, R19, R16, PT ;  /* 0x000000101300720c */ /* 0x000fe20003f06270 */
[----:B------:R-:W-:-:S12]  /*11b0*/  BSSY B6, `(.L_x_3223) ;  /* 0x000010e000067945 */ /* 0x000fd80003800000 */
[----:B------:R-:W-:Y:S05]  /*11c0*/  @P0 BRA `(.L_x_3224) ;  /* 0x0000001000300947 */ /* 0x000fea0003800000 */
[----:B01----:R-:W0:Y:S01]  /*11d0*/  LDC.64 R2, c[0x0][0x228] ;  /* 0x00008a00ff027b82 */ /* 0x003e220000000a00 */
        /* <DEDUP_REMOVED lines=22> */
.L_x_3228:
[----:B------:R-:W2:Y:S02]  /*1340*/  LDG.E.U8 R2, desc[UR36][R2.64] ;  /* 0x0000002402027981 */ /* 0x000ea4000c1e1100 */
[----:B--2---:R-:W-:-:S04]  /*1350*/  I2FP.F32.U32 R0, R2 ;  /* 0x0000000200007245 */ /* 0x004fc80000201000 */
[----:B------:R-:W-:-:S04]  /*1360*/  F2FP.F16.F32.PACK_AB R0, RZ, R0 ;  /* 0x00000000ff00723e */ /* 0x000fc800000000ff */
[----:B------:R-:W-:Y:S01]  /*1370*/  PRMT R23, R0, 0x7610, R23 ;  /* 0x0000761000177816 */ /* 0x000fe20000000017 */
[----:B------:R-:W-:Y:S06]  /*1380*/  BRA `(.L_x_3230) ;  /* 0x0000000c00bc7947 */ /* 0x000fec0003800000 */
.L_x_3227:
        /* <DEDUP_REMOVED lines=11> */
.L_x_3232:
[----:B------:R-:W2:Y:S02]  /*1440*/  LDG.E R2, desc[UR36][R2.64] ;  /* 0x0000002402027981 */ /* 0x000ea4000c1e1900 */
[----:B--2---:R-:W-:-:S04]  /*1450*/  I2FP.F32.S32 R0, R2 ;  /* 0x0000000200007245 */ /* 0x004fc80000201400 */
[----:B------:R-:W-:-:S04]  /*1460*/  F2FP.F16.F32.PACK_AB R0, RZ, R0 ;  /* 0x00000000ff00723e */ /* 0x000fc800000000ff */
[----:B------:R-:W-:Y:S01]  /*1470*/  PRMT R23, R0, 0x7610, R23 ;  /* 0x0000761000177816 */ /* 0x000fe20000000017 */
[----:B------:R-:W-:Y:S06]  /*1480*/  BRA `(.L_x_3230) ;  /* 0x0000000c007c7947 */ /* 0x000fec0003800000 */
.L_x_3231:
[----:B------:R-:W2:Y:S02]  /*1490*/  LDG.E.U16 R2, desc[UR36][R2.64] ;  /* 0x0000002402027981 */ /* 0x000ea4000c1e1500 */
[----:B--2---:R-:W0:Y:S02]  /*14a0*/  I2F.S16 R0, R2 ;  /* 0x0000000200007306 */ /* 0x004e240000101400 */
[----:B0-----:R-:W-:-:S04]  /*14b0*/  F2FP.F16.F32.PACK_AB R0, RZ, R0 ;  /* 0x00000000ff00723e */ /* 0x001fc800000000ff */
[----:B------:R-:W-:Y:S01]  /*14c0*/  PRMT R23, R0, 0x7610, R23 ;  /* 0x0000761000177816 */ /* 0x000fe20000000017 */
[----:B------:R-:W-:Y:S06]  /*14d0*/  BRA `(.L_x_3230) ;  /* 0x0000000c00687947 */ /* 0x000fec0003800000 */
.L_x_3226:
        /* <DEDUP_REMOVED lines=9> */
.L_x_3234:
[----:B------:R0:W5:Y:S01]  /*1570*/  LDG.E.U16 R23, desc[UR36][R2.64] ;  /* 0x0000002402177981 */ /* 0x000162000c1e1500 */
[----:B------:R-:W-:Y:S05]  /*1580*/  BRA `(.L_x_3230) ;  /* 0x0000000c003c7947 */ /* 0x000fea0003800000 */
.L_x_3233:
        /* <DEDUP_REMOVED lines=9> */
.L_x_3236:
[----:B------:R1:W5:Y:S01]  /*1620*/  LDG.E.U16 R23, desc[UR36][R2.64] ;  /* 0x0000002402177981 */ /* 0x000362000c1e1500 */
[----:B------:R-:W-:Y:S05]  /*1630*/  BRA `(.L_x_3230) ;  /* 0x0000000c00107947 */ /* 0x000fea0003800000 */
.L_x_3235:
        /* <DEDUP_REMOVED lines=9> */
.L_x_3225:
        /* <DEDUP_REMOVED lines=14> */
.L_x_3239:
        /* <DEDUP_REMOVED lines=9> */
.L_x_3238:
        /* <DEDUP_REMOVED lines=28> */
.L_x_3241:
        /* <DEDUP_REMOVED lines=15> */
.L_x_3240:
[----:B------:R-:W2:Y:S02]  /*1af0*/  LDG.E.U16 R0, desc[UR36][R2.64] ;  /* 0x0000002402007981 */ /* 0x000ea4000c1e1500 */
[----:B--2---:R-:W-:-:S05]  /*1b00*/  IMAD.U32 R0, R0, 0x10000, RZ ;  /* 0x0001000000007824 */ /* 0x004fca00078e00ff */
[----:B------:R-:W-:-:S04]  /*1b10*/  F2FP.F16.F32.PACK_AB R0, RZ, R0 ;  /* 0x00000000ff00723e */ /* 0x000fc800000000ff */
[----:B------:R-:W-:Y:S01]  /*1b20*/  PRMT R23, R0, 0x7610, R23 ;  /* 0x0000761000177816 */ /* 0x000fe20000000017 */
[----:B------:R-:W-:Y:S06]  /*1b30*/  BRA `(.L_x_3230) ;  /* 0x0000000400d07947 */ /* 0x000fec0003800000 */
.L_x_3237:
        /* <DEDUP_REMOVED lines=13> */
.L_x_3244:
        /* <DEDUP_REMOVED lines=21> */
.L_x_3248:
[----:B------:R-:W-:Y:S05]  /*1d60*/  BSYNC B1 ;  /* 0x0000000000017941 */ /* 0x000fea0003800000 */
.L_x_3247:
[----:B------:R-:W-:Y:S01]  /*1d70*/  LEA R3, R0, 0x3b800000, 0x17 ;  /* 0x3b80000000037811 */ /* 0x000fe200078eb8ff */
[----:B------:R-:W-:-:S05]  /*1d80*/  IMAD.SHL.U32 R0, R2, 0x100000, RZ ;  /* 0x0010000002007824 */ /* 0x000fca00078e00ff */
[----:B------:R-:W-:-:S07]  /*1d90*/  LOP3.LUT R0, R3, R0, R4, 0xfe, !PT ;  /* 0x0000000003007212 */ /* 0x000fce00078efe04 */
.L_x_3246:
[----:B------:R-:W-:Y:S05]  /*1da0*/  BSYNC B0 ;  /* 0x0000000000007941 */ /* 0x000fea0003800000 */
.L_x_3245:
[----:B------:R-:W-:-:S04]  /*1db0*/  F2FP.F16.F32.PACK_AB R0, RZ, R0 ;  /* 0x00000000ff00723e */ /* 0x000fc800000000ff */
[----:B------:R-:W-:Y:S01]  /*1dc0*/  PRMT R23, R0, 0x7610, R23 ;  /* 0x0000761000177816 */ /* 0x000fe20000000017 */
[----:B------:R-:W-:Y:S06]  /*1dd0*/  BRA `(.L_x_3230) ;  /* 0x0000000400287947 */ /* 0x000fec0003800000 */
.L_x_3243:
        /* <DEDUP_REMOVED lines=21> */
.L_x_3252:
[----:B------:R-:W-:Y:S05]  /*1f30*/  BSYNC B1 ;  /* 0x0000000000017941 */ /* 0x000fea0003800000 */
.L_x_3251:
[----:B------:R-:W-:Y:S01]  /*1f40*/  LEA R3, R0, 0x37800000, 0x17 ;  /* 0x3780000000037811 */ /* 0x000fe200078eb8ff */
[----:B------:R-:W-:-:S05]  /*1f50*/  IMAD.SHL.U32 R0, R2, 0x200000, RZ ;  /* 0x0020000002007824 */ /* 0x000fca00078e00ff */
[----:B------:R-:W-:-:S07]  /*1f60*/  LOP3.LUT R0, R3, R0, R4, 0xfe, !PT ;  /* 0x0000000003007212 */ /* 0x000fce00078efe04 */
.L_x_3250:
[----:B------:R-:W-:Y:S05]  /*1f70*/  BSYNC B0 ;  /* 0x0000000000007941 */ /* 0x000fea0003800000 */
.L_x_3249:
[----:B------:R-:W-:-:S04]  /*1f80*/  F2FP.F16.F32.PACK_AB R0, RZ, R0 ;  /* 0x00000000ff00723e */ /* 0x000fc800000000ff */
[----:B------:R-:W-:Y:S01]  /*1f90*/  PRMT R23, R0, 0x7610, R23 ;  /* 0x0000761000177816 */ /* 0x000fe20000000017 */
[----:B------:R-:W-:Y:S06]  /*1fa0*/  BRA `(.L_x_3230) ;  /* 0x0000000000b47947 */ /* 0x000fec0003800000 */
.L_x_3242:
        /* <DEDUP_REMOVED lines=14> */
.L_x_3256:
[----:B------:R-:W-:Y:S05]  /*2090*/  BSYNC B0 ;  /* 0x0000000000007941 */ /* 0x000fea0003800000 */
.L_x_3255:
[----:B------:R-:W-:-:S04]  /*20a0*/  F2FP.F16.F32.PACK_AB R0, RZ, R0 ;  /* 0x00000000ff00723e */ /* 0x000fc800000000ff */
[----:B------:R-:W-:Y:S01]  /*20b0*/  PRMT R23, R0, 0x7610, R23 ;  /* 0x0000761000177816 */ /* 0x000fe20000000017 */
[----:B------:R-:W-:Y:S06]  /*20c0*/  BRA `(.L_x_3230) ;  /* 0x00000000006c7947 */ /* 0x000fec0003800000 */
.L_x_3229:
        /* <DEDUP_REMOVED lines=16> */
.L_x_3257:
[----:B------:R-:W-:Y:S01]  /*21d0*/  PRMT R23, RZ, 0x7610, R23 ;  /* 0x00007610ff177816 */ /* 0x000fe20000000017 */
[----:B------:R-:W-:Y:S06]  /*21e0*/  BRA `(.L_x_3230) ;  /* 0x0000000000247947 */ /* 0x000fec0003800000 */
.L_x_3254:
[----:B------:R-:W2:Y:S02]  /*21f0*/  LDG.E.64 R2, desc[UR36][R2.64] ;  /* 0x0000002402027981 */ /* 0x000ea4000c1e1b00 */
[----:B--2---:R-:W0:Y:S02]  /*2200*/  I2F.U64 R0, R2 ;  /* 0x0000000200007312 */ /* 0x004e240000301000 */
[----:B0-----:R-:W-:-:S04]  /*2210*/  F2FP.F16.F32.PACK_AB R0, RZ, R0 ;  /* 0x00000000ff00723e */ /* 0x001fc800000000ff */
[----:B------:R-:W-:Y:S01]  /*2220*/  PRMT R23, R0, 0x7610, R23 ;  /* 0x0000761000177816 */ /* 0x000fe20000000017 */
[----:B------:R-:W-:Y:S06]  /*2230*/  BRA `(.L_x_3230) ;  /* 0x0000000000107947 */ /* 0x000fec0003800000 */
.L_x_3253:
[----:B------:R-:W2:Y:S02]  /*2240*/  LDG.E R2, desc[UR36][R2.64] ;  /* 0x0000002402027981 */ /* 0x000ea4000c1e1900 */
[----:B--2---:R-:W-:-:S04]  /*2250*/  I2FP.F32.U32 R0, R2 ;  /* 0x0000000200007245 */ /* 0x004fc80000201000 */
[----:B------:R-:W-:-:S04]  /*2260*/  F2FP.F16.F32.PACK_AB R0, RZ, R0 ;  /* 0x00000000ff00723e */ /* 0x000fc800000000ff */
[----:B------:R-:W-:-:S07]  /*2270*/  PRMT R23, R0, 0x7610, R23 ;  /* 0x0000761000177816 */ /* 0x000fce0000000017 */
.L_x_3230:
[----:B------:R-:W-:-:S07]  /*2280*/  VIADD R19, R19, 0x80 ;  /* 0x0000008013137836 */ /* 0x000fce0000000000 */
.L_x_3224:
[----:B------:R-:W-:Y:S05]  /*2290*/  BSYNC B6 ;  /* 0x0000000000067941 */ /* 0x000fea0003800000 */
.L_x_3223:
[----:B------:R-:W-:Y:S01]  /*22a0*/  ISETP.GE.AND P0, PT, R19, R16, PT ;  /* 0x000000101300720c */ /* 0x000fe20003f06270 */
[----:B------:R-:W-:Y:S01]  /*22b0*/  BSSY B6, `(.L_x_3258) ;  /* 0x0000110000067945 */ /* 0x000fe20003800000 */
[----:B------:R-:W-:Y:S02]  /*22c0*/  PRMT R24, RZ, 0x7610, R24 ;  /* 0x00007610ff187816 */ /* 0x000fe40000000018 */
[----:B------:R-:W-:-:S09]  /*22d0*/  PRMT R25, RZ, 0x7610, R25 ;  /* 0x00007610ff197816 */ /* 0x000fd20000000019 */
        /* <DEDUP_REMOVED lines=24> */
.L_x_3263:
[----:B------:R-:W2:Y:S02]  /*2460*/  LDG.E.U8 R2, desc[UR36][R2.64] ;  /* 0x0000002402027981 */ /* 0x000ea4000c1e1100 */
[----:B--2---:R-:W-:-:S04]  /*2470*/  I2FP.F32.U32 R0, R2 ;  /* 0x0000000200007245 */ /* 0x004fc80000201000 */
[----:B------:R-:W-:-:S04]  /*2480*/  F2FP.F16.F32.PACK_AB R0, RZ, R0 ;  /* 0x00000000ff00723e */ /* 0x000fc800000000ff */
[----:B------:R-:W-:Y:S01]  /*2490*/  PRMT R25, R0, 0x7610, R25 ;  /* 0x0000761000197816 */ /* 0x000fe20000000019 */
[----:B------:R-:W-:Y:S06]  /*24a0*/  BRA `(.L_x_3265) ;  /* 0x0000000c00bc7947 */ /* 0x000fec0003800000 */
.L_x_3262:
        /* <DEDUP_REMOVED lines=11> */
.L_x_3267:
[----:B------:R-:W2:Y:S02]  /*2560*/  LDG.E R2, desc[UR36][R2.64] ;  /* 0x0000002402027981 */ /* 0x000ea4000c1e1900 */
[----:B--2---:R-:W-:-:S04]  /*2570*/  I2FP.F32.S32 R0, R2 ;  /* 0x0000000200007245 */ /* 0x004fc80000201400 */
[----:B------:R-:W-:-:S04]  /*2580*/  F2FP.F16.F32.PACK_AB R0, RZ, R0 ;  /* 0x00000000ff00723e */ /* 0x000fc800000000ff */
[----:B------:R-:W-:Y:S01]  /*2590*/  PRMT R25, R0, 0x7610, R25 ;  /* 0x0000761000197816 */ /* 0x000fe20000000019 */
[----:B------:R-:W-:Y:S06]  /*25a0*/  BRA `(.L_x_3265) ;  /* 0x0000000c007c7947 */ /* 0x000fec0003800000 */
.L_x_3266:
[----:B------:R-:W2:Y:S02]  /*25b0*/  LDG.E.U16 R2, desc[UR36][R2.64] ;  /* 0x0000002402027981 */ /* 0x000ea4000c1e1500 */
[----:B--2---:R-:W0:Y:S02]  /*25c0*/  I2F.S16 R0, R2 ;  /* 0x0000000200007306 */ /* 0x004e240000101400 */
[----:B0-----:R-:W-:-:S04]  /*25d0*/  F2FP.F16.F32.PACK_AB R0, RZ, R0 ;  /* 0x00000000ff00723e */ /* 0x001fc800000000ff */
[----:B------:R-:W-:Y:S01]  /*25e0*/  PRMT R25, R0, 0x7610, R25 ;  /* 0x0000761000197816 */ /* 0x000fe20000000019 */
[----:B------:R-:W-:Y:S06]  /*25f0*/  BRA `(.L_x_3265) ;  /* 0x0000000c00687947 */ /* 0x000fec0003800000 */
.L_x_3261:
        /* <DEDUP_REMOVED lines=9> */
.L_x_3269:
[----:B------:R0:W5:Y:S01]  /*2690*/  LDG.E.U16 R25, desc[UR36][R2.64] ;  /* 0x0000002402197981 */ /* 0x000162000c1e1500 */
[----:B------:R-:W-:Y:S05]  /*26a0*/  BRA `(.L_x_3265) ;  /* 0x0000000c003c7947 */ /* 0x000fea0003800000 */
.L_x_3268:
        /* <DEDUP_REMOVED lines=9> */
.L_x_3271:
[----:B------:R1:W5:Y:S01]  /*2740*/  LDG.E.U16 R25, desc[UR36][R2.64] ;  /* 0x0000002402197981 */ /* 0x000362000c1e1500 */
[----:B------:R-:W-:Y:S05]  /*2750*/  BRA `(.L_x_3265) ;  /* 0x0000000c00107947 */ /* 0x000fea0003800000 */
.L_x_3270:
        /* <DEDUP_REMOVED lines=9> */
.L_x_3260:
        /* <DEDUP_REMOVED lines=14> */
.L_x_3274:
        /* <DEDUP_REMOVED lines=9> */
.L_x_3273:
        /* <DEDUP_REMOVED lines=28> */
.L_x_3276:
        /* <DEDUP_REMOVED lines=15> */
.L_x_3275:
[----:B------:R-:W2:Y:S02]  /*2c10*/  LDG.E.U16 R0, desc[UR36][R2.64] ;  /* 0x0000002402007981 */ /* 0x000ea4000c1e1500 */
[----:B--2---:R-:W-:-:S05]  /*2c20*/  IMAD.U32 R0, R0, 0x10000, RZ ;  /* 0x0001000000007824 */ /* 0x004fca00078e00ff */
[----:B------:R-:W-:-:S04]  /*2c30*/  F2FP.F16.F32.PACK_AB R0, RZ, R0 ;  /* 0x00000000ff00723e */ /* 0x000fc800000000ff */
[----:B------:R-:W-:Y:S01]  /*2c40*/  PRMT R25, R0, 0x7610, R25 ;  /* 0x0000761000197816 */ /* 0x000fe20000000019 */
[----:B------:R-:W-:Y:S06]  /*2c50*/  BRA `(.L_x_3265) ;  /* 0x0000000400d07947 */ /* 0x000fec0003800000 */
.L_x_3272:
        /* <DEDUP_REMOVED lines=13> */
.L_x_3279:
        /* <DEDUP_REMOVED lines=21> */
.L_x_3283:
[----:B------:R-:W-:Y:S05]  /*2e80*/  BSYNC B1 ;  /* 0x0000000000017941 */ /* 0x000fea0003800000 */
.L_x_3282:
[----:B------:R-:W-:Y:S01]  /*2e90*/  LEA R3, R0, 0x3b800000, 0x17 ;  /* 0x3b80000000037811 */ /* 0x000fe200078eb8ff */
[----:B------:R-:W-:-:S05]  /*2ea0*/  IMAD.SHL.U32 R0, R2, 0x100000, RZ ;  /* 0x0010000002007824 */ /* 0x000fca00078e00ff */
[----:B------:R-:W-:-:S07]  /*2eb0*/  LOP3.LUT R0, R3, R0, R4, 0xfe, !PT ;  /* 0x0000000003007212 */ /* 0x000fce00078efe04 */
.L_x_3281:
[----:B------:R-:W-:Y:S05]  /*2ec0*/  BSYNC B0 ;  /* 0x0000000000007941 */ /* 0x000fea0003800000 */
.L_x_3280:
[----:B------:R-:W-:-:S04]  /*2ed0*/  F2FP.F16.F32.PACK_AB R0, RZ, R0 ;  /* 0x00000000ff00723e */ /* 0x000fc800000000ff */
[----:B------:R-:W-:Y:S01]  /*2ee0*/  PRMT R25, R0, 0x7610, R25 ;  /* 0x0000761000197816 */ /* 0x000fe20000000019 */
[----:B------:R-:W-:Y:S06]  /*2ef0*/  BRA `(.L_x_3265) ;  /* 0x0000000400287947 */ /* 0x000fec0003800000 */
.L_x_3278:
        /* <DEDUP_REMOVED lines=21> */
.L_x_3287:
[----:B------:R-:W-:Y:S05]  /*3050*/  BSYNC B1 ;  /* 0x0000000000017941 */ /* 0x000fea0003800000 */
.L_x_3286:
[----:B------:R-:W-:Y:S01]  /*3060*/  LEA R3, R0, 0x37800000, 0x17 ;  /* 0x3780000000037811 */ /* 0x000fe200078eb8ff */
[----:B------:R-:W-:-:S05]  /*3070*/  IMAD.SHL.U32 R0, R2, 0x200000, RZ ;  /* 0x0020000002007824 */ /* 0x000fca00078e00ff */
[----:B------:R-:W-:-:S07]  /*3080*/  LOP3.LUT R0, R3, R0, R4, 0xfe, !PT ;  /* 0x0000000003007212 */ /* 0x000fce00078efe04 */
.L_x_3285:
[----:B------:R-:W-:Y:S05]  /*3090*/  BSYNC B0 ;  /* 0x0000000000007941 */ /* 0x000fea0003800000 */
.L_x_3284:
[----:B------:R-:W-:-:S04]  /*30a0*/  F2FP.F16.F32.PACK_AB R0, RZ, R0 ;  /* 0x00000000ff00723e */ /* 0x000fc800000000ff */
[----:B------:R-:W-:Y:S01]  /*30b0*/  PRMT R25, R0, 0x7610, R25 ;  /* 0x0000761000197816 */ /* 0x000fe20000000019 */
[----:B------:R-:W-:Y:S06]  /*30c0*/  BRA `(.L_x_3265) ;  /* 0x0000000000b47947 */ /* 0x000fec0003800000 */
.L_x_3277:
        /* <DEDUP_REMOVED lines=14> */
.L_x_3291:
[----:B------:R-:W-:Y:S05]  /*31b0*/  BSYNC B0 ;  /* 0x0000000000007941 */ /* 0x000fea0003800000 */
.L_x_3290:
[----:B------:R-:W-:-:S04]  /*31c0*/  F2FP.F16.F32.PACK_AB R0, RZ, R0 ;  /* 0x00000000ff00723e */ /* 0x000fc800000000ff */
[----:B------:R-:W-:Y:S01]  /*31d0*/  PRMT R25, R0, 0x7610, R25 ;  /* 0x0000761000197816 */ /* 0x000fe20000000019 */
[----:B------:R-:W-:Y:S06]  /*31e0*/  BRA `(.L_x_3265) ;  /* 0x00000000006c7947 */ /* 0x000fec0003800000 */
.L_x_3264:
        /* <DEDUP_REMOVED lines=16> */
.L_x_3292:
[----:B------:R-:W-:Y:S01]  /*32f0*/  PRMT R25, RZ, 0x7610, R25 ;  /* 0x00007610ff197816 */ /* 0x000fe20000000019 */
[----:B------:R-:W-:Y:S06]  /*3300*/  BRA `(.L_x_3265) ;  /* 0x0000000000247947 */ /* 0x000fec0003800000 */
.L_x_3289:
[----:B------:R-:W2:Y:S02]  /*3310*/  LDG.E.64 R2, desc[UR36][R2.64] ;  /* 0x0000002402027981 */ /* 0x000ea4000c1e1b00 */
[----:B--2---:R-:W0:Y:S02]  /*3320*/  I2F.U64 R0, R2 ;  /* 0x0000000200007312 */ /* 0x004e240000301000 */
[----:B0-----:R-:W-:-:S04]  /*3330*/  F2FP.F16.F32.PACK_AB R0, RZ, R0 ;  /* 0x00000000ff00723e */ /* 0x001fc800000000ff */
[----:B------:R-:W-:Y:S01]  /*3340*/  PRMT R25, R0, 0x7610, R25 ;  /* 0x0000761000197816 */ /* 0x000fe20000000019 */
[----:B------:R-:W-:Y:S06]  /*3350*/  BRA `(.L_x_3265) ;  /* 0x0000000000107947 */ /* 0x000fec0003800000 */
.L_x_3288:
[----:B------:R-:W2:Y:S02]  /*3360*/  LDG.E R2, desc[UR36][R2.64] ;  /* 0x0000002402027981 */ /* 0x000ea4000c1e1900 */
[----:B--2---:R-:W-:-:S04]  /*3370*/  I2FP.F32.U32 R0, R2 ;  /* 0x0000000200007245 */ /* 0x004fc80000201000 */
[----:B------:R-:W-:-:S04]  /*3380*/  F2FP.F16.F32.PACK_AB R0, RZ, R0 ;  /* 0x00000000ff00723e */ /* 0x000fc800000000ff */
[----:B------:R-:W-:-:S07]  /*3390*/  PRMT R25, R0, 0x7610, R25 ;  /* 0x0000761000197816 */ /* 0x000fce0000000019 */
.L_x_3265:
[----:B------:R-:W-:-:S07]  /*33a0*/  VIADD R19, R19, 0x80 ;  /* 0x0000008013137836 */ /* 0x000fce0000000000 */
.L_x_3259:
[----:B------:R-:W-:Y:S05]  /*33b0*/  BSYNC B6 ;  /* 0x0000000000067941 */ /* 0x000fea0003800000 */
.L_x_3258:
[----:B------:R-:W-:Y:S01]  /*33c0*/  ISETP.GE.AND P0, PT, R19, R16, PT ;  /* 0x000000101300720c */ /* 0x000fe20003f06270 */
[----:B------:R-:W-:-:S12]  /*33d0*/  BSSY B6, `(.L_x_3293) ;  /* 0x000010c000067945 */ /* 0x000fd80003800000 */
[----:B------:R-:W-:Y:S05]  /*33e0*/  @P0 BRA `(.L_x_3294) ;  /* 0x0000001000280947 */ /* 0x000fea0003800000 */
[----:B01----:R-:W0:Y:S01]  /*33f0*/  LDC.64 R2, c[0x0][0x228] ;  /* 0x00008a00ff027b82 */ /* 0x003e220000000a00 */
        /* <DEDUP_REMOVED lines=21> */
.L_x_3298:
[----:B------:R-:W2:Y:S02]  /*3550*/  LDG.E.U8 R2, desc[UR36][R2.64] ;  /* 0x0000002402027981 */ /* 0x000ea4000c1e1100 */
[----:B--2---:R-:W-:-:S04]  /*3560*/  I2FP.F32.U32 R0, R2 ;  /* 0x0000000200007245 */ /* 0x004fc80000201000 */
[----:B------:R-:W-:-:S04]  /*3570*/  F2FP.F16.F32.PACK_AB R0, RZ, R0 ;  /* 0x00000000ff00723e */ /* 0x000fc800000000ff */
[----:B------:R-:W-:Y:S01]  /*3580*/  PRMT R24, R0, 0x7610, R24 ;  /* 0x0000761000187816 */ /* 0x000fe20000000018 */
[----:B------:R-:W-:Y:S06]  /*3590*/  BRA `(.L_x_3294) ;  /* 0x0000000c00bc7947 */ /* 0x000fec0003800000 */
.L_x_3297:
        /* <DEDUP_REMOVED lines=11> */
.L_x_3301:
[----:B------:R-:W2:Y:S02]  /*3650*/  LDG.E R2, desc[UR36][R2.64] ;  /* 0x0000002402027981 */ /* 0x000ea4000c1e1900 */
[----:B--2---:R-:W-:-:S04]  /*3660*/  I2FP.F32.S32 R0, R2 ;  /* 0x0000000200007245 */ /* 0x004fc80000201400 */
[----:B------:R-:W-:-:S04]  /*3670*/  F2FP.F16.F32.PACK_AB R0, RZ, R0 ;  /* 0x00000000ff00723e */ /* 0x000fc800000000ff */
[----:B------:R-:W-:Y:S01]  /*3680*/  PRMT R24, R0, 0x7610, R24 ;  /* 0x0000761000187816 */ /* 0x000fe20000000018 */
[----:B------:R-:W-:Y:S06]  /*3690*/  BRA `(.L_x_3294) ;  /* 0x0000000c007c7947 */ /* 0x000fec0003800000 */
.L_x_3300:
[----:B------:R-:W2:Y:S02]  /*36a0*/  LDG.E.U16 R2, desc[UR36][R2.64] ;  /* 0x0000002402027981 */ /* 0x000ea4000c1e1500 */
[----:B--2---:R-:W0:Y:S02]  /*36b0*/  I2F.S16 R0, R2 ;  /* 0x0000000200007306 */ /* 0x004e240000101400 */
[----:B0-----:R-:W-:-:S04]  /*36c0*/  F2FP.F16.F32.PACK_AB R0, RZ, R0 ;  /* 0x00000000ff00723e */ /* 0x001fc800000000ff */
[----:B------:R-:W-:Y:S01]  /*36d0*/  PRMT R24, R0, 0x7610, R24 ;  /* 0x0000761000187816 */ /* 0x000fe20000000018 */
[----:B------:R-:W-:Y:S06]  /*36e0*/  BRA `(.L_x_3294) ;  /* 0x0000000c00687947 */ /* 0x000fec0003800000 */
.L_x_3296:
        /* <DEDUP_REMOVED lines=9> */
.L_x_3303:
[----:B------:R2:W5:Y:S01]  /*3780*/  LDG.E.U16 R24, desc[UR36][R2.64] ;  /* 0x0000002402187981 */ /* 0x000562000c1e1500 */
[----:B------:R-:W-:Y:S05]  /*3790*/  BRA `(.L_x_3294) ;  /* 0x0000000c003c7947 */ /* 0x000fea0003800000 */
.L_x_3302:
        /* <DEDUP_REMOVED lines=9> */
.L_x_3305:
[----:B------:R3:W5:Y:S01]  /*3830*/  LDG.E.U16 R24, desc[UR36][R2.64] ;  /* 0x0000002402187981 */ /* 0x000762000c1e1500 */
[----:B------:R-:W-:Y:S05]  /*3840*/  BRA `(.L_x_3294) ;  /* 0x0000000c00107947 */ /* 0x000fea0003800000 */
.L_x_3304:
        /* <DEDUP_REMOVED lines=9> */
.L_x_3295:
        /* <DEDUP_REMOVED lines=14> */
.L_x_3308:
        /* <DEDUP_REMOVED lines=9> */
.L_x_3307:
        /* <DEDUP_REMOVED lines=28> */
.L_x_3310:
        /* <DEDUP_REMOVED lines=15> */
.L_x_3309:
[----:B------:R-:W2:Y:S02]  /*3d00*/  LDG.E.U16 R0, desc[UR36][R2.64] ;  /* 0x0000002402007981 */ /* 0x000ea4000c1e1500 */
[----:B--2---:R-:W-:-:S05]  /*3d10*/  IMAD.U32 R0, R0, 0x10000, RZ ;  /* 0x0001000000007824 */ /* 0x004fca00078e00ff */
[----:B------:R-:W-:-:S04]  /*3d20*/  F2FP.F16.F32.PACK_AB R0, RZ, R0 ;  /* 0x00000000ff00723e */ /* 0x000fc800000000ff */
[----:B------:R-:W-:Y:S01]  /*3d30*/  PRMT R24, R0, 0x7610, R24 ;  /* 0x0000761000187816 */ /* 0x000fe20000000018 */
[----:B------:R-:W-:Y:S06]  /*3d40*/  BRA `(.L_x_3294) ;  /* 0x0000000400d07947 */ /* 0x000fec0003800000 */
.L_x_3306:
        /* <DEDUP_REMOVED lines=13> */
.L_x_3313:
        /* <DEDUP_REMOVED lines=21> */
.L_x_3317:
[----:B------:R-:W-:Y:S05]  /*3f70*/  BSYNC B1 ;  /* 0x0000000000017941 */ /* 0x000fea0003800000 */
.L_x_3316:
[----:B------:R-:W-:Y:S01]  /*3f80*/  LEA R3, R0, 0x3b800000, 0x17 ;  /* 0x3b80000000037811 */ /* 0x000fe200078eb8ff */
[----:B------:R-:W-:-:S05]  /*3f90*/  IMAD.SHL.U32 R0, R2, 0x100000, RZ ;  /* 0x0010000002007824 */ /* 0x000fca00078e00ff */
[----:B------:R-:W-:-:S07]  /*3fa0*/  LOP3.LUT R0, R3, R0, R4, 0xfe, !PT ;  /* 0x0000000003007212 */ /* 0x000fce00078efe04 */
.L_x_3315:
[----:B------:R-:W-:Y:S05]  /*3fb0*/  BSYNC B0 ;  /* 0x0000000000007941 */ /* 0x000fea0003800000 */
.L_x_3314:
[----:B------:R-:W-:-:S04]  /*3fc0*/  F2FP.F16.F32.PACK_AB R0, RZ, R0 ;  /* 0x00000000ff00723e */ /* 0x000fc800000000ff */
[----:B------:R-:W-:Y:S01]  /*3fd0*/  PRMT R24, R0, 0x7610, R24 ;  /* 0x0000761000187816 */ /* 0x000fe20000000018 */
[----:B------:R-:W-:Y:S06]  /*3fe0*/  BRA `(.L_x_3294) ;  /* 0x0000000400287947 */ /* 0x000fec0003800000 */
.L_x_3312:
        /* <DEDUP_REMOVED lines=21> */
.L_x_3321:
[----:B------:R-:W-:Y:S05]  /*4140*/  BSYNC B1 ;  /* 0x0000000000017941 */ /* 0x000fea0003800000 */
.L_x_3320:
[----:B------:R-:W-:Y:S01]  /*4150*/  LEA R3, R0, 0x37800000, 0x17 ;  /* 0x3780000000037811 */ /* 0x000fe200078eb8ff */
[----:B------:R-:W-:-:S05]  /*4160*/  IMAD.SHL.U32 R0, R2, 0x200000, RZ ;  /* 0x0020000002007824 */ /* 0x000fca00078e00ff */
[----:B------:R-:W-:-:S07]  /*4170*/  LOP3.LUT R0, R3, R0, R4, 0xfe, !PT ;  /* 0x0000000003007212 */ /* 0x000fce00078efe04 */
.L_x_3319:
[----:B------:R-:W-:Y:S05]  /*4180*/  BSYNC B0 ;  /* 0x0000000000007941 */ /* 0x000fea0003800000 */
.L_x_3318:
[----:B------:R-:W-:-:S04]  /*4190*/  F2FP.F16.F32.PACK_AB R0, RZ, R0 ;  /* 0x00000000ff00723e */ /* 0x000fc800000000ff */
[----:B------:R-:W-:Y:S01]  /*41a0*/  PRMT R24, R0, 0x7610, R24 ;  /* 0x0000761000187816 */ /* 0x000fe20000000018 */
[----:B------:R-:W-:Y:S06]  /*41b0*/  BRA `(.L_x_3294) ;  /* 0x0000000000b47947 */ /* 0x000fec0003800000 */
.L_x_3311:
        /* <DEDUP_REMOVED lines=14> */
.L_x_3325:
[----:B------:R-:W-:Y:S05]  /*42a0*/  BSYNC B0 ;  /* 0x0000000000007941 */ /* 0x000fea0003800000 */
.L_x_3324:
[----:B------:R-:W-:-:S04]  /*42b0*/  F2FP.F16.F32.PACK_AB R0, RZ, R0 ;  /* 0x00000000ff00723e */ /* 0x000fc800000000ff */
[----:B------:R-:W-:Y:S01]  /*42c0*/  PRMT R24, R0, 0x7610, R24 ;  /* 0x0000761000187816 */ /* 0x000fe20000000018 */
[----:B------:R-:W-:Y:S06]  /*42d0*/  BRA `(.L_x_3294) ;  /* 0x00000000006c7947 */ /* 0x000fec0003800000 */
.L_x_3299:
        /* <DEDUP_REMOVED lines=16> */
.L_x_3326:
[----:B------:R-:W-:Y:S01]  /*43e0*/  PRMT R24, RZ, 0x7610, R24 ;  /* 0x00007610ff187816 */ /* 0x000fe20000000018 */
[----:B------:R-:W-:Y:S06]  /*43f0*/  BRA `(.L_x_3294) ;  /* 0x0000000000247947 */ /* 0x000fec0003800000 */
.L_x_3323:
[----:B------:R-:W2:Y:S02]  /*4400*/  LDG.E.64 R2, desc[UR36][R2.64] ;  /* 0x0000002402027981 */ /* 0x000ea4000c1e1b00 */
[----:B--2---:R-:W0:Y:S02]  /*4410*/  I2F.U64 R0, R2 ;  /* 0x0000000200007312 */ /* 0x004e240000301000 */
[----:B0-----:R-:W-:-:S04]  /*4420*/  F2FP.F16.F32.PACK_AB R0, RZ, R0 ;  /* 0x00000000ff00723e */ /* 0x001fc800000000ff */
[----:B------:R-:W-:Y:S01]  /*4430*/  PRMT R24, R0, 0x7610, R24 ;  /* 0x0000761000187816 */ /* 0x000fe20000000018 */
[----:B------:R-:W-:Y:S06]  /*4440*/  BRA `(.L_x_3294) ;  /* 0x0000000000107947 */ /* 0x000fec0003800000 */
.L_x_3322:
[----:B------:R-:W2:Y:S02]  /*4450*/  LDG.E R2, desc[UR36][R2.64] ;  /* 0x0000002402027981 */ /* 0x000ea4000c1e1900 */
[----:B--2---:R-:W-:-:S04]  /*4460*/  I2FP.F32.U32 R0, R2 ;  /* 0x0000000200007245 */ /* 0x004fc80000201000 */
[----:B------:R-:W-:-:S04]  /*4470*/  F2FP.F16.F32.PACK_AB R0, RZ, R0 ;  /* 0x00000000ff00723e */ /* 0x000fc800000000ff */
[----:B------:R-:W-:-:S07]  /*4480*/  PRMT R24, R0, 0x7610, R24 ;  /* 0x0000761000187816 */ /* 0x000fce0000000018 */
.L_x_3294:
[----:B------:R-:W-:Y:S05]  /*4490*/  BSYNC B6 ;  /* 0x0000000000067941 */ /* 0x000fea0003800000 */
.L_x_3293:
[----:B------:R-:W0:Y:S01]  /*44a0*/  S2R R19, SR_TID.X ;  /* 0x0000000000137919 */ /* 0x000e220000002100 */
[----:B------:R-:W4:Y:S01]  /*44b0*/  LDC.U8 R17, c[0x0][0x23c] ;  /* 0x00008f00ff117b82 */ /* 0x000f220000000000 */
[----:B------:R-:W-:Y:S01]  /*44c0*/  BSSY B6, `(.L_x_3327) ;  /* 0x000012a000067945 */ /* 0x000fe20003800000 */
[C---:B0123--:R-:W-:Y:S01]  /*44d0*/  VIADD R3, R19.reuse, 0x100 ;  /* 0x0000010013037836 */ /* 0x04ffe20000000000 */
[CC--:B------:R-:W-:Y:S01]  /*44e0*/  ISETP.GE.AND P3, PT, R19.reuse, R16.reuse, PT ;  /* 0x000000101300720c */ /* 0x0c0fe20003f66270 */
[C---:B------:R-:W-:Y:S02]  /*44f0*/  VIADD R5, R19.reuse, 0x180 ;  /* 0x0000018013057836 */ /* 0x040fe40000000000 */
[----:B------:R-:W-:Y:S01]  /*4500*/  VIADD R27, R19, 0x80 ;  /* 0x00000080131b7836 */ /* 0x000fe20000000000 */
[-C--:B------:R-:W-:Y:S02]  /*4510*/  ISETP.GE.AND P1, PT, R3, R16.reuse, PT ;  /* 0x000000100300720c */ /* 0x080fe40003f26270 */
[----:B------:R-:W-:-:S02]  /*4520*/  ISETP.GE.AND P2, PT, R5, R16, PT ;  /* 0x000000100500720c */ /* 0x000fc40003f46270 */
[----:B------:R-:W-:-:S05]  /*4530*/  ISETP.GE.AND P0, PT, R27, R16, PT ;  /* 0x000000101b00720c */ /* 0x000fca0003f06270 */
[----:B------:R-:W0:Y:S01]  /*4540*/  @!P3 LDC R5, c[0x0][0x218] ;  /* 0x00008600ff05bb82 */ /* 0x000e220000000800 */
[----:B-----5:R-:W-:-:S03]  /*4550*/  @!P3 HADD2.F32 R2, -RZ, R22.H0_H0 ;  /* 0x20000016ff02b230 */ /* 0x020fc60000004100 */
[----:B------:R-:W-:Y:S02]  /*4560*/  @!P1 HADD2.F32 R25, -RZ, R25.H0_H0 ;  /* 0x20000019ff199230 */ /* 0x000fe40000004100 */
[----:B------:R-:W-:Y:S02]  /*4570*/  @!P2 HADD2.F32 R4, -RZ, R24.H0_H0 ;  /* 0x20000018ff04a230 */ /* 0x000fe40000004100 */
[----:B------:R-:W1:Y:S01]  /*4580*/  @!P1 LDC R8, c[0x0][0x218] ;  /* 0x00008600ff089b82 */ /* 0x000e620000000800 */
[----:B------:R-:W-:-:S07]  /*4590*/  @!P0 HADD2.F32 R3, -RZ, R23.H0_H0 ;  /* 0x20000017ff038230 */ /* 0x000fce0000004100 */
[----:B------:R-:W2:Y:S08]  /*45a0*/  @!P2 LDC R7, c[0x0][0x218] ;  /* 0x00008600ff07ab82 */ /* 0x000eb00000000800 */
[----:B------:R-:W3:Y:S01]  /*45b0*/  @!P0 LDC R6, c[0x0][0x218] ;  /* 0x00008600ff068b82 */ /* 0x000ee20000000800 */
[----:B0-----:R-:W-:-:S05]  /*45c0*/  @!P3 FMUL.FTZ R2, R2, R5 ;  /* 0x000000050202b220 */ /* 0x001fca0000410000 */
[----:B------:R-:W-:Y:S01]  /*45d0*/  @!P3 F2FP.F16.F32.PACK_AB R0, RZ, R2 ;  /* 0x00000002ff00b23e */ /* 0x000fe200000000ff */
[----:B-1----:R-:W-:-:S05]  /*45e0*/  @!P1 FMUL.FTZ R25, R25, R8 ;  /* 0x0000000819199220 */ /* 0x002fca0000410000 */
[----:B------:R-:W-:Y:S01]  /*45f0*/  @!P1 F2FP.F16.F32.PACK_AB R23, RZ, R25 ;  /* 0x00000019ff17923e */ /* 0x000fe200000000ff */
[----:B--2---:R-:W-:-:S05]  /*4600*/  @!P2 FMUL.FTZ R4, R4, R7 ;  /* 0x000000070404a220 */ /* 0x004fca0000410000 */
[----:B------:R-:W-:Y:S01]  /*4610*/  @!P2 F2FP.F16.F32.PACK_AB R22, RZ, R4 ;  /* 0x00000004ff16a23e */ /* 0x000fe200000000ff */
[----:B---3--:R-:W-:-:S05]  /*4620*/  @!P0 FMUL.FTZ R3, R3, R6 ;  /* 0x0000000603038220 */ /* 0x008fca0000410000 */
[----:B------:R-:W-:Y:S01]  /*4630*/  @!P0 F2FP.F16.F32.PACK_AB R24, RZ, R3 ;  /* 0x00000003ff18823e */ /* 0x000fe200000000ff */
[----:B----4-:R-:W-:Y:S06]  /*4640*/  @P3 BRA `(.L_x_3328) ;  /* 0x0000001000443947 */ /* 0x010fec0003800000 */
        /* <DEDUP_REMOVED lines=18> */
[----:B------:R-:W-:Y:S02]  /*4770*/  HADD2.F32 R0, -RZ, R0.H0_H0 ;  /* 0x20000000ff007230 */ /* 0x000fe40000004100 */
[----:B------:R-:W-:Y:S02]  /*4780*/  IMAD.MOV.U32 R19, RZ, RZ, R27 ;  /* 0x000000ffff137224 */ /* 0x000fe400078e001b */
[----:B------:R-:W0:Y:S02]  /*4790*/  F2I.FTZ.TRUNC.NTZ R5, R0 ;  /* 0x0000000000057305 */ /* 0x000e24000021f100 */
[----:B0-----:R0:W-:Y:S01]  /*47a0*/  STG.E.U8 desc[UR36][R2.64], R5 ;  /* 0x0000000502007986 */ /* 0x0011e2000c101124 */
[----:B------:R-:W-:Y:S05]  /*47b0*/  BRA `(.L_x_3328) ;  /* 0x0000000c00e87947 */ /* 0x000fea0003800000 */
.L_x_3332:
[----:B------:R-:W-:Y:S02]  /*47c0*/  HADD2.F32 R5, -RZ, R0.H0_H0 ;  /* 0x20000000ff057230 */ /* 0x000fe40000004100 */
[----:B------:R-:W-:-:S04]  /*47d0*/  IMAD.MOV.U32 R19, RZ, RZ, R27 ;  /* 0x000000ffff137224 */ /* 0x000fc800078e001b */
[----:B------:R-:W0:Y:S02]  /*47e0*/  F2I.S64.TRUNC R4, R5 ;  /* 0x0000000500047311 */ /* 0x000e24000020d900 */
[----:B0-----:R0:W-:Y:S01]  /*47f0*/  STG.E.U8 desc[UR36][R2.64], R4 ;  /* 0x0000000402007986 */ /* 0x0011e2000c101124 */
[----:B------:R-:W-:Y:S05]  /*4800*/  BRA `(.L_x_3328) ;  /* 0x0000000c00d47947 */ /* 0x000fea0003800000 */
.L_x_3331:
[----:B------:R-:W-:-:S13]  /*4810*/  ISETP.NE.AND P0, PT, R4, 0x2, PT ;  /* 0x000000020400780c */ /* 0x000fda0003f05270 */
[----:B------:R-:W-:Y:S05]  /*4820*/  @!P0 BRA `(.L_x_3334) ;  /* 0x0000000000388947 */ /* 0x000fea0003800000 */
[----:B------:R-:W-:-:S13]  /*4830*/  ISETP.NE.AND P0, PT, R4, 0x3, PT ;  /* 0x000000030400780c */ /* 0x000fda0003f05270 */
[----:B------:R-:W-:Y:S05]  /*4840*/  @!P0 BRA `(.L_x_3335) ;  /* 0x00000000001c8947 */ /* 0x000fea0003800000 */
[----:B------:R-:W-:-:S13]  /*4850*/  ISETP.NE.AND P0, PT, R4, 0x4, PT ;  /* 0x000000040400780c */ /* 0x000fda0003f05270 */
[----:B------:R-:W-:Y:S05]  /*4860*/  @P0 BRA `(.L_x_3333) ;  /* 0x0000000c00500947 */ /* 0x000fea0003800000 */
[----:B------:R-:W-:Y:S02]  /*4870*/  HADD2.F32 R4, -RZ, R0.H0_H0 ;  /* 0x20000000ff047230 */ /* 0x000fe40000004100 */
[----:B------:R-:W-:-:S04]  /*4880*/  IMAD.MOV.U32 R19, RZ, RZ, R27 ;  /* 0x000000ffff137224 */ /* 0x000fc800078e001b */
[----:B------:R-:W0:Y:S02]  /*4890*/  F2I.S64.TRUNC R4, R4 ;  /* 0x0000000400047311 */ /* 0x000e24000020d900 */
[----:B0-----:R0:W-:Y:S01]  /*48a0*/  STG.E.64 desc[UR36][R2.64], R4 ;  /* 0x0000000402007986 */ /* 0x0011e2000c101b24 */
[----:B------:R-:W-:Y:S05]  /*48b0*/  BRA `(.L_x_3328) ;  /* 0x0000000c00a87947 */ /* 0x000fea0003800000 */
.L_x_3335:
[----:B------:R-:W-:Y:S02]  /*48c0*/  HADD2.F32 R0, -RZ, R0.H0_H0 ;  /* 0x20000000ff007230 */ /* 0x000fe40000004100 */
[----:B------:R-:W-:Y:S02]  /*48d0*/  IMAD.MOV.U32 R19, RZ, RZ, R27 ;  /* 0x000000ffff137224 */ /* 0x000fe400078e001b */
[----:B------:R-:W0:Y:S02]  /*48e0*/  F2I.FTZ.TRUNC.NTZ R5, R0 ;  /* 0x0000000000057305 */ /* 0x000e24000021f100 */
[----:B0-----:R0:W-:Y:S01]  /*48f0*/  STG.E desc[UR36][R2.64], R5 ;  /* 0x0000000502007986 */ /* 0x0011e2000c101924 */
[----:B------:R-:W-:Y:S05]  /*4900*/  BRA `(.L_x_3328) ;  /* 0x0000000c00947947 */ /* 0x000fea0003800000 */
.L_x_3334:
[----:B------:R-:W-:Y:S02]  /*4910*/  HADD2.F32 R0, -RZ, R0.H0_H0 ;  /* 0x20000000ff007230 */ /* 0x000fe40000004100 */
[----:B------:R-:W-:Y:S02]  /*4920*/  IMAD.MOV.U32 R19, RZ, RZ, R27 ;  /* 0x000000ffff137224 */ /* 0x000fe400078e001b */
[----:B------:R-:W0:Y:S02]  /*4930*/  F2I.FTZ.TRUNC.NTZ R5, R0 ;  /* 0x0000000000057305 */ /* 0x000e24000021f100 */
[----:B0-----:R0:W-:Y:S01]  /*4940*/  STG.E.U16 desc[UR36][R2.64], R5 ;  /* 0x0000000502007986 */ /* 0x0011e2000c101524 */
[----:B------:R-:W-:Y:S05]  /*4950*/  BRA `(.L_x_3328) ;  /* 0x0000000c00807947 */ /* 0x000fea0003800000 */
.L_x_3330:
[----:B------:R-:W-:-:S13]  /*4960*/  ISETP.GT.AND P0, PT, R4, 0x6, PT ;  /* 0x000000060400780c */ /* 0x000fda0003f04270 */
[----:B------:R-:W-:Y:S05]  /*4970*/  @P0 BRA `(.L_x_3336) ;  /* 0x00000000002c0947 */ /* 0x000fea0003800000 */
[----:B------:R-:W-:-:S13]  /*4980*/  ISETP.NE.AND P0, PT, R4, 0x5, PT ;  /* 0x000000050400780c */ /* 0x000fda0003f05270 */
[----:B------:R-:W-:Y:S05]  /*4990*/  @!P0 BRA `(.L_x_3337) ;  /* 0x0000000000188947 */ /* 0x000fea0003800000 */
[----:B------:R-:W-:-:S13]  /*49a0*/  ISETP.NE.AND P0, PT, R4, 0x6, PT ;  /* 0x000000060400780c */ /* 0x000fda0003f05270 */
[----:B------:R-:W-:Y:S05]  /*49b0*/  @P0 BRA `(.L_x_3333) ;  /* 0x0000000800fc0947 */ /* 0x000fea0003800000 */
[----:B------:R-:W-:Y:S02]  /*49c0*/  HADD2.F32 R5, -RZ, R0.H0_H0 ;  /* 0x20000000ff057230 */ /* 0x000fe40000004100 */
[----:B------:R-:W-:-:S03]  /*49d0*/  IMAD.MOV.U32 R19, RZ, RZ, R27 ;  /* 0x000000ffff137224 */ /* 0x000fc600078e001b */
[----:B------:R0:W-:Y:S01]  /*49e0*/  STG.E desc[UR36][R2.64], R5 ;  /* 0x0000000502007986 */ /* 0x0001e2000c101924 */
[----:B------:R-:W-:Y:S05]  /*49f0*/  BRA `(.L_x_3328) ;  /* 0x0000000c00587947 */ /* 0x000fea0003800000 */
.L_x_3337:
[----:B------:R0:W-:Y:S01]  /*4a00*/  STG.E.U16 desc[UR36][R2.64], R0 ;  /* 0x0000000002007986 */ /* 0x0001e2000c101524 */
[----:B------:R-:W-:Y:S01]  /*4a10*/  IMAD.MOV.U32 R19, RZ, RZ, R27 ;  /* 0x000000ffff137224 */ /* 0x000fe200078e001b */
[----:B------:R-:W-:Y:S06]  /*4a20*/  BRA `(.L_x_3328) ;  /* 0x0000000c004c7947 */ /* 0x000fec0003800000 */
.L_x_3336:
[----:B------:R-:W-:-:S13]  /*4a30*/  ISETP.NE.AND P0, PT, R4, 0x7, PT ;  /* 0x000000070400780c */ /* 0x000fda0003f05270 */
[----:B------:R-:W-:Y:S05]  /*4a40*/  @!P0 BRA `(.L_x_3338) ;  /* 0x00000000003c8947 */ /* 0x000fea0003800000 */
[----:B------:R-:W-:-:S13]  /*4a50*/  ISETP.NE.AND P0, PT, R4, 0x8, PT ;  /* 0x000000080400780c */ /* 0x000fda0003f05270 */
[----:B------:R-:W-:Y:S05]  /*4a60*/  @!P0 BRA `(.L_x_3339) ;  /* 0x00000000001c8947 */ /* 0x000fea0003800000 */
[----:B------:R-:W-:-:S13]  /*4a70*/  ISETP.NE.AND P0, PT, R4, 0x9, PT ;  /* 0x000000090400780c */ /* 0x000fda0003f05270 */
[----:B------:R-:W-:Y:S05]  /*4a80*/  @P0 BRA `(.L_x_3333) ;  /* 0x0000000800c80947 */ /* 0x000fea0003800000 */
[----:B------:R-:W-:Y:S02]  /*4a90*/  HADD2.F32 R4, -RZ, R0.H0_H0 ;  /* 0x20000000ff047230 */ /* 0x000fe40000004100 */
[----:B------:R-:W-:Y:S02]  /*4aa0*/  IMAD.MOV.U32 R5, RZ, RZ, RZ ;  /* 0x000000ffff057224 */ /* 0x000fe400078e00ff */
[----:B------:R-:W-:-:S03]  /*4ab0*/  IMAD.MOV.U32 R19, RZ, RZ, R27 ;  /* 0x000000ffff137224 */ /* 0x000fc600078e001b */
[----:B------:R0:W-:Y:S01]  /*4ac0*/  STG.E.64 desc[UR36][R2.64], R4 ;  /* 0x0000000402007986 */ /* 0x0001e2000c101b24 */
[----:B------:R-:W-:Y:S05]  /*4ad0*/  BRA `(.L_x_3328) ;  /* 0x0000000c00207947 */ /* 0x000fea0003800000 */
.L_x_3339:
[----:B------:R-:W-:Y:S02]  /*4ae0*/  HADD2.F32 R0, -RZ, R0.H0_H0 ;  /* 0x20000000ff007230 */ /* 0x000fe40000004100 */
[----:B------:R-:W-:-:S03]  /*4af0*/  IMAD.MOV.U32 R19, RZ, RZ, R27 ;  /* 0x000000ffff137224 */ /* 0x000fc600078e001b */
[----:B------:R-:W-:-:S04]  /*4b00*/  F2FP.F16.F32.PACK_AB R0, RZ, R0 ;  /* 0x00000000ff00723e */ /* 0x000fc800000000ff */
[----:B------:R-:W-:-:S05]  /*4b10*/  PRMT R0, R0, 0x5410, RZ ;  /* 0x0000541000007816 */ /* 0x000fca00000000ff */
[----:B------:R0:W-:Y:S01]  /*4b20*/  STG.E desc[UR36][R2.64], R0 ;  /* 0x0000000002007986 */ /* 0x0001e2000c101924 */
[----:B------:R-:W-:Y:S05]  /*4b30*/  BRA `(.L_x_3328) ;  /* 0x0000000c00087947 */ /* 0x000fea0003800000 */
.L_x_3338:
[----:B------:R-:W-:Y:S02]  /*4b40*/  HADD2.F32 R4, -RZ, R0.H0_H0 ;  /* 0x20000000ff047230 */ /* 0x000fe40000004100 */
[----:B------:R-:W-:-:S03]  /*4b50*/  IMAD.MOV.U32 R19, RZ, RZ, R27 ;  /* 0x000000ffff137224 */ /* 0x000fc600078e001b */
[----:B------:R-:W-:-:S06]  /*4b60*/  FMUL.FTZ R4, R4, 1 ;  /* 0x3f80000004047820 */ /* 0x000fcc0000410000 */
[----:B------:R-:W0:Y:S02]  /*4b70*/  F2F.F64.F32 R4, R4 ;  /* 0x0000000400047310 */ /* 0x000e240000201800 */
[----:B0-----:R0:W-:Y:S01]  /*4b80*/  STG.E.64 desc[UR36][R2.64], R4 ;  /* 0x0000000402007986 */ /* 0x0011e2000c101b24 */
[----:B------:R-:W-:Y:S05]  /*4b90*/  BRA `(.L_x_3328) ;  /* 0x0000000800f07947 */ /* 0x000fea0003800000 */
.L_x_3329:
        /* <DEDUP_REMOVED lines=10> */
[----:B------:R-:W-:-:S04]  /*4c40*/  FSETP.NEU.FTZ.AND P0, PT, R0, RZ, PT ;  /* 0x000000ff0000720b */ /* 0x000fc80003f1d000 */
[----:B------:R-:W-:-:S05]  /*4c50*/  SEL R5, RZ, 0x1, !P0 ;  /* 0x00000001ff057807 */ /* 0x000fca0004000000 */
[----:B------:R0:W-:Y:S01]  /*4c60*/  STG.E.U8 desc[UR36][R2.64], R5 ;  /* 0x0000000502007986 */ /* 0x0001e2000c101124 */
[----:B------:R-:W-:Y:S05]  /*4c70*/  BRA `(.L_x_3328) ;  /* 0x0000000800b87947 */ /* 0x000fea0003800000 */
.L_x_3342:
[----:B------:R-:W-:Y:S01]  /*4c80*/  HADD2.F32 R0, -RZ, R0.H0_H0 ;  /* 0x20000000ff007230 */ /* 0x000fe20000004100 */
[----:B------:R-:W-:Y:S01]  /*4c90*/  CS2R R6, SRZ ;  /* 0x0000000000067805 */ /* 0x000fe2000001ff00 */
[----:B------:R-:W-:-:S03]  /*4ca0*/  IMAD.MOV.U32 R19, RZ, RZ, R27 ;  /* 0x000000ffff137224 */ /* 0x000fc600078e001b */
[----:B------:R-:W-:-:S04]  /*4cb0*/  FMUL.FTZ R0, R0, 1 ;  /* 0x3f80000000007820 */ /* 0x000fc80000410000 */
[----:B------:R-:W0:Y:S02]  /*4cc0*/  F2F.F64.F32 R4, R0 ;  /* 0x0000000000047310 */ /* 0x000e240000201800 */
[----:B0-----:R0:W-:Y:S01]  /*4cd0*/  STG.E.128 desc[UR36][R2.64], R4 ;  /* 0x0000000402007986 */ /* 0x0011e2000c101d24 */
[----:B------:R-:W-:Y:S05]  /*4ce0*/  BRA `(.L_x_3328) ;  /* 0x00000008009c7947 */ /* 0x000fea0003800000 */
.L_x_3341:
        /* <DEDUP_REMOVED lines=21> */
.L_x_3346:
[----:B------:R-:W-:Y:S05]  /*4e40*/  BSYNC B0 ;  /* 0x0000000000007941 */ /* 0x000fea0003800000 */
.L_x_3345:
[----:B------:R-:W-:Y:S01]  /*4e50*/  LOP3.LUT R5, R0, R5, RZ, 0xfc, !PT ;  /* 0x0000000500057212 */ /* 0x000fe200078efcff */
[----:B------:R-:W-:-:S04]  /*4e60*/  IMAD.MOV.U32 R19, RZ, RZ, R27 ;  /* 0x000000ffff137224 */ /* 0x000fc800078e001b */
[----:B------:R0:W-:Y:S01]  /*4e70*/  STG.E.U8 desc[UR36][R2.64], R5 ;  /* 0x0000000502007986 */ /* 0x0001e2000c101124 */
[----:B------:R-:W-:Y:S05]  /*4e80*/  BRA `(.L_x_3328) ;  /* 0x0000000800347947 */ /* 0x000fea0003800000 */
.L_x_3344:
        /* <DEDUP_REMOVED lines=13> */
.L_x_3348:
[----:B------:R-:W-:Y:S01]  /*4f60*/  IMAD.MOV.U32 R0, RZ, RZ, 0x7f ;  /* 0x0000007fff007424 */ /* 0x000fe200078e00ff */
[----:B------:R-:W-:-:S04]  /*4f70*/  ISETP.GT.U32.AND P0, PT, R4, 0x7f800000, PT ;  /* 0x7f8000000400780c */ /* 0x000fc80003f04070 */
[----:B------:R-:W-:-:S09]  /*4f80*/  SEL R0, R0, 0x7c, P0 ;  /* 0x0000007c00007807 */ /* 0x000fd20000000000 */
.L_x_3349:
[----:B------:R-:W-:Y:S05]  /*4f90*/  BSYNC B0 ;  /* 0x0000000000007941 */ /* 0x000fea0003800000 */
.L_x_3347:
[----:B------:R-:W-:Y:S01]  /*4fa0*/  LOP3.LUT R4, R5, 0x80000000, RZ, 0xc0, !PT ;  /* 0x8000000005047812 */ /* 0x000fe200078ec0ff */
[----:B------:R-:W-:-:S03]  /*4fb0*/  IMAD.MOV.U32 R19, RZ, RZ, R27 ;  /* 0x000000ffff137224 */ /* 0x000fc600078e001b */
[----:B------:R-:W-:-:S04]  /*4fc0*/  SHF.R.U32.HI R5, RZ, 0x18, R4 ;  /* 0x00000018ff057819 */ /* 0x000fc80000011604 */
[----:B------:R-:W-:-:S05]  /*4fd0*/  LOP3.LUT R5, R0, R5, RZ, 0xfc, !PT ;  /* 0x0000000500057212 */ /* 0x000fca00078efcff */
[----:B------:R0:W-:Y:S01]  /*4fe0*/  STG.E.U8 desc[UR36][R2.64], R5 ;  /* 0x0000000502007986 */ /* 0x0001e2000c101124 */
[----:B------:R-:W-:Y:S05]  /*4ff0*/  BRA `(.L_x_3328) ;  /* 0x0000000400d87947 */ /* 0x000fea0003800000 */
.L_x_3343:
[----:B------:R-:W-:Y:S02]  /*5000*/  HADD2.F32 R0, -RZ, R0.H0_H0 ;  /* 0x20000000ff007230 */ /* 0x000fe40000004100 */
[----:B------:R-:W-:-:S03]  /*5010*/  IMAD.MOV.U32 R19, RZ, RZ, R27 ;  /* 0x000000ffff137224 */ /* 0x000fc600078e001b */
[----:B------:R-:W-:-:S05]  /*5020*/  F2FP.BF16.F32.PACK_AB R0, RZ, R0 ;  /* 0x00000000ff00723e */ /* 0x000fca00000010ff */
[----:B------:R0:W-:Y:S01]  /*5030*/  STG.E.U16 desc[UR36][R2.64], R0 ;  /* 0x0000000002007986 */ /* 0x0001e2000c101524 */
[----:B------:R-:W-:Y:S05]  /*5040*/  BRA `(.L_x_3328) ;  /* 0x0000000400c47947 */ /* 0x000fea0003800000 */
.L_x_3340:
        /* <DEDUP_REMOVED lines=10> */
[----:B------:R-:W0:Y:S02]  /*50f0*/  F2I.FTZ.U32.TRUNC.NTZ R5, R5 ;  /* 0x0000000500057305 */ /* 0x000e24000021f000 */
[----:B0-----:R4:W-:Y:S01]  /*5100*/  STG.E.U16 desc[UR36][R2.64], R5 ;  /* 0x0000000502007986 */ /* 0x0019e2000c101524 */
[----:B------:R-:W-:Y:S05]  /*5110*/  BRA `(.L_x_3328) ;  /* 0x0000000400907947 */ /* 0x000fea0003800000 */
.L_x_3352:
        /* <DEDUP_REMOVED lines=17> */
.L_x_3355:
[----:B------:R-:W-:-:S04]  /*5230*/  LOP3.LUT R0, R7, 0x80000000, RZ, 0xc0, !PT ;  /* 0x8000000007007812 */ /* 0x000fc800078ec0ff */
[----:B------:R-:W-:-:S04]  /*5240*/  SHF.R.U32.HI R5, RZ, 0x18, R0 ;  /* 0x00000018ff057819 */ /* 0x000fc80000011600 */
[----:B------:R-:W-:-:S04]  /*5250*/  LOP3.LUT R4, R4, R5, RZ, 0xfc, !PT ;  /* 0x0000000504047212 */ /* 0x000fc800078efcff */
[----:B------:R-:W-:-:S07]  /*5260*/  PRMT R0, R4, 0x7610, R0 ;  /* 0x0000761004007816 */ /* 0x000fce0000000000 */
.L_x_3354:
[----:B------:R-:W-:Y:S05]  /*5270*/  BSYNC B0 ;  /* 0x0000000000007941 */ /* 0x000fea0003800000 */
.L_x_3353:
[----:B------:R3:W-:Y:S01]  /*5280*/  STG.E.U8 desc[UR36][R2.64], R0 ;  /* 0x0000000002007986 */ /* 0x0007e2000c101124 */
[----:B------:R-:W-:Y:S01]  /*5290*/  IMAD.MOV.U32 R19, RZ, RZ, R27 ;  /* 0x000000ffff137224 */ /* 0x000fe200078e001b */
[----:B------:R-:W-:Y:S06]  /*52a0*/  BRA `(.L_x_3328) ;  /* 0x00000004002c7947 */ /* 0x000fec0003800000 */
.L_x_3351:
        /* <DEDUP_REMOVED lines=17> */
.L_x_3358:
[----:B------:R-:W-:-:S04]  /*53c0*/  LOP3.LUT R0, R7, 0x80000000, RZ, 0xc0, !PT ;  /* 0x8000000007007812 */ /* 0x000fc800078ec0ff */
[----:B------:R-:W-:-:S04]  /*53d0*/  SHF.R.U32.HI R5, RZ, 0x18, R0 ;  /* 0x00000018ff057819 */ /* 0x000fc80000011600 */
[----:B------:R-:W-:-:S04]  /*53e0*/  LOP3.LUT R4, R4, R5, RZ, 0xfc, !PT ;  /* 0x0000000504047212 */ /* 0x000fc800078efcff */
[----:B------:R-:W-:-:S07]  /*53f0*/  PRMT R0, R4, 0x7610, R0 ;  /* 0x0000761004007816 */ /* 0x000fce0000000000 */
.L_x_3357:
[----:B------:R-:W-:Y:S05]  /*5400*/  BSYNC B0 ;  /* 0x0000000000007941 */ /* 0x000fea0003800000 */
.L_x_3356:
[----:B------:R0:W-:Y:S01]  /*5410*/  STG.E.U8 desc[UR36][R2.64], R0 ;  /* 0x0000000002007986 */ /* 0x0001e2000c101124 */
[----:B------:R-:W-:Y:S01]  /*5420*/  IMAD.MOV.U32 R19, RZ, RZ, R27 ;  /* 0x000000ffff137224 */ /* 0x000fe200078e001b */
[----:B------:R-:W-:Y:S06]  /*5430*/  BRA `(.L_x_3328) ;  /* 0x0000000000c87947 */ /* 0x000fec0003800000 */
.L_x_3350:
[----:B------:R-:W-:-:S13]  /*5440*/  ISETP.NE.AND P0, PT, R4, 0x1c, PT ;  /* 0x0000001c0400780c */ /* 0x000fda0003f05270 */
[----:B------:R-:W-:Y:S05]  /*5450*/  @!P0 BRA `(.L_x_3359) ;  /* 0x0000000000b08947 */ /* 0x000fea0003800000 */
[----:B------:R-:W-:-:S13]  /*5460*/  ISETP.NE.AND P0, PT, R4, 0x1d, PT ;  /* 0x0000001d0400780c */ /* 0x000fda0003f05270 */
[----:B------:R-:W-:Y:S05]  /*5470*/  @!P0 BRA `(.L_x_3360) ;  /* 0x0000000000948947 */ /* 0x000fea0003800000 */
[----:B------:R-:W-:-:S13]  /*5480*/  ISETP.NE.AND P0, PT, R4, 0x2c, PT ;  /* 0x0000002c0400780c */ /* 0x000fda0003f05270 */
[----:B------:R-:W-:Y:S05]  /*5490*/  @P0 BRA `(.L_x_3333) ;  /* 0x0000000000440947 */ /* 0x000fea0003800000 */
[----:B------:R-:W-:Y:S02]  /*54a0*/  HADD2.F32 R5, -RZ, R0.H0_H0 ;  /* 0x20000000ff057230 */ /* 0x000fe40000004100 */
        /* <DEDUP_REMOVED lines=16> */
.L_x_3333:
        /* <DEDUP_REMOVED lines=16> */
.L_x_3361:
[----:B------:R-:W-:Y:S01]  /*56b0*/  IMAD.MOV.U32 R19, RZ, RZ, R27 ;  /* 0x000000ffff137224 */ /* 0x000fe200078e001b */
[----:B------:R-:W-:Y:S06]  /*56c0*/  BRA `(.L_x_3328) ;  /* 0x0000000000247947 */ /* 0x000fec0003800000 */
.L_x_3360:
[----:B------:R-:W-:Y:S02]  /*56d0*/  HADD2.F32 R4, -RZ, R0.H0_H0 ;  /* 0x20000000ff047230 */ /* 0x000fe40000004100 */
[----:B------:R-:W-:-:S04]  /*56e0*/  IMAD.MOV.U32 R19, RZ, RZ, R27 ;  /* 0x000000ffff137224 */ /* 0x000fc800078e001b */
[----:B------:R-:W0:Y:S02]  /*56f0*/  F2I.U64.TRUNC R4, R4 ;  /* 0x0000000400047311 */ /* 0x000e24000020d800 */
[----:B0-----:R2:W-:Y:S01]  /*5700*/  STG.E.64 desc[UR36][R2.64], R4 ;  /* 0x0000000402007986 */ /* 0x0015e2000c101b24 */
[----:B------:R-:W-:Y:S05]  /*5710*/  BRA `(.L_x_3328) ;  /* 0x0000000000107947 */ /* 0x000fea0003800000 */
.L_x_3359:
[----:B------:R-:W-:Y:S02]  /*5720*/  HADD2.F32 R0, -RZ, R0.H0_H0 ;  /* 0x20000000ff007230 */ /* 0x000fe40000004100 */
[----:B------:R-:W-:Y:S02]  /*5730*/  IMAD.MOV.U32 R19, RZ, RZ, R27 ;  /* 0x000000ffff137224 */ /* 0x000fe400078e001b */
[----:B------:R-:W0:Y:S02]  /*5740*/  F2I.FTZ.U32.TRUNC.NTZ R5, R0 ;  /* 0x0000000000057305 */ /* 0x000e24000021f000 */
[----:B0-----:R0:W-:Y:S03]  /*5750*/  STG.E desc[UR36][R2.64], R5 ;  /* 0x0000000502007986 */ /* 0x0011e6000c101924 */
.L_x_3328:
[----:B------:R-:W-:Y:S05]  /*5760*/  BSYNC B6 ;  /* 0x0000000000067941 */ /* 0x000fea0003800000 */
.L_x_3327:
[----:B------:R-:W-:Y:S01]  /*5770*/  ISETP.GE.AND P0, PT, R19, R16, PT ;  /* 0x000000101300720c */ /* 0x000fe20003f06270 */
[----:B------:R-:W-:-:S12]  /*5780*/  BSSY B6, `(.L_x_3362) ;  /* 0x00001fc000067945 */ /* 0x000fd80003800000 */
        /* <DEDUP_REMOVED lines=23> */
.L_x_3367:
[----:B------:R-:W-:-:S06]  /*5900*/  HADD2.F32 R5, -RZ, R24.H0_H0 ;  /* 0x20000018ff057230 */ /* 0x000fcc0000004100 */
[----:B------:R-:W0:Y:S02]  /*5910*/  F2I.S64.TRUNC R4, R5 ;  /* 0x0000000500047311 */ /* 0x000e24000020d900 */
[----:B0-----:R0:W-:Y:S01]  /*5920*/  STG.E.U8 desc[UR36][R2.64], R4 ;  /* 0x0000000402007986 */ /* 0x0011e2000c101124 */
[----:B------:R-:W-:Y:S05]  /*5930*/  BRA `(.L_x_3369) ;  /* 0x0000000c00847947 */ /* 0x000fea0003800000 */
.L_x_3366:
        /* <DEDUP_REMOVED lines=10> */
.L_x_3371:
[----:B------:R-:W-:-:S04]  /*59e0*/  HADD2.F32 R24, -RZ, R24.H0_H0 ;  /* 0x20000018ff187230 */ /* 0x000fc80000004100 */
[----:B------:R-:W0:Y:S02]  /*59f0*/  F2I.FTZ.TRUNC.NTZ R5, R24 ;  /* 0x0000001800057305 */ /* 0x000e24000021f100 */
[----:B0-----:R0:W-:Y:S01]  /*5a00*/  STG.E desc[UR36][R2.64], R5 ;  /* 0x0000000502007986 */ /* 0x0011e2000c101924 */
[----:B------:R-:W-:Y:S05]  /*5a10*/  BRA `(.L_x_3369) ;  /* 0x0000000c004c7947 */ /* 0x000fea0003800000 */
.L_x_3370:
[----:B------:R-:W-:-:S04]  /*5a20*/  HADD2.F32 R24, -RZ, R24.H0_H0 ;  /* 0x20000018ff187230 */ /* 0x000fc80000004100 */
[----:B------:R-:W0:Y:S02]  /*5a30*/  F2I.FTZ.TRUNC.NTZ R5, R24 ;  /* 0x0000001800057305 */ /* 0x000e24000021f100 */
[----:B0-----:R0:W-:Y:S01]  /*5a40*/  STG.E.U16 desc[UR36][R2.64], R5 ;  /* 0x0000000502007986 */ /* 0x0011e2000c101524 */
[----:B------:R-:W-:Y:S05]  /*5a50*/  BRA `(.L_x_3369) ;  /* 0x0000000c003c7947 */ /* 0x000fea0003800000 */
.L_x_3365:
        /* <DEDUP_REMOVED lines=9> */
.L_x_3373:
[----:B------:R0:W-:Y:S01]  /*5af0*/  STG.E.U16 desc[UR36][R2.64], R24 ;  /* 0x0000001802007986 */ /* 0x0001e2000c101524 */
[----:B------:R-:W-:Y:S05]  /*5b00*/  BRA `(.L_x_3369) ;  /* 0x0000000c00107947 */ /* 0x000fea0003800000 */
.L_x_3372:
        /* <DEDUP_REMOVED lines=10> */
.L_x_3375:
[----:B------:R-:W-:-:S05]  /*5bb0*/  HADD2.F32 R0, -RZ, R24.H0_H0 ;  /* 0x20000018ff007230 */ /* 0x000fca0000004100 */
[----:B------:R-:W-:-:S04]  /*5bc0*/  F2FP.F16.F32.PACK_AB R0, RZ, R0 ;  /* 0x00000000ff00723e */ /* 0x000fc800000000ff */
[----:B------:R-:W-:-:S05]  /*5bd0*/  PRMT R0, R0, 0x5410, RZ ;  /* 0x0000541000007816 */ /* 0x000fca00000000ff */
[----:B------:R0:W-:Y:S01]  /*5be0*/  STG.E desc[UR36][R2.64], R0 ;  /* 0x0000000002007986 */ /* 0x0001e2000c101924 */
[----:B------:R-:W-:Y:S05]  /*5bf0*/  BRA `(.L_x_3369) ;  /* 0x0000000800d47947 */ /* 0x000fea0003800000 */
.L_x_3374:
[----:B------:R-:W-:-:S05]  /*5c00*/  HADD2.F32 R4, -RZ, R24.H0_H0 ;  /* 0x20000018ff047230 */ /* 0x000fca0000004100 */
[----:B------:R-:W-:-:S06]  /*5c10*/  FMUL.FTZ R4, R4, 1 ;  /* 0x3f80000004047820 */ /* 0x000fcc0000410000 */
[----:B------:R-:W0:Y:S02]  /*5c20*/  F2F.F64.F32 R4, R4 ;  /* 0x0000000400047310 */ /* 0x000e240000201800 */
[----:B0-----:R0:W-:Y:S01]  /*5c30*/  STG.E.64 desc[UR36][R2.64], R4 ;  /* 0x0000000402007986 */ /* 0x0011e2000c101b24 */
[----:B------:R-:W-:Y:S05]  /*5c40*/  BRA `(.L_x_3369) ;  /* 0x0000000800c07947 */ /* 0x000fea0003800000 */
.L_x_3364:
        /* <DEDUP_REMOVED lines=13> */
.L_x_3378:
[----:B------:R-:W-:Y:S01]  /*5d20*/  HADD2.F32 R24, -RZ, R24.H0_H0 ;  /* 0x20000018ff187230 */ /* 0x000fe20000004100 */
[----:B------:R-:W-:-:S04]  /*5d30*/  CS2R R6, SRZ ;  /* 0x0000000000067805 */ /* 0x000fc8000001ff00 */
[----:B------:R-:W-:-:S06]  /*5d40*/  FMUL.FTZ R4, R24, 1 ;  /* 0x3f80000018047820 */ /* 0x000fcc0000410000 */
[----:B------:R-:W0:Y:S02]  /*5d50*/  F2F.F64.F32 R4, R4 ;  /* 0x0000000400047310 */ /* 0x000e240000201800 */
[----:B0-----:R0:W-:Y:S01]  /*5d60*/  STG.E.128 desc[UR36][R2.64], R4 ;  /* 0x0000000402007986 */ /* 0x0011e2000c101d24 */
[----:B------:R-:W-:Y:S05]  /*5d70*/  BRA `(.L_x_3369) ;  /* 0x0000000800747947 */ /* 0x000fea0003800000 */
.L_x_3377:
        /* <DEDUP_REMOVED lines=21> */
.L_x_3382:
[----:B------:R-:W-:Y:S05]  /*5ed0*/  BSYNC B0 ;  /* 0x0000000000007941 */ /* 0x000fea0003800000 */
.L_x_3381:
[----:B------:R-:W-:-:S05]  /*5ee0*/  LOP3.LUT R5, R0, R5, RZ, 0xfc, !PT ;  /* 0x0000000500057212 */ /* 0x000fca00078efcff */
[----:B------:R0:W-:Y:S01]  /*5ef0*/  STG.E.U8 desc[UR36][R2.64], R5 ;  /* 0x0000000502007986 */ /* 0x0001e2000c101124 */
[----:B------:R-:W-:Y:S05]  /*5f00*/  BRA `(.L_x_3369) ;  /* 0x0000000800107947 */ /* 0x000fea0003800000 */
.L_x_3380:
        /* <DEDUP_REMOVED lines=13> */
.L_x_3384:
[----:B------:R-:W-:Y:S01]  /*5fe0*/  IMAD.MOV.U32 R0, RZ, RZ, 0x7f ;  /* 0x0000007fff007424 */ /* 0x000fe200078e00ff */
[----:B------:R-:W-:-:S04]  /*5ff0*/  ISETP.GT.U32.AND P0, PT, R4, 0x7f800000, PT ;  /* 0x7f8000000400780c */ /* 0x000fc80003f04070 */
[----:B------:R-:W-:-:S09]  /*6000*/  SEL R0, R0, 0x7c, P0 ;  /* 0x0000007c00007807 */ /* 0x000fd20000000000 */
.L_x_3385:
[----:B------:R-:W-:Y:S05]  /*6010*/  BSYNC B0 ;  /* 0x0000000000007941 */ /* 0x000fea0003800000 */
.L_x_3383:
[----:B------:R-:W-:-:S04]  /*6020*/  LOP3.LUT R4, R5, 0x80000000, RZ, 0xc0, !PT ;  /* 0x8000000005047812 */ /* 0x000fc800078ec0ff */
[----:B------:R-:W-:-:S04]  /*6030*/  SHF.R.U32.HI R5, RZ, 0x18, R4 ;  /* 0x00000018ff057819 */ /* 0x000fc80000011604 */
[----:B------:R-:W-:-:S05]  /*6040*/  LOP3.LUT R5, R0, R5, RZ, 0xfc, !PT ;  /* 0x0000000500057212 */ /* 0x000fca00078efcff */
[----:B------:R0:W-:Y:S01]  /*6050*/  STG.E.U8 desc[UR36][R2.64], R5 ;  /* 0x0000000502007986 */ /* 0x0001e2000c101124 */
[----:B------:R-:W-:Y:S05]  /*6060*/  BRA `(.L_x_3369) ;  /* 0x0000000400b87947 */ /* 0x000fea0003800000 */
.L_x_3379:
[----:B------:R-:W-:-:S05]  /*6070*/  HADD2.F32 R0, -RZ, R24.H0_H0 ;  /* 0x20000018ff007230 */ /* 0x000fca0000004100 */
[----:B------:R-:W-:-:S05]  /*6080*/  F2FP.BF16.F32.PACK_AB R0, RZ, R0 ;  /* 0x00000000ff00723e */ /* 0x000fca00000010ff */
[----:B------:R0:W-:Y:S01]  /*6090*/  STG.E.U16 desc[UR36][R2.64], R0 ;  /* 0x0000000002007986 */ /* 0x0001e2000c101524 */
[----:B------:R-:W-:Y:S05]  /*60a0*/  BRA `(.L_x_3369) ;  /* 0x0000000400a87947 */ /* 0x000fea0003800000 */
.L_x_3376:
        /* <DEDUP_REMOVED lines=12> */
.L_x_3388:
        /* <DEDUP_REMOVED lines=17> */
.L_x_3391:
[----:B------:R-:W-:-:S04]  /*6280*/  LOP3.LUT R0, R7, 0x80000000, RZ, 0xc0, !PT ;  /* 0x8000000007007812 */ /* 0x000fc800078ec0ff */
[----:B------:R-:W-:-:S04]  /*6290*/  SHF.R.U32.HI R5, RZ, 0x18, R0 ;  /* 0x00000018ff057819 */ /* 0x000fc80000011600 */
[----:B------:R-:W-:-:S04]  /*62a0*/  LOP3.LUT R4, R4, R5, RZ, 0xfc, !PT ;  /* 0x0000000504047212 */ /* 0x000fc800078efcff */
[----:B------:R-:W-:-:S07]  /*62b0*/  PRMT R0, R4, 0x7610, R0 ;  /* 0x0000761004007816 */ /* 0x000fce0000000000 */
.L_x_3390:
[----:B------:R-:W-:Y:S05]  /*62c0*/  BSYNC B0 ;  /* 0x0000000000007941 */ /* 0x000fea0003800000 */
.L_x_3389:
[----:B------:R3:W-:Y:S01]  /*62d0*/  STG.E.U8 desc[UR36][R2.64], R0 ;  /* 0x0000000002007986 */ /* 0x0007e2000c101124 */
[----:B------:R-:W-:Y:S05]  /*62e0*/  BRA `(.L_x_3369) ;  /* 0x0000000400187947 */ /* 0x000fea0003800000 */
.L_x_3387:
        /* <DEDUP_REMOVED lines=17> */
.L_x_3394:
[----:B------:R-:W-:-:S04]  /*6400*/  LOP3.LUT R0, R7, 0x80000000, RZ, 0xc0, !PT ;  /* 0x8000000007007812 */ /* 0x000fc800078ec0ff */
[----:B------:R-:W-:-:S04]  /*6410*/  SHF.R.U32.HI R5, RZ, 0x18, R0 ;  /* 0x00000018ff057819 */ /* 0x000fc80000011600 */
[----:B------:R-:W-:-:S04]  /*6420*/  LOP3.LUT R4, R4, R5, RZ, 0xfc, !PT ;  /* 0x0000000504047212 */ /* 0x000fc800078efcff */
[----:B------:R-:W-:-:S07]  /*6430*/  PRMT R0, R4, 0x7610, R0 ;  /* 0x0000761004007816 */ /* 0x000fce0000000000 */
.L_x_3393:
[----:B------:R-:W-:Y:S05]  /*6440*/  BSYNC B0 ;  /* 0x0000000000007941 */ /* 0x000fea0003800000 */
.L_x_3392:
[----:B------:R0:W-:Y:S01]  /*6450*/  STG.E.U8 desc[UR36][R2.64], R0 ;  /* 0x0000000002007986 */ /* 0x0001e2000c101124 */
[----:B------:R-:W-:Y:S05]  /*6460*/  BRA `(.L_x_3369) ;  /* 0x0000000000b87947 */ /* 0x000fea0003800000 */
.L_x_3386:
        /* <DEDUP_REMOVED lines=22> */
.L_x_3368:
        /* <DEDUP_REMOVED lines=16> */
.L_x_3397:
[----:B------:R-:W-:Y:S05]  /*66d0*/  BRA `(.L_x_3369) ;  /* 0x00000000001c7947 */ /* 0x000fea0003800000 */
.L_x_3396:
[----:B------:R-:W-:-:S06]  /*66e0*/  HADD2.F32 R4, -RZ, R24.H0_H0 ;  /* 0x20000018ff047230 */ /* 0x000fcc0000004100 */
[----:B------:R-:W0:Y:S02]  /*66f0*/  F2I.U64.TRUNC R4, R4 ;  /* 0x0000000400047311 */ /* 0x000e24000020d800 */
[----:B0-----:R2:W-:Y:S01]  /*6700*/  STG.E.64 desc[UR36][R2.64], R4 ;  /* 0x0000000402007986 */ /* 0x0015e2000c101b24 */
[----:B------:R-:W-:Y:S05]  /*6710*/  BRA `(.L_x_3369) ;  /* 0x00000000000c7947 */ /* 0x000fea0003800000 */
.L_x_3395:
[----:B------:R-:W-:-:S04]  /*6720*/  HADD2.F32 R24, -RZ, R24.H0_H0 ;  /* 0x20000018ff187230 */ /* 0x000fc80000004100 */
[----:B------:R-:W0:Y:S02]  /*6730*/  F2I.FTZ.U32.TRUNC.NTZ R5, R24 ;  /* 0x0000001800057305 */ /* 0x000e24000021f000 */
[----:B0-----:R0:W-:Y:S02]  /*6740*/  STG.E desc[UR36][R2.64], R5 ;  /* 0x0000000502007986 */ /* 0x0011e4000c101924 */
.L_x_3369:
        /* <DEDUP_REMOVED lines=21> */
[----:B------:R-:W-:-:S06]  /*68a0*/  HADD2.F32 R23, -RZ, R23.H0_H0 ;  /* 0x20000017ff177230 */ /* 0x000fcc0000004100 */
[----:B------:R-:W0:Y:S02]  /*68b0*/  F2I.FTZ.TRUNC.NTZ R23, R23 ;  /* 0x0000001700177305 */ /* 0x000e24000021f100 */
[----:B0-----:R4:W-:Y:S01]  /*68c0*/  STG.E.U8 desc[UR36][R2.64], R23 ;  /* 0x0000001702007986 */ /* 0x0019e2000c101124 */
[----:B------:R-:W-:Y:S05]  /*68d0*/  BRA `(.L_x_3403) ;  /* 0x0000000c00947947 */ /* 0x000fea0003800000 */
.L_x_3401:
[----:B------:R-:W-:-:S06]  /*68e0*/  HADD2.F32 R5, -RZ, R23.H0_H0 ;  /* 0x20000017ff057230 */ /* 0x000fcc0000004100 */
[----:B------:R-:W0:Y:S02]  /*68f0*/  F2I.S64.TRUNC R4, R5 ;  /* 0x0000000500047311 */ /* 0x000e24000020d900 */
[----:B0-----:R3:W-:Y:S01]  /*6900*/  STG.E.U8 desc[UR36][R2.64], R4 ;  /* 0x0000000402007986 */ /* 0x0017e2000c101124 */
[----:B------:R-:W-:Y:S05]  /*6910*/  BRA `(.L_x_3403) ;  /* 0x0000000c00847947 */ /* 0x000fea0003800000 */
.L_x_3400:
        /* <DEDUP_REMOVED lines=10> */
.L_x_3405:
[----:B------:R-:W-:-:S06]  /*69c0*/  HADD2.F32 R23, -RZ, R23.H0_H0 ;  /* 0x20000017ff177230 */ /* 0x000fcc0000004100 */
[----:B------:R-:W0:Y:S02]  /*69d0*/  F2I.FTZ.TRUNC.NTZ R23, R23 ;  /* 0x0000001700177305 */ /* 0x000e24000021f100 */
[----:B0-----:R2:W-:Y:S01]  /*69e0*/  STG.E desc[UR36][R2.64], R23 ;  /* 0x0000001702007986 */ /* 0x0015e2000c101924 */
[----:B------:R-:W-:Y:S05]  /*69f0*/  BRA `(.L_x_3403) ;  /* 0x0000000c004c7947 */ /* 0x000fea0003800000 */
.L_x_3404:
[----:B------:R-:W-:-:S06]  /*6a00*/  HADD2.F32 R23, -RZ, R23.H0_H0 ;  /* 0x20000017ff177230 */ /* 0x000fcc0000004100 */
[----:B------:R-:W0:Y:S02]  /*6a10*/  F2I.FTZ.TRUNC.NTZ R23, R23 ;  /* 0x0000001700177305 */ /* 0x000e24000021f100 */
[----:B0-----:R0:W-:Y:S01]  /*6a20*/  STG.E.U16 desc[UR36][R2.64], R23 ;  /* 0x0000001702007986 */ /* 0x0011e2000c101524 */
[----:B------:R-:W-:Y:S05]  /*6a30*/  BRA `(.L_x_3403) ;  /* 0x0000000c003c7947 */ /* 0x000fea0003800000 */
.L_x_3399:
        /* <DEDUP_REMOVED lines=9> */
.L_x_3407:
[----:B------:R0:W-:Y:S01]  /*6ad0*/  STG.E.U16 desc[UR36][R2.64], R23 ;  /* 0x0000001702007986 */ /* 0x0001e2000c101524 */
[----:B------:R-:W-:Y:S05]  /*6ae0*/  BRA `(.L_x_3403) ;  /* 0x0000000c00107947 */ /* 0x000fea0003800000 */
.L_x_3406:
        /* <DEDUP_REMOVED lines=10> */
.L_x_3409:
[----:B------:R-:W-:-:S05]  /*6b90*/  HADD2.F32 R0, -RZ, R23.H0_H0 ;  /* 0x20000017ff007230 */ /* 0x000fca0000004100 */
[----:B------:R-:W-:-:S04]  /*6ba0*/  F2FP.F16.F32.PACK_AB R0, RZ, R0 ;  /* 0x00000000ff00723e */ /* 0x000fc800000000ff */
[----:B------:R-:W-:-:S05]  /*6bb0*/  PRMT R0, R0, 0x5410, RZ ;  /* 0x0000541000007816 */ /* 0x000fca00000000ff */
[----:B------:R0:W-:Y:S01]  /*6bc0*/  STG.E desc[UR36][R2.64], R0 ;  /* 0x0000000002007986 */ /* 0x0001e2000c101924 */
[----:B------:R-:W-:Y:S05]  /*6bd0*/  BRA `(.L_x_3403) ;  /* 0x0000000800d47947 */ /* 0x000fea0003800000 */
.L_x_3408:
[----:B------:R-:W-:-:S05]  /*6be0*/  HADD2.F32 R4, -RZ, R23.H0_H0 ;  /* 0x20000017ff047230 */ /* 0x000fca0000004100 */
[----:B------:R-:W-:-:S06]  /*6bf0*/  FMUL.FTZ R4, R4, 1 ;  /* 0x3f80000004047820 */ /* 0x000fcc0000410000 */
[----:B------:R-:W0:Y:S02]  /*6c00*/  F2F.F64.F32 R4, R4 ;  /* 0x0000000400047310 */ /* 0x000e240000201800 */
[----:B0-----:R0:W-:Y:S01]  /*6c10*/  STG.E.64 desc[UR36][R2.64], R4 ;  /* 0x0000000402007986 */ /* 0x0011e2000c101b24 */
[----:B------:R-:W-:Y:S05]  /*6c20*/  BRA `(.L_x_3403) ;  /* 0x0000000800c07947 */ /* 0x000fea0003800000 */
.L_x_3398:
        /* <DEDUP_REMOVED lines=13> */
.L_x_3412:
[----:B------:R-:W-:Y:S01]  /*6d00*/  HADD2.F32 R23, -RZ, R23.H0_H0 ;  /* 0x20000017ff177230 */ /* 0x000fe20000004100 */
[----:B------:R-:W-:-:S04]  /*6d10*/  CS2R R6, SRZ ;  /* 0x0000000000067805 */ /* 0x000fc8000001ff00 */
[----:B------:R-:W-:-:S06]  /*6d20*/  FMUL.FTZ R4, R23, 1 ;  /* 0x3f80000017047820 */ /* 0x000fcc0000410000 */
[----:B------:R-:W0:Y:S02]  /*6d30*/  F2F.F64.F32 R4, R4 ;  /* 0x0000000400047310 */ /* 0x000e240000201800 */
[----:B0-----:R0:W-:Y:S01]  /*6d40*/  STG.E.128 desc[UR36][R2.64], R4 ;  /* 0x0000000402007986 */ /* 0x0011e2000c101d24 */
[----:B------:R-:W-:Y:S05]  /*6d50*/  BRA `(.L_x_3403) ;  /* 0x0000000800747947 */ /* 0x000fea0003800000 */
.L_x_3411:
        /* <DEDUP_REMOVED lines=21> */
.L_x_3416:
[----:B------:R-:W-:Y:S05]  /*6eb0*/  BSYNC B0 ;  /* 0x0000000000007941 */ /* 0x000fea0003800000 */
.L_x_3415:
[----:B------:R-:W-:-:S05]  /*6ec0*/  LOP3.LUT R5, R0, R5, RZ, 0xfc, !PT ;  /* 0x0000000500057212 */ /* 0x000fca00078efcff */
[----:B------:R0:W-:Y:S01]  /*6ed0*/  STG.E.U8 desc[UR36][R2.64], R5 ;  /* 0x0000000502007986 */ /* 0x0001e2000c101124 */
[----:B------:R-:W-:Y:S05]  /*6ee0*/  BRA `(.L_x_3403) ;  /* 0x0000000800107947 */ /* 0x000fea0003800000 */
.L_x_3414:
        /* <DEDUP_REMOVED lines=13> */
.L_x_3418:
[----:B------:R-:W-:Y:S01]  /*6fc0*/  IMAD.MOV.U32 R0, RZ, RZ, 0x7f ;  /* 0x0000007fff007424 */ /* 0x000fe200078e00ff */
[----:B------:R-:W-:-:S04]  /*6fd0*/  ISETP.GT.U32.AND P0, PT, R4, 0x7f800000, PT ;  /* 0x7f8000000400780c */ /* 0x000fc80003f04070 */
[----:B------:R-:W-:-:S09]  /*6fe0*/  SEL R0, R0, 0x7c, P0 ;  /* 0x0000007c00007807 */ /* 0x000fd20000000000 */
.L_x_3419:
[----:B------:R-:W-:Y:S05]  /*6ff0*/  BSYNC B0 ;  /* 0x0000000000007941 */ /* 0x000fea0003800000 */
.L_x_3417:
[----:B------:R-:W-:-:S04]  /*7000*/  LOP3.LUT R4, R23, 0x80000000, RZ, 0xc0, !PT ;  /* 0x8000000017047812 */ /* 0x000fc800078ec0ff */
[----:B------:R-:W-:-:S04]  /*7010*/  SHF.R.U32.HI R5, RZ, 0x18, R4 ;  /* 0x00000018ff057819 */ /* 0x000fc80000011604 */
[----:B------:R-:W-:-:S05]  /*7020*/  LOP3.LUT R5, R0, R5, RZ, 0xfc, !PT ;  /* 0x0000000500057212 */ /* 0x000fca00078efcff */
[----:B------:R0:W-:Y:S01]  /*7030*/  STG.E.U8 desc[UR36][R2.64], R5 ;  /* 0x0000000502007986 */ /* 0x0001e2000c101124 */
[----:B------:R-:W-:Y:S05]  /*7040*/  BRA `(.L_x_3403) ;  /* 0x0000000400b87947 */ /* 0x000fea0003800000 */
.L_x_3413:
[----:B------:R-:W-:-:S05]  /*7050*/  HADD2.F32 R0, -RZ, R23.H0_H0 ;  /* 0x20000017ff007230 */ /* 0x000fca0000004100 */
[----:B------:R-:W-:-:S05]  /*7060*/  F2FP.BF16.F32.PACK_AB R0, RZ, R0 ;  /* 0x00000000ff00723e */ /* 0x000fca00000010ff */
[----:B------:R0:W-:Y:S01]  /*7070*/  STG.E.U16 desc[UR36][R2.64], R0 ;  /* 0x0000000002007986 */ /* 0x0001e2000c101524 */
[----:B------:R-:W-:Y:S05]  /*7080*/  BRA `(.L_x_3403) ;  /* 0x0000000400a87947 */ /* 0x000fea0003800000 */
.L_x_3410:
        /* <DEDUP_REMOVED lines=12> */
.L_x_3422:
        /* <DEDUP_REMOVED lines=17> */
.L_x_3425:
[----:B------:R-:W-:-:S04]  /*7260*/  LOP3.LUT R0, R23, 0x80000000, RZ, 0xc0, !PT ;  /* 0x8000000017007812 */ /* 0x000fc800078ec0ff */
[----:B------:R-:W-:-:S04]  /*7270*/  SHF.R.U32.HI R5, RZ, 0x18, R0 ;  /* 0x00000018ff057819 */ /* 0x000fc80000011600 */
[----:B------:R-:W-:-:S04]  /*7280*/  LOP3.LUT R4, R4, R5, RZ, 0xfc, !PT ;  /* 0x0000000504047212 */ /* 0x000fc800078efcff */
[----:B------:R-:W-:-:S07]  /*7290*/  PRMT R0, R4, 0x7610, R0 ;  /* 0x0000761004007816 */ /* 0x000fce0000000000 */
.L_x_3424:
[----:B------:R-:W-:Y:S05]  /*72a0*/  BSYNC B0 ;  /* 0x0000000000007941 */ /* 0x000fea0003800000 */
.L_x_3423:
[----:B------:R0:W-:Y:S01]  /*72b0*/  STG.E.U8 desc[UR36][R2.64], R0 ;  /* 0x0000000002007986 */ /* 0x0001e2000c101124 */
[----:B------:R-:W-:Y:S05]  /*72c0*/  BRA `(.L_x_3403) ;  /* 0x0000000400187947 */ /* 0x000fea0003800000 */
.L_x_3421:
        /* <DEDUP_REMOVED lines=17> */
.L_x_3428:
[----:B------:R-:W-:-:S04]  /*73e0*/  LOP3.LUT R0, R23, 0x80000000, RZ, 0xc0, !PT ;  /* 0x8000000017007812 */ /* 0x000fc800078ec0ff */
[----:B------:R-:W-:-:S04]  /*73f0*/  SHF.R.U32.HI R5, RZ, 0x18, R0 ;  /* 0x00000018ff057819 */ /* 0x000fc80000011600 */
[----:B------:R-:W-:-:S04]  /*7400*/  LOP3.LUT R4, R4, R5, RZ, 0xfc, !PT ;  /* 0x0000000504047212 */ /* 0x000fc800078efcff */
[----:B------:R-:W-:-:S07]  /*7410*/  PRMT R0, R4, 0x7610, R0 ;  /* 0x0000761004007816 */ /* 0x000fce0000000000 */
.L_x_3427:
[----:B------:R-:W-:Y:S05]  /*7420*/  BSYNC B0 ;  /* 0x0000000000007941 */ /* 0x000fea0003800000 */
.L_x_3426:
[----:B------:R0:W-:Y:S01]  /*7430*/  STG.E.U8 desc[UR36][R2.64], R0 ;  /* 0x0000000002007986 */ /* 0x0001e2000c101124 */
[----:B------:R-:W-:Y:S05]  /*7440*/  BRA `(.L_x_3403) ;  /* 0x0000000000b87947 */ /* 0x000fea0003800000 */
.L_x_3420:
[----:B------:R-:W-:-:S13]  /*7450*/  ISETP.NE.AND P0, PT, R0, 0x1c, PT ;  /* 0x0000001c0000780c */ /* 0x000fda0003f05270 */
[----:B------:R-:W-:Y:S05]  /*7460*/  @!P0 BRA `(.L_x_3429) ;  /* 0x0000000000a48947 */ /* 0x000fea0003800000 */
[----:B------:R-:W-:-:S13]  /*7470*/  ISETP.NE.AND P0, PT, R0, 0x1d, PT ;  /* 0x0000001d0000780c */ /* 0x000fda0003f05270 */
[----:B------:R-:W-:Y:S05]  /*7480*/  @!P0 BRA `(.L_x_3430) ;  /* 0x00000000008c8947 */ /* 0x000fea0003800000 */
[----:B------:R-:W-:-:S13]  /*7490*/  ISETP.NE.AND P0, PT, R0, 0x2c, PT ;  /* 0x0000002c0000780c */ /* 0x000fda0003f05270 */
[----:B------:R-:W-:Y:S05]  /*74a0*/  @P0 BRA `(.L_x_3402) ;  /* 0x0000000000400947 */ /* 0x000fea0003800000 */
[----:B------:R-:W-:Y:S02]  /*74b0*/  HADD2.F32 R23, -RZ, R23.H0_H0 ;  /* 0x20000017ff177230 */ /* 0x000fe40000004100 */
        /* <DEDUP_REMOVED lines=15> */
.L_x_3402:
        /* <DEDUP_REMOVED lines=16> */
.L_x_3431:
[----:B------:R-:W-:Y:S05]  /*76b0*/  BRA `(.L_x_3403) ;  /* 0x00000000001c7947 */ /* 0x000fea0003800000 */
.L_x_3430:
[----:B------:R-:W-:-:S06]  /*76c0*/  HADD2.F32 R4, -RZ, R23.H0_H0 ;  /* 0x20000017ff047230 */ /* 0x000fcc0000004100 */
[----:B------:R-:W0:Y:S02]  /*76d0*/  F2I.U64.TRUNC R4, R4 ;  /* 0x0000000400047311 */ /* 0x000e24000020d800 */
[----:B0-----:R0:W-:Y:S01]  /*76e0*/  STG.E.64 desc[UR36][R2.64], R4 ;  /* 0x0000000402007986 */ /* 0x0011e2000c101b24 */
[----:B------:R-:W-:Y:S05]  /*76f0*/  BRA `(.L_x_3403) ;  /* 0x00000000000c7947 */ /* 0x000fea0003800000 */
.L_x_3429:
[----:B------:R-:W-:-:S06]  /*7700*/  HADD2.F32 R23, -RZ, R23.H0_H0 ;  /* 0x20000017ff177230 */ /* 0x000fcc0000004100 */
[----:B------:R-:W0:Y:S02]  /*7710*/  F2I.FTZ.U32.TRUNC.NTZ R23, R23 ;  /* 0x0000001700177305 */ /* 0x000e24000021f000 */
[----:B0-----:R0:W-:Y:S02]  /*7720*/  STG.E desc[UR36][R2.64], R23 ;  /* 0x0000001702007986 */ /* 0x0011e4000c101924 */
.L_x_3403:
[----:B------:R-:W-:-:S07]  /*7730*/  VIADD R19, R19, 0x80 ;  /* 0x0000008013137836 */ /* 0x000fce0000000000 */
.L_x_3363:
[----:B------:R-:W-:Y:S05]  /*7740*/  BSYNC B6 ;  /* 0x0000000000067941 */ /* 0x000fea0003800000 */
.L_x_3362:
[----:B------:R-:W-:-:S13]  /*7750*/  ISETP.GE.AND P0, PT, R19, R16, PT ;  /* 0x000000101300720c */ /* 0x000fda0003f06270 */
[----:B------:R-:W-:Y:S05]  /*7760*/  @P0 EXIT ;  /* 0x000000000000094d */ /* 0x000fea0003800000 */
[----:B01234-:R-:W0:Y:S01]  /*7770*/  LDC.64 R2, c[0x0][0x220] ;  /* 0x00008800ff027b82 */ /* 0x01fe220000000a00 */
        /* <DEDUP_REMOVED lines=20> */
.L_x_3435:
[----:B------:R-:W-:-:S06]  /*78c0*/  HADD2.F32 R5, -RZ, R22.H0_H0 ;  /* 0x20000016ff057230 */ /* 0x000fcc0000004100 */
[----:B------:R-:W0:Y:S02]  /*78d0*/  F2I.S64.TRUNC R4, R5 ;  /* 0x0000000500047311 */ /* 0x000e24000020d900 */
[----:B0-----:R-:W-:Y:S01]  /*78e0*/  STG.E.U8 desc[UR36][R2.64], R4 ;  /* 0x0000000402007986 */ /* 0x001fe2000c101124 */
[----:B------:R-:W-:Y:S05]  /*78f0*/  EXIT ;  /* 0x000000000000794d */ /* 0x000fea0003800000 */
.L_x_3434:
        /* <DEDUP_REMOVED lines=10> */
.L_x_3438:
[----:B------:R-:W-:-:S04]  /*79a0*/  HADD2.F32 R22, -RZ, R22.H0_H0 ;  /* 0x20000016ff167230 */ /* 0x000fc80000004100 */
[----:B------:R-:W0:Y:S02]  /*79b0*/  F2I.FTZ.TRUNC.NTZ R5, R22 ;  /* 0x0000001600057305 */ /* 0x000e24000021f100 */
[----:B0-----:R-:W-:Y:S01]  /*79c0*/  STG.E desc[UR36][R2.64], R5 ;  /* 0x0000000502007986 */ /* 0x001fe2000c101924 */
[----:B------:R-:W-:Y:S05]  /*79d0*/  EXIT ;  /* 0x000000000000794d */ /* 0x000fea0003800000 */
.L_x_3437:
[----:B------:R-:W-:-:S04]  /*79e0*/  HADD2.F32 R22, -RZ, R22.H0_H0 ;  /* 0x20000016ff167230 */ /* 0x000fc80000004100 */
[----:B------:R-:W0:Y:S02]  /*79f0*/  F2I.FTZ.TRUNC.NTZ R5, R22 ;  /* 0x0000001600057305 */ /* 0x000e24000021f100 */
[----:B0-----:R-:W-:Y:S01]  /*7a00*/  STG.E.U16 desc[UR36][R2.64], R5 ;  /* 0x0000000502007986 */ /* 0x001fe2000c101524 */
[----:B------:R-:W-:Y:S05]  /*7a10*/  EXIT ;  /* 0x000000000000794d */ /* 0x000fea0003800000 */
.L_x_3433:
        /* <DEDUP_REMOVED lines=9> */
.L_x_3440:
[----:B------:R-:W-:Y:S01]  /*7ab0*/  STG.E.U16 desc[UR36][R2.64], R22 ;  /* 0x0000001602007986 */ /* 0x000fe2000c101524 */
[----:B------:R-:W-:Y:S05]  /*7ac0*/  EXIT ;  /* 0x000000000000794d */ /* 0x000fea0003800000 */
.L_x_3439:
        /* <DEDUP_REMOVED lines=10> */
.L_x_3442:
[----:B------:R-:W-:-:S05]  /*7b70*/  HADD2.F32 R0, -RZ, R22.H0_H0 ;  /* 0x20000016ff007230 */ /* 0x000fca0000004100 */
[----:B------:R-:W-:-:S04]  /*7b80*/  F2FP.F16.F32.PACK_AB R0, RZ, R0 ;  /* 0x00000000ff00723e */ /* 0x000fc800000000ff */
[----:B------:R-:W-:-:S05]  /*7b90*/  PRMT R0, R0, 0x5410, RZ ;  /* 0x0000541000007816 */ /* 0x000fca00000000ff */
[----:B------:R-:W-:Y:S01]  /*7ba0*/  STG.E desc[UR36][R2.64], R0 ;  /* 0x0000000002007986 */ /* 0x000fe2000c101924 */
[----:B------:R-:W-:Y:S05]  /*7bb0*/  EXIT ;  /* 0x000000000000794d */ /* 0x000fea0003800000 */
.L_x_3441:
[----:B------:R-:W-:-:S05]  /*7bc0*/  HADD2.F32 R4, -RZ, R22.H0_H0 ;  /* 0x20000016ff047230 */ /* 0x000fca0000004100 */
[----:B------:R-:W-:-:S06]  /*7bd0*/  FMUL.FTZ R4, R4, 1 ;  /* 0x3f80000004047820 */ /* 0x000fcc0000410000 */
[----:B------:R-:W0:Y:S02]  /*7be0*/  F2F.F64.F32 R4, R4 ;  /* 0x0000000400047310 */ /* 0x000e240000201800 */
[----:B0-----:R-:W-:Y:S01]  /*7bf0*/  STG.E.64 desc[UR36][R2.64], R4 ;  /* 0x0000000402007986 */ /* 0x001fe2000c101b24 */
[----:B------:R-:W-:Y:S05]  /*7c00*/  EXIT ;  /* 0x000000000000794d */ /* 0x000fea0003800000 */
.L_x_3432:
        /* <DEDUP_REMOVED lines=13> */
.L_x_3445:
[----:B------:R-:W-:Y:S01]  /*7ce0*/  HADD2.F32 R22, -RZ, R22.H0_H0 ;  /* 0x20000016ff167230 */ /* 0x000fe20000004100 */
[----:B------:R-:W-:-:S04]  /*7cf0*/  CS2R R6, SRZ ;  /* 0x0000000000067805 */ /* 0x000fc8000001ff00 */
[----:B------:R-:W-:-:S06]  /*7d00*/  FMUL.FTZ R4, R22, 1 ;  /* 0x3f80000016047820 */ /* 0x000fcc0000410000 */
[----:B------:R-:W0:Y:S02]  /*7d10*/  F2F.F64.F32 R4, R4 ;  /* 0x0000000400047310 */ /* 0x000e240000201800 */
[----:B0-----:R-:W-:Y:S01]  /*7d20*/  STG.E.128 desc[UR36][R2.64], R4 ;  /* 0x0000000402007986 */ /* 0x001fe2000c101d24 */
[----:B------:R-:W-:Y:S05]  /*7d30*/  EXIT ;  /* 0x000000000000794d */ /* 0x000fea0003800000 */
.L_x_3444:
        /* <DEDUP_REMOVED lines=21> */
.L_x_3449:
[----:B------:R-:W-:Y:S05]  /*7e90*/  BSYNC B0 ;  /* 0x0000000000007941 */ /* 0x000fea0003800000 */
.L_x_3448:
[----:B------:R-:W-:-:S05]  /*7ea0*/  LOP3.LUT R5, R0, R5, RZ, 0xfc, !PT ;  /* 0x0000000500057212 */ /* 0x000fca00078efcff */
[----:B------:R-:W-:Y:S01]  /*7eb0*/  STG.E.U8 desc[UR36][R2.64], R5 ;  /* 0x0000000502007986 */ /* 0x000fe2000c101124 */
[----:B------:R-:W-:Y:S05]  /*7ec0*/  EXIT ;  /* 0x000000000000794d */ /* 0x000fea0003800000 */
.L_x_3447:
        /* <DEDUP_REMOVED lines=13> */
.L_x_3451:
[----:B------:R-:W-:Y:S01]  /*7fa0*/  IMAD.MOV.U32 R0, RZ, RZ, 0x7f ;  /* 0x0000007fff007424 */ /* 0x000fe200078e00ff */
[----:B------:R-:W-:-:S04]  /*7fb0*/  ISETP.GT.U32.AND P0, PT, R4, 0x7f800000, PT ;  /* 0x7f8000000400780c */ /* 0x000fc80003f04070 */
[----:B------:R-:W-:-:S09]  /*7fc0*/  SEL R0, R0, 0x7c, P0 ;  /* 0x0000007c00007807 */ /* 0x000fd20000000000 */
.L_x_3452:
[----:B------:R-:W-:Y:S05]  /*7fd0*/  BSYNC B0 ;  /* 0x0000000000007941 */ /* 0x000fea0003800000 */
.L_x_3450:
[----:B------:R-:W-:-:S04]  /*7fe0*/  LOP3.LUT R4, R5, 0x80000000, RZ, 0xc0, !PT ;  /* 0x8000000005047812 */ /* 0x000fc800078ec0ff */
[----:B------:R-:W-:-:S04]  /*7ff0*/  SHF.R.U32.HI R5, RZ, 0x18, R4 ;  /* 0x00000018ff057819 */ /* 0x000fc80000011604 */
[----:B------:R-:W-:-:S05]  /*8000*/  LOP3.LUT R5, R0, R5, RZ, 0xfc, !PT ;  /* 0x0000000500057212 */ /* 0x000fca00078efcff */
[----:B------:R-:W-:Y:S01]  /*8010*/  STG.E.U8 desc[UR36][R2.64], R5 ;  /* 0x0000000502007986 */ /* 0x000fe2000c101124 */
[----:B------:R-:W-:Y:S05]  /*8020*/  EXIT ;  /* 0x000000000000794d */ /* 0x000fea0003800000 */
.L_x_3446:
[----:B------:R-:W-:-:S05]  /*8030*/  HADD2.F32 R0, -RZ, R22.H0_H0 ;  /* 0x20000016ff007230 */ /* 0x000fca0000004100 */
[----:B------:R-:W-:-:S05]  /*8040*/  F2FP.BF16.F32.PACK_AB R0, RZ, R0 ;  /* 0x00000000ff00723e */ /* 0x000fca00000010ff */
[----:B------:R-:W-:Y:S01]  /*8050*/  STG.E.U16 desc[UR36][R2.64], R0 ;  /* 0x0000000002007986 */ /* 0x000fe2000c101524 */
[----:B------:R-:W-:Y:S05]  /*8060*/  EXIT ;  /* 0x000000000000794d */ /* 0x000fea0003800000 */
.L_x_3443:
        /* <DEDUP_REMOVED lines=12> */
.L_x_3455:
        /* <DEDUP_REMOVED lines=17> */
.L_x_3458:
[----:B------:R-:W-:-:S04]  /*8240*/  LOP3.LUT R0, R7, 0x80000000, RZ, 0xc0, !PT ;  /* 0x8000000007007812 */ /* 0x000fc800078ec0ff */
[----:B------:R-:W-:-:S04]  /*8250*/  SHF.R.U32.HI R5, RZ, 0x18, R0 ;  /* 0x00000018ff057819 */ /* 0x000fc80000011600 */
[----:B------:R-:W-:-:S04]  /*8260*/  LOP3.LUT R4, R4, R5, RZ, 0xfc, !PT ;  /* 0x0000000504047212 */ /* 0x000fc800078efcff */
[----:B------:R-:W-:-:S07]  /*8270*/  PRMT R0, R4, 0x7610, R0 ;  /* 0x0000761004007816 */ /* 0x000fce0000000000 */
.L_x_3457:
[----:B------:R-:W-:Y:S05]  /*8280*/  BSYNC B0 ;  /* 0x0000000000007941 */ /* 0x000fea0003800000 */
.L_x_3456:
[----:B------:R-:W-:Y:S01]  /*8290*/  STG.E.U8 desc[UR36][R2.64], R0 ;  /* 0x0000000002007986 */ /* 0x000fe2000c101124 */
[----:B------:R-:W-:Y:S05]  /*82a0*/  EXIT ;  /* 0x000000000000794d */ /* 0x000fea0003800000 */
.L_x_3454:
        /* <DEDUP_REMOVED lines=17> */
.L_x_3461:
[----:B------:R-:W-:-:S04]  /*83c0*/  LOP3.LUT R0, R7, 0x80000000, RZ, 0xc0, !PT ;  /* 0x8000000007007812 */ /* 0x000fc800078ec0ff */
[----:B------:R-:W-:-:S04]  /*83d0*/  SHF.R.U32.HI R5, RZ, 0x18, R0 ;  /* 0x00000018ff057819 */ /* 0x000fc80000011600 */
[----:B------:R-:W-:-:S04]  /*83e0*/  LOP3.LUT R4, R4, R5, RZ, 0xfc, !PT ;  /* 0x0000000504047212 */ /* 0x000fc800078efcff */
[----:B------:R-:W-:-:S07]  /*83f0*/  PRMT R0, R4, 0x7610, R0 ;  /* 0x0000761004007816 */ /* 0x000fce0000000000 */
.L_x_3460:
[----:B------:R-:W-:Y:S05]  /*8400*/  BSYNC B0 ;  /* 0x0000000000007941 */ /* 0x000fea0003800000 */
.L_x_3459:
[----:B------:R-:W-:Y:S01]  /*8410*/  STG.E.U8 desc[UR36][R2.64], R0 ;  /* 0x0000000002007986 */ /* 0x000fe2000c101124 */
[----:B------:R-:W-:Y:S05]  /*8420*/  EXIT ;  /* 0x000000000000794d */ /* 0x000fea0003800000 */
.L_x_3453:
        /* <DEDUP_REMOVED lines=22> */
.L_x_3436:
        /* <DEDUP_REMOVED lines=16> */
.L_x_3464:
[----:B------:R-:W-:Y:S05]  /*8690*/  EXIT ;  /* 0x000000000000794d */ /* 0x000fea0003800000 */
.L_x_3463:
[----:B------:R-:W-:-:S06]  /*86a0*/  HADD2.F32 R4, -RZ, R22.H0_H0 ;  /* 0x20000016ff047230 */ /* 0x000fcc0000004100 */
[----:B------:R-:W0:Y:S02]  /*86b0*/  F2I.U64.TRUNC R4, R4 ;  /* 0x0000000400047311 */ /* 0x000e24000020d800 */
[----:B0-----:R-:W-:Y:S01]  /*86c0*/  STG.E.64 desc[UR36][R2.64], R4 ;  /* 0x0000000402007986 */ /* 0x001fe2000c101b24 */
[----:B------:R-:W-:Y:S05]  /*86d0*/  EXIT ;  /* 0x000000000000794d */ /* 0x000fea0003800000 */
.L_x_3462:
[----:B------:R-:W-:-:S04]  /*86e0*/  HADD2.F32 R22, -RZ, R22.H0_H0 ;  /* 0x20000016ff167230 */ /* 0x000fc80000004100 */
[----:B------:R-:W0:Y:S02]  /*86f0*/  F2I.FTZ.U32.TRUNC.NTZ R5, R22 ;  /* 0x0000001600057305 */ /* 0x000e24000021f000 */
[----:B0-----:R-:W-:Y:S01]  /*8700*/  STG.E desc[UR36][R2.64], R5 ;  /* 0x0000000502007986 */ /* 0x001fe2000c101924 */
[----:B------:R-:W-:Y:S05]  /*8710*/  EXIT ;  /* 0x000000000000794d */ /* 0x000fea0003800000 */
.L_x_3465:
        /* <DEDUP_REMOVED lines=14> */
.L_x_17235:


//--------------------- .text._ZN2at6native18elementwise_kernelILi128ELi4EZNS0_22gpu_kernel_impl_nocastINS0_13AUnaryFunctorIN3c104HalfES5_S5_NS0_15binary_internal10MulFunctorIfEEEEEEvRNS_18TensorIteratorBaseERKT_EUliE_EEviT1_ --------------------------
	.section	.text._ZN2at6native18elementwise_kernelILi128ELi4EZNS0_22gpu_kernel_impl_nocastINS0_13AUnaryFunctorIN3c104HalfES5_S5_NS0_15binary_internal10MulFunctorIfEEEEEEvRNS_18TensorIteratorBaseERKT_EUliE_EEviT1_,"ax",@progbits
	.align	128
        .global         _ZN2at6native18elementwise_kernelILi128ELi4EZNS0_22gpu_kernel_impl_nocastINS0_13AUnaryFunctorIN3c104HalfES5_S5_NS0_15binary_internal10MulFunctorIfEEEEEEvRNS_18TensorIteratorBaseERKT_EUliE_EEviT1_
        .type           _ZN2at6native18elementwise_kernelILi128ELi4EZNS0_22gpu_kernel_impl_nocastINS0_13AUnaryFunctorIN3c104HalfES5_S5_NS0_15binary_internal10MulFunctorIfEEEEEEvRNS_18TensorIteratorBaseERKT_EUliE_EEviT1_,@function
        .size           _ZN2at6native18elementwise_kernelILi128ELi4EZNS0_22gpu_kernel_impl_nocastINS0_13AUnaryFunctorIN3c104HalfES5_S5_NS0_15binary_internal10MulFunctorIfEEEEEEvRNS_18TensorIteratorBaseERKT_EUliE_EEviT1_,(.L_x_17236 - _ZN2at6native18elementwise_kernelILi128ELi4EZNS0_22gpu_kernel_impl_nocastINS0_13AUnaryFunctorIN3c104HalfES5_S5_NS0_15binary_internal10MulFunctorIfEEEEEEvRNS_18TensorIteratorBaseERKT_EUliE_EEviT1_)
        .other          _ZN2at6native18elementwise_kernelILi128ELi4EZNS0_22gpu_kernel_impl_nocastINS0_13AUnaryFunctorIN3c104HalfES5_S5_NS0_15binary_internal10MulFunctorIfEEEEEEvRNS_18TensorIteratorBaseERKT_EUliE_EEviT1_,@"STO_CUDA_ENTRY STV_DEFAULT"
_ZN2at6native18elementwise_kernelILi128ELi4EZNS0_22gpu_kernel_impl_nocastINS0_13AUnaryFunctorIN3c104HalfES5_S5_NS0_15binary_internal10MulFunctorIfEEEEEEvRNS_18TensorIteratorBaseERKT_EUliE_EEviT1_:
.text._ZN2at6native18elementwise_kernelILi128ELi4EZNS0_22gpu_kernel_impl_nocastINS0_13AUnaryFunctorIN3c104HalfES5_S5_NS0_15binary_internal10MulFunctorIfEEEEEEvRNS_18TensorIteratorBaseERKT_EUliE_EEviT1_:
        /* <DEDUP_REMOVED lines=311> */
.L_x_3468:
[----:B------:R-:W-:Y:S01]  /*1370*/  ULDC.64 UR8, c[0x0][0x418] ;  /* 0x0001060000087ab9 */ /* 0x000fe20000000a00 */
[----:B------:R-:W-:Y:S01]  /*1380*/  ULDC UR7, c[0x0][0x424] ;  /* 0x0001090000077ab9 */ /* 0x000fe20000000800 */
[----:B------:R-:W-:-:S04]  /*1390*/  IADD3 R4, P0, R2, UR8, RZ ;  /* 0x0000000802047c10 */ /* 0x000fc8000ff1e0ff */
[----:B------:R-:W-:Y:S01]  /*13a0*/  IADD3.X R5, RZ, UR9, RZ, P0, !PT ;  /* 0x00000009ff057c10 */ /* 0x000fe200087fe4ff */
[----:B------:R-:W-:-:S04]  /*13b0*/  ULDC.64 UR8, c[0x0][0x410] ;  /* 0x0001040000087ab9 */ /* 0x000fc80000000a00 */
[----:B------:R-:W2:Y:S01]  /*13c0*/  LDG.E.U16 R4, desc[UR4][R4.64] ;  /* 0x0000000404047981 */ /* 0x000ea2000c1e1500 */
[----:B------:R-:W-:Y:S01]  /*13d0*/  IADD3 R0, R0, 0x80, RZ ;  /* 0x0000008000007810 */ /* 0x000fe20007ffe0ff */
[----:B--2---:R-:W-:-:S05]  /*13e0*/  HADD2.F32 R2, -RZ, R4.H0_H0 ;  /* 0x20000004ff027230 */ /* 0x004fca0000004100 */
[----:B------:R-:W-:Y:S01]  /*13f0*/  FMUL.FTZ R6, R2, UR7 ;  /* 0x0000000702067c20 */ /* 0x000fe20008410000 */
[----:B------:R-:W-:-:S04]  /*1400*/  IADD3 R2, P0, R3, UR8, RZ ;  /* 0x0000000803027c10 */ /* 0x000fc8000ff1e0ff */
[----:B------:R-:W-:Y:S02]  /*1410*/  F2FP.F16.F32.PACK_AB R6, RZ, R6 ;  /* 0x00000006ff06723e */ /* 0x000fe400000000ff */
[----:B------:R-:W-:-:S05]  /*1420*/  IADD3.X R3, RZ, UR9, RZ, P0, !PT ;  /* 0x00000009ff037c10 */ /* 0x000fca00087fe4ff */
[----:B------:R0:W-:Y:S02]  /*1430*/  STG.E.U16 desc[UR4][R2.64], R6 ;  /* 0x0000000602007986 */ /* 0x0001e4000c101504 */
.L_x_3467:
[----:B------:R-:W-:Y:S05]  /*1440*/  BSYNC B0 ;  /* 0x0000000000007941 */ /* 0x000fea0003800000 */
.L_x_3466:
        /* <DEDUP_REMOVED lines=8> */
[----:B------:R-:W-:Y:S01]  /*14d0*/  IMAD.MOV.U32 R3, RZ, RZ, R0 ;  /* 0x000000ffff037224 */ /* 0x000fe200078e0000 */
        /* <DEDUP_REMOVED lines=296> */
.L_x_3471:
        /* <DEDUP_REMOVED lines=301> */
[----:B------:R-:W-:-:S03]  /*3a30*/  SHF.R.U32.HI R9, RZ, UR7, R8 ;  /* 0x00000007ff097c19 */ /* 0x000fc60008011608 */
        /* <DEDUP_REMOVED lines=15> */
.L_x_3472:
        /* <DEDUP_REMOVED lines=13> */
.L_x_3470:
[----:B------:R-:W-:Y:S05]  /*3c00*/  BSYNC B0 ;  /* 0x0000000000007941 */ /* 0x000fea0003800000 */
.L_x_3469:
        /* <DEDUP_REMOVED lines=290> */
[----:B------:R-:W-:Y:S01]  /*4e30*/  @P0 MOV R6, RZ ;  /* 0x000000ff00060202 */ /* 0x000fe20000000f00 */
[----:B------:R-:W-:Y:S01]  /*4e40*/  ULDC.64 UR6, c[0x0][0x400] ;  /* 0x0001000000067ab9 */ /* 0x000fe20000000a00 */
[----:B------:R-:W-:-:S05]  /*4e50*/  IADD3 R4, -R7, RZ, RZ ;  /* 0x000000ff07047210 */ /* 0x000fca0007ffe1ff */
[----:B------:R-:W1:Y:S01]  /*4e60*/  @P0 LDC R11, c[0x0][0x33c] ;  /* 0x0000cf00ff0b0b82 */ /* 0x000e620000000800 */
[----:B------:R-:W-:-:S04]  /*4e70*/  IMAD R4, R4, UR8, R5 ;  /* 0x0000000804047c24 */ /* 0x000fc8000f8e0205 */
        /* <DEDUP_REMOVED lines=9> */
.L_x_3473:
[----:B------:R-:W-:Y:S02]  /*4f10*/  ULDC.64 UR6, c[0x0][0x418] ;  /* 0x0001060000067ab9 */ /* 0x000fe40000000a00 */
[----:B------:R-:W-:Y:S01]  /*4f20*/  IADD3 R4, P0, R2, UR6, RZ ;  /* 0x0000000602047c10 */ /* 0x000fe2000ff1e0ff */
[----:B------:R-:W-:-:S03]  /*4f30*/  ULDC UR6, c[0x0][0x424] ;  /* 0x0001090000067ab9 */ /* 0x000fc60000000800 */
[----:B------:R-:W-:-:S05]  /*4f40*/  IADD3.X R5, RZ, UR7, RZ, P0, !PT ;  /* 0x00000007ff057c10 */ /* 0x000fca00087fe4ff */
[----:B------:R-:W2:Y:S02]  /*4f50*/  LDG.E.U16 R4, desc[UR4][R4.64] ;  /* 0x0000000404047981 */ /* 0x000ea4000c1e1500 */
[----:B--2---:R-:W-:-:S05]  /*4f60*/  HADD2.F32 R0, -RZ, R4.H0_H0 ;  /* 0x20000004ff007230 */ /* 0x004fca0000004100 */
[----:B------:R-:W-:Y:S01]  /*4f70*/  FMUL.FTZ R0, R0, UR6 ;  /* 0x0000000600007c20 */ /* 0x000fe20008410000 */
[----:B------:R-:W-:Y:S02]  /*4f80*/  ULDC.64 UR6, c[0x0][0x410] ;  /* 0x0001040000067ab9 */ /* 0x000fe40000000a00 */
[----:B------:R-:W-:Y:S02]  /*4f90*/  IADD3 R2, P0, R3, UR6, RZ ;  /* 0x0000000603027c10 */ /* 0x000fe4000ff1e0ff */
[----:B------:R-:W-:Y:S02]  /*4fa0*/  F2FP.F16.F32.PACK_AB R0, RZ, R0 ;  /* 0x00000000ff00723e */ /* 0x000fe400000000ff */
[----:B------:R-:W-:-:S05]  /*4fb0*/  IADD3.X R3, RZ, UR7, RZ, P0, !PT ;  /* 0x00000007ff037c10 */ /* 0x000fca00087fe4ff */
[----:B------:R-:W-:Y:S01]  /*4fc0*/  STG.E.U16 desc[UR4][R2.64], R0 ;  /* 0x0000000002007986 */ /* 0x000fe2000c101504 */
[----:B------:R-:W-:Y:S05]  /*4fd0*/  EXIT ;  /* 0x000000000000794d */ /* 0x000fea0003800000 */
.L_x_3474:
        /* <DEDUP_REMOVED lines=10> */
.L_x_17236:


//--------------------- .text._ZN2at6native27unrolled_elementwise_kernelINS0_13AUnaryFunctorIN3c104HalfES4_S4_NS0_15binary_internal10MulFunctorIfEEEESt5arrayIPcLm2EELi4E23TrivialOffsetCalculatorILi1EjESD_NS0_6memory15LoadWithoutCastENSE_16StoreWithoutCastEEEviT_T0_T2_T3_T4_T5_ --------------------------
	.section	.text._ZN2at6native27unrolled_elementwise_kernelINS0_13AUnaryFunctorIN3c104HalfES4_S4_NS0_15binary_internal10MulFunctorIfEEEESt5arrayIPcLm2EELi4E23TrivialOffsetCalculatorILi1EjESD_NS0_6memory15LoadWithoutCastENSE_16StoreWithoutCastEEEviT_T0_T2_T3_T4_T5_,"ax",@progbits
	.align	128
        .global         _ZN2at6native27unrolled_elementwise_kernelINS0_13AUnaryFunctorIN3c104HalfES4_S4_NS0_15binary_internal10MulFunctorIfEEEESt5arrayIPcLm2EELi4E23TrivialOffsetCalculatorILi1EjESD_NS0_6memory15LoadWithoutCastENSE_16StoreWithoutCastEEEviT_T0_T2_T3_T4_T5_
        .type           _ZN2at6native27unrolled_elementwise_kernelINS0_13AUnaryFunctorIN3c104HalfES4_S4_NS0_15binary_internal10MulFunctorIfEEEESt5arrayIPcLm2EELi4E23TrivialOffsetCalculatorILi1EjESD_NS0_6memory15LoadWithoutCastENSE_16StoreWithoutCastEEEviT_T0_T2_T3_T4_T5_,@function
        .size           _ZN2at6native27unrolled_elementwise_kernelINS0_13AUnaryFunctorIN3c104HalfES4_S4_NS0_15binary_internal10MulFunctorIfEEEESt5arrayIPcLm2EELi4E23TrivialOffsetCalculatorILi1EjESD_NS0_6memory15LoadWithoutCastENSE_16StoreWithoutCastEEEviT_T0_T2_T3_T4_T5_,(.L_x_17237 - _ZN2at6native27unrolled_elementwise_kernelINS0_13AUnaryFunctorIN3c104HalfES4_S4_NS0_15binary_internal10MulFunctorIfEEEESt5arrayIPcLm2EELi4E23TrivialOffsetCalculatorILi1EjESD_NS0_6memory15LoadWithoutCastENSE_16StoreWithoutCastEEEviT_T0_T2_T3_T4_T5_)
        .other          _ZN2at6native27unrolled_elementwise_kernelINS0_13AUnaryFunctorIN3c104HalfES4_S4_NS0_15binary_internal10MulFunctorIfEEEESt5arrayIPcLm2EELi4E23TrivialOffsetCalculatorILi1EjESD_NS0_6memory15LoadWithoutCastENSE_16StoreWithoutCastEEEviT_T0_T2_T3_T4_T5_,@"STO_CUDA_ENTRY STV_DEFAULT"
_ZN2at6native27unrolled_elementwise_kernelINS0_13AUnaryFunctorIN3c104HalfES4_S4_NS0_15binary_internal10MulFunctorIfEEEESt5arrayIPcLm2EELi4E23TrivialOffsetCalculatorILi1EjESD_NS0_6memory15LoadWithoutCastENSE_16StoreWithoutCastEEEviT_T0_T2_T3_T4_T5_:
.text._ZN2at6native27unrolled_elementwise_kernelINS0_13AUnaryFunctorIN3c104HalfES4_S4_NS0_15binary_internal10MulFunctorIfEEEESt5arrayIPcLm2EELi4E23TrivialOffsetCalculatorILi1EjESD_NS0_6memory15LoadWithoutCastENSE_16StoreWithoutCastEEEviT_T0_T2_T3_T4_T5_:
        /* <DEDUP_REMOVED lines=14> */
[----:B------:R-:W-:Y:S01]  /*00e0*/  @!P1 IADD3 R13, R13, 0x80, RZ ;  /* 0x000000800d0d9810 */ /* 0x000fe20007ffe0ff */
[----:B------:R-:W1:Y:S03]  /*00f0*/  @!P1 LDC.64 R10, c[0x0][0x228] ;  /* 0x00008a00ff0a9b82 */ /* 0x000e660000000a00 */
[----:B------:R-:W-:Y:S01]  /*0100*/  ISETP.GE.AND P3, PT, R13, R2, PT ;  /* 0x000000020d00720c */ /* 0x000fe20003f66270 */
[----:B0-----:R-:W-:-:S05]  /*0110*/  @!P0 IMAD.WIDE.U32 R14, R17, 0x2, R14 ;  /* 0x00000002110e8825 */ /* 0x001fca00078e000e */
[----:B------:R-:W2:Y:S07]  /*0120*/  @!P0 LDG.E.U16 R6, desc[UR4][R14.64] ;  /* 0x000000040e068981 */ /* 0x000eae000c1e1500 */
[----:B------:R-:W0:Y:S01]  /*0130*/  @!P3 LDC.64 R8, c[0x0][0x228] ;  /* 0x00008a00ff08bb82 */ /* 0x000e220000000a00 */
[----:B------:R-:W-:Y:S01]  /*0140*/  @!P3 IMAD R21, R0, 0x200, R13 ;  /* 0x000002000015b824 */ /* 0x000fe200078e020d */
[----:B------:R-:W-:Y:S01]  /*0150*/  PRMT R12, RZ, 0x7610, R12 ;  /* 0x00007610ff0c7816 */ /* 0x000fe2000000000c */
[----:B-1----:R-:W-:Y:S01]  /*0160*/  @!P1 IMAD.WIDE.U32 R16, R19, 0x2, R10 ;  /* 0x0000000213109825 */ /* 0x002fe200078e000a */
[----:B------:R-:W-:-:S04]  /*0170*/  PRMT R11, RZ, 0x7610, R11 ;  /* 0x00007610ff0b7816 */ /* 0x000fc8000000000b */
[----:B------:R1:W3:Y:S01]  /*0180*/  @!P1 LDG.E.U16 R12, desc[UR4][R16.64] ;  /* 0x00000004100c9981 */ /* 0x0002e2000c1e1500 */
[----:B0-----:R-:W-:Y:S01]  /*0190*/  @!P3 IMAD.WIDE.U32 R8, R21, 0x2, R8 ;  /* 0x000000021508b825 */ /* 0x001fe200078e0008 */
[----:B------:R-:W-:Y:S01]  /*01a0*/  @!P3 IADD3 R13, R13, 0x80, RZ ;  /* 0x000000800d0db810 */ /* 0x000fe20007ffe0ff */
[----:B-1----:R-:W0:Y:S03]  /*01b0*/  @!P0 LDC R17, c[0x0][0x218] ;  /* 0x00008600ff118b82 */ /* 0x002e260000000800 */
[----:B------:R1:W4:Y:S01]  /*01c0*/  @!P3 LDG.E.U16 R11, desc[UR4][R8.64] ;  /* 0x00000004080bb981 */ /* 0x000322000c1e1500 */
[----:B------:R-:W-:Y:S02]  /*01d0*/  ISETP.GE.AND P2, PT, R13, R2, PT ;  /* 0x000000020d00720c */ /* 0x000fe40003f46270 */
[----:B------:R-:W-:Y:S02]  /*01e0*/  PRMT R10, RZ, 0x7610, R10 ;  /* 0x00007610ff0a7816 */ /* 0x000fe4000000000a */
[----:B-1----:R-:W1:Y:S09]  /*01f0*/  @!P0 LDC.64 R8, c[0x0][0x220] ;  /* 0x00008800ff088b82 */ /* 0x002e720000000a00 */
        /* <DEDUP_REMOVED lines=17> */
[----:B--2---:R-:W-:-:S05]  /*0310*/  @!P0 HADD2.F32 R6, -RZ, R6.H0_H0 ;  /* 0x20000006ff068230 */ /* 0x004fca0000004100 */
[----:B------:R-:W-:-:S05]  /*0320*/  @!P0 FMUL.FTZ R6, R6, R17 ;  /* 0x0000001106068220 */ /* 0x000fca0000410000 */
[----:B------:R-:W-:-:S05]  /*0330*/  @!P0 F2FP.F16.F32.PACK_AB R5, RZ, R6 ;  /* 0x00000006ff05823e */ /* 0x000fca00000000ff */
[----:B------:R2:W-:Y:S01]  /*0340*/  @!P0 STG.E.U16 desc[UR4][R8.64], R5 ;  /* 0x0000000508008986 */ /* 0x0005e2000c101504 */
[----:B---3--:R-:W-:-:S05]  /*0350*/  @!P2 HADD2.F32 R12, -RZ, R12.H0_H0 ;  /* 0x2000000cff0ca230 */ /* 0x008fca0000004100 */
[----:B0-----:R-:W-:Y:S01]  /*0360*/  @!P2 FMUL.FTZ R12, R12, R19 ;  /* 0x000000130c0ca220 */ /* 0x001fe20000410000 */
[----:B----4-:R-:W-:-:S05]  /*0370*/  @!P3 HADD2.F32 R11, -RZ, R11.H0_H0 ;  /* 0x2000000bff0bb230 */ /* 0x010fca0000004100 */
[----:B-1----:R-:W-:Y:S01]  /*0380*/  @!P3 FMUL.FTZ R11, R11, R16 ;  /* 0x000000100b0bb220 */ /* 0x002fe20000410000 */
[----:B------:R-:W-:-:S04]  /*0390*/  @!P2 F2FP.F16.F32.PACK_AB R4, RZ, R12 ;  /* 0x0000000cff04a23e */ /* 0x000fc800000000ff */
[----:B------:R-:W-:Y:S01]  /*03a0*/  @!P3 F2FP.F16.F32.PACK_AB R3, RZ, R11 ;  /* 0x0000000bff03b23e */ /* 0x000fe200000000ff */
        /* <DEDUP_REMOVED lines=12> */
.L_x_3476:
[----:B------:R-:W-:Y:S05]  /*0470*/  BSYNC B0 ;  /* 0x0000000000007941 */ /* 0x000fea0003800000 */
.L_x_3475:
[----:B0-----:R-:W0:Y:S01]  /*0480*/  @!P1 LDC R5, c[0x0][0x218] ;  /* 0x00008600ff059b82 */ /* 0x001e220000000800 */
[----:B------:R-:W-:-:S13]  /*0490*/  ISETP.GE.AND P0, PT, R7, R2, PT ;  /* 0x000000020700720c */ /* 0x000fda0003f06270 */
[----:B------:R-:W-:Y:S05]  /*04a0*/  @P0 EXIT ;  /* 0x000000000000094d */ /* 0x000fea0003800000 */
[----:B------:R-:W1:Y:S01]  /*04b0*/  LDC.64 R2, c[0x0][0x220] ;  /* 0x00008800ff027b82 */ /* 0x000e620000000a00 */
[----:B-----5:R-:W-:Y:S02]  /*04c0*/  @!P1 HADD2.F32 R10, -RZ, R10.H0_H0 ;  /* 0x2000000aff0a9230 */ /* 0x020fe40000004100 */
[----:B------:R-:W-:-:S03]  /*04d0*/  IMAD R7, R0, 0x200, R7 ;  /* 0x0000020000077824 */ /* 0x000fc600078e0207 */
[----:B0-----:R-:W-:-:S05]  /*04e0*/  @!P1 FMUL.FTZ R10, R10, R5 ;  /* 0x000000050a0a9220 */ /* 0x001fca0000410000 */
[----:B------:R-:W-:Y:S01]  /*04f0*/  @!P1 F2FP.F16.F32.PACK_AB R4, RZ, R10 ;  /* 0x0000000aff04923e */ /* 0x000fe200000000ff */
[----:B-1----:R-:W-:-:S05]  /*0500*/  IMAD.WIDE.U32 R2, R7, 0x2, R2 ;  /* 0x0000000207027825 */ /* 0x002fca00078e0002 */
[----:B------:R-:W-:Y:S01]  /*0510*/  STG.E.U16 desc[UR4][R2.64], R4 ;  /* 0x0000000402007986 */ /* 0x000fe2000c101504 */
[----:B------:R-:W-:Y:S05]  /*0520*/  EXIT ;  /* 0x000000000000794d */ /* 0x000fea0003800000 */
.L_x_3477:
        /* <DEDUP_REMOVED lines=13> */
.L_x_17237:


//--------------------- .text._ZN2at6native29vectorized_elementwise_kernelILi2ENS0_13AUnaryFunctorIN3c104HalfES4_S4_NS0_15binary_internal10MulFunctorIfEEEESt5arrayIPcLm2EEEEviT0_T1_ --------------------------
	.section	.text._ZN2at6native29vectorized_elementwise_kernelILi2ENS0_13AUnaryFunctorIN3c104HalfES4_S4_NS0_15binary_internal10MulFunctorIfEEEESt5arrayIPcLm2EEEEviT0_T1_,"ax",@progbits
	.align	128
        .global         _ZN2at6native29vectorized_elementwise_kernelILi2ENS0_13AUnaryFunctorIN3c104HalfES4_S4_NS0_15binary_internal10MulFunctorIfEEEESt5arrayIPcLm2EEEEviT0_T1_
        .type           _ZN2at6native29vectorized_elementwise_kernelILi2ENS0_13AUnaryFunctorIN3c104HalfES4_S4_NS0_15binary_internal10MulFunctorIfEEEESt5arrayIPcLm2EEEEviT0_T1_,@function
        .size           _ZN2at6native29vectorized_elementwise_kernelILi2ENS0_13AUnaryFunctorIN3c104HalfES4_S4_NS0_15binary_internal10MulFunctorIfEEEESt5arrayIPcLm2EEEEviT0_T1_,(.L_x_17238 - _ZN2at6native29vectorized_elementwise_kernelILi2ENS0_13AUnaryFunctorIN3c104HalfES4_S4_NS0_15binary_internal10MulFunctorIfEEEESt5arrayIPcLm2EEEEviT0_T1_)
        .other          _ZN2at6native29vectorized_elementwise_kernelILi2ENS0_13AUnaryFunctorIN3c104HalfES4_S4_NS0_15binary_internal10MulFunctorIfEEEESt5arrayIPcLm2EEEEviT0_T1_,@"STO_CUDA_ENTRY STV_DEFAULT"
_ZN2at6native29vectorized_elementwise_kernelILi2ENS0_13AUnaryFunctorIN3c104HalfES4_S4_NS0_15binary_internal10MulFunctorIfEEEESt5arrayIPcLm2EEEEviT0_T1_:
.text._ZN2at6native29vectorized_elementwise_kernelILi2ENS0_13AUnaryFunctorIN3c104HalfES4_S4_NS0_15binary_internal10MulFunctorIfEEEESt5arrayIPcLm2EEEEviT0_T1_:
[----:B------:R-:W-:Y:S01]  /*0000*/  LDC R1, c[0x0][0x28] ;  /* 0x00000a00ff017b82 */ /* 0x000fe20000000800 */
[----:B------:R-:W0:Y:S01]  /*0010*/  S2R R0, SR_CTAID.X ;  /* 0x0000000000007919 */ /* 0x000e220000002500 */
[----:B------:R-:W-:Y:S01]  /*0020*/  ULDC UR4, c[0x0][0x210] ;  /* 0x0000840000047ab9 */ /* 0x000fe20000000800 */
[----:B0-----:R-:W-:-:S04]  /*0030*/  SHF.L.U32 R0, R0, 0xa, RZ ;  /* 0x0000000a00007819 */ /* 0x001fc800000006ff */
        /* <DEDUP_REMOVED lines=13> */
[----:B------:R1:W5:Y:S01]  /*0110*/  LDG.E R13, desc[UR4][R6.64+0x600] ;  /* 0x00060004060d7981 */ /* 0x000362000c1e1900 */
[----:B0-----:R-:W-:-:S04]  /*0120*/  IMAD.WIDE.U32 R2, R0, 0x2, R2 ;  /* 0x0000000200027825 */ /* 0x001fc800078e0002 */
[----:B------:R-:W-:-:S04]  /*0130*/  IMAD.WIDE R2, R5, 0x4, R2 ;  /* 0x0000000405027825 */ /* 0x000fc800078e0202 */
[--C-:B--2---:R-:W-:Y:S02]  /*0140*/  HADD2.F32 R0, -RZ, R4.reuse.H0_H0 ;  /* 0x20000004ff007230 */ /* 0x104fe40000004100 */
[----:B------:R-:W-:Y:S02]  /*0150*/  HADD2.F32 R4, -RZ, R4.H1_H1 ;  /* 0x30000004ff047230 */ /* 0x000fe40000004100 */
[--C-:B---3--:R-:W-:Y:S02]  /*0160*/  HADD2.F32 R8, -RZ, R9.reuse.H0_H0 ;  /* 0x20000009ff087230 */ /* 0x108fe40000004100 */
[----:B------:R-:W-:Y:S01]  /*0170*/  FMUL.FTZ R0, R0, UR6 ;  /* 0x0000000600007c20 */ /* 0x000fe20008410000 */
[----:B------:R-:W-:Y:S02]  /*0180*/  HADD2.F32 R9, -RZ, R9.H1_H1 ;  /* 0x30000009ff097230 */ /* 0x000fe40000004100 */
[----:B-1----:R-:W-:Y:S01]  /*0190*/  FMUL.FTZ R7, R4, UR6 ;  /* 0x0000000604077c20 */ /* 0x002fe20008410000 */
[----:B----4-:R-:W-:-:S02]  /*01a0*/  HADD2.F32 R10, -RZ, R11.H0_H0 ;  /* 0x2000000bff0a7230 */ /* 0x010fc40000004100 */
[----:B------:R-:W-:Y:S01]  /*01b0*/  FMUL.FTZ R8, R8, UR6 ;  /* 0x0000000608087c20 */ /* 0x000fe20008410000 */
[----:B------:R-:W-:Y:S02]  /*01c0*/  HADD2.F32 R11, -RZ, R11.H1_H1 ;  /* 0x3000000bff0b7230 */ /* 0x000fe40000004100 */
[----:B------:R-:W-:Y:S01]  /*01d0*/  FMUL.FTZ R9, R9, UR6 ;  /* 0x0000000609097c20 */ /* 0x000fe20008410000 */
[--C-:B-----5:R-:W-:Y:S02]  /*01e0*/  HADD2.F32 R12, -RZ, R13.reuse.H0_H0 ;  /* 0x2000000dff0c7230 */ /* 0x120fe40000004100 */
[----:B------:R-:W-:Y:S01]  /*01f0*/  FMUL.FTZ R10, R10, UR6 ;  /* 0x000000060a0a7c20 */ /* 0x000fe20008410000 */
[----:B------:R-:W-:Y:S02]  /*0200*/  HADD2.F32 R6, -RZ, R13.H1_H1 ;  /* 0x3000000dff067230 */ /* 0x000fe40000004100 */
[----:B------:R-:W-:Y:S01]  /*0210*/  FMUL.FTZ R11, R11, UR6 ;  /* 0x000000060b0b7c20 */ /* 0x000fe20008410000 */
[----:B------:R-:W-:Y:S01]  /*0220*/  F2FP.F16.F32.PACK_AB R7, R7, R0 ;  /* 0x000000000707723e */ /* 0x000fe200000000ff */
[----:B------:R-:W-:Y:S01]  /*0230*/  FMUL.FTZ R12, R12, UR6 ;  /* 0x000000060c0c7c20 */ /* 0x000fe20008410000 */
[----:B------:R-:W-:Y:S01]  /*0240*/  F2FP.F16.F32.PACK_AB R9, R9, R8 ;  /* 0x000000080909723e */ /* 0x000fe200000000ff */
[----:B------:R-:W-:Y:S01]  /*0250*/  FMUL.FTZ R13, R6, UR6 ;  /* 0x00000006060d7c20 */ /* 0x000fe20008410000 */
[----:B------:R-:W-:Y:S01]  /*0260*/  F2FP.F16.F32.PACK_AB R11, R11, R10 ;  /* 0x0000000a0b0b723e */ /* 0x000fe200000000ff */
[----:B------:R-:W-:Y:S03]  /*0270*/  STG.E desc[UR4][R2.64], R7 ;  /* 0x0000000702007986 */ /* 0x000fe6000c101904 */
[----:B------:R-:W-:Y:S01]  /*0280*/  F2FP.F16.F32.PACK_AB R13, R13, R12 ;  /* 0x0000000c0d0d723e */ /* 0x000fe200000000ff */
[----:B------:R-:W-:Y:S04]  /*0290*/  STG.E desc[UR4][R2.64+0x200], R9 ;  /* 0x0002000902007986 */ /* 0x000fe8000c101904 */
[----:B------:R-:W-:Y:S04]  /*02a0*/  STG.E desc[UR4][R2.64+0x400], R11 ;  /* 0x0004000b02007986 */ /* 0x000fe8000c101904 */
[----:B------:R-:W-:Y:S01]  /*02b0*/  STG.E desc[UR4][R2.64+0x600], R13 ;  /* 0x0006000d02007986 */ /* 0x000fe2000c101904 */
[----:B------:R-:W-:Y:S05]  /*02c0*/  EXIT ;  /* 0x000000000000794d */ /* 0x000fea0003800000 */
.L_x_3478:
[----:B------:R-:W0:Y:S02]  /*02d0*/  S2R R27, SR_TID.X ;  /* 0x00000000001b7919 */ /* 0x000e240000002100 */
[----:B0-----:R-:W-:Y:S01]  /*02e0*/  ISETP.GE.AND P0, PT, R27, R2, PT ;  /* 0x000000021b00720c */ /* 0x001fe20003f06270 */
[----:B------:R-:W-:-:S12]  /*02f0*/  IMAD.MOV.U32 R3, RZ, RZ, R27 ;  /* 0x000000ffff037224 */ /* 0x000fd800078e001b */
[----:B------:R-:W-:Y:S01]  /*0300*/  @!P0 IADD3 R11, R0, R3, RZ ;  /* 0x00000003000b8210 */ /* 0x000fe20007ffe0ff */
[----:B------:R-:W-:Y:S01]  /*0310*/  @!P0 VIADD R3, R3, 0x80 ;  /* 0x0000008003038836 */ /* 0x000fe20000000000 */
[----:B------:R-:W0:Y:S04]  /*0320*/  @!P0 LDC.64 R12, c[0x0][0x228] ;  /* 0x00008a00ff0c8b82 */ /* 0x000e280000000a00 */
[----:B------:R-:W-:-:S13]  /*0330*/  ISETP.GE.AND P6, PT, R3, R2, PT ;  /* 0x000000020300720c */ /* 0x000fda0003fc6270 */
[----:B------:R-:W-:Y:S01]  /*0340*/  @!P6 IADD3 R21, R0, R3, RZ ;  /* 0x000000030015e210 */ /* 0x000fe20007ffe0ff */
[----:B------:R-:W-:Y:S01]  /*0350*/  @!P6 VIADD R3, R3, 0x80 ;  /* 0x000000800303e836 */ /* 0x000fe20000000000 */
[----:B------:R-:W1:Y:S04]  /*0360*/  @!P6 LDC.64 R16, c[0x0][0x228] ;  /* 0x00008a00ff10eb82 */ /* 0x000e680000000a00 */
[----:B------:R-:W-:Y:S01]  /*0370*/  ISETP.GE.AND P5, PT, R3, R2, PT ;  /* 0x000000020300720c */ /* 0x000fe20003fa6270 */
[----:B0-----:R-:W-:-:S12]  /*0380*/  @!P0 IMAD.WIDE.U32 R12, R11, 0x2, R12 ;  /* 0x000000020b0c8825 */ /* 0x001fd800078e000c */
[----:B------:R-:W-:Y:S01]  /*0390*/  @!P5 IADD3 R15, R0, R3, RZ ;  /* 0x00000003000fd210 */ /* 0x000fe20007ffe0ff */
[----:B------:R-:W-:Y:S01]  /*03a0*/  @!P5 VIADD R3, R3, 0x80 ;  /* 0x000000800303d836 */ /* 0x000fe20000000000 */
[----:B------:R-:W0:Y:S04]  /*03b0*/  @!P5 LDC.64 R18, c[0x0][0x228] ;  /* 0x00008a00ff12db82 */ /* 0x000e280000000a00 */
[----:B------:R-:W-:Y:S01]  /*03c0*/  ISETP.GE.AND P4, PT, R3, R2, PT ;  /* 0x000000020300720c */ /* 0x000fe20003f86270 */
[----:B-1----:R-:W-:Y:S01]  /*03d0*/  @!P6 IMAD.WIDE.U32 R16, R21, 0x2, R16 ;  /* 0x000000021510e825 */ /* 0x002fe200078e0010 */
[----:B------:R-:W-:-:S06]  /*03e0*/  PRMT R21, RZ, 0x7610, R21 ;  /* 0x00007610ff157816 */ /* 0x000fcc0000000015 */
[----:B------:R-:W2:Y:S05]  /*03f0*/  @!P6 LDG.E.U16 R21, desc[UR4][R16.64] ;  /* 0x000000041015e981 */ /* 0x000eaa000c1e1500 */
[C---:B------:R-:W-:Y:S01]  /*0400*/  @!P4 IADD3 R25, R0.reuse, R3, RZ ;  /* 0x000000030019c210 */ /* 0x040fe20007ffe0ff */
[----:B------:R-:W-:Y:S01]  /*0410*/  @!P4 VIADD R3, R3, 0x80 ;  /* 0x000000800303c836 */ /* 0x000fe20000000000 */
[----:B------:R-:W-:Y:S01]  /*0420*/  PRMT R26, RZ, 0x7610, R26 ;  /* 0x00007610ff1a7816 */ /* 0x000fe2000000001a */
[----:B------:R-:W1:Y:S03]  /*0430*/  @!P4 LDC.64 R10, c[0x0][0x228] ;  /* 0x00008a00ff0acb82 */ /* 0x000e660000000a00 */
[-C--:B------:R-:W-:Y:S01]  /*0440*/  ISETP.GE.AND P3, PT, R3, R2.reuse, PT ;  /* 0x000000020300720c */ /* 0x080fe20003f66270 */
[----:B0-----:R-:W-:Y:S01]  /*0450*/  @!P5 IMAD.WIDE.U32 R18, R15, 0x2, R18 ;  /* 0x000000020f12d825 */ /* 0x001fe200078e0012 */
[----:B------:R-:W-:Y:S01]  /*0460*/  PRMT R28, RZ, 0x7610, R28 ;  /* 0x00007610ff1c7816 */ /* 0x000fe2000000001c */
[----:B------:R0:W3:Y:S05]  /*0470*/  @!P0 LDG.E.U16 R26, desc[UR4][R12.64] ;  /* 0x000000040c1a8981 */ /* 0x0000ea000c1e1500 */
[----:B------:R4:W5:Y:S05]  /*0480*/  @!P5 LDG.E.U16 R28, desc[UR4][R18.64] ;  /* 0x00000004121cd981 */ /* 0x00096a000c1e1500 */
[----:B------:R-:W-:Y:S01]  /*0490*/  @!P3 IADD3 R24, R0, R3, RZ ;  /* 0x000000030018b210 */ /* 0x000fe20007ffe0ff */
[----:B------:R-:W-:Y:S01]  /*04a0*/  @!P3 VIADD R3, R3, 0x80 ;  /* 0x000000800303b836 */ /* 0x000fe20000000000 */
[----:B0-----:R-:W0:Y:S04]  /*04b0*/  @!P3 LDC.64 R12, c[0x0][0x228] ;  /* 0x00008a00ff0cbb82 */ /* 0x001e280000000a00 */
[----:B------:R-:W-:-:S13]  /*04c0*/  ISETP.GE.AND P2, PT, R3, R2, PT ;  /* 0x000000020300720c */ /* 0x000fda0003f46270 */
[----:B------:R-:W-:Y:S01]  /*04d0*/  @!P2 IADD3 R29, R0, R3, RZ ;  /* 0x00000003001da210 */ /* 0x000fe20007ffe0ff */
[----:B------:R-:W-:Y:S01]  /*04e0*/  @!P2 VIADD R3, R3, 0x80 ;  /* 0x000000800303a836 */ /* 0x000fe20000000000 */
[----:B------:R-:W0:Y:S04]  /*04f0*/  @!P2 LDC.64 R14, c[0x0][0x228] ;  /* 0x00008a00ff0eab82 */ /* 0x000e280000000a00 */
[----:B------:R-:W-:-:S13]  /*0500*/  ISETP.GE.AND P1, PT, R3, R2, PT ;  /* 0x000000020300720c */ /* 0x000fda0003f26270 */
[----:B------:R-:W-:Y:S01]  /*0510*/  @!P1 IADD3 R23, R0, R3, RZ ;  /* 0x0000000300179210 */ /* 0x000fe20007ffe0ff */
[----:B------:R-:W-:Y:S01]  /*0520*/  @!P1 VIADD R3, R3, 0x80 ;  /* 0x0000008003039836 */ /* 0x000fe20000000000 */
[----:B------:R-:W0:Y:S04]  /*0530*/  @!P1 LDC.64 R16, c[0x0][0x228] ;  /* 0x00008a00ff109b82 */ /* 0x000e280000000a00 */
[----:B------:R-:W-:-:S13]  /*0540*/  ISETP.GE.AND P6, PT, R3, R2, PT ;  /* 0x000000020300720c */ /* 0x000fda0003fc6270 */
[----:B----4-:R-:W4:Y:S01]  /*0550*/  @!P6 LDC.64 R18, c[0x0][0x228] ;  /* 0x00008a00ff12eb82 */ /* 0x010f220000000a00 */
[----:B-1----:R-:W-:Y:S01]  /*0560*/  @!P4 IMAD.WIDE.U32 R10, R25, 0x2, R10 ;  /* 0x00000002190ac825 */ /* 0x002fe200078e000a */
[----:B------:R-:W-:Y:S02]  /*0570*/  PRMT R25, RZ, 0x7610, R25 ;  /* 0x00007610ff197816 */ /* 0x000fe40000000019 */
[----:B------:R-:W-:Y:S01]  /*0580*/  @!P6 IADD3 R3, R0, R3, RZ ;  /* 0x000000030003e210 */ /* 0x000fe20007ffe0ff */
[----:B0-----:R-:W-:Y:S01]  /*0590*/  @!P3 IMAD.WIDE.U32 R12, R24, 0x2, R12 ;  /* 0x00000002180cb825 */ /* 0x001fe200078e000c */
[----:B------:R-:W-:Y:S02]  /*05a0*/  PRMT R24, RZ, 0x7610, R24 ;  /* 0x00007610ff187816 */ /* 0x000fe40000000018 */
[----:B------:R0:W5:Y:S01]  /*05b0*/  @!P4 LDG.E.U16 R25, desc[UR4][R10.64] ;  /* 0x000000040a19c981 */ /* 0x000162000c1e1500 */
[----:B------:R-:W-:Y:S01]  /*05c0*/  @!P2 IMAD.WIDE.U32 R14, R29, 0x2, R14 ;  /* 0x000000021d0ea825 */ /* 0x000fe200078e000e */
[----:B------:R-:W-:-:S02]  /*05d0*/  PRMT R29, RZ, 0x7610, R29 ;  /* 0x00007610ff1d7816 */ /* 0x000fc4000000001d */
[----:B------:R-:W5:Y:S01]  /*05e0*/  @!P3 LDG.E.U16 R24, desc[UR4][R12.64] ;  /* 0x000000040c18b981 */ /* 0x000f62000c1e1500 */
[----:B------:R-:W-:Y:S01]  /*05f0*/  @!P1 IMAD.WIDE.U32 R16, R23, 0x2, R16 ;  /* 0x0000000217109825 */ /* 0x000fe200078e0010 */
[----:B------:R-:W-:-:S04]  /*0600*/  PRMT R23, RZ, 0x7610, R23 ;  /* 0x00007610ff177816 */ /* 0x000fc80000000017 */
[----:B------:R-:W5:Y:S04]  /*0610*/  @!P1 LDG.E.U16 R29, desc[UR4][R16.64] ;  /* 0x00000004101d9981 */ /* 0x000f68000c1e1500 */
[----:B------:R1:W5:Y:S01]  /*0620*/  @!P2 LDG.E.U16 R23, desc[UR4][R14.64] ;  /* 0x000000040e17a981 */ /* 0x000362000c1e1500 */
[----:B----4-:R-:W-:Y:S01]  /*0630*/  @!P6 IMAD.WIDE.U32 R18, R3, 0x2, R18 ;  /* 0x000000020312e825 */ /* 0x010fe200078e0012 */
[----:B------:R-:W-:-:S06]  /*0640*/  PRMT R3, RZ, 0x7610, R3 ;  /* 0x00007610ff037816 */ /* 0x000fcc0000000003 */
[----:B------:R4:W5:Y:S01]  /*0650*/  @!P6 LDG.E.U16 R3, desc[UR4][R18.64] ;  /* 0x000000041203e981 */ /* 0x000962000c1e1500 */
[----:B0-----:R-:W-:Y:S01]  /*0660*/  VIADD R11, R27, 0x80 ;  /* 0x000000801b0b7836 */ /* 0x001fe20000000000 */
[----:B-1----:R-:W0:Y:S04]  /*0670*/  @!P0 LDC R15, c[0x0][0x218] ;  /* 0x00008600ff0f8b82 */ /* 0x002e280000000800 */
[----:B------:R-:W-:-:S13]  /*0680*/  ISETP.GE.AND P5, PT, R11, R2, PT ;  /* 0x000000020b00720c */ /* 0x000fda0003fa6270 */
[----:B------:R-:W1:Y:S01]  /*0690*/  @!P5 LDC R10, c[0x0][0x218] ;  /* 0x00008600ff0adb82 */ /* 0x000e620000000800 */
[C---:B------:R-:W-:Y:S01]  /*06a0*/  VIADD R13, R27.reuse, 0x180 ;  /* 0x000001801b0d7836 */ /* 0x040fe20000000000 */
[----:B------:R-:W-:-:S04]  /*06b0*/  IADD3 R11, R27, 0x100, RZ ;  /* 0x000001001b0b7810 */ /* 0x000fc80007ffe0ff */
[-C--:B------:R-:W-:Y:S01]  /*06c0*/  ISETP.GE.AND P2, PT, R13, R2.reuse, PT ;  /* 0x000000020d00720c */ /* 0x080fe20003f46270 */
[----:B------:R-:W-:Y:S01]  /*06d0*/  VIADD R13, R27, 0x280 ;  /* 0x000002801b0d7836 */ /* 0x000fe20000000000 */
[-C--:B------:R-:W-:Y:S02]  /*06e0*/  ISETP.GE.AND P1, PT, R11, R2.reuse, PT ;  /* 0x000000020b00720c */ /* 0x080fe40003f26270 */
[----:B------:R-:W-:Y:S02]  /*06f0*/  IADD3 R11, R27, 0x200, RZ ;  /* 0x000002001b0b7810 */ /* 0x000fe40007ffe0ff */
[-C--:B------:R-:W-:Y:S02]  /*0700*/  ISETP.GE.AND P4, PT, R13, R2.reuse, PT ;  /* 0x000000020d00720c */ /* 0x080fe40003f86270 */
[----:B------:R-:W-:Y:S02]  /*0710*/  ISETP.GE.AND P3, PT, R11, R2, PT ;  /* 0x000000020b00720c */ /* 0x000fe40003f66270 */
[----:B------:R-:W-:-:S02]  /*0720*/  IADD3 R17, R27, 0x300, RZ ;  /* 0x000003001b117810 */ /* 0x000fc40007ffe0ff */
[----:B------:R-:W-:Y:S02]  /*0730*/  IADD3 R13, R27, 0x380, RZ ;  /* 0x000003801b0d7810 */ /* 0x000fe40007ffe0ff */
[----:B------:R-:W-:Y:S01]  /*0740*/  ISETP.GE.AND P6, PT, R17, R2, PT ;  /* 0x000000021100720c */ /* 0x000fe20003fc6270 */
[----:B------:R-:W5:Y:S01]  /*0750*/  @!P1 LDC R12, c[0x0][0x218] ;  /* 0x00008600ff0c9b82 */ /* 0x000f620000000800 */
[----:B----4-:R-:W-:-:S07]  /*0760*/  @!P0 IMAD.IADD R19, R0, 0x1, R27 ;  /* 0x0000000100138824 */ /* 0x010fce00078e021b */
[----:B------:R-:W4:Y:S08]  /*0770*/  @!P3 LDC R14, c[0x0][0x218] ;  /* 0x00008600ff0ebb82 */ /* 0x000f300000000800 */
[----:B------:R-:W4:Y:S01]  /*0780*/  @!P4 LDC R16, c[0x0][0x218] ;  /* 0x00008600ff10cb82 */ /* 0x000f220000000800 */
[----:B------:R-:W-:Y:S01]  /*0790*/  @!P0 IADD3 R27, R27, 0x80, RZ ;  /* 0x000000801b1b8810 */ /* 0x000fe20007ffe0ff */
[----:B------:R-:W-:Y:S04]  /*07a0*/  BSSY B0, `(.L_x_3479) ;  /* 0x000004d000007945 */ /* 0x000fe80003800000 */
[----:B------:R-:W-:Y:S01]  /*07b0*/  BSSY B1, `(.L_x_3480) ;  /* 0x0000045000017945 */ /* 0x000fe20003800000 */
[----:B--2---:R-:W-:-:S05]  /*07c0*/  @!P5 HADD2.F32 R21, -RZ, R21.H0_H0 ;  /* 0x20000015ff15d230 */ /* 0x004fca0000004100 */
[----:B-1----:R-:W-:Y:S02]  /*07d0*/  @!P5 FMUL.FTZ R21, R21, R10 ;  /* 0x0000000a1515d220 */ /* 0x002fe40000410000 */
[----:B------:R-:W1:Y:S03]  /*07e0*/  @!P0 LDC.64 R10, c[0x0][0x220] ;  /* 0x00008800ff0a8b82 */ /* 0x000e660000000a00 */
[----:B------:R-:W-:Y:S02]  /*07f0*/  @!P5 F2FP.F16.F32.PACK_AB R4, RZ, R21 ;  /* 0x00000015ff04d23e */ /* 0x000fe400000000ff */
[----:B------:R-:W-:Y:S01]  /*0800*/  ISETP.GE.AND P5, PT, R13, R2, PT ;  /* 0x000000020d00720c */ /* 0x000fe20003fa6270 */
[----:B---3--:R-:W-:Y:S02]  /*0810*/  @!P0 HADD2.F32 R26, -RZ, R26.H0_H0 ;  /* 0x2000001aff1a8230 */ /* 0x008fe40000004100 */
[----:B------:R-:W2:Y:S03]  /*0820*/  @!P2 LDC R13, c[0x0][0x218] ;  /* 0x00008600ff0dab82 */ /* 0x000ea60000000800 */
[----:B0-----:R-:W-:-:S05]  /*0830*/  @!P0 FMUL.FTZ R26, R26, R15 ;  /* 0x0000000f1a1a8220 */ /* 0x001fca0000410000 */
[----:B------:R-:W0:Y:S01]  /*0840*/  @!P6 LDC R15, c[0x0][0x218] ;  /* 0x00008600ff0feb82 */ /* 0x000e220000000800 */
[----:B------:R-:W-:-:S07]  /*0850*/  @!P0 F2FP.F16.F32.PACK_AB R22, RZ, R26 ;  /* 0x0000001aff16823e */ /* 0x000fce00000000ff */
[----:B------:R-:W3:Y:S01]  /*0860*/  @!P5 LDC R17, c[0x0][0x218] ;  /* 0x00008600ff11db82 */ /* 0x000ee20000000800 */
[----:B-1----:R-:W-:Y:S01]  /*0870*/  @!P0 IMAD.WIDE.U32 R10, R19, 0x2, R10 ;  /* 0x00000002130a8825 */ /* 0x002fe200078e000a */
[----:B------:R-:W-:-:S05]  /*0880*/  PRMT R26, R22, 0x7610, R26 ;  /* 0x00007610161a7816 */ /* 0x000fca000000001a */
[----:B------:R1:W-:Y:S01]  /*0890*/  @!P0 STG.E.U16 desc[UR4][R10.64], R26 ;  /* 0x0000001a0a008986 */ /* 0x0003e2000c101504 */
[----:B------:R-:W-:Y:S01]  /*08a0*/  ISETP.GE.AND P0, PT, R27, R2, PT ;  /* 0x000000021b00720c */ /* 0x000fe20003f06270 */
[----:B-----5:R-:W-:-:S05]  /*08b0*/  @!P1 HADD2.F32 R19, -RZ, R28.H0_H0 ;  /* 0x2000001cff139230 */ /* 0x020fca0000004100 */
[----:B------:R-:W-:-:S05]  /*08c0*/  @!P1 FMUL.FTZ R12, R19, R12 ;  /* 0x0000000c130c9220 */ /* 0x000fca0000410000 */
[----:B------:R-:W-:Y:S01]  /*08d0*/  @!P1 F2FP.F16.F32.PACK_AB R5, RZ, R12 ;  /* 0x0000000cff05923e */ /* 0x000fe200000000ff */
[----:B------:R-:W-:Y:S02]  /*08e0*/  @!P2 HADD2.F32 R18, -RZ, R25.H0_H0 ;  /* 0x20000019ff12a230 */ /* 0x000fe40000004100 */
[----:B------:R-:W-:-:S03]  /*08f0*/  @!P3 HADD2.F32 R21, -RZ, R24.H0_H0 ;  /* 0x20000018ff15b230 */ /* 0x000fc60000004100 */
[----:B--2---:R-:W-:Y:S01]  /*0900*/  @!P2 FMUL.FTZ R13, R18, R13 ;  /* 0x0000000d120da220 */ /* 0x004fe20000410000 */
[----:B------:R-:W-:Y:S02]  /*0910*/  @!P6 HADD2.F32 R22, -RZ, R29.H0_H0 ;  /* 0x2000001dff16e230 */ /* 0x000fe40000004100 */
[----:B------:R-:W-:Y:S02]  /*0920*/  @!P4 HADD2.F32 R23, -RZ, R23.H0_H0 ;  /* 0x20000017ff17c230 */ /* 0x000fe40000004100 */
[----:B----4-:R-:W-:Y:S01]  /*0930*/  @!P3 FMUL.FTZ R14, R21, R14 ;  /* 0x0000000e150eb220 */ /* 0x010fe20000410000 */
[----:B0-----:R-:W-:Y:S01]  /*0940*/  @!P6 FMUL.FTZ R15, R22, R15 ;  /* 0x0000000f160fe220 */ /* 0x001fe20000410000 */
[----:B------:R-:W-:Y:S02]  /*0950*/  @!P5 HADD2.F32 R18, -RZ, R3.H0_H0 ;  /* 0x20000003ff12d230 */ /* 0x000fe40000004100 */
[----:B------:R-:W-:-:S03]  /*0960*/  @!P4 FMUL.FTZ R16, R23, R16 ;  /* 0x000000101710c220 */ /* 0x000fc60000410000 */
[----:B---3--:R-:W-:Y:S01]  /*0970*/  @!P5 FMUL.FTZ R17, R18, R17 ;  /* 0x000000111211d220 */ /* 0x008fe20000410000 */
[----:B------:R-:W-:Y:S02]  /*0980*/  @!P2 F2FP.F16.F32.PACK_AB R6, RZ, R13 ;  /* 0x0000000dff06a23e */ /* 0x000fe400000000ff */
[----:B------:R-:W-:Y:S02]  /*0990*/  @!P3 F2FP.F16.F32.PACK_AB R7, RZ, R14 ;  /* 0x0000000eff07b23e */ /* 0x000fe400000000ff */
[----:B------:R-:W-:Y:S02]  /*09a0*/  @!P4 F2FP.F16.F32.PACK_AB R8, RZ, R16 ;  /* 0x00000010ff08c23e */ /* 0x000fe400000000ff */
[----:B------:R-:W-:Y:S02]  /*09b0*/  @!P6 F2FP.F16.F32.PACK_AB R9, RZ, R15 ;  /* 0x0000000fff09e23e */ /* 0x000fe400000000ff */
[----:B------:R-:W-:Y:S01]  /*09c0*/  @!P5 F2FP.F16.F32.PACK_AB R20, RZ, R17 ;  /* 0x00000011ff14d23e */ /* 0x000fe200000000ff */
        /* <DEDUP_REMOVED lines=9> */
[----:B------:R-:W-:Y:S02]  /*0a60*/  IADD3 R3, R0, R27, RZ ;  /* 0x0000001b00037210 */ /* 0x000fe40007ffe0ff */
[----:B------:R-:W-:-:S03]  /*0a70*/  IADD3 R27, R27, 0x80, RZ ;  /* 0x000000801b1b7810 */ /* 0x000fc60007ffe0ff */
[----:B0-----:R-:W-:-:S05]  /*0a80*/  IMAD.WIDE.U32 R10, R3, 0x2, R10 ;  /* 0x00000002030a7825 */ /* 0x001fca00078e000a */
[----:B------:R0:W-:Y:S02]  /*0a90*/  STG.E.U16 desc[UR4][R10.64], R5 ;  /* 0x000000050a007986 */ /* 0x0001e4000c101504 */
.L_x_3481:
[----:B------:R-:W-:-:S13]  /*0aa0*/  ISETP.GE.AND P0, PT, R27, R2, PT ;  /* 0x000000021b00720c */ /* 0x000fda0003f06270 */
[----:B------:R-:W-:Y:S05]  /*0ab0*/  @P0 BRA `(.L_x_3483) ;  /* 0x0000000000300947 */ /* 0x000fea0003800000 */
[----:B0-----:R-:W0:Y:S01]  /*0ac0*/  LDC.64 R4, c[0x0][0x220] ;  /* 0x00008800ff047b82 */ /* 0x001e220000000a00 */
[----:B------:R-:W-:Y:S01]  /*0ad0*/  IMAD.IADD R3, R0, 0x1, R27 ;  /* 0x0000000100037824 */ /* 0x000fe200078e021b */
[----:B------:R-:W-:-:S03]  /*0ae0*/  IADD3 R27, R27, 0x80, RZ ;  /* 0x000000801b1b7810 */ /* 0x000fc60007ffe0ff */
[----:B0-----:R-:W-:-:S05]  /*0af0*/  IMAD.WIDE.U32 R4, R3, 0x2, R4 ;  /* 0x0000000203047825 */ /* 0x001fca00078e0004 */
[----:B------:R1:W-:Y:S02]  /*0b00*/  STG.E.U16 desc[UR4][R4.64], R6 ;  /* 0x0000000604007986 */ /* 0x0003e4000c101504 */
.L_x_3482:
[----:B------:R-:W-:-:S13]  /*0b10*/  ISETP.GE.AND P0, PT, R27, R2, PT ;  /* 0x000000021b00720c */ /* 0x000fda0003f06270 */
[----:B------:R-:W-:Y:S05]  /*0b20*/  @P0 BRA `(.L_x_3484) ;  /* 0x0000000000340947 */ /* 0x000fea0003800000 */
[----:B01----:R-:W0:Y:S01]  /*0b30*/  LDC.64 R4, c[0x0][0x220] ;  /* 0x00008800ff047b82 */ /* 0x003e220000000a00 */
[----:B------:R-:W-:Y:S01]  /*0b40*/  IADD3 R3, R0, R27, RZ ;  /* 0x0000001b00037210 */ /* 0x000fe20007ffe0ff */
[----:B------:R-:W-:-:S04]  /*0b50*/  VIADD R27, R27, 0x80 ;  /* 0x000000801b1b7836 */ /* 0x000fc80000000000 */
[----:B0-----:R-:W-:-:S05]  /*0b60*/  IMAD.WIDE.U32 R4, R3, 0x2, R4 ;  /* 0x0000000203047825 */ /* 0x001fca00078e0004 */
[----:B------:R1:W-:Y:S02]  /*0b70*/  STG.E.U16 desc[UR4][R4.64], R7 ;  /* 0x0000000704007986 */ /* 0x0003e4000c101504 */
.L_x_3483:
[----:B------:R-:W-:-:S13]  /*0b80*/  ISETP.GE.AND P0, PT, R27, R2, PT ;  /* 0x000000021b00720c */ /* 0x000fda0003f06270 */
[----:B------:R-:W-:Y:S05]  /*0b90*/  @P0 BREAK B1 ;  /* 0x0000000000010942 */ /* 0x000fea0003800000 */
[----:B------:R-:W-:Y:S05]  /*0ba0*/  @P0 BRA `(.L_x_3485) ;  /* 0x0000000000300947 */ /* 0x000fea0003800000 */
[----:B01----:R-:W0:Y:S01]  /*0bb0*/  LDC.64 R4, c[0x0][0x220] ;  /* 0x00008800ff047b82 */ /* 0x003e220000000a00 */
[----:B------:R-:W-:Y:S02]  /*0bc0*/  IADD3 R3, R0, R27, RZ ;  /* 0x0000001b00037210 */ /* 0x000fe40007ffe0ff */
[----:B------:R-:W-:-:S03]  /*0bd0*/  IADD3 R27, R27, 0x80, RZ ;  /* 0x000000801b1b7810 */ /* 0x000fc60007ffe0ff */
[----:B0-----:R-:W-:-:S05]  /*0be0*/  IMAD.WIDE.U32 R4, R3, 0x2, R4 ;  /* 0x0000000203047825 */ /* 0x001fca00078e0004 */
[----:B------:R2:W-:Y:S02]  /*0bf0*/  STG.E.U16 desc[UR4][R4.64], R8 ;  /* 0x0000000804007986 */ /* 0x0005e4000c101504 */
.L_x_3484:
[----:B------:R-:W-:Y:S05]  /*0c00*/  BSYNC B1 ;  /* 0x0000000000017941 */ /* 0x000fea0003800000 */
.L_x_3480:
[----:B------:R-:W-:-:S13]  /*0c10*/  ISETP.GE.AND P0, PT, R27, R2, PT ;  /* 0x000000021b00720c */ /* 0x000fda0003f06270 */
[----:B012---:R-:W0:Y:S01]  /*0c20*/  @!P0 LDC.64 R4, c[0x0][0x220] ;  /* 0x00008800ff048b82 */ /* 0x007e220000000a00 */
[----:B------:R-:W-:Y:S01]  /*0c30*/  @!P0 IMAD.IADD R3, R0, 0x1, R27 ;  /* 0x0000000100038824 */ /* 0x000fe200078e021b */
[----:B------:R-:W-:-:S03]  /*0c40*/  @!P0 IADD3 R27, R27, 0x80, RZ ;  /* 0x000000801b1b8810 */ /* 0x000fc60007ffe0ff */
[----:B0-----:R-:W-:-:S05]  /*0c50*/  @!P0 IMAD.WIDE.U32 R4, R3, 0x2, R4 ;  /* 0x0000000203048825 */ /* 0x001fca00078e0004 */
[----:B------:R2:W-:Y:S02]  /*0c60*/  @!P0 STG.E.U16 desc[UR4][R4.64], R9 ;  /* 0x0000000904008986 */ /* 0x0005e4000c101504 */
.L_x_3485:
[----:B------:R-:W-:Y:S05]  /*0c70*/  BSYNC B0 ;  /* 0x0000000000007941 */ /* 0x000fea0003800000 */
.L_x_3479:
        /* <DEDUP_REMOVED lines=8> */
.L_x_3486:
        /* <DEDUP_REMOVED lines=16> */
.L_x_17238:


//--------------------- .text._ZN2at6native29vectorized_elementwise_kernelILi4ENS0_13AUnaryFunctorIN3c104HalfES4_S4_NS0_15binary_internal10MulFunctorIfEEEESt5arrayIPcLm2EEEEviT0_T1_ --------------------------
	.section	.text._ZN2at6native29vectorized_elementwise_kernelILi4ENS0_13AUnaryFunctorIN3c104HalfES4_S4_NS0_15binary_internal10MulFunctorIfEEEESt5arrayIPcLm2EEEEviT0_T1_,"ax",@progbits
	.align	128
        .global         _ZN2at6native29vectorized_elementwise_kernelILi4ENS0_13AUnaryFunctorIN3c104HalfES4_S4_NS0_15binary_internal10MulFunctorIfEEEESt5arrayIPcLm2EEEEviT0_T1_
        .type           _ZN2at6native29vectorized_elementwise_kernelILi4ENS0_13AUnaryFunctorIN3c104HalfES4_S4_NS0_15binary_internal10MulFunctorIfEEEESt5arrayIPcLm2EEEEviT0_T1_,@function
        .size           _ZN2at6native29vectorized_elementwise_kernelILi4ENS0_13AUnaryFunctorIN3c104HalfES4_S4_NS0_15binary_internal10MulFunctorIfEEEESt5arrayIPcLm2EEEEviT0_T1_,(.L_x_17239 - _ZN2at6native29vectorized_elementwise_kernelILi4ENS0_13AUnaryFunctorIN3c104HalfES4_S4_NS0_15binary_internal10MulFunctorIfEEEESt5arrayIPcLm2EEEEviT0_T1_)
        .other          _ZN2at6native29vectorized_elementwise_kernelILi4ENS0_13AUnaryFunctorIN3c104HalfES4_S4_NS0_15binary_internal10MulFunctorIfEEEESt5arrayIPcLm2EEEEviT0_T1_,@"STO_CUDA_ENTRY STV_DEFAULT"
_ZN2at6native29vectorized_elementwise_kernelILi4ENS0_13AUnaryFunctorIN3c104HalfES4_S4_NS0_15binary_internal10MulFunctorIfEEEESt5arrayIPcLm2EEEEviT0_T1_:
.text._ZN2at6native29vectorized_elementwise_kernelILi4ENS0_13AUnaryFunctorIN3c104HalfES4_S4_NS0_15binary_internal10MulFunctorIfEEEESt5arrayIPcLm2EEEEviT0_T1_:
        /* <DEDUP_REMOVED lines=17> */
[----:B------:R-:W-:-:S04]  /*0110*/  IMAD.WIDE R2, R5, 0x8, R2 ;  /* 0x0000000805027825 */ /* 0x000fc800078e0202 */
[--C-:B--2---:R-:W-:Y:S02]  /*0120*/  HADD2.F32 R0, -RZ, R8.reuse.H0_H0 ;  /* 0x20000008ff007230 */ /* 0x104fe40000004100 */
[----:B------:R-:W-:Y:S02]  /*0130*/  HADD2.F32 R4, -RZ, R8.H1_H1 ;  /* 0x30000008ff047230 */ /* 0x000fe40000004100 */
[----:B------:R-:W-:Y:S02]  /*0140*/  HADD2.F32 R8, -RZ, R9.H0_H0 ;  /* 0x20000009ff087230 */ /* 0x000fe40000004100 */
[----:B------:R-:W-:Y:S01]  /*0150*/  FMUL.FTZ R0, R0, UR6 ;  /* 0x0000000600007c20 */ /* 0x000fe20008410000 */
[--C-:B---3--:R-:W-:Y:S02]  /*0160*/  HADD2.F32 R10, -RZ, R12.reuse.H0_H0 ;  /* 0x2000000cff0a7230 */ /* 0x108fe40000004100 */
[----:B------:R-:W-:Y:S01]  /*0170*/  FMUL.FTZ R7, R4, UR6 ;  /* 0x0000000604077c20 */ /* 0x000fe20008410000 */
[----:B------:R-:W-:-:S02]  /*0180*/  HADD2.F32 R11, -RZ, R12.H1_H1 ;  /* 0x3000000cff0b7230 */ /* 0x000fc40000004100 */
[----:B------:R-:W-:Y:S01]  /*0190*/  FMUL.FTZ R8, R8, UR6 ;  /* 0x0000000608087c20 */ /* 0x000fe20008410000 */
[----:B------:R-:W-:Y:S02]  /*01a0*/  HADD2.F32 R9, -RZ, R9.H1_H1 ;  /* 0x30000009ff097230 */ /* 0x000fe40000004100 */
[----:B------:R-:W-:Y:S01]  /*01b0*/  FMUL.FTZ R10, R10, UR6 ;  /* 0x000000060a0a7c20 */ /* 0x000fe20008410000 */
[--C-:B------:R-:W-:Y:S02]  /*01c0*/  HADD2.F32 R12, -RZ, R13.reuse.H0_H0 ;  /* 0x2000000dff0c7230 */ /* 0x100fe40000004100 */
[----:B------:R-:W-:Y:S01]  /*01d0*/  FMUL.FTZ R11, R11, UR6 ;  /* 0x000000060b0b7c20 */ /* 0x000fe20008410000 */
[----:B------:R-:W-:Y:S02]  /*01e0*/  HADD2.F32 R6, -RZ, R13.H1_H1 ;  /* 0x3000000dff067230 */ /* 0x000fe40000004100 */
[----:B------:R-:W-:Y:S01]  /*01f0*/  FMUL.FTZ R9, R9, UR6 ;  /* 0x0000000609097c20 */ /* 0x000fe20008410000 */
[----:B------:R-:W-:Y:S01]  /*0200*/  F2FP.F16.F32.PACK_AB R4, R7, R0 ;  /* 0x000000000704723e */ /* 0x000fe200000000ff */
[----:B------:R-:W-:Y:S01]  /*0210*/  FMUL.FTZ R12, R12, UR6 ;  /* 0x000000060c0c7c20 */ /* 0x000fe20008410000 */
[----:B------:R-:W-:Y:S01]  /*0220*/  F2FP.F16.F32.PACK_AB R10, R11, R10 ;  /* 0x0000000a0b0a723e */ /* 0x000fe200000000ff */
[----:B------:R-:W-:Y:S01]  /*0230*/  FMUL.FTZ R13, R6, UR6 ;  /* 0x00000006060d7c20 */ /* 0x000fe20008410000 */
[----:B------:R-:W-:-:S04]  /*0240*/  F2FP.F16.F32.PACK_AB R5, R9, R8 ;  /* 0x000000080905723e */ /* 0x000fc800000000ff */
[----:B------:R-:W-:Y:S01]  /*0250*/  F2FP.F16.F32.PACK_AB R11, R13, R12 ;  /* 0x0000000c0d0b723e */ /* 0x000fe200000000ff */
[----:B------:R-:W-:Y:S04]  /*0260*/  STG.E.64 desc[UR4][R2.64], R4 ;  /* 0x0000000402007986 */ /* 0x000fe8000c101b04 */
[----:B------:R-:W-:Y:S01]  /*0270*/  STG.E.64 desc[UR4][R2.64+0x400], R10 ;  /* 0x0004000a02007986 */ /* 0x000fe2000c101b04 */
[----:B------:R-:W-:Y:S05]  /*0280*/  EXIT ;  /* 0x000000000000794d */ /* 0x000fea0003800000 */
.L_x_3487:
        /* <DEDUP_REMOVED lines=125> */
.L_x_3490:
[----:B------:R-:W-:-:S13]  /*0a60*/  ISETP.GE.AND P0, PT, R27, R2, PT ;  /* 0x000000021b00720c */ /* 0x000fda0003f06270 */
[----:B------:R-:W-:Y:S05]  /*0a70*/  @P0 BRA `(.L_x_3492) ;  /* 0x0000000000300947 */ /* 0x000fea0003800000 */
[----:B0-----:R-:W0:Y:S01]  /*0a80*/  LDC.64 R4, c[0x0][0x220] ;  /* 0x00008800ff047b82 */ /* 0x001e220000000a00 */
[----:B------:R-:W-:Y:S01]  /*0a90*/  IMAD.IADD R3, R0, 0x1, R27 ;  /* 0x0000000100037824 */ /* 0x000fe200078e021b */
[----:B------:R-:W-:-:S03]  /*0aa0*/  IADD3 R27, R27, 0x80, RZ ;  /* 0x000000801b1b7810 */ /* 0x000fc60007ffe0ff */
[----:B0-----:R-:W-:-:S05]  /*0ab0*/  IMAD.WIDE.U32 R4, R3, 0x2, R4 ;  /* 0x0000000203047825 */ /* 0x001fca00078e0004 */
[----:B------:R1:W-:Y:S02]  /*0ac0*/  STG.E.U16 desc[UR4][R4.64], R6 ;  /* 0x0000000604007986 */ /* 0x0003e4000c101504 */
.L_x_3491:
[----:B------:R-:W-:-:S13]  /*0ad0*/  ISETP.GE.AND P0, PT, R27, R2, PT ;  /* 0x000000021b00720c */ /* 0x000fda0003f06270 */
[----:B------:R-:W-:Y:S05]  /*0ae0*/  @P0 BRA `(.L_x_3493) ;  /* 0x0000000000340947 */ /* 0x000fea0003800000 */
[----:B01----:R-:W0:Y:S01]  /*0af0*/  LDC.64 R4, c[0x0][0x220] ;  /* 0x00008800ff047b82 */ /* 0x003e220000000a00 */
[----:B------:R-:W-:Y:S01]  /*0b00*/  IADD3 R3, R0, R27, RZ ;  /* 0x0000001b00037210 */ /* 0x000fe20007ffe0ff */
[----:B------:R-:W-:-:S04]  /*0b10*/  VIADD R27, R27, 0x80 ;  /* 0x000000801b1b7836 */ /* 0x000fc80000000000 */
[----:B0-----:R-:W-:-:S05]  /*0b20*/  IMAD.WIDE.U32 R4, R3, 0x2, R4 ;  /* 0x0000000203047825 */ /* 0x001fca00078e0004 */
[----:B------:R1:W-:Y:S02]  /*0b30*/  STG.E.U16 desc[UR4][R4.64], R7 ;  /* 0x0000000704007986 */ /* 0x0003e4000c101504 */
.L_x_3492:
        /* <DEDUP_REMOVED lines=8> */
.L_x_3493:
[----:B------:R-:W-:Y:S05]  /*0bc0*/  BSYNC B1 ;  /* 0x0000000000017941 */ /* 0x000fea0003800000 */
.L_x_3489:
[----:B------:R-:W-:-:S13]  /*0bd0*/  ISETP.GE.AND P0, PT, R27, R2, PT ;  /* 0x000000021b00720c */ /* 0x000fda0003f06270 */
[----:B012---:R-:W0:Y:S01]  /*0be0*/  @!P0 LDC.64 R4, c[0x0][0x220] ;  /* 0x00008800ff048b82 */ /* 0x007e220000000a00 */
[----:B------:R-:W-:Y:S01]  /*0bf0*/  @!P0 IMAD.IADD R3, R0, 0x1, R27 ;  /* 0x0000000100038824 */ /* 0x000fe200078e021b */
[----:B------:R-:W-:-:S03]  /*0c00*/  @!P0 IADD3 R27, R27, 0x80, RZ ;  /* 0x000000801b1b8810 */ /* 0x000fc60007ffe0ff */
[----:B0-----:R-:W-:-:S05]  /*0c10*/  @!P0 IMAD.WIDE.U32 R4, R3, 0x2, R4 ;  /* 0x0000000203048825 */ /* 0x001fca00078e0004 */
[----:B------:R2:W-:Y:S02]  /*0c20*/  @!P0 STG.E.U16 desc[UR4][R4.64], R9 ;  /* 0x0000000904008986 */ /* 0x0005e4000c101504 */
.L_x_3494:
[----:B------:R-:W-:Y:S05]  /*0c30*/  BSYNC B0 ;  /* 0x0000000000007941 */ /* 0x000fea0003800000 */
.L_x_3488:
        /* <DEDUP_REMOVED lines=8> */
.L_x_3495:
        /* <DEDUP_REMOVED lines=12> */
.L_x_17239:


//--------------------- .text._ZN2at6native29vectorized_elementwise_kernelILi8ENS0_13AUnaryFunctorIN3c104HalfES4_S4_NS0_15binary_internal10MulFunctorIfEEEESt5arrayIPcLm2EEEEviT0_T1_ --------------------------
	.section	.text._ZN2at6native29vectorized_elementwise_kernelILi8ENS0_13AUnaryFunctorIN3c104HalfES4_S4_NS0_15binary_internal10MulFunctorIfEEEESt5arrayIPcLm2EEEEviT0_T1_,"ax",@progbits
	.align	128
        .global         _ZN2at6native29vectorized_elementwise_kernelILi8ENS0_13AUnaryFunctorIN3c104HalfES4_S4_NS0_15binary_internal10MulFunctorIfEEEESt5arrayIPcLm2EEEEviT0_T1_
        .type           _ZN2at6native29vectorized_elementwise_kernelILi8ENS0_13AUnaryFunctorIN3c104HalfES4_S4_NS0_15binary_internal10MulFunctorIfEEEESt5arrayIPcLm2EEEEviT0_T1_,@function
        .size           _ZN2at6native29vectorized_elementwise_kernelILi8ENS0_13AUnaryFunctorIN3c104HalfES4_S4_NS0_15binary_internal10MulFunctorIfEEEESt5arrayIPcLm2EEEEviT0_T1_,(.L_x_17240 - _ZN2at6native29vectorized_elementwise_kernelILi8ENS0_13AUnaryFunctorIN3c104HalfES4_S4_NS0_15binary_internal10MulFunctorIfEEEESt5arrayIPcLm2EEEEviT0_T1_)
        .other          _ZN2at6native29vectorized_elementwise_kernelILi8ENS0_13AUnaryFunctorIN3c104HalfES4_S4_NS0_15binary_internal10MulFunctorIfEEEESt5arrayIPcLm2EEEEviT0_T1_,@"STO_CUDA_ENTRY STV_DEFAULT"
_ZN2at6native29vectorized_elementwise_kernelILi8ENS0_13AUnaryFunctorIN3c104HalfES4_S4_NS0_15binary_internal10MulFunctorIfEEEESt5arrayIPcLm2EEEEviT0_T1_:
.text._ZN2at6native29vectorized_elementwise_kernelILi8ENS0_13AUnaryFunctorIN3c104HalfES4_S4_NS0_15binary_internal10MulFunctorIfEEEESt5arrayIPcLm2EEEEviT0_T1_:
        /* <DEDUP_REMOVED lines=16> */
[----:B------:R-:W-:-:S04]  /*0100*/  IMAD.WIDE R2, R9, 0x10, R2 ;  /* 0x0000001009027825 */ /* 0x000fc800078e0202 */
[--C-:B--2---:R-:W-:Y:S02]  /*0110*/  HADD2.F32 R0, -RZ, R4.reuse.H0_H0 ;  /* 0x20000004ff007230 */ /* 0x104fe40000004100 */
[----:B------:R-:W-:Y:S02]  /*0120*/  HADD2.F32 R8, -RZ, R4.H1_H1 ;  /* 0x30000004ff087230 */ /* 0x000fe40000004100 */
[--C-:B------:R-:W-:Y:S02]  /*0130*/  HADD2.F32 R10, -RZ, R5.reuse.H0_H0 ;  /* 0x20000005ff0a7230 */ /* 0x100fe40000004100 */
[----:B------:R-:W-:Y:S01]  /*0140*/  FMUL.FTZ R0, R0, UR6 ;  /* 0x0000000600007c20 */ /* 0x000fe20008410000 */
[----:B------:R-:W-:Y:S02]  /*0150*/  HADD2.F32 R11, -RZ, R5.H1_H1 ;  /* 0x30000005ff0b7230 */ /* 0x000fe40000004100 */
[----:B------:R-:W-:Y:S01]  /*0160*/  FMUL.FTZ R5, R8, UR6 ;  /* 0x0000000608057c20 */ /* 0x000fe20008410000 */
[----:B------:R-:W-:-:S02]  /*0170*/  HADD2.F32 R12, -RZ, R6.H0_H0 ;  /* 0x20000006ff0c7230 */ /* 0x000fc40000004100 */
[----:B------:R-:W-:Y:S01]  /*0180*/  FMUL.FTZ R10, R10, UR6 ;  /* 0x000000060a0a7c20 */ /* 0x000fe20008410000 */
[----:B------:R-:W-:Y:S02]  /*0190*/  HADD2.F32 R13, -RZ, R6.H1_H1 ;  /* 0x30000006ff0d7230 */ /* 0x000fe40000004100 */
[----:B------:R-:W-:Y:S01]  /*01a0*/  FMUL.FTZ R11, R11, UR6 ;  /* 0x000000060b0b7c20 */ /* 0x000fe20008410000 */
[--C-:B------:R-:W-:Y:S02]  /*01b0*/  HADD2.F32 R14, -RZ, R7.reuse.H0_H0 ;  /* 0x20000007ff0e7230 */ /* 0x100fe40000004100 */
[----:B------:R-:W-:Y:S01]  /*01c0*/  FMUL.FTZ R6, R12, UR6 ;  /* 0x000000060c067c20 */ /* 0x000fe20008410000 */
[----:B------:R-:W-:Y:S02]  /*01d0*/  HADD2.F32 R4, -RZ, R7.H1_H1 ;  /* 0x30000007ff047230 */ /* 0x000fe40000004100 */
[----:B------:R-:W-:Y:S01]  /*01e0*/  FMUL.FTZ R13, R13, UR6 ;  /* 0x000000060d0d7c20 */ /* 0x000fe20008410000 */
[----:B------:R-:W-:-:S02]  /*01f0*/  FMUL.FTZ R7, R14, UR6 ;  /* 0x000000060e077c20 */ /* 0x000fc40008410000 */
[----:B------:R-:W-:Y:S01]  /*0200*/  FMUL.FTZ R8, R4, UR6 ;  /* 0x0000000604087c20 */ /* 0x000fe20008410000 */
[----:B------:R-:W-:Y:S02]  /*0210*/  F2FP.F16.F32.PACK_AB R4, R5, R0 ;  /* 0x000000000504723e */ /* 0x000fe400000000ff */
[----:B------:R-:W-:Y:S02]  /*0220*/  F2FP.F16.F32.PACK_AB R5, R11, R10 ;  /* 0x0000000a0b05723e */ /* 0x000fe400000000ff */
[----:B------:R-:W-:Y:S02]  /*0230*/  F2FP.F16.F32.PACK_AB R6, R13, R6 ;  /* 0x000000060d06723e */ /* 0x000fe400000000ff */
[----:B------:R-:W-:-:S05]  /*0240*/  F2FP.F16.F32.PACK_AB R7, R8, R7 ;  /* 0x000000070807723e */ /* 0x000fca00000000ff */
[----:B------:R-:W-:Y:S01]  /*0250*/  STG.E.128 desc[UR4][R2.64], R4 ;  /* 0x0000000402007986 */ /* 0x000fe2000c101d04 */
[----:B------:R-:W-:Y:S05]  /*0260*/  EXIT ;  /* 0x000000000000794d */ /* 0x000fea0003800000 */
.L_x_3496:
        /* <DEDUP_REMOVED lines=125> */
.L_x_3499:
[----:B------:R-:W-:-:S13]  /*0a40*/  ISETP.GE.AND P0, PT, R27, R2, PT ;  /* 0x000000021b00720c */ /* 0x000fda0003f06270 */
[----:B------:R-:W-:Y:S05]  /*0a50*/  @P0 BRA `(.L_x_3501) ;  /* 0x0000000000300947 */ /* 0x000fea0003800000 */
[----:B0-----:R-:W0:Y:S01]  /*0a60*/  LDC.64 R4, c[0x0][0x220] ;  /* 0x00008800ff047b82 */ /* 0x001e220000000a00 */
[----:B------:R-:W-:Y:S01]  /*0a70*/  IMAD.IADD R3, R0, 0x1, R27 ;  /* 0x0000000100037824 */ /* 0x000fe200078e021b */
[----:B------:R-:W-:-:S03]  /*0a80*/  IADD3 R27, R27, 0x80, RZ ;  /* 0x000000801b1b7810 */ /* 0x000fc60007ffe0ff */
[----:B0-----:R-:W-:-:S05]  /*0a90*/  IMAD.WIDE.U32 R4, R3, 0x2, R4 ;  /* 0x0000000203047825 */ /* 0x001fca00078e0004 */
[----:B------:R1:W-:Y:S02]  /*0aa0*/  STG.E.U16 desc[UR4][R4.64], R6 ;  /* 0x0000000604007986 */ /* 0x0003e4000c101504 */
.L_x_3500:
[----:B------:R-:W-:-:S13]  /*0ab0*/  ISETP.GE.AND P0, PT, R27, R2, PT ;  /* 0x000000021b00720c */ /* 0x000fda0003f06270 */
[----:B------:R-:W-:Y:S05]  /*0ac0*/  @P0 BRA `(.L_x_3502) ;  /* 0x0000000000340947 */ /* 0x000fea0003800000 */
[----:B01----:R-:W0:Y:S01]  /*0ad0*/  LDC.64 R4, c[0x0][0x220] ;  /* 0x00008800ff047b82 */ /* 0x003e220000000a00 */
[----:B------:R-:W-:Y:S01]  /*0ae0*/  IADD3 R3, R0, R27, RZ ;  /* 0x0000001b00037210 */ /* 0x000fe20007ffe0ff */
[----:B------:R-:W-:-:S04]  /*0af0*/  VIADD R27, R27, 0x80 ;  /* 0x000000801b1b7836 */ /* 0x000fc80000000000 */
[----:B0-----:R-:W-:-:S05]  /*0b00*/  IMAD.WIDE.U32 R4, R3, 0x2, R4 ;  /* 0x0000000203047825 */ /* 0x001fca00078e0004 */
[----:B------:R1:W-:Y:S02]  /*0b10*/  STG.E.U16 desc[UR4][R4.64], R7 ;  /* 0x0000000704007986 */ /* 0x0003e4000c101504 */
.L_x_3501:
        /* <DEDUP_REMOVED lines=8> */
.L_x_3502:
[----:B------:R-:W-:Y:S05]  /*0ba0*/  BSYNC B1 ;  /* 0x0000000000017941 */ /* 0x000fea0003800000 */
.L_x_3498:
[----:B------:R-:W-:-:S13]  /*0bb0*/  ISETP.GE.AND P0, PT, R27, R2, PT ;  /* 0x000000021b00720c */ /* 0x000fda0003f06270 */
[----:B012---:R-:W0:Y:S01]  /*0bc0*/  @!P0 LDC.64 R4, c[0x0][0x220] ;  /* 0x00008800ff048b82 */ /* 0x007e220000000a00 */
[----:B------:R-:W-:Y:S01]  /*0bd0*/  @!P0 IMAD.IADD R3, R0, 0x1, R27 ;  /* 0x0000000100038824 */ /* 0x000fe200078e021b */
[----:B------:R-:W-:-:S03]  /*0be0*/  @!P0 IADD3 R27, R27, 0x80, RZ ;  /* 0x000000801b1b8810 */ /* 0x000fc60007ffe0ff */
[----:B0-----:R-:W-:-:S05]  /*0bf0*/  @!P0 IMAD.WIDE.U32 R4, R3, 0x2, R4 ;  /* 0x0000000203048825 */ /* 0x001fca00078e0004 */
[----:B------:R2:W-:Y:S02]  /*0c00*/  @!P0 STG.E.U16 desc[UR4][R4.64], R9 ;  /* 0x0000000904008986 */ /* 0x0005e4000c101504 */
.L_x_3503:
[----:B------:R-:W-:Y:S05]  /*0c10*/  BSYNC B0 ;  /* 0x0000000000007941 */ /* 0x000fea0003800000 */
.L_x_3497:
        /* <DEDUP_REMOVED lines=8> */
.L_x_3504:
        /* <DEDUP_REMOVED lines=14> */
.L_x_17240:


//--------------------- .text._ZN2at6native18elementwise_kernelILi128ELi4EZNS0_15gpu_kernel_implINS0_13BinaryFunctorIN3c104HalfES5_S5_NS0_15binary_internal10MulFunctorIfEEEEEEvRNS_18TensorIteratorBaseERKT_EUliE_EEviT1_ --------------------------
	.section	.text._ZN2at6native18elementwise_kernelILi128ELi4EZNS0_15gpu_kernel_implINS0_13BinaryFunctorIN3c104HalfES5_S5_NS0_15binary_internal10MulFunctorIfEEEEEEvRNS_18TensorIteratorBaseERKT_EUliE_EEviT1_,"ax",@progbits
	.align	128
        .global         _ZN2at6native18elementwise_kernelILi128ELi4EZNS0_15gpu_kernel_implINS0_13BinaryFunctorIN3c104HalfES5_S5_NS0_15binary_internal10MulFunctorIfEEEEEEvRNS_18TensorIteratorBaseERKT_EUliE_EEviT1_
        .type           _ZN2at6native18elementwise_kernelILi128ELi4EZNS0_15gpu_kernel_implINS0_13BinaryFunctorIN3c104HalfES5_S5_NS0_15binary_internal10MulFunctorIfEEEEEEvRNS_18TensorIteratorBaseERKT_EUliE_EEviT1_,@function
        .size           _ZN2at6native18elementwise_kernelILi128ELi4EZNS0_15gpu_kernel_implINS0_13BinaryFunctorIN3c104HalfES5_S5_NS0_15binary_internal10MulFunctorIfEEEEEEvRNS_18TensorIteratorBaseERKT_EUliE_EEviT1_,(.L_x_17241 - _ZN2at6native18elementwise_kernelILi128ELi4EZNS0_15gpu_kernel_implINS0_13BinaryFunctorIN3c104HalfES5_S5_NS0_15binary_internal10MulFunctorIfEEEEEEvRNS_18TensorIteratorBaseERKT_EUliE_EEviT1_)
        .other          _ZN2at6native18elementwise_kernelILi128ELi4EZNS0_15gpu_kernel_implINS0_13BinaryFunctorIN3c104HalfES5_S5_NS0_15binary_internal10MulFunctorIfEEEEEEvRNS_18TensorIteratorBaseERKT_EUliE_EEviT1_,@"STO_CUDA_ENTRY STV_DEFAULT"
_ZN2at6native18elementwise_kernelILi128ELi4EZNS0_15gpu_kernel_implINS0_13BinaryFunctorIN3c104HalfES5_S5_NS0_15binary_internal10MulFunctorIfEEEEEEvRNS_18TensorIteratorBaseERKT_EUliE_EEviT1_:
.text._ZN2at6native18elementwise_kernelILi128ELi4EZNS0_15gpu_kernel_implINS0_13BinaryFunctorIN3c104HalfES5_S5_NS0_15binary_internal10MulFunctorIfEEEEEEvRNS_18TensorIteratorBaseERKT_EUliE_EEviT1_:
        /* <DEDUP_REMOVED lines=365> */
.L_x_3507:
        /* <DEDUP_REMOVED lines=23> */
.L_x_3511:
[----:B------:R-:W2:Y:S02]  /*1840*/  LDG.E.U8 R2, desc[UR36][R2.64] ;  /* 0x0000002402027981 */ /* 0x000ea4000c1e1100 */
[----:B--2---:R-:W-:-:S04]  /*1850*/  I2FP.F32.U32 R0, R2 ;  /* 0x0000000200007245 */ /* 0x004fc80000201000 */
[----:B------:R-:W-:-:S04]  /*1860*/  F2FP.F16.F32.PACK_AB R0, RZ, R0 ;  /* 0x00000000ff00723e */ /* 0x000fc800000000ff */
[----:B------:R-:W-:Y:S01]  /*1870*/  PRMT R19, R0, 0x7610, R19 ;  /* 0x0000761000137816 */ /* 0x000fe20000000013 */
[----:B------:R-:W-:Y:S06]  /*1880*/  BRA `(.L_x_3513) ;  /* 0x0000000c00bc7947 */ /* 0x000fec0003800000 */
.L_x_3510:
        /* <DEDUP_REMOVED lines=11> */
.L_x_3515:
[----:B------:R-:W2:Y:S02]  /*1940*/  LDG.E R2, desc[UR36][R2.64] ;  /* 0x0000002402027981 */ /* 0x000ea4000c1e1900 */
[----:B--2---:R-:W-:-:S04]  /*1950*/  I2FP.F32.S32 R0, R2 ;  /* 0x0000000200007245 */ /* 0x004fc80000201400 */
[----:B------:R-:W-:-:S04]  /*1960*/  F2FP.F16.F32.PACK_AB R0, RZ, R0 ;  /* 0x00000000ff00723e */ /* 0x000fc800000000ff */
[----:B------:R-:W-:Y:S01]  /*1970*/  PRMT R19, R0, 0x7610, R19 ;  /* 0x0000761000137816 */ /* 0x000fe20000000013 */
[----:B------:R-:W-:Y:S06]  /*1980*/  BRA `(.L_x_3513) ;  /* 0x0000000c007c7947 */ /* 0x000fec0003800000 */
.L_x_3514:
[----:B------:R-:W2:Y:S02]  /*1990*/  LDG.E.U16 R2, desc[UR36][R2.64] ;  /* 0x0000002402027981 */ /* 0x000ea4000c1e1500 */
[----:B--2---:R-:W0:Y:S02]  /*19a0*/  I2F.S16 R0, R2 ;  /* 0x0000000200007306 */ /* 0x004e240000101400 */
[----:B0-----:R-:W-:-:S04]  /*19b0*/  F2FP.F16.F32.PACK_AB R0, RZ, R0 ;  /* 0x00000000ff00723e */ /* 0x001fc800000000ff */
[----:B------:R-:W-:Y:S01]  /*19c0*/  PRMT R19, R0, 0x7610, R19 ;  /* 0x0000761000137816 */ /* 0x000fe20000000013 */
[----:B------:R-:W-:Y:S06]  /*19d0*/  BRA `(.L_x_3513) ;  /* 0x0000000c00687947 */ /* 0x000fec0003800000 */
.L_x_3509:
        /* <DEDUP_REMOVED lines=9> */
.L_x_3517:
[----:B------:R0:W5:Y:S01]  /*1a70*/  LDG.E.U16 R19, desc[UR36][R2.64] ;  /* 0x0000002402137981 */ /* 0x000162000c1e1500 */
[----:B------:R-:W-:Y:S05]  /*1a80*/  BRA `(.L_x_3513) ;  /* 0x0000000c003c7947 */ /* 0x000fea0003800000 */
.L_x_3516:
        /* <DEDUP_REMOVED lines=9> */
.L_x_3519:
[----:B------:R1:W5:Y:S01]  /*1b20*/  LDG.E.U16 R19, desc[UR36][R2.64] ;  /* 0x0000002402137981 */ /* 0x000362000c1e1500 */
[----:B------:R-:W-:Y:S05]  /*1b30*/  BRA `(.L_x_3513) ;  /* 0x0000000c00107947 */ /* 0x000fea0003800000 */
.L_x_3518:
        /* <DEDUP_REMOVED lines=9> */
.L_x_3508:
        /* <DEDUP_REMOVED lines=14> */
.L_x_3522:
        /* <DEDUP_REMOVED lines=9> */
.L_x_3521:
        /* <DEDUP_REMOVED lines=28> */
.L_x_3524:
        /* <DEDUP_REMOVED lines=15> */
.L_x_3523:
[----:B------:R-:W2:Y:S02]  /*1ff0*/  LDG.E.U16 R0, desc[UR36][R2.64] ;  /* 0x0000002402007981 */ /* 0x000ea4000c1e1500 */
[----:B--2---:R-:W-:-:S05]  /*2000*/  IMAD.U32 R0, R0, 0x10000, RZ ;  /* 0x0001000000007824 */ /* 0x004fca00078e00ff */
[----:B------:R-:W-:-:S04]  /*2010*/  F2FP.F16.F32.PACK_AB R0, RZ, R0 ;  /* 0x00000000ff00723e */ /* 0x000fc800000000ff */
[----:B------:R-:W-:Y:S01]  /*2020*/  PRMT R19, R0, 0x7610, R19 ;  /* 0x0000761000137816 */ /* 0x000fe20000000013 */
[----:B------:R-:W-:Y:S06]  /*2030*/  BRA `(.L_x_3513) ;  /* 0x0000000400d07947 */ /* 0x000fec0003800000 */
.L_x_3520:
        /* <DEDUP_REMOVED lines=13> */
.L_x_3527:
        /* <DEDUP_REMOVED lines=21> */
.L_x_3531:
[----:B------:R-:W-:Y:S05]  /*2260*/  BSYNC B1 ;  /* 0x0000000000017941 */ /* 0x000fea0003800000 */
.L_x_3530:
[----:B------:R-:W-:Y:S01]  /*2270*/  LEA R3, R0, 0x3b800000, 0x17 ;  /* 0x3b80000000037811 */ /* 0x000fe200078eb8ff */
[----:B------:R-:W-:-:S05]  /*2280*/  IMAD.SHL.U32 R0, R2, 0x100000, RZ ;  /* 0x0010000002007824 */ /* 0x000fca00078e00ff */
[----:B------:R-:W-:-:S07]  /*2290*/  LOP3.LUT R0, R3, R0, R4, 0xfe, !PT ;  /* 0x0000000003007212 */ /* 0x000fce00078efe04 */
.L_x_3529:
[----:B------:R-:W-:Y:S05]  /*22a0*/  BSYNC B0 ;  /* 0x0000000000007941 */ /* 0x000fea0003800000 */
.L_x_3528:
[----:B------:R-:W-:-:S04]  /*22b0*/  F2FP.F16.F32.PACK_AB R0, RZ, R0 ;  /* 0x00000000ff00723e */ /* 0x000fc800000000ff */
[----:B------:R-:W-:Y:S01]  /*22c0*/  PRMT R19, R0, 0x7610, R19 ;  /* 0x0000761000137816 */ /* 0x000fe20000000013 */
[----:B------:R-:W-:Y:S06]  /*22d0*/  BRA `(.L_x_3513) ;  /* 0x0000000400287947 */ /* 0x000fec0003800000 */
.L_x_3526:
        /* <DEDUP_REMOVED lines=21> */
.L_x_3535:
[----:B------:R-:W-:Y:S05]  /*2430*/  BSYNC B1 ;  /* 0x0000000000017941 */ /* 0x000fea0003800000 */
.L_x_3534:
[----:B------:R-:W-:Y:S01]  /*2440*/  LEA R3, R0, 0x37800000, 0x17 ;  /* 0x3780000000037811 */ /* 0x000fe200078eb8ff */
[----:B------:R-:W-:-:S05]  /*2450*/  IMAD.SHL.U32 R0, R2, 0x200000, RZ ;  /* 0x0020000002007824 */ /* 0x000fca00078e00ff */
[----:B------:R-:W-:-:S07]  /*2460*/  LOP3.LUT R0, R3, R0, R4, 0xfe, !PT ;  /* 0x0000000003007212 */ /* 0x000fce00078efe04 */
.L_x_3533:
[----:B------:R-:W-:Y:S05]  /*2470*/  BSYNC B0 ;  /* 0x0000000000007941 */ /* 0x000fea0003800000 */
.L_x_3532:
[----:B------:R-:W-:-:S04]  /*2480*/  F2FP.F16.F32.PACK_AB R0, RZ, R0 ;  /* 0x00000000ff00723e */ /* 0x000fc800000000ff */
[----:B------:R-:W-:Y:S01]  /*2490*/  PRMT R19, R0, 0x7610, R19 ;  /* 0x0000761000137816 */ /* 0x000fe20000000013 */
[----:B------:R-:W-:Y:S06]  /*24a0*/  BRA `(.L_x_3513) ;  /* 0x0000000000b47947 */ /* 0x000fec0003800000 */
.L_x_3525:
        /* <DEDUP_REMOVED lines=14> */
.L_x_3539:
[----:B------:R-:W-:Y:S05]  /*2590*/  BSYNC B0 ;  /* 0x0000000000007941 */ /* 0x000fea0003800000 */
.L_x_3538:
[----:B------:R-:W-:-:S04]  /*25a0*/  F2FP.F16.F32.PACK_AB R0, RZ, R0 ;  /* 0x00000000ff00723e */ /* 0x000fc800000000ff */
[----:B------:R-:W-:Y:S01]  /*25b0*/  PRMT R19, R0, 0x7610, R19 ;  /* 0x0000761000137816 */ /* 0x000fe20000000013 */
[----:B------:R-:W-:Y:S06]  /*25c0*/  BRA `(.L_x_3513) ;  /* 0x00000000006c7947 */ /* 0x000fec0003800000 */
.L_x_3512:
        /* <DEDUP_REMOVED lines=16> */
.L_x_3540:
[----:B------:R-:W-:Y:S01]  /*26d0*/  PRMT R19, RZ, 0x7610, R19 ;  /* 0x00007610ff137816 */ /* 0x000fe20000000013 */
[----:B------:R-:W-:Y:S06]  /*26e0*/  BRA `(.L_x_3513) ;  /* 0x0000000000247947 */ /* 0x000fec0003800000 */
.L_x_3537:
[----:B------:R-:W2:Y:S02]  /*26f0*/  LDG.E.64 R2, desc[UR36][R2.64] ;  /* 0x0000002402027981 */ /* 0x000ea4000c1e1b00 */
[----:B--2---:R-:W0:Y:S02]  /*2700*/  I2F.U64 R0, R2 ;  /* 0x0000000200007312 */ /* 0x004e240000301000 */
[----:B0-----:R-:W-:-:S04]  /*2710*/  F2FP.F16.F32.PACK_AB R0, RZ, R0 ;  /* 0x00000000ff00723e */ /* 0x001fc800000000ff */
[----:B------:R-:W-:Y:S01]  /*2720*/  PRMT R19, R0, 0x7610, R19 ;  /* 0x0000761000137816 */ /* 0x000fe20000000013 */
[----:B------:R-:W-:Y:S06]  /*2730*/  BRA `(.L_x_3513) ;  /* 0x0000000000107947 */ /* 0x000fec0003800000 */
.L_x_3536:
[----:B------:R-:W2:Y:S02]  /*2740*/  LDG.E R2, desc[UR36][R2.64] ;  /* 0x0000002402027981 */ /* 0x000ea4000c1e1900 */
[----:B--2---:R-:W-:-:S04]  /*2750*/  I2FP.F32.U32 R0, R2 ;  /* 0x0000000200007245 */ /* 0x004fc80000201000 */
[----:B------:R-:W-:-:S04]  /*2760*/  F2FP.F16.F32.PACK_AB R0, RZ, R0 ;  /* 0x00000000ff00723e */ /* 0x000fc800000000ff */
[----:B------:R-:W-:-:S07]  /*2770*/  PRMT R19, R0, 0x7610, R19 ;  /* 0x0000761000137816 */ /* 0x000fce0000000013 */
.L_x_3513:
[----:B------:R-:W2:Y:S01]  /*2780*/  LDC.U8 R4, c[0x0][0x493] ;  /* 0x000124c0ff047b82 */ /* 0x000ea20000000000 */
[----:B------:R-:W-:Y:S02]  /*2790*/  ULDC.64 UR4, c[0x0][0x488] ;  /* 0x0001220000047ab9 */ /* 0x000fe40000000a00 */
[----:B01----:R-:W-:-:S05]  /*27a0*/  IADD3 R2, P1, R22, UR4, RZ ;  /* 0x0000000416027c10 */ /* 0x003fca000ff3e0ff */
[----:B------:R-:W-:Y:S01]  /*27b0*/  IMAD.X R3, RZ, RZ, UR5, P1 ;  /* 0x00000005ff037e24 */ /* 0x000fe200088e06ff */
[----:B--2---:R-:W-:-:S04]  /*27c0*/  PRMT R0, R4, 0x9910, RZ ;  /* 0x0000991004007816 */ /* 0x004fc800000000ff */
        /* <DEDUP_REMOVED lines=14> */
.L_x_3544:
[----:B------:R-:W2:Y:S02]  /*28b0*/  LDG.E.U8 R2, desc[UR36][R2.64] ;  /* 0x0000002402027981 */ /* 0x000ea4000c1e1100 */
[----:B--2---:R-:W-:-:S04]  /*28c0*/  I2FP.F32.U32 R0, R2 ;  /* 0x0000000200007245 */ /* 0x004fc80000201000 */
[----:B------:R-:W-:Y:S01]  /*28d0*/  F2FP.F16.F32.PACK_AB R0, RZ, R0 ;  /* 0x00000000ff00723e */ /* 0x000fe200000000ff */
[----:B------:R-:W-:Y:S06]  /*28e0*/  BRA `(.L_x_3546) ;  /* 0x0000000c00887947 */ /* 0x000fec0003800000 */
.L_x_3543:
        /* <DEDUP_REMOVED lines=10> */
.L_x_3548:
[----:B------:R-:W2:Y:S02]  /*2990*/  LDG.E R2, desc[UR36][R2.64] ;  /* 0x0000002402027981 */ /* 0x000ea4000c1e1900 */
[----:B--2---:R-:W-:-:S04]  /*29a0*/  I2FP.F32.S32 R0, R2 ;  /* 0x0000000200007245 */ /* 0x004fc80000201400 */
[----:B------:R-:W-:Y:S01]  /*29b0*/  F2FP.F16.F32.PACK_AB R0, RZ, R0 ;  /* 0x00000000ff00723e */ /* 0x000fe200000000ff */
[----:B------:R-:W-:Y:S06]  /*29c0*/  BRA `(.L_x_3546) ;  /* 0x0000000c00507947 */ /* 0x000fec0003800000 */
.L_x_3547:
[----:B------:R-:W2:Y:S02]  /*29d0*/  LDG.E.U16 R2, desc[UR36][R2.64] ;  /* 0x0000002402027981 */ /* 0x000ea4000c1e1500 */
[----:B--2---:R-:W0:Y:S02]  /*29e0*/  I2F.S16 R0, R2 ;  /* 0x0000000200007306 */ /* 0x004e240000101400 */
[----:B0-----:R-:W-:Y:S01]  /*29f0*/  F2FP.F16.F32.PACK_AB R0, RZ, R0 ;  /* 0x00000000ff00723e */ /* 0x001fe200000000ff */
[----:B------:R-:W-:Y:S06]  /*2a00*/  BRA `(.L_x_3546) ;  /* 0x0000000c00407947 */ /* 0x000fec0003800000 */
.L_x_3542:
        /* <DEDUP_REMOVED lines=9> */
.L_x_3550:
[----:B------:R1:W5:Y:S01]  /*2aa0*/  LDG.E.U16 R0, desc[UR36][R2.64] ;  /* 0x0000002402007981 */ /* 0x000362000c1e1500 */
[----:B------:R-:W-:Y:S05]  /*2ab0*/  BRA `(.L_x_3546) ;  /* 0x0000000c00147947 */ /* 0x000fea0003800000 */
.L_x_3549:
        /* <DEDUP_REMOVED lines=9> */
.L_x_3552:
[----:B------:R0:W5:Y:S01]  /*2b50*/  LDG.E.U16 R0, desc[UR36][R2.64] ;  /* 0x0000002402007981 */ /* 0x000162000c1e1500 */
[----:B------:R-:W-:Y:S05]  /*2b60*/  BRA `(.L_x_3546) ;  /* 0x0000000800e87947 */ /* 0x000fea0003800000 */
.L_x_3551:
        /* <DEDUP_REMOVED lines=8> */
.L_x_3541:
        /* <DEDUP_REMOVED lines=13> */
.L_x_3555:
        /* <DEDUP_REMOVED lines=8> */
.L_x_3554:
        /* <DEDUP_REMOVED lines=28> */
.L_x_3557:
        /* <DEDUP_REMOVED lines=15> */
.L_x_3556:
[----:B------:R-:W2:Y:S02]  /*2ff0*/  LDG.E.U16 R0, desc[UR36][R2.64] ;  /* 0x0000002402007981 */ /* 0x000ea4000c1e1500 */
[----:B--2---:R-:W-:-:S05]  /*3000*/  IMAD.U32 R0, R0, 0x10000, RZ ;  /* 0x0001000000007824 */ /* 0x004fca00078e00ff */
[----:B------:R-:W-:Y:S01]  /*3010*/  F2FP.F16.F32.PACK_AB R0, RZ, R0 ;  /* 0x00000000ff00723e */ /* 0x000fe200000000ff */
[----:B------:R-:W-:Y:S06]  /*3020*/  BRA `(.L_x_3546) ;  /* 0x0000000400b87947 */ /* 0x000fec0003800000 */
.L_x_3553:
        /* <DEDUP_REMOVED lines=12> */
.L_x_3560:
        /* <DEDUP_REMOVED lines=21> */
.L_x_3564:
[----:B------:R-:W-:Y:S05]  /*3240*/  BSYNC B1 ;  /* 0x0000000000017941 */ /* 0x000fea0003800000 */
.L_x_3563:
[----:B------:R-:W-:Y:S01]  /*3250*/  LEA R3, R0, 0x3b800000, 0x17 ;  /* 0x3b80000000037811 */ /* 0x000fe200078eb8ff */
[----:B------:R-:W-:-:S05]  /*3260*/  IMAD.SHL.U32 R0, R2, 0x100000, RZ ;  /* 0x0010000002007824 */ /* 0x000fca00078e00ff */
[----:B------:R-:W-:-:S07]  /*3270*/  LOP3.LUT R0, R3, R0, R4, 0xfe, !PT ;  /* 0x0000000003007212 */ /* 0x000fce00078efe04 */
.L_x_3562:
[----:B------:R-:W-:Y:S05]  /*3280*/  BSYNC B0 ;  /* 0x0000000000007941 */ /* 0x000fea0003800000 */
.L_x_3561:
[----:B------:R-:W-:Y:S01]  /*3290*/  F2FP.F16.F32.PACK_AB R0, RZ, R0 ;  /* 0x00000000ff00723e */ /* 0x000fe200000000ff */
[----:B------:R-:W-:Y:S06]  /*32a0*/  BRA `(.L_x_3546) ;  /* 0x0000000400187947 */ /* 0x000fec0003800000 */
.L_x_3559:
        /* <DEDUP_REMOVED lines=21> */
.L_x_3568:
[----:B------:R-:W-:Y:S05]  /*3400*/  BSYNC B1 ;  /* 0x0000000000017941 */ /* 0x000fea0003800000 */
.L_x_3567:
[----:B------:R-:W-:Y:S01]  /*3410*/  LEA R3, R0, 0x37800000, 0x17 ;  /* 0x3780000000037811 */ /* 0x000fe200078eb8ff */
[----:B------:R-:W-:-:S05]  /*3420*/  IMAD.SHL.U32 R0, R2, 0x200000, RZ ;  /* 0x0020000002007824 */ /* 0x000fca00078e00ff */
[----:B------:R-:W-:-:S07]  /*3430*/  LOP3.LUT R0, R3, R0, R4, 0xfe, !PT ;  /* 0x0000000003007212 */ /* 0x000fce00078efe04 */
.L_x_3566:
[----:B------:R-:W-:Y:S05]  /*3440*/  BSYNC B0 ;  /* 0x0000000000007941 */ /* 0x000fea0003800000 */
.L_x_3565:
[----:B------:R-:W-:Y:S01]  /*3450*/  F2FP.F16.F32.PACK_AB R0, RZ, R0 ;  /* 0x00000000ff00723e */ /* 0x000fe200000000ff */
[----:B------:R-:W-:Y:S06]  /*3460*/  BRA `(.L_x_3546) ;  /* 0x0000000000a87947 */ /* 0x000fec0003800000 */
.L_x_3558:
        /* <DEDUP_REMOVED lines=14> */
.L_x_3572:
[----:B------:R-:W-:Y:S05]  /*3550*/  BSYNC B0 ;  /* 0x0000000000007941 */ /* 0x000fea0003800000 */
.L_x_3571:
[----:B------:R-:W-:Y:S01]  /*3560*/  F2FP.F16.F32.PACK_AB R0, RZ, R0 ;  /* 0x00000000ff00723e */ /* 0x000fe200000000ff */
[----:B------:R-:W-:Y:S06]  /*3570*/  BRA `(.L_x_3546) ;  /* 0x0000000000647947 */ /* 0x000fec0003800000 */
.L_x_3545:
        /* <DEDUP_REMOVED lines=16> */
.L_x_3573:
[----:B------:R-:W-:Y:S01]  /*3680*/  PRMT R0, RZ, 0x7610, R0 ;  /* 0x00007610ff007816 */ /* 0x000fe20000000000 */
[----:B------:R-:W-:Y:S06]  /*3690*/  BRA `(.L_x_3546) ;  /* 0x00000000001c7947 */ /* 0x000fec0003800000 */
.L_x_3570:
[----:B------:R-:W2:Y:S02]  /*36a0*/  LDG.E.64 R2, desc[UR36][R2.64] ;  /* 0x0000002402027981 */ /* 0x000ea4000c1e1b00 */
[----:B--2---:R-:W0:Y:S02]  /*36b0*/  I2F.U64 R0, R2 ;  /* 0x0000000200007312 */ /* 0x004e240000301000 */
[----:B0-----:R-:W-:Y:S01]  /*36c0*/  F2FP.F16.F32.PACK_AB R0, RZ, R0 ;  /* 0x00000000ff00723e */ /* 0x001fe200000000ff */
[----:B------:R-:W-:Y:S06]  /*36d0*/  BRA `(.L_x_3546) ;  /* 0x00000000000c7947 */ /* 0x000fec0003800000 */
.L_x_3569:
[----:B------:R-:W2:Y:S02]  /*36e0*/  LDG.E R2, desc[UR36][R2.64] ;  /* 0x0000002402027981 */ /* 0x000ea4000c1e1900 */
[----:B--2---:R-:W-:-:S04]  /*36f0*/  I2FP.F32.U32 R0, R2 ;  /* 0x0000000200007245 */ /* 0x004fc80000201000 */
[----:B------:R-:W-:-:S07]  /*3700*/  F2FP.F16.F32.PACK_AB R0, RZ, R0 ;  /* 0x00000000ff00723e */ /* 0x000fce00000000ff */
.L_x_3546:
[----:B01----:R-:W0:Y:S01]  /*3710*/  LDC.U8 R3, c[0x0][0x491] ;  /* 0x00012440ff037b82 */ /* 0x003e220000000000 */
[----:B-----5:R-:W-:Y:S02]  /*3720*/  HADD2.F32 R19, -RZ, R19.H0_H0 ;  /* 0x20000013ff137230 */ /* 0x020fe40000004100 */
[----:B------:R-:W-:-:S05]  /*3730*/  HADD2.F32 R0, -RZ, R0.H0_H0 ;  /* 0x20000000ff007230 */ /* 0x000fca0000004100 */
[----:B------:R-:W-:-:S05]  /*3740*/  FMUL.FTZ R0, R19, R0 ;  /* 0x0000000013007220 */ /* 0x000fca0000410000 */
        /* <DEDUP_REMOVED lines=16> */
.L_x_3577:
[----:B------:R-:W-:-:S06]  /*3850*/  HADD2.F32 R3, -RZ, R0.H0_H0 ;  /* 0x20000000ff037230 */ /* 0x000fcc0000004100 */
[----:B------:R-:W0:Y:S02]  /*3860*/  F2I.S64.TRUNC R2, R3 ;  /* 0x0000000300027311 */ /* 0x000e24000020d900 */
[----:B0-----:R1:W-:Y:S01]  /*3870*/  STG.E.U8 desc[UR36][R16.64], R2 ;  /* 0x0000000210007986 */ /* 0x0013e2000c101124 */
[----:B------:R-:W-:Y:S05]  /*3880*/  BRA `(.L_x_3579) ;  /* 0x0000000c00847947 */ /* 0x000fea0003800000 */
.L_x_3576:
        /* <DEDUP_REMOVED lines=10> */
.L_x_3581:
[----:B------:R-:W-:-:S04]  /*3930*/  HADD2.F32 R0, -RZ, R0.H0_H0 ;  /* 0x20000000ff007230 */ /* 0x000fc80000004100 */
[----:B------:R-:W0:Y:S02]  /*3940*/  F2I.FTZ.TRUNC.NTZ R3, R0 ;  /* 0x0000000000037305 */ /* 0x000e24000021f100 */
[----:B0-----:R3:W-:Y:S01]  /*3950*/  STG.E desc[UR36][R16.64], R3 ;  /* 0x0000000310007986 */ /* 0x0017e2000c101924 */
[----:B------:R-:W-:Y:S05]  /*3960*/  BRA `(.L_x_3579) ;  /* 0x0000000c004c7947 */ /* 0x000fea0003800000 */
.L_x_3580:
[----:B------:R-:W-:-:S04]  /*3970*/  HADD2.F32 R0, -RZ, R0.H0_H0 ;  /* 0x20000000ff007230 */ /* 0x000fc80000004100 */
[----:B------:R-:W0:Y:S02]  /*3980*/  F2I.FTZ.TRUNC.NTZ R3, R0 ;  /* 0x0000000000037305 */ /* 0x000e24000021f100 */
[----:B0-----:R2:W-:Y:S01]  /*3990*/  STG.E.U16 desc[UR36][R16.64], R3 ;  /* 0x0000000310007986 */ /* 0x0015e2000c101524 */
[----:B------:R-:W-:Y:S05]  /*39a0*/  BRA `(.L_x_3579) ;  /* 0x0000000c003c7947 */ /* 0x000fea0003800000 */
.L_x_3575:
        /* <DEDUP_REMOVED lines=9> */
.L_x_3583:
[----:B------:R0:W-:Y:S01]  /*3a40*/  STG.E.U16 desc[UR36][R16.64], R0 ;  /* 0x0000000010007986 */ /* 0x0001e2000c101524 */
[----:B------:R-:W-:Y:S05]  /*3a50*/  BRA `(.L_x_3579) ;  /* 0x0000000c00107947 */ /* 0x000fea0003800000 */
.L_x_3582:
        /* <DEDUP_REMOVED lines=10> */
.L_x_3585:
[----:B------:R-:W-:-:S05]  /*3b00*/  HADD2.F32 R0, -RZ, R0.H0_H0 ;  /* 0x20000000ff007230 */ /* 0x000fca0000004100 */
[----:B------:R-:W-:-:S04]  /*3b10*/  F2FP.F16.F32.PACK_AB R0, RZ, R0 ;  /* 0x00000000ff00723e */ /* 0x000fc800000000ff */
[----:B------:R-:W-:-:S05]  /*3b20*/  PRMT R0, R0, 0x5410, RZ ;  /* 0x0000541000007816 */ /* 0x000fca00000000ff */
[----:B------:R0:W-:Y:S01]  /*3b30*/  STG.E desc[UR36][R16.64], R0 ;  /* 0x0000000010007986 */ /* 0x0001e2000c101924 */
[----:B------:R-:W-:Y:S05]  /*3b40*/  BRA `(.L_x_3579) ;  /* 0x0000000800d47947 */ /* 0x000fea0003800000 */
.L_x_3584:
[----:B------:R-:W-:-:S05]  /*3b50*/  HADD2.F32 R2, -RZ, R0.H0_H0 ;  /* 0x20000000ff027230 */ /* 0x000fca0000004100 */
[----:B------:R-:W-:-:S06]  /*3b60*/  FMUL.FTZ R2, R2, 1 ;  /* 0x3f80000002027820 */ /* 0x000fcc0000410000 */
[----:B------:R-:W0:Y:S02]  /*3b70*/  F2F.F64.F32 R2, R2 ;  /* 0x0000000200027310 */ /* 0x000e240000201800 */
[----:B0-----:R0:W-:Y:S01]  /*3b80*/  STG.E.64 desc[UR36][R16.64], R2 ;  /* 0x0000000210007986 */ /* 0x0011e2000c101b24 */
[----:B------:R-:W-:Y:S05]  /*3b90*/  BRA `(.L_x_3579) ;  /* 0x0000000800c07947 */ /* 0x000fea0003800000 */
.L_x_3574:
        /* <DEDUP_REMOVED lines=13> */
.L_x_3588:
[----:B------:R-:W-:Y:S01]  /*3c70*/  HADD2.F32 R0, -RZ, R0.H0_H0 ;  /* 0x20000000ff007230 */ /* 0x000fe20000004100 */
[----:B------:R-:W-:-:S04]  /*3c80*/  CS2R R6, SRZ ;  /* 0x0000000000067805 */ /* 0x000fc8000001ff00 */
[----:B------:R-:W-:-:S04]  /*3c90*/  FMUL.FTZ R0, R0, 1 ;  /* 0x3f80000000007820 */ /* 0x000fc80000410000 */
[----:B------:R-:W0:Y:S02]  /*3ca0*/  F2F.F64.F32 R4, R0 ;  /* 0x0000000000047310 */ /* 0x000e240000201800 */
[----:B0-----:R0:W-:Y:S01]  /*3cb0*/  STG.E.128 desc[UR36][R16.64], R4 ;  /* 0x0000000410007986 */ /* 0x0011e2000c101d24 */
[----:B------:R-:W-:Y:S05]  /*3cc0*/  BRA `(.L_x_3579) ;  /* 0x0000000800747947 */ /* 0x000fea0003800000 */
.L_x_3587:
        /* <DEDUP_REMOVED lines=21> */
.L_x_3592:
[----:B------:R-:W-:Y:S05]  /*3e20*/  BSYNC B0 ;  /* 0x0000000000007941 */ /* 0x000fea0003800000 */
.L_x_3591:
[----:B------:R-:W-:-:S05]  /*3e30*/  LOP3.LUT R3, R0, R3, RZ, 0xfc, !PT ;  /* 0x0000000300037212 */ /* 0x000fca00078efcff */
[----:B------:R0:W-:Y:S01]  /*3e40*/  STG.E.U8 desc[UR36][R16.64], R3 ;  /* 0x0000000310007986 */ /* 0x0001e2000c101124 */
[----:B------:R-:W-:Y:S05]  /*3e50*/  BRA `(.L_x_3579) ;  /* 0x0000000800107947 */ /* 0x000fea0003800000 */
.L_x_3590:
        /* <DEDUP_REMOVED lines=13> */
.L_x_3594:
[----:B------:R-:W-:Y:S01]  /*3f30*/  IMAD.MOV.U32 R0, RZ, RZ, 0x7f ;  /* 0x0000007fff007424 */ /* 0x000fe200078e00ff */
[----:B------:R-:W-:-:S04]  /*3f40*/  ISETP.GT.U32.AND P0, PT, R2, 0x7f800000, PT ;  /* 0x7f8000000200780c */ /* 0x000fc80003f04070 */
[----:B------:R-:W-:-:S09]  /*3f50*/  SEL R0, R0, 0x7c, P0 ;  /* 0x0000007c00007807 */ /* 0x000fd20000000000 */
.L_x_3595:
[----:B------:R-:W-:Y:S05]  /*3f60*/  BSYNC B0 ;  /* 0x0000000000007941 */ /* 0x000fea0003800000 */
.L_x_3593:
[----:B------:R-:W-:-:S04]  /*3f70*/  LOP3.LUT R2, R3, 0x80000000, RZ, 0xc0, !PT ;  /* 0x8000000003027812 */ /* 0x000fc800078ec0ff */
[----:B------:R-:W-:-:S04]  /*3f80*/  SHF.R.U32.HI R3, RZ, 0x18, R2 ;  /* 0x00000018ff037819 */ /* 0x000fc80000011602 */
[----:B------:R-:W-:-:S05]  /*3f90*/  LOP3.LUT R3, R0, R3, RZ, 0xfc, !PT ;  /* 0x0000000300037212 */ /* 0x000fca00078efcff */
[----:B------:R0:W-:Y:S01]  /*3fa0*/  STG.E.U8 desc[UR36][R16.64], R3 ;  /* 0x0000000310007986 */ /* 0x0001e2000c101124 */
[----:B------:R-:W-:Y:S05]  /*3fb0*/  BRA `(.L_x_3579) ;  /* 0x0000000400b87947 */ /* 0x000fea0003800000 */
.L_x_3589:
[----:B------:R-:W-:-:S05]  /*3fc0*/  HADD2.F32 R0, -RZ, R0.H0_H0 ;  /* 0x20000000ff007230 */ /* 0x000fca0000004100 */
[----:B------:R-:W-:-:S05]  /*3fd0*/  F2FP.BF16.F32.PACK_AB R0, RZ, R0 ;  /* 0x00000000ff00723e */ /* 0x000fca00000010ff */
[----:B------:R0:W-:Y:S01]  /*3fe0*/  STG.E.U16 desc[UR36][R16.64], R0 ;  /* 0x0000000010007986 */ /* 0x0001e2000c101524 */
[----:B------:R-:W-:Y:S05]  /*3ff0*/  BRA `(.L_x_3579) ;  /* 0x0000000400a87947 */ /* 0x000fea0003800000 */
.L_x_3586:
        /* <DEDUP_REMOVED lines=12> */
.L_x_3598:
        /* <DEDUP_REMOVED lines=17> */
.L_x_3601:
[----:B------:R-:W-:-:S04]  /*41d0*/  LOP3.LUT R2, R3, 0x80000000, RZ, 0xc0, !PT ;  /* 0x8000000003027812 */ /* 0x000fc800078ec0ff */
[----:B------:R-:W-:-:S04]  /*41e0*/  SHF.R.U32.HI R3, RZ, 0x18, R2 ;  /* 0x00000018ff037819 */ /* 0x000fc80000011602 */
[----:B------:R-:W-:-:S04]  /*41f0*/  LOP3.LUT R0, R0, R3, RZ, 0xfc, !PT ;  /* 0x0000000300007212 */ /* 0x000fc800078efcff */
[----:B------:R-:W-:-:S07]  /*4200*/  PRMT R8, R0, 0x7610, R8 ;  /* 0x0000761000087816 */ /* 0x000fce0000000008 */
.L_x_3600:
[----:B------:R-:W-:Y:S05]  /*4210*/  BSYNC B0 ;  /* 0x0000000000007941 */ /* 0x000fea0003800000 */
.L_x_3599:
[----:B------:R0:W-:Y:S01]  /*4220*/  STG.E.U8 desc[UR36][R16.64], R8 ;  /* 0x0000000810007986 */ /* 0x0001e2000c101124 */
[----:B------:R-:W-:Y:S05]  /*4230*/  BRA `(.L_x_3579) ;  /* 0x0000000400187947 */ /* 0x000fea0003800000 */
.L_x_3597:
        /* <DEDUP_REMOVED lines=17> */
.L_x_3604:
[----:B------:R-:W-:-:S04]  /*4350*/  LOP3.LUT R2, R3, 0x80000000, RZ, 0xc0, !PT ;  /* 0x8000000003027812 */ /* 0x000fc800078ec0ff */
[----:B------:R-:W-:-:S04]  /*4360*/  SHF.R.U32.HI R3, RZ, 0x18, R2 ;  /* 0x00000018ff037819 */ /* 0x000fc80000011602 */
[----:B------:R-:W-:-:S04]  /*4370*/  LOP3.LUT R0, R0, R3, RZ, 0xfc, !PT ;  /* 0x0000000300007212 */ /* 0x000fc800078efcff */
[----:B------:R-:W-:-:S07]  /*4380*/  PRMT R8, R0, 0x7610, R8 ;  /* 0x0000761000087816 */ /* 0x000fce0000000008 */
.L_x_3603:
[----:B------:R-:W-:Y:S05]  /*4390*/  BSYNC B0 ;  /* 0x0000000000007941 */ /* 0x000fea0003800000 */
.L_x_3602:
[----:B------:R0:W-:Y:S01]  /*43a0*/  STG.E.U8 desc[UR36][R16.64], R8 ;  /* 0x0000000810007986 */ /* 0x0001e2000c101124 */
[----:B------:R-:W-:Y:S05]  /*43b0*/  BRA `(.L_x_3579) ;  /* 0x0000000000b87947 */ /* 0x000fea0003800000 */
.L_x_3596:
        /* <DEDUP_REMOVED lines=22> */
.L_x_3578:
        /* <DEDUP_REMOVED lines=16> */
.L_x_3607:
[----:B------:R-:W-:Y:S05]  /*4620*/  BRA `(.L_x_3579) ;  /* 0x00000000001c7947 */ /* 0x000fea0003800000 */
.L_x_3606:
[----:B------:R-:W-:-:S06]  /*4630*/  HADD2.F32 R2, -RZ, R0.H0_H0 ;  /* 0x20000000ff027230 */ /* 0x000fcc0000004100 */
[----:B------:R-:W0:Y:S02]  /*4640*/  F2I.U64.TRUNC R2, R2 ;  /* 0x0000000200027311 */ /* 0x000e24000020d800 */
[----:B0-----:R0:W-:Y:S01]  /*4650*/  STG.E.64 desc[UR36][R16.64], R2 ;  /* 0x0000000210007986 */ /* 0x0011e2000c101b24 */
[----:B------:R-:W-:Y:S05]  /*4660*/  BRA `(.L_x_3579) ;  /* 0x00000000000c7947 */ /* 0x000fea0003800000 */
.L_x_3605:
[----:B------:R-:W-:-:S04]  /*4670*/  HADD2.F32 R0, -RZ, R0.H0_H0 ;  /* 0x20000000ff007230 */ /* 0x000fc80000004100 */
[----:B------:R-:W0:Y:S02]  /*4680*/  F2I.FTZ.U32.TRUNC.NTZ R3, R0 ;  /* 0x0000000000037305 */ /* 0x000e24000021f000 */
[----:B0-----:R0:W-:Y:S02]  /*4690*/  STG.E desc[UR36][R16.64], R3 ;  /* 0x0000000310007986 */ /* 0x0011e4000c101924 */
.L_x_3579:
[----:B------:R-:W-:-:S04]  /*46a0*/  IMAD R18, R18, 0x200, R23 ;  /* 0x0000020012127824 */ /* 0x000fc800078e0217 */
[----:B------:R-:W-:-:S07]  /*46b0*/  VIADD R19, R18, 0x80 ;  /* 0x0000008012137836 */ /* 0x000fce0000000000 */
.L_x_3506:
[----:B------:R-:W-:Y:S05]  /*46c0*/  BSYNC B6 ;  /* 0x0000000000067941 */ /* 0x000fea0003800000 */
.L_x_3505:
        /* <DEDUP_REMOVED lines=358> */
.L_x_3610:
        /* <DEDUP_REMOVED lines=23> */
.L_x_3614:
[----:B------:R-:W2:Y:S02]  /*5ea0*/  LDG.E.U8 R2, desc[UR36][R2.64] ;  /* 0x0000002402027981 */ /* 0x000ea4000c1e1100 */
[----:B--2---:R-:W-:-:S04]  /*5eb0*/  I2FP.F32.U32 R0, R2 ;  /* 0x0000000200007245 */ /* 0x004fc80000201000 */
[----:B------:R-:W-:-:S04]  /*5ec0*/  F2FP.F16.F32.PACK_AB R0, RZ, R0 ;  /* 0x00000000ff00723e */ /* 0x000fc800000000ff */
[----:B------:R-:W-:Y:S01]  /*5ed0*/  PRMT R22, R0, 0x7610, R22 ;  /* 0x0000761000167816 */ /* 0x000fe20000000016 */
[----:B------:R-:W-:Y:S06]  /*5ee0*/  BRA `(.L_x_3616) ;  /* 0x0000000c00bc7947 */ /* 0x000fec0003800000 */
.L_x_3613:
        /* <DEDUP_REMOVED lines=11> */
.L_x_3618:
[----:B------:R-:W2:Y:S02]  /*5fa0*/  LDG.E R2, desc[UR36][R2.64] ;  /* 0x0000002402027981 */ /* 0x000ea4000c1e1900 */
[----:B--2---:R-:W-:-:S04]  /*5fb0*/  I2FP.F32.S32 R0, R2 ;  /* 0x0000000200007245 */ /* 0x004fc80000201400 */
[----:B------:R-:W-:-:S04]  /*5fc0*/  F2FP.F16.F32.PACK_AB R0, RZ, R0 ;  /* 0x00000000ff00723e */ /* 0x000fc800000000ff */
[----:B------:R-:W-:Y:S01]  /*5fd0*/  PRMT R22, R0, 0x7610, R22 ;  /* 0x0000761000167816 */ /* 0x000fe20000000016 */
[----:B------:R-:W-:Y:S06]  /*5fe0*/  BRA `(.L_x_3616) ;  /* 0x0000000c007c7947 */ /* 0x000fec0003800000 */
.L_x_3617:
[----:B------:R-:W2:Y:S02]  /*5ff0*/  LDG.E.U16 R2, desc[UR36][R2.64] ;  /* 0x0000002402027981 */ /* 0x000ea4000c1e1500 */
[----:B--2---:R-:W0:Y:S02]  /*6000*/  I2F.S16 R0, R2 ;  /* 0x0000000200007306 */ /* 0x004e240000101400 */
[----:B0-----:R-:W-:-:S04]  /*6010*/  F2FP.F16.F32.PACK_AB R0, RZ, R0 ;  /* 0x00000000ff00723e */ /* 0x001fc800000000ff */
[----:B------:R-:W-:Y:S01]  /*6020*/  PRMT R22, R0, 0x7610, R22 ;  /* 0x0000761000167816 */ /* 0x000fe20000000016 */
[----:B------:R-:W-:Y:S06]  /*6030*/  BRA `(.L_x_3616) ;  /* 0x0000000c00687947 */ /* 0x000fec0003800000 */
.L_x_3612:
        /* <DEDUP_REMOVED lines=9> */
.L_x_3620:
[----:B------:R1:W5:Y:S01]  /*60d0*/  LDG.E.U16 R22, desc[UR36][R2.64] ;  /* 0x0000002402167981 */ /* 0x000362000c1e1500 */
[----:B------:R-:W-:Y:S05]  /*60e0*/  BRA `(.L_x_3616) ;  /* 0x0000000c003c7947 */ /* 0x000fea0003800000 */
.L_x_3619:
        /* <DEDUP_REMOVED lines=9> */
.L_x_3622:
[----:B------:R0:W5:Y:S01]  /*6180*/  LDG.E.U16 R22, desc[UR36][R2.64] ;  /* 0x0000002402167981 */ /* 0x000162000c1e1500 */
[----:B------:R-:W-:Y:S05]  /*6190*/  BRA `(.L_x_3616) ;  /* 0x0000000c00107947 */ /* 0x000fea0003800000 */
.L_x_3621:
        /* <DEDUP_REMOVED lines=9> */
.L_x_3611:
        /* <DEDUP_REMOVED lines=14> */
.L_x_3625:
        /* <DEDUP_REMOVED lines=9> */
.L_x_3624:
        /* <DEDUP_REMOVED lines=28> */
.L_x_3627:
        /* <DEDUP_REMOVED lines=15> */
.L_x_3626:
[----:B------:R-:W2:Y:S02]  /*6650*/  LDG.E.U16 R0, desc[UR36][R2.64] ;  /* 0x0000002402007981 */ /* 0x000ea4000c1e1500 */
[----:B--2---:R-:W-:-:S05]  /*6660*/  IMAD.U32 R0, R0, 0x10000, RZ ;  /* 0x0001000000007824 */ /* 0x004fca00078e00ff */
[----:B------:R-:W-:-:S04]  /*6670*/  F2FP.F16.F32.PACK_AB R0, RZ, R0 ;  /* 0x00000000ff00723e */ /* 0x000fc800000000ff */
[----:B------:R-:W-:Y:S01]  /*6680*/  PRMT R22, R0, 0x7610, R22 ;  /* 0x0000761000167816 */ /* 0x000fe20000000016 */
[----:B------:R-:W-:Y:S06]  /*6690*/  BRA `(.L_x_3616) ;  /* 0x0000000400d07947 */ /* 0x000fec0003800000 */
.L_x_3623:
        /* <DEDUP_REMOVED lines=13> */
.L_x_3630:
        /* <DEDUP_REMOVED lines=21> */
.L_x_3634:
[----:B------:R-:W-:Y:S05]  /*68c0*/  BSYNC B1 ;  /* 0x0000000000017941 */ /* 0x000fea0003800000 */
.L_x_3633:
[----:B------:R-:W-:Y:S01]  /*68d0*/  LEA R3, R0, 0x3b800000, 0x17 ;  /* 0x3b80000000037811 */ /* 0x000fe200078eb8ff */
[----:B------:R-:W-:-:S05]  /*68e0*/  IMAD.SHL.U32 R0, R2, 0x100000, RZ ;  /* 0x0010000002007824 */ /* 0x000fca00078e00ff */
[----:B------:R-:W-:-:S07]  /*68f0*/  LOP3.LUT R0, R3, R0, R4, 0xfe, !PT ;  /* 0x0000000003007212 */ /* 0x000fce00078efe04 */
.L_x_3632:
[----:B------:R-:W-:Y:S05]  /*6900*/  BSYNC B0 ;  /* 0x0000000000007941 */ /* 0x000fea0003800000 */
.L_x_3631:
[----:B------:R-:W-:-:S04]  /*6910*/  F2FP.F16.F32.PACK_AB R0, RZ, R0 ;  /* 0x00000000ff00723e */ /* 0x000fc800000000ff */
[----:B------:R-:W-:Y:S01]  /*6920*/  PRMT R22, R0, 0x7610, R22 ;  /* 0x0000761000167816 */ /* 0x000fe20000000016 */
[----:B------:R-:W-:Y:S06]  /*6930*/  BRA `(.L_x_3616) ;  /* 0x0000000400287947 */ /* 0x000fec0003800000 */
.L_x_3629:
        /* <DEDUP_REMOVED lines=21> */
.L_x_3638:
[----:B------:R-:W-:Y:S05]  /*6a90*/  BSYNC B1 ;  /* 0x0000000000017941 */ /* 0x000fea0003800000 */
.L_x_3637:
[----:B------:R-:W-:Y:S01]  /*6aa0*/  LEA R3, R0, 0x37800000, 0x17 ;  /* 0x3780000000037811 */ /* 0x000fe200078eb8ff */
[----:B------:R-:W-:-:S05]  /*6ab0*/  IMAD.SHL.U32 R0, R2, 0x200000, RZ ;  /* 0x0020000002007824 */ /* 0x000fca00078e00ff */
[----:B------:R-:W-:-:S07]  /*6ac0*/  LOP3.LUT R0, R3, R0, R4, 0xfe, !PT ;  /* 0x0000000003007212 */ /* 0x000fce00078efe04 */
.L_x_3636:
[----:B------:R-:W-:Y:S05]  /*6ad0*/  BSYNC B0 ;  /* 0x0000000000007941 */ /* 0x000fea0003800000 */
.L_x_3635:
[----:B------:R-:W-:-:S04]  /*6ae0*/  F2FP.F16.F32.PACK_AB R0, RZ, R0 ;  /* 0x00000000ff00723e */ /* 0x000fc800000000ff */
[----:B------:R-:W-:Y:S01]  /*6af0*/  PRMT R22, R0, 0x7610, R22 ;  /* 0x0000761000167816 */ /* 0x000fe20000000016 */
[----:B------:R-:W-:Y:S06]  /*6b00*/  BRA `(.L_x_3616) ;  /* 0x0000000000b47947 */ /* 0x000fec0003800000 */
.L_x_3628:
        /* <DEDUP_REMOVED lines=14> */
.L_x_3642:
[----:B------:R-:W-:Y:S05]  /*6bf0*/  BSYNC B0 ;  /* 0x0000000000007941 */ /* 0x000fea0003800000 */
.L_x_3641:
[----:B------:R-:W-:-:S04]  /*6c00*/  F2FP.F16.F32.PACK_AB R0, RZ, R0 ;  /* 0x00000000ff00723e */ /* 0x000fc800000000ff */
[----:B------:R-:W-:Y:S01]  /*6c10*/  PRMT R22, R0, 0x7610, R22 ;  /* 0x0000761000167816 */ /* 0x000fe20000000016 */
[----:B------:R-:W-:Y:S06]  /*6c20*/  BRA `(.L_x_3616) ;  /* 0x00000000006c7947 */ /* 0x000fec0003800000 */
.L_x_3615:
        /* <DEDUP_REMOVED lines=16> */
.L_x_3643:
[----:B------:R-:W-:Y:S01]  /*6d30*/  PRMT R22, RZ, 0x7610, R22 ;  /* 0x00007610ff167816 */ /* 0x000fe20000000016 */
[----:B------:R-:W-:Y:S06]  /*6d40*/  BRA `(.L_x_3616) ;  /* 0x0000000000247947 */ /* 0x000fec0003800000 */
.L_x_3640:
[----:B------:R-:W2:Y:S02]  /*6d50*/  LDG.E.64 R2, desc[UR36][R2.64] ;  /* 0x0000002402027981 */ /* 0x000ea4000c1e1b00 */
[----:B--2---:R-:W0:Y:S02]  /*6d60*/  I2F.U64 R0, R2 ;  /* 0x0000000200007312 */ /* 0x004e240000301000 */
[----:B0-----:R-:W-:-:S04]  /*6d70*/  F2FP.F16.F32.PACK_AB R0, RZ, R0 ;  /* 0x00000000ff00723e */ /* 0x001fc800000000ff */
[----:B------:R-:W-:Y:S01]  /*6d80*/  PRMT R22, R0, 0x7610, R22 ;  /* 0x0000761000167816 */ /* 0x000fe20000000016 */
[----:B------:R-:W-:Y:S06]  /*6d90*/  BRA `(.L_x_3616) ;  /* 0x0000000000107947 */ /* 0x000fec0003800000 */
.L_x_3639:
[----:B------:R-:W2:Y:S02]  /*6da0*/  LDG.E R2, desc[UR36][R2.64] ;  /* 0x0000002402027981 */ /* 0x000ea4000c1e1900 */
[----:B--2---:R-:W-:-:S04]  /*6db0*/  I2FP.F32.U32 R0, R2 ;  /* 0x0000000200007245 */ /* 0x004fc80000201000 */
[----:B------:R-:W-:-:S04]  /*6dc0*/  F2FP.F16.F32.PACK_AB R0, RZ, R0 ;  /* 0x00000000ff00723e */ /* 0x000fc800000000ff */
[----:B------:R-:W-:-:S07]  /*6dd0*/  PRMT R22, R0, 0x7610, R22 ;  /* 0x0000761000167816 */ /* 0x000fce0000000016 */
.L_x_3616:
        /* <DEDUP_REMOVED lines=19> */
.L_x_3647:
[----:B------:R-:W2:Y:S02]  /*6f10*/  LDG.E.U8 R2, desc[UR36][R2.64] ;  /* 0x0000002402027981 */ /* 0x000ea4000c1e1100 */
[----:B--2---:R-:W-:-:S04]  /*6f20*/  I2FP.F32.U32 R0, R2 ;  /* 0x0000000200007245 */ /* 0x004fc80000201000 */
[----:B------:R-:W-:Y:S01]  /*6f30*/  F2FP.F16.F32.PACK_AB R0, RZ, R0 ;  /* 0x00000000ff00723e */ /* 0x000fe200000000ff */
[----:B------:R-:W-:Y:S06]  /*6f40*/  BRA `(.L_x_3649) ;  /* 0x0000000c00887947 */ /* 0x000fec0003800000 */
.L_x_3646:
        /* <DEDUP_REMOVED lines=10> */
.L_x_3651:
[----:B------:R-:W2:Y:S02]  /*6ff0*/  LDG.E R2, desc[UR36][R2.64] ;  /* 0x0000002402027981 */ /* 0x000ea4000c1e1900 */
[----:B--2---:R-:W-:-:S04]  /*7000*/  I2FP.F32.S32 R0, R2 ;  /* 0x0000000200007245 */ /* 0x004fc80000201400 */
[----:B------:R-:W-:Y:S01]  /*7010*/  F2FP.F16.F32.PACK_AB R0, RZ, R0 ;  /* 0x00000000ff00723e */ /* 0x000fe200000000ff */
[----:B------:R-:W-:Y:S06]  /*7020*/  BRA `(.L_x_3649) ;  /* 0x0000000c00507947 */ /* 0x000fec0003800000 */
.L_x_3650:
[----:B------:R-:W2:Y:S02]  /*7030*/  LDG.E.U16 R2, desc[UR36][R2.64] ;  /* 0x0000002402027981 */ /* 0x000ea4000c1e1500 */
[----:B--2---:R-:W0:Y:S02]  /*7040*/  I2F.S16 R0, R2 ;  /* 0x0000000200007306 */ /* 0x004e240000101400 */
[----:B0-----:R-:W-:Y:S01]  /*7050*/  F2FP.F16.F32.PACK_AB R0, RZ, R0 ;  /* 0x00000000ff00723e */ /* 0x001fe200000000ff */
[----:B------:R-:W-:Y:S06]  /*7060*/  BRA `(.L_x_3649) ;  /* 0x0000000c00407947 */ /* 0x000fec0003800000 */
.L_x_3645:
        /* <DEDUP_REMOVED lines=9> */
.L_x_3653:
[----:B------:R1:W5:Y:S01]  /*7100*/  LDG.E.U16 R0, desc[UR36][R2.64] ;  /* 0x0000002402007981 */ /* 0x000362000c1e1500 */
[----:B------:R-:W-:Y:S05]  /*7110*/  BRA `(.L_x_3649) ;  /* 0x0000000c00147947 */ /* 0x000fea0003800000 */
.L_x_3652:
        /* <DEDUP_REMOVED lines=9> */
.L_x_3655:
[----:B------:R0:W5:Y:S01]  /*71b0*/  LDG.E.U16 R0, desc[UR36][R2.64] ;  /* 0x0000002402007981 */ /* 0x000162000c1e1500 */
[----:B------:R-:W-:Y:S05]  /*71c0*/  BRA `(.L_x_3649) ;  /* 0x0000000800e87947 */ /* 0x000fea0003800000 */
.L_x_3654:
        /* <DEDUP_REMOVED lines=8> */
.L_x_3644:
        /* <DEDUP_REMOVED lines=13> */
.L_x_3658:
        /* <DEDUP_REMOVED lines=8> */
.L_x_3657:
        /* <DEDUP_REMOVED lines=28> */
.L_x_3660:
        /* <DEDUP_REMOVED lines=15> */
.L_x_3659:
[----:B------:R-:W2:Y:S02]  /*7650*/  LDG.E.U16 R0, desc[UR36][R2.64] ;  /* 0x0000002402007981 */ /* 0x000ea4000c1e1500 */
[----:B--2---:R-:W-:-:S05]  /*7660*/  IMAD.U32 R0, R0, 0x10000, RZ ;  /* 0x0001000000007824 */ /* 0x004fca00078e00ff */
[----:B------:R-:W-:Y:S01]  /*7670*/  F2FP.F16.F32.PACK_AB R0, RZ, R0 ;  /* 0x00000000ff00723e */ /* 0x000fe200000000ff */
[----:B------:R-:W-:Y:S06]  /*7680*/  BRA `(.L_x_3649) ;  /* 0x0000000400b87947 */ /* 0x000fec0003800000 */
.L_x_3656:
        /* <DEDUP_REMOVED lines=12> */
.L_x_3663:
        /* <DEDUP_REMOVED lines=21> */
.L_x_3667:
[----:B------:R-:W-:Y:S05]  /*78a0*/  BSYNC B1 ;  /* 0x0000000000017941 */ /* 0x000fea0003800000 */
.L_x_3666:
[----:B------:R-:W-:Y:S01]  /*78b0*/  LEA R3, R0, 0x3b800000, 0x17 ;  /* 0x3b80000000037811 */ /* 0x000fe200078eb8ff */
[----:B------:R-:W-:-:S05]  /*78c0*/  IMAD.SHL.U32 R0, R2, 0x100000, RZ ;  /* 0x0010000002007824 */ /* 0x000fca00078e00ff */
[----:B------:R-:W-:-:S07]  /*78d0*/  LOP3.LUT R0, R3, R0, R4, 0xfe, !PT ;  /* 0x0000000003007212 */ /* 0x000fce00078efe04 */
.L_x_3665:
[----:B------:R-:W-:Y:S05]  /*78e0*/  BSYNC B0 ;  /* 0x0000000000007941 */ /* 0x000fea0003800000 */
.L_x_3664:
[----:B------:R-:W-:Y:S01]  /*78f0*/  F2FP.F16.F32.PACK_AB R0, RZ, R0 ;  /* 0x00000000ff00723e */ /* 0x000fe200000000ff */
[----:B------:R-:W-:Y:S06]  /*7900*/  BRA `(.L_x_3649) ;  /* 0x0000000400187947 */ /* 0x000fec0003800000 */
.L_x_3662:
        /* <DEDUP_REMOVED lines=21> */
.L_x_3671:
[----:B------:R-:W-:Y:S05]  /*7a60*/  BSYNC B1 ;  /* 0x0000000000017941 */ /* 0x000fea0003800000 */
.L_x_3670:
[----:B------:R-:W-:Y:S01]  /*7a70*/  LEA R3, R0, 0x37800000, 0x17 ;  /* 0x3780000000037811 */ /* 0x000fe200078eb8ff */
[----:B------:R-:W-:-:S05]  /*7a80*/  IMAD.SHL.U32 R0, R2, 0x200000, RZ ;  /* 0x0020000002007824 */ /* 0x000fca00078e00ff */
[----:B------:R-:W-:-:S07]  /*7a90*/  LOP3.LUT R0, R3, R0, R4, 0xfe, !PT ;  /* 0x0000000003007212 */ /* 0x000fce00078efe04 */
.L_x_3669:
[----:B------:R-:W-:Y:S05]  /*7aa0*/  BSYNC B0 ;  /* 0x0000000000007941 */ /* 0x000fea0003800000 */
.L_x_3668:
[----:B------:R-:W-:Y:S01]  /*7ab0*/  F2FP.F16.F32.PACK_AB R0, RZ, R0 ;  /* 0x00000000ff00723e */ /* 0x000fe200000000ff */
[----:B------:R-:W-:Y:S06]  /*7ac0*/  BRA `(.L_x_3649) ;  /* 0x0000000000a87947 */ /* 0x000fec0003800000 */
.L_x_3661:
        /* <DEDUP_REMOVED lines=14> */
.L_x_3675:
[----:B------:R-:W-:Y:S05]  /*7bb0*/  BSYNC B0 ;  /* 0x0000000000007941 */ /* 0x000fea0003800000 */
.L_x_3674:
[----:B------:R-:W-:Y:S01]  /*7bc0*/  F2FP.F16.F32.PACK_AB R0, RZ, R0 ;  /* 0x00000000ff00723e */ /* 0x000fe200000000ff */
[----:B------:R-:W-:Y:S06]  /*7bd0*/  BRA `(.L_x_3649) ;  /* 0x0000000000647947 */ /* 0x000fec0003800000 */
.L_x_3648:
        /* <DEDUP_REMOVED lines=16> */
.L_x_3676:
[----:B------:R-:W-:Y:S01]  /*7ce0*/  PRMT R0, RZ, 0x7610, R0 ;  /* 0x00007610ff007816 */ /* 0x000fe20000000000 */
[----:B------:R-:W-:Y:S06]  /*7cf0*/  BRA `(.L_x_3649) ;  /* 0x00000000001c7947 */ /* 0x000fec0003800000 */
.L_x_3673:
[----:B------:R-:W2:Y:S02]  /*7d00*/  LDG.E.64 R2, desc[UR36][R2.64] ;  /* 0x0000002402027981 */ /* 0x000ea4000c1e1b00 */
[----:B--2---:R-:W0:Y:S02]  /*7d10*/  I2F.U64 R0, R2 ;  /* 0x0000000200007312 */ /* 0x004e240000301000 */
[----:B0-----:R-:W-:Y:S01]  /*7d20*/  F2FP.F16.F32.PACK_AB R0, RZ, R0 ;  /* 0x00000000ff00723e */ /* 0x001fe200000000ff */
[----:B------:R-:W-:Y:S06]  /*7d30*/  BRA `(.L_x_3649) ;  /* 0x00000000000c7947 */ /* 0x000fec0003800000 */
.L_x_3672:
[----:B------:R-:W2:Y:S02]  /*7d40*/  LDG.E R2, desc[UR36][R2.64] ;  /* 0x0000002402027981 */ /* 0x000ea4000c1e1900 */
[----:B--2---:R-:W-:-:S04]  /*7d50*/  I2FP.F32.U32 R0, R2 ;  /* 0x0000000200007245 */ /* 0x004fc80000201000 */
[----:B------:R-:W-:-:S07]  /*7d60*/  F2FP.F16.F32.PACK_AB R0, RZ, R0 ;  /* 0x00000000ff00723e */ /* 0x000fce00000000ff */
.L_x_3649:
[----:B------:R-:W2:Y:S01]  /*7d70*/  LDC.U8 R4, c[0x0][0x491] ;  /* 0x00012440ff047b82 */ /* 0x000ea20000000000 */
[----:B01---5:R-:W-:Y:S02]  /*7d80*/  HADD2.F32 R3, -RZ, R0.H0_H0 ;  /* 0x20000000ff037230 */ /* 0x023fe40000004100 */
[----:B------:R-:W-:-:S05]  /*7d90*/  HADD2.F32 R22, -RZ, R22.H0_H0 ;  /* 0x20000016ff167230 */ /* 0x000fca0000004100 */
[----:B------:R-:W-:-:S05]  /*7da0*/  FMUL.FTZ R3, R22, R3 ;  /* 0x0000000316037220 */ /* 0x000fca0000410000 */
[----:B------:R-:W-:Y:S02]  /*7db0*/  F2FP.F16.F32.PACK_AB R3, RZ, R3 ;  /* 0x00000003ff03723e */ /* 0x000fe400000000ff */
[----:B--2---:R-:W-:-:S05]  /*7dc0*/  PRMT R2, R4, 0x9910, RZ ;  /* 0x0000991004027816 */ /* 0x004fca00000000ff */
[----:B------:R-:W-:-:S05]  /*7dd0*/  IMAD.MOV.U32 R0, RZ, RZ, R2 ;  /* 0x000000ffff007224 */ /* 0x000fca00078e0002 */
        /* <DEDUP_REMOVED lines=14> */
.L_x_3680:
[----:B------:R-:W-:-:S06]  /*7ec0*/  HADD2.F32 R3, -RZ, R3.H0_H0 ;  /* 0x20000003ff037230 */ /* 0x000fcc0000004100 */
[----:B------:R-:W0:Y:S02]  /*7ed0*/  F2I.S64.TRUNC R2, R3 ;  /* 0x0000000300027311 */ /* 0x000e24000020d900 */
[----:B0-----:R0:W-:Y:S01]  /*7ee0*/  STG.E.U8 desc[UR36][R16.64], R2 ;  /* 0x0000000210007986 */ /* 0x0011e2000c101124 */
[----:B------:R-:W-:Y:S05]  /*7ef0*/  BRA `(.L_x_3682) ;  /* 0x0000000c00847947 */ /* 0x000fea0003800000 */
.L_x_3679:
        /* <DEDUP_REMOVED lines=10> */
.L_x_3684:
[----:B------:R-:W-:-:S06]  /*7fa0*/  HADD2.F32 R3, -RZ, R3.H0_H0 ;  /* 0x20000003ff037230 */ /* 0x000fcc0000004100 */
[----:B------:R-:W0:Y:S02]  /*7fb0*/  F2I.FTZ.TRUNC.NTZ R3, R3 ;  /* 0x0000000300037305 */ /* 0x000e24000021f100 */
[----:B0-----:R3:W-:Y:S01]  /*7fc0*/  STG.E desc[UR36][R16.64], R3 ;  /* 0x0000000310007986 */ /* 0x0017e2000c101924 */
[----:B------:R-:W-:Y:S05]  /*7fd0*/  BRA `(.L_x_3682) ;  /* 0x0000000c004c7947 */ /* 0x000fea0003800000 */
.L_x_3683:
[----:B------:R-:W-:-:S06]  /*7fe0*/  HADD2.F32 R3, -RZ, R3.H0_H0 ;  /* 0x20000003ff037230 */ /* 0x000fcc0000004100 */
[----:B------:R-:W0:Y:S02]  /*7ff0*/  F2I.FTZ.TRUNC.NTZ R3, R3 ;  /* 0x0000000300037305 */ /* 0x000e24000021f100 */
[----:B0-----:R2:W-:Y:S01]  /*8000*/  STG.E.U16 desc[UR36][R16.64], R3 ;  /* 0x0000000310007986 */ /* 0x0015e2000c101524 */
[----:B------:R-:W-:Y:S05]  /*8010*/  BRA `(.L_x_3682) ;  /* 0x0000000c003c7947 */ /* 0x000fea0003800000 */
.L_x_3678:
        /* <DEDUP_REMOVED lines=9> */
.L_x_3686:
[----:B------:R0:W-:Y:S01]  /*80b0*/  STG.E.U16 desc[UR36][R16.64], R3 ;  /* 0x0000000310007986 */ /* 0x0001e2000c101524 */
[----:B------:R-:W-:Y:S05]  /*80c0*/  BRA `(.L_x_3682) ;  /* 0x0000000c00107947 */ /* 0x000fea0003800000 */
.L_x_3685:
        /* <DEDUP_REMOVED lines=10> */
.L_x_3688:
[----:B------:R-:W-:-:S05]  /*8170*/  HADD2.F32 R0, -RZ, R3.H0_H0 ;  /* 0x20000003ff007230 */ /* 0x000fca0000004100 */
[----:B------:R-:W-:-:S04]  /*8180*/  F2FP.F16.F32.PACK_AB R0, RZ, R0 ;  /* 0x00000000ff00723e */ /* 0x000fc800000000ff */
[----:B------:R-:W-:-:S05]  /*8190*/  PRMT R0, R0, 0x5410, RZ ;  /* 0x0000541000007816 */ /* 0x000fca00000000ff */
[----:B------:R0:W-:Y:S01]  /*81a0*/  STG.E desc[UR36][R16.64], R0 ;  /* 0x0000000010007986 */ /* 0x0001e2000c101924 */
[----:B------:R-:W-:Y:S05]  /*81b0*/  BRA `(.L_x_3682) ;  /* 0x0000000800d47947 */ /* 0x000fea0003800000 */
.L_x_3687:
[----:B------:R-:W-:-:S05]  /*81c0*/  HADD2.F32 R2, -RZ, R3.H0_H0 ;  /* 0x20000003ff027230 */ /* 0x000fca0000004100 */
[----:B------:R-:W-:-:S06]  /*81d0*/  FMUL.FTZ R2, R2, 1 ;  /* 0x3f80000002027820 */ /* 0x000fcc0000410000 */
[----:B------:R-:W0:Y:S02]  /*81e0*/  F2F.F64.F32 R2, R2 ;  /* 0x0000000200027310 */ /* 0x000e240000201800 */
[----:B0-----:R0:W-:Y:S01]  /*81f0*/  STG.E.64 desc[UR36][R16.64], R2 ;  /* 0x0000000210007986 */ /* 0x0011e2000c101b24 */
[----:B------:R-:W-:Y:S05]  /*8200*/  BRA `(.L_x_3682) ;  /* 0x0000000800c07947 */ /* 0x000fea0003800000 */
.L_x_3677:
        /* <DEDUP_REMOVED lines=13> */
.L_x_3691:
[----:B------:R-:W-:Y:S01]  /*82e0*/  HADD2.F32 R3, -RZ, R3.H0_H0 ;  /* 0x20000003ff037230 */ /* 0x000fe20000004100 */
[----:B------:R-:W-:-:S04]  /*82f0*/  CS2R R6, SRZ ;  /* 0x0000000000067805 */ /* 0x000fc8000001ff00 */
[----:B------:R-:W-:-:S04]  /*8300*/  FMUL.FTZ R3, R3, 1 ;  /* 0x3f80000003037820 */ /* 0x000fc80000410000 */
[----:B------:R-:W0:Y:S02]  /*8310*/  F2F.F64.F32 R4, R3 ;  /* 0x0000000300047310 */ /* 0x000e240000201800 */
[----:B0-----:R0:W-:Y:S01]  /*8320*/  STG.E.128 desc[UR36][R16.64], R4 ;  /* 0x0000000410007986 */ /* 0x0011e2000c101d24 */
[----:B------:R-:W-:Y:S05]  /*8330*/  BRA `(.L_x_3682) ;  /* 0x0000000800747947 */ /* 0x000fea0003800000 */
.L_x_3690:
        /* <DEDUP_REMOVED lines=21> */
.L_x_3695:
[----:B------:R-:W-:Y:S05]  /*8490*/  BSYNC B0 ;  /* 0x0000000000007941 */ /* 0x000fea0003800000 */
.L_x_3694:
[----:B------:R-:W-:-:S05]  /*84a0*/  LOP3.LUT R3, R0, R3, RZ, 0xfc, !PT ;  /* 0x0000000300037212 */ /* 0x000fca00078efcff */
[----:B------:R0:W-:Y:S01]  /*84b0*/  STG.E.U8 desc[UR36][R16.64], R3 ;  /* 0x0000000310007986 */ /* 0x0001e2000c101124 */
[----:B------:R-:W-:Y:S05]  /*84c0*/  BRA `(.L_x_3682) ;  /* 0x0000000800107947 */ /* 0x000fea0003800000 */
.L_x_3693:
        /* <DEDUP_REMOVED lines=13> */
.L_x_3697:
[----:B------:R-:W-:Y:S01]  /*85a0*/  IMAD.MOV.U32 R0, RZ, RZ, 0x7f ;  /* 0x0000007fff007424 */ /* 0x000fe200078e00ff */
[----:B------:R-:W-:-:S04]  /*85b0*/  ISETP.GT.U32.AND P0, PT, R2, 0x7f800000, PT ;  /* 0x7f8000000200780c */ /* 0x000fc80003f04070 */
[----:B------:R-:W-:-:S09]  /*85c0*/  SEL R0, R0, 0x7c, P0 ;  /* 0x0000007c00007807 */ /* 0x000fd20000000000 */
.L_x_3698:
[----:B------:R-:W-:Y:S05]  /*85d0*/  BSYNC B0 ;  /* 0x0000000000007941 */ /* 0x000fea0003800000 */
.L_x_3696:
[----:B------:R-:W-:-:S04]  /*85e0*/  LOP3.LUT R2, R3, 0x80000000, RZ, 0xc0, !PT ;  /* 0x8000000003027812 */ /* 0x000fc800078ec0ff */
[----:B------:R-:W-:-:S04]  /*85f0*/  SHF.R.U32.HI R3, RZ, 0x18, R2 ;  /* 0x00000018ff037819 */ /* 0x000fc80000011602 */
[----:B------:R-:W-:-:S05]  /*8600*/  LOP3.LUT R3, R0, R3, RZ, 0xfc, !PT ;  /* 0x0000000300037212 */ /* 0x000fca00078efcff */
[----:B------:R0:W-:Y:S01]  /*8610*/  STG.E.U8 desc[UR36][R16.64], R3 ;  /* 0x0000000310007986 */ /* 0x0001e2000c101124 */
[----:B------:R-:W-:Y:S05]  /*8620*/  BRA `(.L_x_3682) ;  /* 0x0000000400b87947 */ /* 0x000fea0003800000 */
.L_x_3692:
[----:B------:R-:W-:-:S05]  /*8630*/  HADD2.F32 R0, -RZ, R3.H0_H0 ;  /* 0x20000003ff007230 */ /* 0x000fca0000004100 */
[----:B------:R-:W-:-:S05]  /*8640*/  F2FP.BF16.F32.PACK_AB R0, RZ, R0 ;  /* 0x00000000ff00723e */ /* 0x000fca00000010ff */
[----:B------:R0:W-:Y:S01]  /*8650*/  STG.E.U16 desc[UR36][R16.64], R0 ;  /* 0x0000000010007986 */ /* 0x0001e2000c101524 */
[----:B------:R-:W-:Y:S05]  /*8660*/  BRA `(.L_x_3682) ;  /* 0x0000000400a87947 */ /* 0x000fea0003800000 */
.L_x_3689:
        /* <DEDUP_REMOVED lines=12> */
.L_x_3701:
        /* <DEDUP_REMOVED lines=17> */
.L_x_3704:
[----:B------:R-:W-:-:S04]  /*8840*/  LOP3.LUT R2, R3, 0x80000000, RZ, 0xc0, !PT ;  /* 0x8000000003027812 */ /* 0x000fc800078ec0ff */
[----:B------:R-:W-:-:S04]  /*8850*/  SHF.R.U32.HI R3, RZ, 0x18, R2 ;  /* 0x00000018ff037819 */ /* 0x000fc80000011602 */
[----:B------:R-:W-:-:S04]  /*8860*/  LOP3.LUT R0, R0, R3, RZ, 0xfc, !PT ;  /* 0x0000000300007212 */ /* 0x000fc800078efcff */
[----:B------:R-:W-:-:S07]  /*8870*/  PRMT R8, R0, 0x7610, R8 ;  /* 0x0000761000087816 */ /* 0x000fce0000000008 */
.L_x_3703:
[----:B------:R-:W-:Y:S05]  /*8880*/  BSYNC B0 ;  /* 0x0000000000007941 */ /* 0x000fea0003800000 */
.L_x_3702:
[----:B------:R0:W-:Y:S01]  /*8890*/  STG.E.U8 desc[UR36][R16.64], R8 ;  /* 0x0000000810007986 */ /* 0x0001e2000c101124 */
[----:B------:R-:W-:Y:S05]  /*88a0*/  BRA `(.L_x_3682) ;  /* 0x0000000400187947 */ /* 0x000fea0003800000 */
.L_x_3700:
        /* <DEDUP_REMOVED lines=17> */
.L_x_3707:
[----:B------:R-:W-:-:S04]  /*89c0*/  LOP3.LUT R2, R3, 0x80000000, RZ, 0xc0, !PT ;  /* 0x8000000003027812 */ /* 0x000fc800078ec0ff */
[----:B------:R-:W-:-:S04]  /*89d0*/  SHF.R.U32.HI R3, RZ, 0x18, R2 ;  /* 0x00000018ff037819 */ /* 0x000fc80000011602 */
[----:B------:R-:W-:-:S04]  /*89e0*/  LOP3.LUT R0, R0, R3, RZ, 0xfc, !PT ;  /* 0x0000000300007212 */ /* 0x000fc800078efcff */
[----:B------:R-:W-:-:S07]  /*89f0*/  PRMT R8, R0, 0x7610, R8 ;  /* 0x0000761000087816 */ /* 0x000fce0000000008 */
.L_x_3706:
[----:B------:R-:W-:Y:S05]  /*8a00*/  BSYNC B0 ;  /* 0x0000000000007941 */ /* 0x000fea0003800000 */
.L_x_3705:
[----:B------:R0:W-:Y:S01]  /*8a10*/  STG.E.U8 desc[UR36][R16.64], R8 ;  /* 0x0000000810007986 */ /* 0x0001e2000c101124 */
[----:B------:R-:W-:Y:S05]  /*8a20*/  BRA `(.L_x_3682) ;  /* 0x0000000000b87947 */ /* 0x000fea0003800000 */
.L_x_3699:
        /* <DEDUP_REMOVED lines=22> */
.L_x_3681:
        /* <DEDUP_REMOVED lines=16> */
.L_x_3710:
[----:B------:R-:W-:Y:S05]  /*8c90*/  BRA `(.L_x_3682) ;  /* 0x00000000001c7947 */ /* 0x000fea0003800000 */
.L_x_3709:
[----:B------:R-:W-:-:S06]  /*8ca0*/  HADD2.F32 R3, -RZ, R3.H0_H0 ;  /* 0x20000003ff037230 */ /* 0x000fcc0000004100 */
[----:B------:R-:W0:Y:S02]  /*8cb0*/  F2I.U64.TRUNC R2, R3 ;  /* 0x0000000300027311 */ /* 0x000e24000020d800 */
[----:B0-----:R0:W-:Y:S01]  /*8cc0*/  STG.E.64 desc[UR36][R16.64], R2 ;  /* 0x0000000210007986 */ /* 0x0011e2000c101b24 */
[----:B------:R-:W-:Y:S05]  /*8cd0*/  BRA `(.L_x_3682) ;  /* 0x00000000000c7947 */ /* 0x000fea0003800000 */
.L_x_3708:
[----:B------:R-:W-:-:S06]  /*8ce0*/  HADD2.F32 R3, -RZ, R3.H0_H0 ;  /* 0x20000003ff037230 */ /* 0x000fcc0000004100 */
[----:B------:R-:W0:Y:S02]  /*8cf0*/  F2I.FTZ.U32.TRUNC.NTZ R3, R3 ;  /* 0x0000000300037305 */ /* 0x000e24000021f000 */
[----:B0-----:R0:W-:Y:S02]  /*8d00*/  STG.E desc[UR36][R16.64], R3 ;  /* 0x0000000310007986 */ /* 0x0011e4000c101924 */
.L_x_3682:
[----:B------:R-:W-:-:S07]  /*8d10*/  VIADD R19, R19, 0x80 ;  /* 0x0000008013137836 */ /* 0x000fce0000000000 */
.L_x_3609:
[----:B------:R-:W-:Y:S05]  /*8d20*/  BSYNC B6 ;  /* 0x0000000000067941 */ /* 0x000fea0003800000 */
.L_x_3608:
        /* <DEDUP_REMOVED lines=358> */
.L_x_3713:
        /* <DEDUP_REMOVED lines=23> */
.L_x_3717:
[----:B------:R-:W2:Y:S02]  /*a500*/  LDG.E.U8 R2, desc[UR36][R2.64] ;  /* 0x0000002402027981 */ /* 0x000ea4000c1e1100 */
[----:B--2---:R-:W-:-:S04]  /*a510*/  I2FP.F32.U32 R0, R2 ;  /* 0x0000000200007245 */ /* 0x004fc80000201000 */
[----:B------:R-:W-:-:S04]  /*a520*/  F2FP.F16.F32.PACK_AB R0, RZ, R0 ;  /* 0x00000000ff00723e */ /* 0x000fc800000000ff */
[----:B------:R-:W-:Y:S01]  /*a530*/  PRMT R22, R0, 0x7610, R22 ;  /* 0x0000761000167816 */ /* 0x000fe20000000016 */
[----:B------:R-:W-:Y:S06]  /*a540*/  BRA `(.L_x_3719) ;  /* 0x0000000c00bc7947 */ /* 0x000fec0003800000 */
.L_x_3716:
        /* <DEDUP_REMOVED lines=11> */
.L_x_3721:
[----:B------:R-:W2:Y:S02]  /*a600*/  LDG.E R2, desc[UR36][R2.64] ;  /* 0x0000002402027981 */ /* 0x000ea4000c1e1900 */
[----:B--2---:R-:W-:-:S04]  /*a610*/  I2FP.F32.S32 R0, R2 ;  /* 0x0000000200007245 */ /* 0x004fc80000201400 */
[----:B------:R-:W-:-:S04]  /*a620*/  F2FP.F16.F32.PACK_AB R0, RZ, R0 ;  /* 0x00000000ff00723e */ /* 0x000fc800000000ff */
[----:B------:R-:W-:Y:S01]  /*a630*/  PRMT R22, R0, 0x7610, R22 ;  /* 0x0000761000167816 */ /* 0x000fe20000000016 */
[----:B------:R-:W-:Y:S06]  /*a640*/  BRA `(.L_x_3719) ;  /* 0x0000000c007c7947 */ /* 0x000fec0003800000 */
.L_x_3720:
[----:B------:R-:W2:Y:S02]  /*a650*/  LDG.E.U16 R2, desc[UR36][R2.64] ;  /* 0x0000002402027981 */ /* 0x000ea4000c1e1500 */
[----:B--2---:R-:W0:Y:S02]  /*a660*/  I2F.S16 R0, R2 ;  /* 0x0000000200007306 */ /* 0x004e240000101400 */
[----:B0-----:R-:W-:-:S04]  /*a670*/  F2FP.F16.F32.PACK_AB R0, RZ, R0 ;  /* 0x00000000ff00723e */ /* 0x001fc800000000ff */
[----:B------:R-:W-:Y:S01]  /*a680*/  PRMT R22, R0, 0x7610, R22 ;  /* 0x0000761000167816 */ /* 0x000fe20000000016 */
[----:B------:R-:W-:Y:S06]  /*a690*/  BRA `(.L_x_3719) ;  /* 0x0000000c00687947 */ /* 0x000fec0003800000 */
.L_x_3715:
        /* <DEDUP_REMOVED lines=9> */
.L_x_3723:
[----:B------:R0:W5:Y:S01]  /*a730*/  LDG.E.U16 R22, desc[UR36][R2.64] ;  /* 0x0000002402167981 */ /* 0x000162000c1e1500 */
[----:B------:R-:W-:Y:S05]  /*a740*/  BRA `(.L_x_3719) ;  /* 0x0000000c003c7947 */ /* 0x000fea0003800000 */
.L_x_3722:
        /* <DEDUP_REMOVED lines=9> */
.L_x_3725:
[----:B------:R1:W5:Y:S01]  /*a7e0*/  LDG.E.U16 R22, desc[UR36][R2.64] ;  /* 0x0000002402167981 */ /* 0x000362000c1e1500 */
[----:B------:R-:W-:Y:S05]  /*a7f0*/  BRA `(.L_x_3719) ;  /* 0x0000000c00107947 */ /* 0x000fea0003800000 */
.L_x_3724:
        /* <DEDUP_REMOVED lines=9> */
.L_x_3714:
        /* <DEDUP_REMOVED lines=14> */
.L_x_3728:
        /* <DEDUP_REMOVED lines=9> */
.L_x_3727:
        /* <DEDUP_REMOVED lines=28> */
.L_x_3730:
        /* <DEDUP_REMOVED lines=15> */
.L_x_3729:
[----:B------:R-:W2:Y:S02]  /*acb0*/  LDG.E.U16 R0, desc[UR36][R2.64] ;  /* 0x0000002402007981 */ /* 0x000ea4000c1e1500 */
[----:B--2---:R-:W-:-:S05]  /*acc0*/  IMAD.U32 R0, R0, 0x10000, RZ ;  /* 0x0001000000007824 */ /* 0x004fca00078e00ff */
[----:B------:R-:W-:-:S04]  /*acd0*/  F2FP.F16.F32.PACK_AB R0, RZ, R0 ;  /* 0x00000000ff00723e */ /* 0x000fc800000000ff */
[----:B------:R-:W-:Y:S01]  /*ace0*/  PRMT R22, R0, 0x7610, R22 ;  /* 0x0000761000167816 */ /* 0x000fe20000000016 */
[----:B------:R-:W-:Y:S06]  /*acf0*/  BRA `(.L_x_3719) ;  /* 0x0000000400d07947 */ /* 0x000fec0003800000 */
.L_x_3726:
        /* <DEDUP_REMOVED lines=13> */
.L_x_3733:
        /* <DEDUP_REMOVED lines=21> */
.L_x_3737:
[----:B------:R-:W-:Y:S05]  /*af20*/  BSYNC B1 ;  /* 0x0000000000017941 */ /* 0x000fea0003800000 */
.L_x_3736:
[----:B------:R-:W-:Y:S01]  /*af30*/  LEA R3, R0, 0x3b800000, 0x17 ;  /* 0x3b80000000037811 */ /* 0x000fe200078eb8ff */
[----:B------:R-:W-:-:S05]  /*af40*/  IMAD.SHL.U32 R0, R2, 0x100000, RZ ;  /* 0x0010000002007824 */ /* 0x000fca00078e00ff */
[----:B------:R-:W-:-:S07]  /*af50*/  LOP3.LUT R0, R3, R0, R4, 0xfe, !PT ;  /* 0x0000000003007212 */ /* 0x000fce00078efe04 */
.L_x_3735:
[----:B------:R-:W-:Y:S05]  /*af60*/  BSYNC B0 ;  /* 0x0000000000007941 */ /* 0x000fea0003800000 */
.L_x_3734:
[----:B------:R-:W-:-:S04]  /*af70*/  F2FP.F16.F32.PACK_AB R0, RZ, R0 ;  /* 0x00000000ff00723e */ /* 0x000fc800000000ff */
[----:B------:R-:W-:Y:S01]  /*af80*/  PRMT R22, R0, 0x7610, R22 ;  /* 0x0000761000167816 */ /* 0x000fe20000000016 */
[----:B------:R-:W-:Y:S06]  /*af90*/  BRA `(.L_x_3719) ;  /* 0x0000000400287947 */ /* 0x000fec0003800000 */
.L_x_3732:
        /* <DEDUP_REMOVED lines=21> */
.L_x_3741:
[----:B------:R-:W-:Y:S05]  /*b0f0*/  BSYNC B1 ;  /* 0x0000000000017941 */ /* 0x000fea0003800000 */
.L_x_3740:
[----:B------:R-:W-:Y:S01]  /*b100*/  LEA R3, R0, 0x37800000, 0x17 ;  /* 0x3780000000037811 */ /* 0x000fe200078eb8ff */
[----:B------:R-:W-:-:S05]  /*b110*/  IMAD.SHL.U32 R0, R2, 0x200000, RZ ;  /* 0x0020000002007824 */ /* 0x000fca00078e00ff */
[----:B------:R-:W-:-:S07]  /*b120*/  LOP3.LUT R0, R3, R0, R4, 0xfe, !PT ;  /* 0x0000000003007212 */ /* 0x000fce00078efe04 */
.L_x_3739:
[----:B------:R-:W-:Y:S05]  /*b130*/  BSYNC B0 ;  /* 0x0000000000007941 */ /* 0x000fea0003800000 */
.L_x_3738:
[----:B------:R-:W-:-:S04]  /*b140*/  F2FP.F16.F32.PACK_AB R0, RZ, R0 ;  /* 0x00000000ff00723e */ /* 0x000fc800000000ff */
[----:B------:R-:W-:Y:S01]  /*b150*/  PRMT R22, R0, 0x7610, R22 ;  /* 0x0000761000167816 */ /* 0x000fe20000000016 */
[----:B------:R-:W-:Y:S06]  /*b160*/  BRA `(.L_x_3719) ;  /* 0x0000000000b47947 */ /* 0x000fec0003800000 */
.L_x_3731:
        /* <DEDUP_REMOVED lines=14> */
.L_x_3745:
[----:B------:R-:W-:Y:S05]  /*b250*/  BSYNC B0 ;  /* 0x0000000000007941 */ /* 0x000fea0003800000 */
.L_x_3744:
[----:B------:R-:W-:-:S04]  /*b260*/  F2FP.F16.F32.PACK_AB R0, RZ, R0 ;  /* 0x00000000ff00723e */ /* 0x000fc800000000ff */
[----:B------:R-:W-:Y:S01]  /*b270*/  PRMT R22, R0, 0x7610, R22 ;  /* 0x0000761000167816 */ /* 0x000fe20000000016 */
[----:B------:R-:W-:Y:S06]  /*b280*/  BRA `(.L_x_3719) ;  /* 0x00000000006c7947 */ /* 0x000fec0003800000 */
.L_x_3718:
        /* <DEDUP_REMOVED lines=16> */
.L_x_3746:
[----:B------:R-:W-:Y:S01]  /*b390*/  PRMT R22, RZ, 0x7610, R22 ;  /* 0x00007610ff167816 */ /* 0x000fe20000000016 */
[----:B------:R-:W-:Y:S06]  /*b3a0*/  BRA `(.L_x_3719) ;  /* 0x0000000000247947 */ /* 0x000fec0003800000 */
.L_x_3743:
[----:B------:R-:W2:Y:S02]  /*b3b0*/  LDG.E.64 R2, desc[UR36][R2.64] ;  /* 0x0000002402027981 */ /* 0x000ea4000c1e1b00 */
[----:B--2---:R-:W0:Y:S02]  /*b3c0*/  I2F.U64 R0, R2 ;  /* 0x0000000200007312 */ /* 0x004e240000301000 */
[----:B0-----:R-:W-:-:S04]  /*b3d0*/  F2FP.F16.F32.PACK_AB R0, RZ, R0 ;  /* 0x00000000ff00723e */ /* 0x001fc800000000ff */
[----:B------:R-:W-:Y:S01]  /*b3e0*/  PRMT R22, R0, 0x7610, R22 ;  /* 0x0000761000167816 */ /* 0x000fe20000000016 */
[----:B------:R-:W-:Y:S06]  /*b3f0*/  BRA `(.L_x_3719) ;  /* 0x0000000000107947 */ /* 0x000fec0003800000 */
.L_x_3742:
[----:B------:R-:W2:Y:S02]  /*b400*/  LDG.E R2, desc[UR36][R2.64] ;  /* 0x0000002402027981 */ /* 0x000ea4000c1e1900 */
[----:B--2---:R-:W-:-:S04]  /*b410*/  I2FP.F32.U32 R0, R2 ;  /* 0x0000000200007245 */ /* 0x004fc80000201000 */
[----:B------:R-:W-:-:S04]  /*b420*/  F2FP.F16.F32.PACK_AB R0, RZ, R0 ;  /* 0x00000000ff00723e */ /* 0x000fc800000000ff */
[----:B------:R-:W-:-:S07]  /*b430*/  PRMT R22, R0, 0x7610, R22 ;  /* 0x0000761000167816 */ /* 0x000fce0000000016 */
.L_x_3719:
        /* <DEDUP_REMOVED lines=19> */
.L_x_3750:
[----:B------:R-:W2:Y:S02]  /*b570*/  LDG.E.U8 R2, desc[UR36][R2.64] ;  /* 0x0000002402027981 */ /* 0x000ea4000c1e1100 */
[----:B--2---:R-:W-:-:S04]  /*b580*/  I2FP.F32.U32 R0, R2 ;  /* 0x0000000200007245 */ /* 0x004fc80000201000 */
[----:B------:R-:W-:Y:S01]  /*b590*/  F2FP.F16.F32.PACK_AB R0, RZ, R0 ;  /* 0x00000000ff00723e */ /* 0x000fe200000000ff */
[----:B------:R-:W-:Y:S06]  /*b5a0*/  BRA `(.L_x_3752) ;  /* 0x0000000c00887947 */ /* 0x000fec0003800000 */
.L_x_3749:
        /* <DEDUP_REMOVED lines=10> */
.L_x_3754:
[----:B------:R-:W2:Y:S02]  /*b650*/  LDG.E R2, desc[UR36][R2.64] ;  /* 0x0000002402027981 */ /* 0x000ea4000c1e1900 */
[----:B--2---:R-:W-:-:S04]  /*b660*/  I2FP.F32.S32 R0, R2 ;  /* 0x0000000200007245 */ /* 0x004fc80000201400 */
[----:B------:R-:W-:Y:S01]  /*b670*/  F2FP.F16.F32.PACK_AB R0, RZ, R0 ;  /* 0x00000000ff00723e */ /* 0x000fe200000000ff */
[----:B------:R-:W-:Y:S06]  /*b680*/  BRA `(.L_x_3752) ;  /* 0x0000000c00507947 */ /* 0x000fec0003800000 */
.L_x_3753:
[----:B------:R-:W2:Y:S02]  /*b690*/  LDG.E.U16 R2, desc[UR36][R2.64] ;  /* 0x0000002402027981 */ /* 0x000ea4000c1e1500 */
[----:B--2---:R-:W0:Y:S02]  /*b6a0*/  I2F.S16 R0, R2 ;  /* 0x0000000200007306 */ /* 0x004e240000101400 */
[----:B0-----:R-:W-:Y:S01]  /*b6b0*/  F2FP.F16.F32.PACK_AB R0, RZ, R0 ;  /* 0x00000000ff00723e */ /* 0x001fe200000000ff */
[----:B------:R-:W-:Y:S06]  /*b6c0*/  BRA `(.L_x_3752) ;  /* 0x0000000c00407947 */ /* 0x000fec0003800000 */
.L_x_3748:
        /* <DEDUP_REMOVED lines=9> */
.L_x_3756:
[----:B------:R0:W5:Y:S01]  /*b760*/  LDG.E.U16 R0, desc[UR36][R2.64] ;  /* 0x0000002402007981 */ /* 0x000162000c1e1500 */
[----:B------:R-:W-:Y:S05]  /*b770*/  BRA `(.L_x_3752) ;  /* 0x0000000c00147947 */ /* 0x000fea0003800000 */
.L_x_3755:
        /* <DEDUP_REMOVED lines=9> */
.L_x_3758:
[----:B------:R1:W5:Y:S01]  /*b810*/  LDG.E.U16 R0, desc[UR36][R2.64] ;  /* 0x0000002402007981 */ /* 0x000362000c1e1500 */
[----:B------:R-:W-:Y:S05]  /*b820*/  BRA `(.L_x_3752) ;  /* 0x0000000800e87947 */ /* 0x000fea0003800000 */
.L_x_3757:
        /* <DEDUP_REMOVED lines=8> */
.L_x_3747:
        /* <DEDUP_REMOVED lines=13> */
.L_x_3761:
        /* <DEDUP_REMOVED lines=8> */
.L_x_3760:
        /* <DEDUP_REMOVED lines=28> */
.L_x_3763:
        /* <DEDUP_REMOVED lines=15> */
.L_x_3762:
[----:B------:R-:W2:Y:S02]  /*bcb0*/  LDG.E.U16 R0, desc[UR36][R2.64] ;  /* 0x0000002402007981 */ /* 0x000ea4000c1e1500 */
[----:B--2---:R-:W-:-:S05]  /*bcc0*/  IMAD.U32 R0, R0, 0x10000, RZ ;  /* 0x0001000000007824 */ /* 0x004fca00078e00ff */
[----:B------:R-:W-:Y:S01]  /*bcd0*/  F2FP.F16.F32.PACK_AB R0, RZ, R0 ;  /* 0x00000000ff00723e */ /* 0x000fe200000000ff */
[----:B------:R-:W-:Y:S06]  /*bce0*/  BRA `(.L_x_3752) ;  /* 0x0000000400b87947 */ /* 0x000fec0003800000 */
.L_x_3759:
        /* <DEDUP_REMOVED lines=12> */
.L_x_3766:
        /* <DEDUP_REMOVED lines=21> */
.L_x_3770:
[----:B------:R-:W-:Y:S05]  /*bf00*/  BSYNC B1 ;  /* 0x0000000000017941 */ /* 0x000fea0003800000 */
.L_x_3769:
[----:B------:R-:W-:Y:S01]  /*bf10*/  LEA R3, R0, 0x3b800000, 0x17 ;  /* 0x3b80000000037811 */ /* 0x000fe200078eb8ff */
[----:B------:R-:W-:-:S05]  /*bf20*/  IMAD.SHL.U32 R0, R2, 0x100000, RZ ;  /* 0x0010000002007824 */ /* 0x000fca00078e00ff */
[----:B------:R-:W-:-:S07]  /*bf30*/  LOP3.LUT R0, R3, R0, R4, 0xfe, !PT ;  /* 0x0000000003007212 */ /* 0x000fce00078efe04 */
.L_x_3768:
[----:B------:R-:W-:Y:S05]  /*bf40*/  BSYNC B0 ;  /* 0x0000000000007941 */ /* 0x000fea0003800000 */
.L_x_3767:
[----:B------:R-:W-:Y:S01]  /*bf50*/  F2FP.F16.F32.PACK_AB R0, RZ, R0 ;  /* 0x00000000ff00723e */ /* 0x000fe200000000ff */
[----:B------:R-:W-:Y:S06]  /*bf60*/  BRA `(.L_x_3752) ;  /* 0x0000000400187947 */ /* 0x000fec0003800000 */
.L_x_3765:
        /* <DEDUP_REMOVED lines=21> */
.L_x_3774:
[----:B------:R-:W-:Y:S05]  /*c0c0*/  BSYNC B1 ;  /* 0x0000000000017941 */ /* 0x000fea0003800000 */
.L_x_3773:
[----:B------:R-:W-:Y:S01]  /*c0d0*/  LEA R3, R0, 0x37800000, 0x17 ;  /* 0x3780000000037811 */ /* 0x000fe200078eb8ff */
[----:B------:R-:W-:-:S05]  /*c0e0*/  IMAD.SHL.U32 R0, R2, 0x200000, RZ ;  /* 0x0020000002007824 */ /* 0x000fca00078e00ff */
[----:B------:R-:W-:-:S07]  /*c0f0*/  LOP3.LUT R0, R3, R0, R4, 0xfe, !PT ;  /* 0x0000000003007212 */ /* 0x000fce00078efe04 */
.L_x_3772:
[----:B------:R-:W-:Y:S05]  /*c100*/  BSYNC B0 ;  /* 0x0000000000007941 */ /* 0x000fea0003800000 */
.L_x_3771:
[----:B------:R-:W-:Y:S01]  /*c110*/  F2FP.F16.F32.PACK_AB R0, RZ, R0 ;  /* 0x00000000ff00723e */ /* 0x000fe200000000ff */
[----:B------:R-:W-:Y:S06]  /*c120*/  BRA `(.L_x_3752) ;  /* 0x0000000000a87947 */ /* 0x000fec0003800000 */
.L_x_3764:
        /* <DEDUP_REMOVED lines=14> */
.L_x_3778:
[----:B------:R-:W-:Y:S05]  /*c210*/  BSYNC B0 ;  /* 0x0000000000007941 */ /* 0x000fea0003800000 */
.L_x_3777:
[----:B------:R-:W-:Y:S01]  /*c220*/  F2FP.F16.F32.PACK_AB R0, RZ, R0 ;  /* 0x00000000ff00723e */ /* 0x000fe200000000ff */
[----:B------:R-:W-:Y:S06]  /*c230*/  BRA `(.L_x_3752) ;  /* 0x0000000000647947 */ /* 0x000fec0003800000 */
.L_x_3751:
        /* <DEDUP_REMOVED lines=16> */
.L_x_3779:
[----:B------:R-:W-:Y:S01]  /*c340*/  PRMT R0, RZ, 0x7610, R0 ;  /* 0x00007610ff007816 */ /* 0x000fe20000000000 */
[----:B------:R-:W-:Y:S06]  /*c350*/  BRA `(.L_x_3752) ;  /* 0x00000000001c7947 */ /* 0x000fec0003800000 */
.L_x_3776:
[----:B------:R-:W2:Y:S02]  /*c360*/  LDG.E.64 R2, desc[UR36][R2.64] ;  /* 0x0000002402027981 */ /* 0x000ea4000c1e1b00 */
[----:B--2---:R-:W0:Y:S02]  /*c370*/  I2F.U64 R0, R2 ;  /* 0x0000000200007312 */ /* 0x004e240000301000 */
[----:B0-----:R-:W-:Y:S01]  /*c380*/  F2FP.F16.F32.PACK_AB R0, RZ, R0 ;  /* 0x00000000ff00723e */ /* 0x001fe200000000ff */
[----:B------:R-:W-:Y:S06]  /*c390*/  BRA `(.L_x_3752) ;  /* 0x00000000000c7947 */ /* 0x000fec0003800000 */
.L_x_3775:
[----:B------:R-:W2:Y:S02]  /*c3a0*/  LDG.E R2, desc[UR36][R2.64] ;  /* 0x0000002402027981 */ /* 0x000ea4000c1e1900 */
[----:B--2---:R-:W-:-:S04]  /*c3b0*/  I2FP.F32.U32 R0, R2 ;  /* 0x0000000200007245 */ /* 0x004fc80000201000 */
[----:B------:R-:W-:-:S07]  /*c3c0*/  F2FP.F16.F32.PACK_AB R0, RZ, R0 ;  /* 0x00000000ff00723e */ /* 0x000fce00000000ff */
.L_x_3752:
        /* <DEDUP_REMOVED lines=21> */
.L_x_3783:
[----:B------:R-:W-:-:S06]  /*c520*/  HADD2.F32 R3, -RZ, R3.H0_H0 ;  /* 0x20000003ff037230 */ /* 0x000fcc0000004100 */
[----:B------:R-:W0:Y:S02]  /*c530*/  F2I.S64.TRUNC R2, R3 ;  /* 0x0000000300027311 */ /* 0x000e24000020d900 */
[----:B0-----:R0:W-:Y:S01]  /*c540*/  STG.E.U8 desc[UR36][R16.64], R2 ;  /* 0x0000000210007986 */ /* 0x0011e2000c101124 */
[----:B------:R-:W-:Y:S05]  /*c550*/  BRA `(.L_x_3785) ;  /* 0x0000000c00847947 */ /* 0x000fea0003800000 */
.L_x_3782:
        /* <DEDUP_REMOVED lines=10> */
.L_x_3787:
[----:B------:R-:W-:-:S06]  /*c600*/  HADD2.F32 R3, -RZ, R3.H0_H0 ;  /* 0x20000003ff037230 */ /* 0x000fcc0000004100 */
[----:B------:R-:W0:Y:S02]  /*c610*/  F2I.FTZ.TRUNC.NTZ R3, R3 ;  /* 0x0000000300037305 */ /* 0x000e24000021f100 */
[----:B0-----:R0:W-:Y:S01]  /*c620*/  STG.E desc[UR36][R16.64], R3 ;  /* 0x0000000310007986 */ /* 0x0011e2000c101924 */
[----:B------:R-:W-:Y:S05]  /*c630*/  BRA `(.L_x_3785) ;  /* 0x0000000c004c7947 */ /* 0x000fea0003800000 */
.L_x_3786:
[----:B------:R-:W-:-:S06]  /*c640*/  HADD2.F32 R3, -RZ, R3.H0_H0 ;  /* 0x20000003ff037230 */ /* 0x000fcc0000004100 */
[----:B------:R-:W0:Y:S02]  /*c650*/  F2I.FTZ.TRUNC.NTZ R3, R3 ;  /* 0x0000000300037305 */ /* 0x000e24000021f100 */
[----:B0-----:R0:W-:Y:S01]  /*c660*/  STG.E.U16 desc[UR36][R16.64], R3 ;  /* 0x0000000310007986 */ /* 0x0011e2000c101524 */
[----:B------:R-:W-:Y:S05]  /*c670*/  BRA `(.L_x_3785) ;  /* 0x0000000c003c7947 */ /* 0x000fea0003800000 */
.L_x_3781:
        /* <DEDUP_REMOVED lines=9> */
.L_x_3789:
[----:B------:R0:W-:Y:S01]  /*c710*/  STG.E.U16 desc[UR36][R16.64], R3 ;  /* 0x0000000310007986 */ /* 0x0001e2000c101524 */
[----:B------:R-:W-:Y:S05]  /*c720*/  BRA `(.L_x_3785) ;  /* 0x0000000c00107947 */ /* 0x000fea0003800000 */
.L_x_3788:
        /* <DEDUP_REMOVED lines=10> */
.L_x_3791:
[----:B------:R-:W-:-:S05]  /*c7d0*/  HADD2.F32 R0, -RZ, R3.H0_H0 ;  /* 0x20000003ff007230 */ /* 0x000fca0000004100 */
[----:B------:R-:W-:-:S04]  /*c7e0*/  F2FP.F16.F32.PACK_AB R0, RZ, R0 ;  /* 0x00000000ff00723e */ /* 0x000fc800000000ff */
[----:B------:R-:W-:-:S05]  /*c7f0*/  PRMT R0, R0, 0x5410, RZ ;  /* 0x0000541000007816 */ /* 0x000fca00000000ff */
[----:B------:R0:W-:Y:S01]  /*c800*/  STG.E desc[UR36][R16.64], R0 ;  /* 0x0000000010007986 */ /* 0x0001e2000c101924 */
[----:B------:R-:W-:Y:S05]  /*c810*/  BRA `(.L_x_3785) ;  /* 0x0000000800d47947 */ /* 0x000fea0003800000 */
.L_x_3790:
[----:B------:R-:W-:-:S05]  /*c820*/  HADD2.F32 R2, -RZ, R3.H0_H0 ;  /* 0x20000003ff027230 */ /* 0x000fca0000004100 */
[----:B------:R-:W-:-:S06]  /*c830*/  FMUL.FTZ R2, R2, 1 ;  /* 0x3f80000002027820 */ /* 0x000fcc0000410000 */
[----:B------:R-:W0:Y:S02]  /*c840*/  F2F.F64.F32 R2, R2 ;  /* 0x0000000200027310 */ /* 0x000e240000201800 */
[----:B0-----:R0:W-:Y:S01]  /*c850*/  STG.E.64 desc[UR36][R16.64], R2 ;  /* 0x0000000210007986 */ /* 0x0011e2000c101b24 */
[----:B------:R-:W-:Y:S05]  /*c860*/  BRA `(.L_x_3785) ;  /* 0x0000000800c07947 */ /* 0x000fea0003800000 */
.L_x_3780:
        /* <DEDUP_REMOVED lines=13> */
.L_x_3794:
[----:B------:R-:W-:Y:S01]  /*c940*/  HADD2.F32 R3, -RZ, R3.H0_H0 ;  /* 0x20000003ff037230 */ /* 0x000fe20000004100 */
[----:B------:R-:W-:-:S04]  /*c950*/  CS2R R6, SRZ ;  /* 0x0000000000067805 */ /* 0x000fc8000001ff00 */
[----:B------:R-:W-:-:S04]  /*c960*/  FMUL.FTZ R3, R3, 1 ;  /* 0x3f80000003037820 */ /* 0x000fc80000410000 */
[----:B------:R-:W0:Y:S02]  /*c970*/  F2F.F64.F32 R4, R3 ;  /* 0x0000000300047310 */ /* 0x000e240000201800 */
[----:B0-----:R0:W-:Y:S01]  /*c980*/  STG.E.128 desc[UR36][R16.64], R4 ;  /* 0x0000000410007986 */ /* 0x0011e2000c101d24 */
[----:B------:R-:W-:Y:S05]  /*c990*/  BRA `(.L_x_3785) ;  /* 0x0000000800747947 */ /* 0x000fea0003800000 */
.L_x_3793:
        /* <DEDUP_REMOVED lines=21> */
.L_x_3798:
[----:B------:R-:W-:Y:S05]  /*caf0*/  BSYNC B0 ;  /* 0x0000000000007941 */ /* 0x000fea0003800000 */
.L_x_3797:
[----:B------:R-:W-:-:S05]  /*cb00*/  LOP3.LUT R3, R0, R3, RZ, 0xfc, !PT ;  /* 0x0000000300037212 */ /* 0x000fca00078efcff */
[----:B------:R0:W-:Y:S01]  /*cb10*/  STG.E.U8 desc[UR36][R16.64], R3 ;  /* 0x0000000310007986 */ /* 0x0001e2000c101124 */
[----:B------:R-:W-:Y:S05]  /*cb20*/  BRA `(.L_x_3785) ;  /* 0x0000000800107947 */ /* 0x000fea0003800000 */
.L_x_3796:
        /* <DEDUP_REMOVED lines=13> */
.L_x_3800:
[----:B------:R-:W-:Y:S01]  /*cc00*/  IMAD.MOV.U32 R0, RZ, RZ, 0x7f ;  /* 0x0000007fff007424 */ /* 0x000fe200078e00ff */
[----:B------:R-:W-:-:S04]  /*cc10*/  ISETP.GT.U32.AND P0, PT, R2, 0x7f800000, PT ;  /* 0x7f8000000200780c */ /* 0x000fc80003f04070 */
[----:B------:R-:W-:-:S09]  /*cc20*/  SEL R0, R0, 0x7c, P0 ;  /* 0x0000007c00007807 */ /* 0x000fd20000000000 */
.L_x_3801:
[----:B------:R-:W-:Y:S05]  /*cc30*/  BSYNC B0 ;  /* 0x0000000000007941 */ /* 0x000fea0003800000 */
.L_x_3799:
[----:B------:R-:W-:-:S04]  /*cc40*/  LOP3.LUT R2, R3, 0x80000000, RZ, 0xc0, !PT ;  /* 0x8000000003027812 */ /* 0x000fc800078ec0ff */
[----:B------:R-:W-:-:S04]  /*cc50*/  SHF.R.U32.HI R3, RZ, 0x18, R2 ;  /* 0x00000018ff037819 */ /* 0x000fc80000011602 */
[----:B------:R-:W-:-:S05]  /*cc60*/  LOP3.LUT R3, R0, R3, RZ, 0xfc, !PT ;  /* 0x0000000300037212 */ /* 0x000fca00078efcff */
[----:B------:R0:W-:Y:S01]  /*cc70*/  STG.E.U8 desc[UR36][R16.64], R3 ;  /* 0x0000000310007986 */ /* 0x0001e2000c101124 */
[----:B------:R-:W-:Y:S05]  /*cc80*/  BRA `(.L_x_3785) ;  /* 0x0000000400b87947 */ /* 0x000fea0003800000 */
.L_x_3795:
[----:B------:R-:W-:-:S05]  /*cc90*/  HADD2.F32 R0, -RZ, R3.H0_H0 ;  /* 0x20000003ff007230 */ /* 0x000fca0000004100 */
[----:B------:R-:W-:-:S05]  /*cca0*/  F2FP.BF16.F32.PACK_AB R0, RZ, R0 ;  /* 0x00000000ff00723e */ /* 0x000fca00000010ff */
[----:B------:R0:W-:Y:S01]  /*ccb0*/  STG.E.U16 desc[UR36][R16.64], R0 ;  /* 0x0000000010007986 */ /* 0x0001e2000c101524 */
[----:B------:R-:W-:Y:S05]  /*ccc0*/  BRA `(.L_x_3785) ;  /* 0x0000000400a87947 */ /* 0x000fea0003800000 */
.L_x_3792:
        /* <DEDUP_REMOVED lines=12> */
.L_x_3804:
        /* <DEDUP_REMOVED lines=17> */
.L_x_3807:
[----:B------:R-:W-:-:S04]  /*cea0*/  LOP3.LUT R2, R3, 0x80000000, RZ, 0xc0, !PT ;  /* 0x8000000003027812 */ /* 0x000fc800078ec0ff */
[----:B------:R-:W-:-:S04]  /*ceb0*/  SHF.R.U32.HI R3, RZ, 0x18, R2 ;  /* 0x00000018ff037819 */ /* 0x000fc80000011602 */
[----:B------:R-:W-:-:S04]  /*cec0*/  LOP3.LUT R0, R0, R3, RZ, 0xfc, !PT ;  /* 0x0000000300007212 */ /* 0x000fc800078efcff */
[----:B------:R-:W-:-:S07]  /*ced0*/  PRMT R8, R0, 0x7610, R8 ;  /* 0x0000761000087816 */ /* 0x000fce0000000008 */
.L_x_3806:
[----:B------:R-:W-:Y:S05]  /*cee0*/  BSYNC B0 ;  /* 0x0000000000007941 */ /* 0x000fea0003800000 */
.L_x_3805:
[----:B------:R3:W-:Y:S01]  /*cef0*/  STG.E.U8 desc[UR36][R16.64], R8 ;  /* 0x0000000810007986 */ /* 0x0007e2000c101124 */
[----:B------:R-:W-:Y:S05]  /*cf00*/  BRA `(.L_x_3785) ;  /* 0x0000000400187947 */ /* 0x000fea0003800000 */
.L_x_3803:
        /* <DEDUP_REMOVED lines=17> */
.L_x_3810:
[----:B------:R-:W-:-:S04]  /*d020*/  LOP3.LUT R2, R3, 0x80000000, RZ, 0xc0, !PT ;  /* 0x8000000003027812 */ /* 0x000fc800078ec0ff */
[----:B------:R-:W-:-:S04]  /*d030*/  SHF.R.U32.HI R3, RZ, 0x18, R2 ;  /* 0x00000018ff037819 */ /* 0x000fc80000011602 */
[----:B------:R-:W-:-:S04]  /*d040*/  LOP3.LUT R0, R0, R3, RZ, 0xfc, !PT ;  /* 0x0000000300007212 */ /* 0x000fc800078efcff */
[----:B------:R-:W-:-:S07]  /*d050*/  PRMT R8, R0, 0x7610, R8 ;  /* 0x0000761000087816 */ /* 0x000fce0000000008 */
.L_x_3809:
[----:B------:R-:W-:Y:S05]  /*d060*/  BSYNC B0 ;  /* 0x0000000000007941 */ /* 0x000fea0003800000 */
.L_x_3808:
[----:B------:R0:W-:Y:S01]  /*d070*/  STG.E.U8 desc[UR36][R16.64], R8 ;  /* 0x0000000810007986 */ /* 0x0001e2000c101124 */
[----:B------:R-:W-:Y:S05]  /*d080*/  BRA `(.L_x_3785) ;  /* 0x0000000000b87947 */ /* 0x000fea0003800000 */
.L_x_3802:
        /* <DEDUP_REMOVED lines=22> */
.L_x_3784:
        /* <DEDUP_REMOVED lines=16> */
.L_x_3813:
[----:B------:R-:W-:Y:S05]  /*d2f0*/  BRA `(.L_x_3785) ;  /* 0x00000000001c7947 */ /* 0x000fea0003800000 */
.L_x_3812:
[----:B------:R-:W-:-:S06]  /*d300*/  HADD2.F32 R3, -RZ, R3.H0_H0 ;  /* 0x20000003ff037230 */ /* 0x000fcc0000004100 */
[----:B------:R-:W0:Y:S02]  /*d310*/  F2I.U64.TRUNC R2, R3 ;  /* 0x0000000300027311 */ /* 0x000e24000020d800 */
[----:B0-----:R1:W-:Y:S01]  /*d320*/  STG.E.64 desc[UR36][R16.64], R2 ;  /* 0x0000000210007986 */ /* 0x0013e2000c101b24 */
[----:B------:R-:W-:Y:S05]  /*d330*/  BRA `(.L_x_3785) ;  /* 0x00000000000c7947 */ /* 0x000fea0003800000 */
.L_x_3811:
[----:B------:R-:W-:-:S06]  /*d340*/  HADD2.F32 R3, -RZ, R3.H0_H0 ;  /* 0x20000003ff037230 */ /* 0x000fcc0000004100 */
[----:B------:R-:W0:Y:S02]  /*d350*/  F2I.FTZ.U32.TRUNC.NTZ R3, R3 ;  /* 0x0000000300037305 */ /* 0x000e24000021f000 */
[----:B0-----:R0:W-:Y:S02]  /*d360*/  STG.E desc[UR36][R16.64], R3 ;  /* 0x0000000310007986 */ /* 0x0011e4000c101924 */
.L_x_3785:
[----:B------:R-:W-:-:S07]  /*d370*/  VIADD R19, R19, 0x80 ;  /* 0x0000008013137836 */ /* 0x000fce0000000000 */
.L_x_3712:
[----:B------:R-:W-:Y:S05]  /*d380*/  BSYNC B6 ;  /* 0x0000000000067941 */ /* 0x000fea0003800000 */
.L_x_3711:
        /* <DEDUP_REMOVED lines=357> */
.L_x_3814:
        /* <DEDUP_REMOVED lines=23> */
.L_x_3818:
[----:B------:R-:W2:Y:S02]  /*eb50*/  LDG.E.U8 R2, desc[UR36][R2.64] ;  /* 0x0000002402027981 */ /* 0x000ea4000c1e1100 */
[----:B--2---:R-:W-:-:S04]  /*eb60*/  I2FP.F32.U32 R0, R2 ;  /* 0x0000000200007245 */ /* 0x004fc80000201000 */
[----:B------:R-:W-:-:S04]  /*eb70*/  F2FP.F16.F32.PACK_AB R0, RZ, R0 ;  /* 0x00000000ff00723e */ /* 0x000fc800000000ff */
[----:B------:R-:W-:Y:S01]  /*eb80*/  PRMT R19, R0, 0x7610, R19 ;  /* 0x0000761000137816 */ /* 0x000fe20000000013 */
[----:B------:R-:W-:Y:S06]  /*eb90*/  BRA `(.L_x_3820) ;  /* 0x0000000c00bc7947 */ /* 0x000fec0003800000 */
.L_x_3817:
        /* <DEDUP_REMOVED lines=11> */
.L_x_3822:
[----:B------:R-:W2:Y:S02]  /*ec50*/  LDG.E R2, desc[UR36][R2.64] ;  /* 0x0000002402027981 */ /* 0x000ea4000c1e1900 */
[----:B--2---:R-:W-:-:S04]  /*ec60*/  I2FP.F32.S32 R0, R2 ;  /* 0x0000000200007245 */ /* 0x004fc80000201400 */
[----:B------:R-:W-:-:S04]  /*ec70*/  F2FP.F16.F32.PACK_AB R0, RZ, R0 ;  /* 0x00000000ff00723e */ /* 0x000fc800000000ff */
[----:B------:R-:W-:Y:S01]  /*ec80*/  PRMT R19, R0, 0x7610, R19 ;  /* 0x0000761000137816 */ /* 0x000fe20000000013 */
[----:B------:R-:W-:Y:S06]  /*ec90*/  BRA `(.L_x_3820) ;  /* 0x0000000c007c7947 */ /* 0x000fec0003800000 */
.L_x_3821:
[----:B------:R-:W2:Y:S02]  /*eca0*/  LDG.E.U16 R2, desc[UR36][R2.64] ;  /* 0x0000002402027981 */ /* 0x000ea4000c1e1500 */
[----:B--2---:R-:W0:Y:S02]  /*ecb0*/  I2F.S16 R0, R2 ;  /* 0x0000000200007306 */ /* 0x004e240000101400 */
[----:B0-----:R-:W-:-:S04]  /*ecc0*/  F2FP.F16.F32.PACK_AB R0, RZ, R0 ;  /* 0x00000000ff00723e */ /* 0x001fc800000000ff */
[----:B------:R-:W-:Y:S01]  /*ecd0*/  PRMT R19, R0, 0x7610, R19 ;  /* 0x0000761000137816 */ /* 0x000fe20000000013 */
[----:B------:R-:W-:Y:S06]  /*ece0*/  BRA `(.L_x_3820) ;  /* 0x0000000c00687947 */ /* 0x000fec0003800000 */
.L_x_3816:
        /* <DEDUP_REMOVED lines=9> */
.L_x_3824:
[----:B------:R1:W5:Y:S01]  /*ed80*/  LDG.E.U16 R19, desc[UR36][R2.64] ;  /* 0x0000002402137981 */ /* 0x000362000c1e1500 */
[----:B------:R-:W-:Y:S05]  /*ed90*/  BRA `(.L_x_3820) ;  /* 0x0000000c003c7947 */ /* 0x000fea0003800000 */
.L_x_3823:
        /* <DEDUP_REMOVED lines=9> */
.L_x_3826:
[----:B------:R0:W5:Y:S01]  /*ee30*/  LDG.E.U16 R19, desc[UR36][R2.64] ;  /* 0x0000002402137981 */ /* 0x000162000c1e1500 */
[----:B------:R-:W-:Y:S05]  /*ee40*/  BRA `(.L_x_3820) ;  /* 0x0000000c00107947 */ /* 0x000fea0003800000 */
.L_x_3825:
        /* <DEDUP_REMOVED lines=9> */
.L_x_3815:
        /* <DEDUP_REMOVED lines=14> */
.L_x_3829:
        /* <DEDUP_REMOVED lines=9> */
.L_x_3828:
        /* <DEDUP_REMOVED lines=28> */
.L_x_3831:
        /* <DEDUP_REMOVED lines=15> */
.L_x_3830:
[----:B------:R-:W2:Y:S02]  /*f300*/  LDG.E.U16 R0, desc[UR36][R2.64] ;  /* 0x0000002402007981 */ /* 0x000ea4000c1e1500 */
[----:B--2---:R-:W-:-:S05]  /*f310*/  IMAD.U32 R0, R0, 0x10000, RZ ;  /* 0x0001000000007824 */ /* 0x004fca00078e00ff */
[----:B------:R-:W-:-:S04]  /*f320*/  F2FP.F16.F32.PACK_AB R0, RZ, R0 ;  /* 0x00000000ff00723e */ /* 0x000fc800000000ff */
[----:B------:R-:W-:Y:S01]  /*f330*/  PRMT R19, R0, 0x7610, R19 ;  /* 0x0000761000137816 */ /* 0x000fe20000000013 */
[----:B------:R-:W-:Y:S06]  /*f340*/  BRA `(.L_x_3820) ;  /* 0x0000000400d07947 */ /* 0x000fec0003800000 */
.L_x_3827:
        /* <DEDUP_REMOVED lines=13> */
.L_x_3834:
        /* <DEDUP_REMOVED lines=21> */
.L_x_3838:
[----:B------:R-:W-:Y:S05]  /*f570*/  BSYNC B1 ;  /* 0x0000000000017941 */ /* 0x000fea0003800000 */
.L_x_3837:
[----:B------:R-:W-:Y:S01]  /*f580*/  LEA R3, R0, 0x3b800000, 0x17 ;  /* 0x3b80000000037811 */ /* 0x000fe200078eb8ff */
[----:B------:R-:W-:-:S05]  /*f590*/  IMAD.SHL.U32 R0, R2, 0x100000, RZ ;  /* 0x0010000002007824 */ /* 0x000fca00078e00ff */
[----:B------:R-:W-:-:S07]  /*f5a0*/  LOP3.LUT R0, R3, R0, R4, 0xfe, !PT ;  /* 0x0000000003007212 */ /* 0x000fce00078efe04 */
.L_x_3836:
[----:B------:R-:W-:Y:S05]  /*f5b0*/  BSYNC B0 ;  /* 0x0000000000007941 */ /* 0x000fea0003800000 */
.L_x_3835:
[----:B------:R-:W-:-:S04]  /*f5c0*/  F2FP.F16.F32.PACK_AB R0, RZ, R0 ;  /* 0x00000000ff00723e */ /* 0x000fc800000000ff */
[----:B------:R-:W-:Y:S01]  /*f5d0*/  PRMT R19, R0, 0x7610, R19 ;  /* 0x0000761000137816 */ /* 0x000fe20000000013 */
[----:B------:R-:W-:Y:S06]  /*f5e0*/  BRA `(.L_x_3820) ;  /* 0x0000000400287947 */ /* 0x000fec0003800000 */
.L_x_3833:
        /* <DEDUP_REMOVED lines=21> */
.L_x_3842:
[----:B------:R-:W-:Y:S05]  /*f740*/  BSYNC B1 ;  /* 0x0000000000017941 */ /* 0x000fea0003800000 */
.L_x_3841:
[----:B------:R-:W-:Y:S01]  /*f750*/  LEA R3, R0, 0x37800000, 0x17 ;  /* 0x3780000000037811 */ /* 0x000fe200078eb8ff */
[----:B------:R-:W-:-:S05]  /*f760*/  IMAD.SHL.U32 R0, R2, 0x200000, RZ ;  /* 0x0020000002007824 */ /* 0x000fca00078e00ff */
[----:B------:R-:W-:-:S07]  /*f770*/  LOP3.LUT R0, R3, R0, R4, 0xfe, !PT ;  /* 0x0000000003007212 */ /* 0x000fce00078efe04 */
.L_x_3840:
[----:B------:R-:W-:Y:S05]  /*f780*/  BSYNC B0 ;  /* 0x0000000000007941 */ /* 0x000fea0003800000 */
.L_x_3839:
[----:B------:R-:W-:-:S04]  /*f790*/  F2FP.F16.F32.PACK_AB R0, RZ, R0 ;  /* 0x00000000ff00723e */ /* 0x000fc800000000ff */
[----:B------:R-:W-:Y:S01]  /*f7a0*/  PRMT R19, R0, 0x7610, R19 ;  /* 0x0000761000137816 */ /* 0x000fe20000000013 */
[----:B------:R-:W-:Y:S06]  /*f7b0*/  BRA `(.L_x_3820) ;  /* 0x0000000000b47947 */ /* 0x000fec0003800000 */
.L_x_3832:
        /* <DEDUP_REMOVED lines=14> */
.L_x_3846:
[----:B------:R-:W-:Y:S05]  /*f8a0*/  BSYNC B0 ;  /* 0x0000000000007941 */ /* 0x000fea0003800000 */
.L_x_3845:
[----:B------:R-:W-:-:S04]  /*f8b0*/  F2FP.F16.F32.PACK_AB R0, RZ, R0 ;  /* 0x00000000ff00723e */ /* 0x000fc800000000ff */
[----:B------:R-:W-:Y:S01]  /*f8c0*/  PRMT R19, R0, 0x7610, R19 ;  /* 0x0000761000137816 */ /* 0x000fe20000000013 */
[----:B------:R-:W-:Y:S06]  /*f8d0*/  BRA `(.L_x_3820) ;  /* 0x00000000006c7947 */ /* 0x000fec0003800000 */
.L_x_3819:
        /* <DEDUP_REMOVED lines=16> */
.L_x_3847:
[----:B------:R-:W-:Y:S01]  /*f9e0*/  PRMT R19, RZ, 0x7610, R19 ;  /* 0x00007610ff137816 */ /* 0x000fe20000000013 */
[----:B------:R-:W-:Y:S06]  /*f9f0*/  BRA `(.L_x_3820) ;  /* 0x0000000000247947 */ /* 0x000fec0003800000 */
.L_x_3844:
[----:B------:R-:W2:Y:S02]  /*fa00*/  LDG.E.64 R2, desc[UR36][R2.64] ;  /* 0x0000002402027981 */ /* 0x000ea4000c1e1b00 */
[----:B--2---:R-:W0:Y:S02]  /*fa10*/  I2F.U64 R0, R2 ;  /* 0x0000000200007312 */ /* 0x004e240000301000 */
[----:B0-----:R-:W-:-:S04]  /*fa20*/  F2FP.F16.F32.PACK_AB R0, RZ, R0 ;  /* 0x00000000ff00723e */ /* 0x001fc800000000ff */
[----:B------:R-:W-:Y:S01]  /*fa30*/  PRMT R19, R0, 0x7610, R19 ;  /* 0x0000761000137816 */ /* 0x000fe20000000013 */
[----:B------:R-:W-:Y:S06]  /*fa40*/  BRA `(.L_x_3820) ;  /* 0x0000000000107947 */ /* 0x000fec0003800000 */
.L_x_3843:
[----:B------:R-:W2:Y:S02]  /*fa50*/  LDG.E R2, desc[UR36][R2.64] ;  /* 0x0000002402027981 */ /* 0x000ea4000c1e1900 */
[----:B--2---:R-:W-:-:S04]  /*fa60*/  I2FP.F32.U32 R0, R2 ;  /* 0x0000000200007245 */ /* 0x004fc80000201000 */
[----:B------:R-:W-:-:S04]  /*fa70*/  F2FP.F16.F32.PACK_AB R0, RZ, R0 ;  /* 0x00000000ff00723e */ /* 0x000fc800000000ff */
[----:B------:R-:W-:-:S07]  /*fa80*/  PRMT R19, R0, 0x7610, R19 ;  /* 0x0000761000137816 */ /* 0x000fce0000000013 */
.L_x_3820:
        /* <DEDUP_REMOVED lines=19> */
.L_x_3851:
[----:B------:R-:W2:Y:S02]  /*fbc0*/  LDG.E.U8 R2, desc[UR36][R2.64] ;  /* 0x0000002402027981 */ /* 0x000ea4000c1e1100 */
[----:B--2---:R-:W-:-:S04]  /*fbd0*/  I2FP.F32.U32 R0, R2 ;  /* 0x0000000200007245 */ /* 0x004fc80000201000 */
[----:B------:R-:W-:Y:S01]  /*fbe0*/  F2FP.F16.F32.PACK_AB R0, RZ, R0 ;  /* 0x00000000ff00723e */ /* 0x000fe200000000ff */
[----:B------:R-:W-:Y:S06]  /*fbf0*/  BRA `(.L_x_3853) ;  /* 0x0000000c00887947 */ /* 0x000fec0003800000 */
.L_x_3850:
        /* <DEDUP_REMOVED lines=10> */
.L_x_3855:
[----:B------:R-:W2:Y:S02]  /*fca0*/  LDG.E R2, desc[UR36][R2.64] ;  /* 0x0000002402027981 */ /* 0x000ea4000c1e1900 */
[----:B--2---:R-:W-:-:S04]  /*fcb0*/  I2FP.F32.S32 R0, R2 ;  /* 0x0000000200007245 */ /* 0x004fc80000201400 */
[----:B------:R-:W-:Y:S01]  /*fcc0*/  F2FP.F16.F32.PACK_AB R0, RZ, R0 ;  /* 0x00000000ff00723e */ /* 0x000fe200000000ff */
[----:B------:R-:W-:Y:S06]  /*fcd0*/  BRA `(.L_x_3853) ;  /* 0x0000000c00507947 */ /* 0x000fec0003800000 */
.L_x_3854:
[----:B------:R-:W2:Y:S02]  /*fce0*/  LDG.E.U16 R2, desc[UR36][R2.64] ;  /* 0x0000002402027981 */ /* 0x000ea4000c1e1500 */
[----:B--2---:R-:W0:Y:S02]  /*fcf0*/  I2F.S16 R0, R2 ;  /* 0x0000000200007306 */ /* 0x004e240000101400 */
[----:B0-----:R-:W-:Y:S01]  /*fd00*/  F2FP.F16.F32.PACK_AB R0, RZ, R0 ;  /* 0x00000000ff00723e */ /* 0x001fe200000000ff */
[----:B------:R-:W-:Y:S06]  /*fd10*/  BRA `(.L_x_3853) ;  /* 0x0000000c00407947 */ /* 0x000fec0003800000 */
.L_x_3849:
        /* <DEDUP_REMOVED lines=9> */
.L_x_3857:
[----:B------:R1:W5:Y:S01]  /*fdb0*/  LDG.E.U16 R0, desc[UR36][R2.64] ;  /* 0x0000002402007981 */ /* 0x000362000c1e1500 */
[----:B------:R-:W-:Y:S05]  /*fdc0*/  BRA `(.L_x_3853) ;  /* 0x0000000c00147947 */ /* 0x000fea0003800000 */
.L_x_3856:
        /* <DEDUP_REMOVED lines=9> */
.L_x_3859:
[----:B------:R0:W5:Y:S01]  /*fe60*/  LDG.E.U16 R0, desc[UR36][R2.64] ;  /* 0x0000002402007981 */ /* 0x000162000c1e1500 */
[----:B------:R-:W-:Y:S05]  /*fe70*/  BRA `(.L_x_3853) ;  /* 0x0000000800e87947 */ /* 0x000fea0003800000 */
.L_x_3858:
        /* <DEDUP_REMOVED lines=8> */
.L_x_3848:
        /* <DEDUP_REMOVED lines=13> */
.L_x_3862:
        /* <DEDUP_REMOVED lines=8> */
.L_x_3861:
        /* <DEDUP_REMOVED lines=28> */
.L_x_3864:
        /* <DEDUP_REMOVED lines=15> */
.L_x_3863:
[----:B------:R-:W2:Y:S02]  /*10300*/  LDG.E.U16 R0, desc[UR36][R2.64] ;  /* 0x0000002402007981 */ /* 0x000ea4000c1e1500 */
[----:B--2---:R-:W-:-:S05]  /*10310*/  IMAD.U32 R0, R0, 0x10000, RZ ;  /* 0x0001000000007824 */ /* 0x004fca00078e00ff */
[----:B------:R-:W-:Y:S01]  /*10320*/  F2FP.F16.F32.PACK_AB R0, RZ, R0 ;  /* 0x00000000ff00723e */ /* 0x000fe200000000ff */
[----:B------:R-:W-:Y:S06]  /*10330*/  BRA `(.L_x_3853) ;  /* 0x0000000400b87947 */ /* 0x000fec0003800000 */
.L_x_3860:
        /* <DEDUP_REMOVED lines=12> */
.L_x_3867:
        /* <DEDUP_REMOVED lines=21> */
.L_x_3871:
[----:B------:R-:W-:Y:S05]  /*10550*/  BSYNC B1 ;  /* 0x0000000000017941 */ /* 0x000fea0003800000 */
.L_x_3870:
[----:B------:R-:W-:Y:S01]  /*10560*/  LEA R3, R0, 0x3b800000, 0x17 ;  /* 0x3b80000000037811 */ /* 0x000fe200078eb8ff */
[----:B------:R-:W-:-:S05]  /*10570*/  IMAD.SHL.U32 R0, R2, 0x100000, RZ ;  /* 0x0010000002007824 */ /* 0x000fca00078e00ff */
[----:B------:R-:W-:-:S07]  /*10580*/  LOP3.LUT R0, R3, R0, R4, 0xfe, !PT ;  /* 0x0000000003007212 */ /* 0x000fce00078efe04 */
.L_x_3869:
[----:B------:R-:W-:Y:S05]  /*10590*/  BSYNC B0 ;  /* 0x0000000000007941 */ /* 0x000fea0003800000 */
.L_x_3868:
[----:B------:R-:W-:Y:S01]  /*105a0*/  F2FP.F16.F32.PACK_AB R0, RZ, R0 ;  /* 0x00000000ff00723e */ /* 0x000fe200000000ff */
[----:B------:R-:W-:Y:S06]  /*105b0*/  BRA `(.L_x_3853) ;  /* 0x0000000400187947 */ /* 0x000fec0003800000 */
.L_x_3866:
        /* <DEDUP_REMOVED lines=21> */
.L_x_3875:
[----:B------:R-:W-:Y:S05]  /*10710*/  BSYNC B1 ;  /* 0x0000000000017941 */ /* 0x000fea0003800000 */
.L_x_3874:
[----:B------:R-:W-:Y:S01]  /*10720*/  LEA R3, R0, 0x37800000, 0x17 ;  /* 0x3780000000037811 */ /* 0x000fe200078eb8ff */
[----:B------:R-:W-:-:S05]  /*10730*/  IMAD.SHL.U32 R0, R2, 0x200000, RZ ;  /* 0x0020000002007824 */ /* 0x000fca00078e00ff */
[----:B------:R-:W-:-:S07]  /*10740*/  LOP3.LUT R0, R3, R0, R4, 0xfe, !PT ;  /* 0x0000000003007212 */ /* 0x000fce00078efe04 */
.L_x_3873:
[----:B------:R-:W-:Y:S05]  /*10750*/  BSYNC B0 ;  /* 0x0000000000007941 */ /* 0x000fea0003800000 */
.L_x_3872:
[----:B------:R-:W-:Y:S01]  /*10760*/  F2FP.F16.F32.PACK_AB R0, RZ, R0 ;  /* 0x00000000ff00723e */ /* 0x000fe200000000ff */
[----:B------:R-:W-:Y:S06]  /*10770*/  BRA `(.L_x_3853) ;  /* 0x0000000000a87947 */ /* 0x000fec0003800000 */
.L_x_3865:
        /* <DEDUP_REMOVED lines=14> */
.L_x_3879:
[----:B------:R-:W-:Y:S05]  /*10860*/  BSYNC B0 ;  /* 0x0000000000007941 */ /* 0x000fea0003800000 */
.L_x_3878:
[----:B------:R-:W-:Y:S01]  /*10870*/  F2FP.F16.F32.PACK_AB R0, RZ, R0 ;  /* 0x00000000ff00723e */ /* 0x000fe200000000ff */
[----:B------:R-:W-:Y:S06]  /*10880*/  BRA `(.L_x_3853) ;  /* 0x0000000000647947 */ /* 0x000fec0003800000 */
.L_x_3852:
        /* <DEDUP_REMOVED lines=16> */
.L_x_3880:
[----:B------:R-:W-:Y:S01]  /*10990*/  PRMT R0, RZ, 0x7610, R0 ;  /* 0x00007610ff007816 */ /* 0x000fe20000000000 */
[----:B------:R-:W-:Y:S06]  /*109a0*/  BRA `(.L_x_3853) ;  /* 0x00000000001c7947 */ /* 0x000fec0003800000 */
.L_x_3877:
[----:B------:R-:W2:Y:S02]  /*109b0*/  LDG.E.64 R2, desc[UR36][R2.64] ;  /* 0x0000002402027981 */ /* 0x000ea4000c1e1b00 */
[----:B--2---:R-:W0:Y:S02]  /*109c0*/  I2F.U64 R0, R2 ;  /* 0x0000000200007312 */ /* 0x004e240000301000 */
[----:B0-----:R-:W-:Y:S01]  /*109d0*/  F2FP.F16.F32.PACK_AB R0, RZ, R0 ;  /* 0x00000000ff00723e */ /* 0x001fe200000000ff */
[----:B------:R-:W-:Y:S06]  /*109e0*/  BRA `(.L_x_3853) ;  /* 0x00000000000c7947 */ /* 0x000fec0003800000 */
.L_x_3876:
[----:B------:R-:W2:Y:S02]  /*109f0*/  LDG.E R2, desc[UR36][R2.64] ;  /* 0x0000002402027981 */ /* 0x000ea4000c1e1900 */
[----:B--2---:R-:W-:-:S04]  /*10a00*/  I2FP.F32.U32 R0, R2 ;  /* 0x0000000200007245 */ /* 0x004fc80000201000 */
[----:B------:R-:W-:-:S07]  /*10a10*/  F2FP.F16.F32.PACK_AB R0, RZ, R0 ;  /* 0x00000000ff00723e */ /* 0x000fce00000000ff */
.L_x_3853:
        /* <DEDUP_REMOVED lines=20> */
.L_x_3884:
[----:B------:R-:W-:-:S06]  /*10b60*/  HADD2.F32 R3, -RZ, R0.H0_H0 ;  /* 0x20000000ff037230 */ /* 0x000fcc0000004100 */
[----:B------:R-:W0:Y:S02]  /*10b70*/  F2I.S64.TRUNC R2, R3 ;  /* 0x0000000300027311 */ /* 0x000e24000020d900 */
[----:B0-----:R-:W-:Y:S01]  /*10b80*/  STG.E.U8 desc[UR36][R16.64], R2 ;  /* 0x0000000210007986 */ /* 0x001fe2000c101124 */
[----:B------:R-:W-:Y:S05]  /*10b90*/  EXIT ;  /* 0x000000000000794d */ /* 0x000fea0003800000 */
.L_x_3883:
        /* <DEDUP_REMOVED lines=10> */
.L_x_3887:
[----:B------:R-:W-:-:S04]  /*10c40*/  HADD2.F32 R0, -RZ, R0.H0_H0 ;  /* 0x20000000ff007230 */ /* 0x000fc80000004100 */
[----:B------:R-:W0:Y:S02]  /*10c50*/  F2I.FTZ.TRUNC.NTZ R3, R0 ;  /* 0x0000000000037305 */ /* 0x000e24000021f100 */
[----:B0-----:R-:W-:Y:S01]  /*10c60*/  STG.E desc[UR36][R16.64], R3 ;  /* 0x0000000310007986 */ /* 0x001fe2000c101924 */
[----:B------:R-:W-:Y:S05]  /*10c70*/  EXIT ;  /* 0x000000000000794d */ /* 0x000fea0003800000 */
.L_x_3886:
[----:B------:R-:W-:-:S04]  /*10c80*/  HADD2.F32 R0, -RZ, R0.H0_H0 ;  /* 0x20000000ff007230 */ /* 0x000fc80000004100 */
[----:B------:R-:W0:Y:S02]  /*10c90*/  F2I.FTZ.TRUNC.NTZ R3, R0 ;  /* 0x0000000000037305 */ /* 0x000e24000021f100 */
[----:B0-----:R-:W-:Y:S01]  /*10ca0*/  STG.E.U16 desc[UR36][R16.64], R3 ;  /* 0x0000000310007986 */ /* 0x001fe2000c101524 */
[----:B------:R-:W-:Y:S05]  /*10cb0*/  EXIT ;  /* 0x000000000000794d */ /* 0x000fea0003800000 */
.L_x_3882:
        /* <DEDUP_REMOVED lines=9> */
.L_x_3889:
[----:B------:R-:W-:Y:S01]  /*10d50*/  STG.E.U16 desc[UR36][R16.64], R0 ;  /* 0x0000000010007986 */ /* 0x000fe2000c101524 */
[----:B------:R-:W-:Y:S05]  /*10d60*/  EXIT ;  /* 0x000000000000794d */ /* 0x000fea0003800000 */
.L_x_3888:
        /* <DEDUP_REMOVED lines=10> */
.L_x_3891:
[----:B------:R-:W-:-:S05]  /*10e10*/  HADD2.F32 R0, -RZ, R0.H0_H0 ;  /* 0x20000000ff007230 */ /* 0x000fca0000004100 */
[----:B------:R-:W-:-:S04]  /*10e20*/  F2FP.F16.F32.PACK_AB R0, RZ, R0 ;  /* 0x00000000ff00723e */ /* 0x000fc800000000ff */
[----:B------:R-:W-:-:S05]  /*10e30*/  PRMT R0, R0, 0x5410, RZ ;  /* 0x0000541000007816 */ /* 0x000fca00000000ff */
[----:B------:R-:W-:Y:S01]  /*10e40*/  STG.E desc[UR36][R16.64], R0 ;  /* 0x0000000010007986 */ /* 0x000fe2000c101924 */
[----:B------:R-:W-:Y:S05]  /*10e50*/  EXIT ;  /* 0x000000000000794d */ /* 0x000fea0003800000 */
.L_x_3890:
[----:B------:R-:W-:-:S05]  /*10e60*/  HADD2.F32 R2, -RZ, R0.H0_H0 ;  /* 0x20000000ff027230 */ /* 0x000fca0000004100 */
[----:B------:R-:W-:-:S06]  /*10e70*/  FMUL.FTZ R2, R2, 1 ;  /* 0x3f80000002027820 */ /* 0x000fcc0000410000 */
[----:B------:R-:W0:Y:S02]  /*10e80*/  F2F.F64.F32 R2, R2 ;  /* 0x0000000200027310 */ /* 0x000e240000201800 */
[----:B0-----:R-:W-:Y:S01]  /*10e90*/  STG.E.64 desc[UR36][R16.64], R2 ;  /* 0x0000000210007986 */ /* 0x001fe2000c101b24 */
[----:B------:R-:W-:Y:S05]  /*10ea0*/  EXIT ;  /* 0x000000000000794d */ /* 0x000fea0003800000 */
.L_x_3881:
        /* <DEDUP_REMOVED lines=13> */
.L_x_3894:
[----:B------:R-:W-:Y:S01]  /*10f80*/  HADD2.F32 R0, -RZ, R0.H0_H0 ;  /* 0x20000000ff007230 */ /* 0x000fe20000004100 */
[----:B------:R-:W-:-:S04]  /*10f90*/  CS2R R6, SRZ ;  /* 0x0000000000067805 */ /* 0x000fc8000001ff00 */
[----:B------:R-:W-:-:S04]  /*10fa0*/  FMUL.FTZ R0, R0, 1 ;  /* 0x3f80000000007820 */ /* 0x000fc80000410000 */
[----:B------:R-:W0:Y:S02]  /*10fb0*/  F2F.F64.F32 R4, R0 ;  /* 0x0000000000047310 */ /* 0x000e240000201800 */
[----:B0-----:R-:W-:Y:S01]  /*10fc0*/  STG.E.128 desc[UR36][R16.64], R4 ;  /* 0x0000000410007986 */ /* 0x001fe2000c101d24 */
[----:B------:R-:W-:Y:S05]  /*10fd0*/  EXIT ;  /* 0x000000000000794d */ /* 0x000fea0003800000 */
.L_x_3893:
        /* <DEDUP_REMOVED lines=21> */
.L_x_3898:
[----:B------:R-:W-:Y:S05]  /*11130*/  BSYNC B0 ;  /* 0x0000000000007941 */ /* 0x000fea0003800000 */
.L_x_3897:
[----:B------:R-:W-:-:S05]  /*11140*/  LOP3.LUT R3, R0, R3, RZ, 0xfc, !PT ;  /* 0x0000000300037212 */ /* 0x000fca00078efcff */
[----:B------:R-:W-:Y:S01]  /*11150*/  STG.E.U8 desc[UR36][R16.64], R3 ;  /* 0x0000000310007986 */ /* 0x000fe2000c101124 */
[----:B------:R-:W-:Y:S05]  /*11160*/  EXIT ;  /* 0x000000000000794d */ /* 0x000fea0003800000 */
.L_x_3896:
        /* <DEDUP_REMOVED lines=13> */
.L_x_3900:
[----:B------:R-:W-:Y:S01]  /*11240*/  IMAD.MOV.U32 R0, RZ, RZ, 0x7f ;  /* 0x0000007fff007424 */ /* 0x000fe200078e00ff */
[----:B------:R-:W-:-:S04]  /*11250*/  ISETP.GT.U32.AND P0, PT, R2, 0x7f800000, PT ;  /* 0x7f8000000200780c */ /* 0x000fc80003f04070 */
[----:B------:R-:W-:-:S09]  /*11260*/  SEL R0, R0, 0x7c, P0 ;  /* 0x0000007c00007807 */ /* 0x000fd20000000000 */
.L_x_3901:
[----:B------:R-:W-:Y:S05]  /*11270*/  BSYNC B0 ;  /* 0x0000000000007941 */ /* 0x000fea0003800000 */
.L_x_3899:
[----:B------:R-:W-:-:S04]  /*11280*/  LOP3.LUT R2, R3, 0x80000000, RZ, 0xc0, !PT ;  /* 0x8000000003027812 */ /* 0x000fc800078ec0ff */
[----:B------:R-:W-:-:S04]  /*11290*/  SHF.R.U32.HI R3, RZ, 0x18, R2 ;  /* 0x00000018ff037819 */ /* 0x000fc80000011602 */
[----:B------:R-:W-:-:S05]  /*112a0*/  LOP3.LUT R3, R0, R3, RZ, 0xfc, !PT ;  /* 0x0000000300037212 */ /* 0x000fca00078efcff */
[----:B------:R-:W-:Y:S01]  /*112b0*/  STG.E.U8 desc[UR36][R16.64], R3 ;  /* 0x0000000310007986 */ /* 0x000fe2000c101124 */
[----:B------:R-:W-:Y:S05]  /*112c0*/  EXIT ;  /* 0x000000000000794d */ /* 0x000fea0003800000 */
.L_x_3895:
[----:B------:R-:W-:-:S05]  /*112d0*/  HADD2.F32 R0, -RZ, R0.H0_H0 ;  /* 0x20000000ff007230 */ /* 0x000fca0000004100 */
[----:B------:R-:W-:-:S05]  /*112e0*/  F2FP.BF16.F32.PACK_AB R0, RZ, R0 ;  /* 0x00000000ff00723e */ /* 0x000fca00000010ff */
[----:B------:R-:W-:Y:S01]  /*112f0*/  STG.E.U16 desc[UR36][R16.64], R0 ;  /* 0x0000000010007986 */ /* 0x000fe2000c101524 */
[----:B------:R-:W-:Y:S05]  /*11300*/  EXIT ;  /* 0x000000000000794d */ /* 0x000fea0003800000 */
.L_x_3892:
        /* <DEDUP_REMOVED lines=12> */
.L_x_3904:
        /* <DEDUP_REMOVED lines=17> */
.L_x_3907:
[----:B------:R-:W-:-:S04]  /*114e0*/  LOP3.LUT R2, R3, 0x80000000, RZ, 0xc0, !PT ;  /* 0x8000000003027812 */ /* 0x000fc800078ec0ff */
[----:B------:R-:W-:-:S04]  /*114f0*/  SHF.R.U32.HI R3, RZ, 0x18, R2 ;  /* 0x00000018ff037819 */ /* 0x000fc80000011602 */
[----:B------:R-:W-:-:S04]  /*11500*/  LOP3.LUT R0, R0, R3, RZ, 0xfc, !PT ;  /* 0x0000000300007212 */ /* 0x000fc800078efcff */
[----:B------:R-:W-:-:S07]  /*11510*/  PRMT R8, R0, 0x7610, R8 ;  /* 0x0000761000087816 */ /* 0x000fce0000000008 */
.L_x_3906:
[----:B------:R-:W-:Y:S05]  /*11520*/  BSYNC B0 ;  /* 0x0000000000007941 */ /* 0x000fea0003800000 */
.L_x_3905:
[----:B------:R-:W-:Y:S01]  /*11530*/  STG.E.U8 desc[UR36][R16.64], R8 ;  /* 0x0000000810007986 */ /* 0x000fe2000c101124 */
[----:B------:R-:W-:Y:S05]  /*11540*/  EXIT ;  /* 0x000000000000794d */ /* 0x000fea0003800000 */
.L_x_3903:
        /* <DEDUP_REMOVED lines=17> */
.L_x_3910:
[----:B------:R-:W-:-:S04]  /*11660*/  LOP3.LUT R2, R3, 0x80000000, RZ, 0xc0, !PT ;  /* 0x8000000003027812 */ /* 0x000fc800078ec0ff */
[----:B------:R-:W-:-:S04]  /*11670*/  SHF.R.U32.HI R3, RZ, 0x18, R2 ;  /* 0x00000018ff037819 */ /* 0x000fc80000011602 */
[----:B------:R-:W-:-:S04]  /*11680*/  LOP3.LUT R0, R0, R3, RZ, 0xfc, !PT ;  /* 0x0000000300007212 */ /* 0x000fc800078efcff */
[----:B------:R-:W-:-:S07]  /*11690*/  PRMT R8, R0, 0x7610, R8 ;  /* 0x0000761000087816 */ /* 0x000fce0000000008 */
.L_x_3909:
[----:B------:R-:W-:Y:S05]  /*116a0*/  BSYNC B0 ;  /* 0x0000000000007941 */ /* 0x000fea0003800000 */
.L_x_3908:
[----:B------:R-:W-:Y:S01]  /*116b0*/  STG.E.U8 desc[UR36][R16.64], R8 ;  /* 0x0000000810007986 */ /* 0x000fe2000c101124 */
[----:B------:R-:W-:Y:S05]  /*116c0*/  EXIT ;  /* 0x000000000000794d */ /* 0x000fea0003800000 */
.L_x_3902:
        /* <DEDUP_REMOVED lines=22> */
.L_x_3885:
        /* <DEDUP_REMOVED lines=16> */
.L_x_3913:
[----:B------:R-:W-:Y:S05]  /*11930*/  EXIT ;  /* 0x000000000000794d */ /* 0x000fea0003800000 */
.L_x_3912:
[----:B------:R-:W-:-:S06]  /*11940*/  HADD2.F32 R2, -RZ, R0.H0_H0 ;  /* 0x20000000ff027230 */ /* 0x000fcc0000004100 */
[----:B------:R-:W0:Y:S02]  /*11950*/  F2I.U64.TRUNC R2, R2 ;  /* 0x0000000200027311 */ /* 0x000e24000020d800 */
[----:B0-----:R-:W-:Y:S01]  /*11960*/  STG.E.64 desc[UR36][R16.64], R2 ;  /* 0x0000000210007986 */ /* 0x001fe2000c101b24 */
[----:B------:R-:W-:Y:S05]  /*11970*/  EXIT ;  /* 0x000000000000794d */ /* 0x000fea0003800000 */
.L_x_3911:
[----:B------:R-:W-:-:S04]  /*11980*/  HADD2.F32 R0, -RZ, R0.H0_H0 ;  /* 0x20000000ff007230 */ /* 0x000fc80000004100 */
[----:B------:R-:W0:Y:S02]  /*11990*/  F2I.FTZ.U32.TRUNC.NTZ R3, R0 ;  /* 0x0000000000037305 */ /* 0x000e24000021f000 */
[----:B0-----:R-:W-:Y:S01]  /*119a0*/  STG.E desc[UR36][R16.64], R3 ;  /* 0x0000000310007986 */ /* 0x001fe2000c101924 */
[----:B------:R-:W-:Y:S05]  /*119b0*/  EXIT ;  /* 0x000000000000794d */ /* 0x000fea0003800000 */
.L_x_3914:
        /* <DEDUP_REMOVED lines=12> */
.L_x_17241:


//--------------------- .text._ZN2at6native27unrolled_elementwise_kernelINS0_13BinaryFunctorIN3c104HalfES4_S4_NS0_15binary_internal10MulFunctorIfEEEESt5arrayIPcLm3EELi4E23TrivialOffsetCalculatorILi2EjESC_ILi1EjENS0_6memory12LoadWithCastILi2EEENSF_13StoreWithCastILi1EEEEEviT_T0_T2_T3_T4_T5_ --------------------------
	.section	.text._ZN2at6native27unrolled_elementwise_kernelINS0_13BinaryFunctorIN3c104HalfES4_S4_NS0_15binary_internal10MulFunctorIfEEEESt5arrayIPcLm3EELi4E23TrivialOffsetCalculatorILi2EjESC_ILi1EjENS0_6memory12LoadWithCastILi2EEENSF_13StoreWithCastILi1EEEEEviT_T0_T2_T3_T4_T5_,"ax",@progbits
	.align	128
        .global         _ZN2at6native27unrolled_elementwise_kernelINS0_13BinaryFunctorIN3c104HalfES4_S4_NS0_15binary_internal10MulFunctorIfEEEESt5arrayIPcLm3EELi4E23TrivialOffsetCalculatorILi2EjESC_ILi1EjENS0_6memory12LoadWithCastILi2EEENSF_13StoreWithCastILi1EEEEEviT_T0_T2_T3_T4_T5_
        .type           _ZN2at6native27unrolled_elementwise_kernelINS0_13BinaryFunctorIN3c104HalfES4_S4_NS0_15binary_internal10MulFunctorIfEEEESt5arrayIPcLm3EELi4E23TrivialOffsetCalculatorILi2EjESC_ILi1EjENS0_6memory12LoadWithCastILi2EEENSF_13StoreWithCastILi1EEEEEviT_T0_T2_T3_T4_T5_,@function
        .size           _ZN2at6native27unrolled_elementwise_kernelINS0_13BinaryFunctorIN3c104HalfES4_S4_NS0_15binary_internal10MulFunctorIfEEEESt5arrayIPcLm3EELi4E23TrivialOffsetCalculatorILi2EjESC_ILi1EjENS0_6memory12LoadWithCastILi2EEENSF_13StoreWithCastILi1EEEEEviT_T0_T2_T3_T4_T5_,(.L_x_17242 - _ZN2at6native27unrolled_elementwise_kernelINS0_13BinaryFunctorIN3c104HalfES4_S4_NS0_15binary_internal10MulFunctorIfEEEESt5arrayIPcLm3EELi4E23TrivialOffsetCalculatorILi2EjESC_ILi1EjENS0_6memory12LoadWithCastILi2EEENSF_13StoreWithCastILi1EEEEEviT_T0_T2_T3_T4_T5_)
        .other          _ZN2at6native27unrolled_elementwise_kernelINS0_13BinaryFunctorIN3c104HalfES4_S4_NS0_15binary_internal10MulFunctorIfEEEESt5arrayIPcLm3EELi4E23TrivialOffsetCalculatorILi2EjESC_ILi1EjENS0_6memory12LoadWithCastILi2EEENSF_13StoreWithCastILi1EEEEEviT_T0_T2_T3_T4_T5_,@"STO_CUDA_ENTRY STV_DEFAULT"
_ZN2at6native27unrolled_elementwise_kernelINS0_13BinaryFunctorIN3c104HalfES4_S4_NS0_15binary_internal10MulFunctorIfEEEESt5arrayIPcLm3EELi4E23TrivialOffsetCalculatorILi2EjESC_ILi1EjENS0_6memory12LoadWithCastILi2EEENSF_13StoreWithCastILi1EEEEEviT_T0_T2_T3_T4_T5_:
.text._ZN2at6native27unrolled_elementwise_kernelINS0_13BinaryFunctorIN3c104HalfES4_S4_NS0_15binary_internal10MulFunctorIfEEEESt5arrayIPcLm3EELi4E23TrivialOffsetCalculatorILi2EjESC_ILi1EjENS0_6memory12LoadWithCastILi2EEENSF_13StoreWithCastILi1EEEEEviT_T0_T2_T3_T4_T5_:
        /* <DEDUP_REMOVED lines=36> */
.L_x_3920:
[----:B------:R-:W2:Y:S02]  /*0240*/  LDG.E.U8 R4, desc[UR36][R4.64] ;  /* 0x0000002404047981 */ /* 0x000ea4000c1e1100 */
[----:B--2---:R-:W-:-:S04]  /*0250*/  I2FP.F32.U32 R0, R4 ;  /* 0x0000000400007245 */ /* 0x004fc80000201000 */
[----:B------:R-:W-:-:S04]  /*0260*/  F2FP.F16.F32.PACK_AB R0, RZ, R0 ;  /* 0x00000000ff00723e */ /* 0x000fc800000000ff */
[----:B------:R-:W-:Y:S01]  /*0270*/  PRMT R17, R0, 0x7610, R17 ;  /* 0x0000761000117816 */ /* 0x000fe20000000011 */
[----:B------:R-:W-:Y:S06]  /*0280*/  BRA `(.L_x_3922) ;  /* 0x0000000c00bc7947 */ /* 0x000fec0003800000 */
.L_x_3919:
        /* <DEDUP_REMOVED lines=11> */
.L_x_3924:
[----:B------:R-:W2:Y:S02]  /*0340*/  LDG.E R4, desc[UR36][R4.64] ;  /* 0x0000002404047981 */ /* 0x000ea4000c1e1900 */
[----:B--2---:R-:W-:-:S04]  /*0350*/  I2FP.F32.S32 R0, R4 ;  /* 0x0000000400007245 */ /* 0x004fc80000201400 */
[----:B------:R-:W-:-:S04]  /*0360*/  F2FP.F16.F32.PACK_AB R0, RZ, R0 ;  /* 0x00000000ff00723e */ /* 0x000fc800000000ff */
[----:B------:R-:W-:Y:S01]  /*0370*/  PRMT R17, R0, 0x7610, R17 ;  /* 0x0000761000117816 */ /* 0x000fe20000000011 */
[----:B------:R-:W-:Y:S06]  /*0380*/  BRA `(.L_x_3922) ;  /* 0x0000000c007c7947 */ /* 0x000fec0003800000 */
.L_x_3923:
[----:B------:R-:W2:Y:S02]  /*0390*/  LDG.E.U16 R4, desc[UR36][R4.64] ;  /* 0x0000002404047981 */ /* 0x000ea4000c1e1500 */
[----:B--2---:R-:W0:Y:S02]  /*03a0*/  I2F.S16 R0, R4 ;  /* 0x0000000400007306 */ /* 0x004e240000101400 */
[----:B0-----:R-:W-:-:S04]  /*03b0*/  F2FP.F16.F32.PACK_AB R0, RZ, R0 ;  /* 0x00000000ff00723e */ /* 0x001fc800000000ff */
[----:B------:R-:W-:Y:S01]  /*03c0*/  PRMT R17, R0, 0x7610, R17 ;  /* 0x0000761000117816 */ /* 0x000fe20000000011 */
[----:B------:R-:W-:Y:S06]  /*03d0*/  BRA `(.L_x_3922) ;  /* 0x0000000c00687947 */ /* 0x000fec0003800000 */
.L_x_3918:
        /* <DEDUP_REMOVED lines=9> */
.L_x_3926:
[----:B------:R1:W5:Y:S01]  /*0470*/  LDG.E.U16 R17, desc[UR36][R4.64] ;  /* 0x0000002404117981 */ /* 0x000362000c1e1500 */
[----:B------:R-:W-:Y:S05]  /*0480*/  BRA `(.L_x_3922) ;  /* 0x0000000c003c7947 */ /* 0x000fea0003800000 */
.L_x_3925:
        /* <DEDUP_REMOVED lines=9> */
.L_x_3928:
[----:B------:R0:W5:Y:S01]  /*0520*/  LDG.E.U16 R17, desc[UR36][R4.64] ;  /* 0x0000002404117981 */ /* 0x000162000c1e1500 */
[----:B------:R-:W-:Y:S05]  /*0530*/  BRA `(.L_x_3922) ;  /* 0x0000000c00107947 */ /* 0x000fea0003800000 */
.L_x_3927:
        /* <DEDUP_REMOVED lines=9> */
.L_x_3917:
        /* <DEDUP_REMOVED lines=14> */
.L_x_3931:
        /* <DEDUP_REMOVED lines=9> */
.L_x_3930:
        /* <DEDUP_REMOVED lines=28> */
.L_x_3933:
        /* <DEDUP_REMOVED lines=12> */
[----:B------:R-:W-:-:S04]  /*09c0*/  F2FP.F16.F32.PACK_AB R0, RZ, R0 ;  /* 0x00000000ff00723e */ /* 0x000fc800000000ff */
[----:B------:R-:W-:Y:S01]  /*09d0*/  PRMT R17, R0, 0x7610, R17 ;  /* 0x0000761000117816 */ /* 0x000fe20000000011 */
[----:B------:R-:W-:Y:S06]  /*09e0*/  BRA `(.L_x_3922) ;  /* 0x0000000400e47947 */ /* 0x000fec0003800000 */
.L_x_3932:
[----:B------:R-:W2:Y:S02]  /*09f0*/  LDG.E.U16 R0, desc[UR36][R4.64] ;  /* 0x0000002404007981 */ /* 0x000ea4000c1e1500 */
[----:B--2---:R-:W-:-:S05]  /*0a00*/  IMAD.U32 R0, R0, 0x10000, RZ ;  /* 0x0001000000007824 */ /* 0x004fca00078e00ff */
[----:B------:R-:W-:-:S04]  /*0a10*/  F2FP.F16.F32.PACK_AB R0, RZ, R0 ;  /* 0x00000000ff00723e */ /* 0x000fc800000000ff */
[----:B------:R-:W-:Y:S01]  /*0a20*/  PRMT R17, R0, 0x7610, R17 ;  /* 0x0000761000117816 */ /* 0x000fe20000000011 */
[----:B------:R-:W-:Y:S06]  /*0a30*/  BRA `(.L_x_3922) ;  /* 0x0000000400d07947 */ /* 0x000fec0003800000 */
.L_x_3929:
        /* <DEDUP_REMOVED lines=13> */
.L_x_3936:
        /* <DEDUP_REMOVED lines=21> */
.L_x_3940:
[----:B------:R-:W-:Y:S05]  /*0c60*/  BSYNC B1 ;  /* 0x0000000000017941 */ /* 0x000fea0003800000 */
.L_x_3939:
[----:B------:R-:W-:Y:S01]  /*0c70*/  LEA R5, R0, 0x3b800000, 0x17 ;  /* 0x3b80000000057811 */ /* 0x000fe200078eb8ff */
[----:B------:R-:W-:-:S05]  /*0c80*/  IMAD.SHL.U32 R0, R3, 0x100000, RZ ;  /* 0x0010000003007824 */ /* 0x000fca00078e00ff */
[----:B------:R-:W-:-:S07]  /*0c90*/  LOP3.LUT R0, R5, R0, R6, 0xfe, !PT ;  /* 0x0000000005007212 */ /* 0x000fce00078efe06 */
.L_x_3938:
[----:B------:R-:W-:Y:S05]  /*0ca0*/  BSYNC B0 ;  /* 0x0000000000007941 */ /* 0x000fea0003800000 */
.L_x_3937:
[----:B------:R-:W-:-:S04]  /*0cb0*/  F2FP.F16.F32.PACK_AB R0, RZ, R0 ;  /* 0x00000000ff00723e */ /* 0x000fc800000000ff */
[----:B------:R-:W-:Y:S01]  /*0cc0*/  PRMT R17, R0, 0x7610, R17 ;  /* 0x0000761000117816 */ /* 0x000fe20000000011 */
[----:B------:R-:W-:Y:S06]  /*0cd0*/  BRA `(.L_x_3922) ;  /* 0x0000000400287947 */ /* 0x000fec0003800000 */
.L_x_3935:
        /* <DEDUP_REMOVED lines=21> */
.L_x_3944:
[----:B------:R-:W-:Y:S05]  /*0e30*/  BSYNC B1 ;  /* 0x0000000000017941 */ /* 0x000fea0003800000 */
.L_x_3943:
[----:B------:R-:W-:Y:S01]  /*0e40*/  LEA R5, R0, 0x37800000, 0x17 ;  /* 0x3780000000057811 */ /* 0x000fe200078eb8ff */
[----:B------:R-:W-:-:S05]  /*0e50*/  IMAD.SHL.U32 R0, R3, 0x200000, RZ ;  /* 0x0020000003007824 */ /* 0x000fca00078e00ff */
[----:B------:R-:W-:-:S07]  /*0e60*/  LOP3.LUT R0, R5, R0, R6, 0xfe, !PT ;  /* 0x0000000005007212 */ /* 0x000fce00078efe06 */
.L_x_3942:
[----:B------:R-:W-:Y:S05]  /*0e70*/  BSYNC B0 ;  /* 0x0000000000007941 */ /* 0x000fea0003800000 */
.L_x_3941:
[----:B------:R-:W-:-:S04]  /*0e80*/  F2FP.F16.F32.PACK_AB R0, RZ, R0 ;  /* 0x00000000ff00723e */ /* 0x000fc800000000ff */
[----:B------:R-:W-:Y:S01]  /*0e90*/  PRMT R17, R0, 0x7610, R17 ;  /* 0x0000761000117816 */ /* 0x000fe20000000011 */
[----:B------:R-:W-:Y:S06]  /*0ea0*/  BRA `(.L_x_3922) ;  /* 0x0000000000b47947 */ /* 0x000fec0003800000 */
.L_x_3934:
        /* <DEDUP_REMOVED lines=14> */
.L_x_3948:
[----:B------:R-:W-:Y:S05]  /*0f90*/  BSYNC B0 ;  /* 0x0000000000007941 */ /* 0x000fea0003800000 */
.L_x_3947:
[----:B------:R-:W-:-:S04]  /*0fa0*/  F2FP.F16.F32.PACK_AB R0, RZ, R0 ;  /* 0x00000000ff00723e */ /* 0x000fc800000000ff */
[----:B------:R-:W-:Y:S01]  /*0fb0*/  PRMT R17, R0, 0x7610, R17 ;  /* 0x0000761000117816 */ /* 0x000fe20000000011 */
[----:B------:R-:W-:Y:S06]  /*0fc0*/  BRA `(.L_x_3922) ;  /* 0x00000000006c7947 */ /* 0x000fec0003800000 */
.L_x_3921:
        /* <DEDUP_REMOVED lines=16> */
.L_x_3949:
[----:B------:R-:W-:Y:S01]  /*10d0*/  PRMT R17, RZ, 0x7610, R17 ;  /* 0x00007610ff117816 */ /* 0x000fe20000000011 */
[----:B------:R-:W-:Y:S06]  /*10e0*/  BRA `(.L_x_3922) ;  /* 0x0000000000247947 */ /* 0x000fec0003800000 */
.L_x_3946:
[----:B------:R-:W2:Y:S02]  /*10f0*/  LDG.E.64 R4, desc[UR36][R4.64] ;  /* 0x0000002404047981 */ /* 0x000ea4000c1e1b00 */
[----:B--2---:R-:W0:Y:S02]  /*1100*/  I2F.U64 R0, R4 ;  /* 0x0000000400007312 */ /* 0x004e240000301000 */
[----:B0-----:R-:W-:-:S04]  /*1110*/  F2FP.F16.F32.PACK_AB R0, RZ, R0 ;  /* 0x00000000ff00723e */ /* 0x001fc800000000ff */
[----:B------:R-:W-:Y:S01]  /*1120*/  PRMT R17, R0, 0x7610, R17 ;  /* 0x0000761000117816 */ /* 0x000fe20000000011 */
[----:B------:R-:W-:Y:S06]  /*1130*/  BRA `(.L_x_3922) ;  /* 0x0000000000107947 */ /* 0x000fec0003800000 */
.L_x_3945:
[----:B------:R-:W2:Y:S02]  /*1140*/  LDG.E R4, desc[UR36][R4.64] ;  /* 0x0000002404047981 */ /* 0x000ea4000c1e1900 */
[----:B--2---:R-:W-:-:S04]  /*1150*/  I2FP.F32.U32 R0, R4 ;  /* 0x0000000400007245 */ /* 0x004fc80000201000 */
[----:B------:R-:W-:-:S04]  /*1160*/  F2FP.F16.F32.PACK_AB R0, RZ, R0 ;  /* 0x00000000ff00723e */ /* 0x000fc800000000ff */
[----:B------:R-:W-:-:S07]  /*1170*/  PRMT R17, R0, 0x7610, R17 ;  /* 0x0000761000117816 */ /* 0x000fce0000000011 */
.L_x_3922:
[----:B01----:R-:W0:Y:S01]  /*1180*/  LDC.64 R4, c[0x0][0x228] ;  /* 0x00008a00ff047b82 */ /* 0x003e220000000a00 */
        /* <DEDUP_REMOVED lines=20> */
.L_x_3953:
[----:B------:R-:W2:Y:S02]  /*12d0*/  LDG.E.U8 R4, desc[UR36][R4.64] ;  /* 0x0000002404047981 */ /* 0x000ea4000c1e1100 */
[----:B--2---:R-:W-:-:S04]  /*12e0*/  I2FP.F32.U32 R0, R4 ;  /* 0x0000000400007245 */ /* 0x004fc80000201000 */
[----:B------:R-:W-:-:S04]  /*12f0*/  F2FP.F16.F32.PACK_AB R0, RZ, R0 ;  /* 0x00000000ff00723e */ /* 0x000fc800000000ff */
[----:B------:R-:W-:Y:S01]  /*1300*/  PRMT R18, R0, 0x7610, R18 ;  /* 0x0000761000127816 */ /* 0x000fe20000000012 */
[----:B------:R-:W-:Y:S06]  /*1310*/  BRA `(.L_x_3955) ;  /* 0x0000000c00bc7947 */ /* 0x000fec0003800000 */
.L_x_3952:
        /* <DEDUP_REMOVED lines=11> */
.L_x_3957:
[----:B------:R-:W2:Y:S02]  /*13d0*/  LDG.E R4, desc[UR36][R4.64] ;  /* 0x0000002404047981 */ /* 0x000ea4000c1e1900 */
[----:B--2---:R-:W-:-:S04]  /*13e0*/  I2FP.F32.S32 R0, R4 ;  /* 0x0000000400007245 */ /* 0x004fc80000201400 */
[----:B------:R-:W-:-:S04]  /*13f0*/  F2FP.F16.F32.PACK_AB R0, RZ, R0 ;  /* 0x00000000ff00723e */ /* 0x000fc800000000ff */
[----:B------:R-:W-:Y:S01]  /*1400*/  PRMT R18, R0, 0x7610, R18 ;  /* 0x0000761000127816 */ /* 0x000fe20000000012 */
[----:B------:R-:W-:Y:S06]  /*1410*/  BRA `(.L_x_3955) ;  /* 0x0000000c007c7947 */ /* 0x000fec0003800000 */
.L_x_3956:
[----:B------:R-:W2:Y:S02]  /*1420*/  LDG.E.U16 R4, desc[UR36][R4.64] ;  /* 0x0000002404047981 */ /* 0x000ea4000c1e1500 */
[----:B--2---:R-:W0:Y:S02]  /*1430*/  I2F.S16 R0, R4 ;  /* 0x0000000400007306 */ /* 0x004e240000101400 */
[----:B0-----:R-:W-:-:S04]  /*1440*/  F2FP.F16.F32.PACK_AB R0, RZ, R0 ;  /* 0x00000000ff00723e */ /* 0x001fc800000000ff */
[----:B------:R-:W-:Y:S01]  /*1450*/  PRMT R18, R0, 0x7610, R18 ;  /* 0x0000761000127816 */ /* 0x000fe20000000012 */
[----:B------:R-:W-:Y:S06]  /*1460*/  BRA `(.L_x_3955) ;  /* 0x0000000c00687947 */ /* 0x000fec0003800000 */
.L_x_3951:
        /* <DEDUP_REMOVED lines=9> */
.L_x_3959:
[----:B------:R1:W5:Y:S01]  /*1500*/  LDG.E.U16 R18, desc[UR36][R4.64] ;  /* 0x0000002404127981 */ /* 0x000362000c1e1500 */
[----:B------:R-:W-:Y:S05]  /*1510*/  BRA `(.L_x_3955) ;  /* 0x0000000c003c7947 */ /* 0x000fea0003800000 */
.L_x_3958:
        /* <DEDUP_REMOVED lines=9> */
.L_x_3961:
[----:B------:R0:W5:Y:S01]  /*15b0*/  LDG.E.U16 R18, desc[UR36][R4.64] ;  /* 0x0000002404127981 */ /* 0x000162000c1e1500 */
[----:B------:R-:W-:Y:S05]  /*15c0*/  BRA `(.L_x_3955) ;  /* 0x0000000c00107947 */ /* 0x000fea0003800000 */
.L_x_3960:
        /* <DEDUP_REMOVED lines=9> */
.L_x_3950:
        /* <DEDUP_REMOVED lines=14> */
.L_x_3964:
        /* <DEDUP_REMOVED lines=9> */
.L_x_3963:
        /* <DEDUP_REMOVED lines=28> */
.L_x_3966:
        /* <DEDUP_REMOVED lines=15> */
.L_x_3965:
[----:B------:R-:W2:Y:S02]  /*1a80*/  LDG.E.U16 R0, desc[UR36][R4.64] ;  /* 0x0000002404007981 */ /* 0x000ea4000c1e1500 */
[----:B--2---:R-:W-:-:S05]  /*1a90*/  IMAD.U32 R0, R0, 0x10000, RZ ;  /* 0x0001000000007824 */ /* 0x004fca00078e00ff */
[----:B------:R-:W-:-:S04]  /*1aa0*/  F2FP.F16.F32.PACK_AB R0, RZ, R0 ;  /* 0x00000000ff00723e */ /* 0x000fc800000000ff */
[----:B------:R-:W-:Y:S01]  /*1ab0*/  PRMT R18, R0, 0x7610, R18 ;  /* 0x0000761000127816 */ /* 0x000fe20000000012 */
[----:B------:R-:W-:Y:S06]  /*1ac0*/  BRA `(.L_x_3955) ;  /* 0x0000000400d07947 */ /* 0x000fec0003800000 */
.L_x_3962:
        /* <DEDUP_REMOVED lines=13> */
.L_x_3969:
        /* <DEDUP_REMOVED lines=21> */
.L_x_3973:
[----:B------:R-:W-:Y:S05]  /*1cf0*/  BSYNC B1 ;  /* 0x0000000000017941 */ /* 0x000fea0003800000 */
.L_x_3972:
[----:B------:R-:W-:Y:S01]  /*1d00*/  LEA R5, R0, 0x3b800000, 0x17 ;  /* 0x3b80000000057811 */ /* 0x000fe200078eb8ff */
[----:B------:R-:W-:-:S05]  /*1d10*/  IMAD.SHL.U32 R0, R3, 0x100000, RZ ;  /* 0x0010000003007824 */ /* 0x000fca00078e00ff */
[----:B------:R-:W-:-:S07]  /*1d20*/  LOP3.LUT R0, R5, R0, R6, 0xfe, !PT ;  /* 0x0000000005007212 */ /* 0x000fce00078efe06 */
.L_x_3971:
[----:B------:R-:W-:Y:S05]  /*1d30*/  BSYNC B0 ;  /* 0x0000000000007941 */ /* 0x000fea0003800000 */
.L_x_3970:
[----:B------:R-:W-:-:S04]  /*1d40*/  F2FP.F16.F32.PACK_AB R0, RZ, R0 ;  /* 0x00000000ff00723e */ /* 0x000fc800000000ff */
[----:B------:R-:W-:Y:S01]  /*1d50*/  PRMT R18, R0, 0x7610, R18 ;  /* 0x0000761000127816 */ /* 0x000fe20000000012 */
[----:B------:R-:W-:Y:S06]  /*1d60*/  BRA `(.L_x_3955) ;  /* 0x0000000400287947 */ /* 0x000fec0003800000 */
.L_x_3968:
        /* <DEDUP_REMOVED lines=21> */
.L_x_3977:
[----:B------:R-:W-:Y:S05]  /*1ec0*/  BSYNC B1 ;  /* 0x0000000000017941 */ /* 0x000fea0003800000 */
.L_x_3976:
[----:B------:R-:W-:Y:S01]  /*1ed0*/  LEA R5, R0, 0x37800000, 0x17 ;  /* 0x3780000000057811 */ /* 0x000fe200078eb8ff */
[----:B------:R-:W-:-:S05]  /*1ee0*/  IMAD.SHL.U32 R0, R3, 0x200000, RZ ;  /* 0x0020000003007824 */ /* 0x000fca00078e00ff */
[----:B------:R-:W-:-:S07]  /*1ef0*/  LOP3.LUT R0, R5, R0, R6, 0xfe, !PT ;  /* 0x0000000005007212 */ /* 0x000fce00078efe06 */
.L_x_3975:
[----:B------:R-:W-:Y:S05]  /*1f00*/  BSYNC B0 ;  /* 0x0000000000007941 */ /* 0x000fea0003800000 */
.L_x_3974:
[----:B------:R-:W-:-:S04]  /*1f10*/  F2FP.F16.F32.PACK_AB R0, RZ, R0 ;  /* 0x00000000ff00723e */ /* 0x000fc800000000ff */
[----:B------:R-:W-:Y:S01]  /*1f20*/  PRMT R18, R0, 0x7610, R18 ;  /* 0x0000761000127816 */ /* 0x000fe20000000012 */
[----:B------:R-:W-:Y:S06]  /*1f30*/  BRA `(.L_x_3955) ;  /* 0x0000000000b47947 */ /* 0x000fec0003800000 */
.L_x_3967:
        /* <DEDUP_REMOVED lines=14> */
.L_x_3981:
[----:B------:R-:W-:Y:S05]  /*2020*/  BSYNC B0 ;  /* 0x0000000000007941 */ /* 0x000fea0003800000 */
.L_x_3980:
[----:B------:R-:W-:-:S04]  /*2030*/  F2FP.F16.F32.PACK_AB R0, RZ, R0 ;  /* 0x00000000ff00723e */ /* 0x000fc800000000ff */
[----:B------:R-:W-:Y:S01]  /*2040*/  PRMT R18, R0, 0x7610, R18 ;  /* 0x0000761000127816 */ /* 0x000fe20000000012 */
[----:B------:R-:W-:Y:S06]  /*2050*/  BRA `(.L_x_3955) ;  /* 0x00000000006c7947 */ /* 0x000fec0003800000 */
.L_x_3954:
        /* <DEDUP_REMOVED lines=16> */
.L_x_3982:
[----:B------:R-:W-:Y:S01]  /*2160*/  PRMT R18, RZ, 0x7610, R18 ;  /* 0x00007610ff127816 */ /* 0x000fe20000000012 */
[----:B------:R-:W-:Y:S06]  /*2170*/  BRA `(.L_x_3955) ;  /* 0x0000000000247947 */ /* 0x000fec0003800000 */
.L_x_3979:
[----:B------:R-:W2:Y:S02]  /*2180*/  LDG.E.64 R4, desc[UR36][R4.64] ;  /* 0x0000002404047981 */ /* 0x000ea4000c1e1b00 */
[----:B--2---:R-:W0:Y:S02]  /*2190*/  I2F.U64 R0, R4 ;  /* 0x0000000400007312 */ /* 0x004e240000301000 */
[----:B0-----:R-:W-:-:S04]  /*21a0*/  F2FP.F16.F32.PACK_AB R0, RZ, R0 ;  /* 0x00000000ff00723e */ /* 0x001fc800000000ff */
[----:B------:R-:W-:Y:S01]  /*21b0*/  PRMT R18, R0, 0x7610, R18 ;  /* 0x0000761000127816 */ /* 0x000fe20000000012 */
[----:B------:R-:W-:Y:S06]  /*21c0*/  BRA `(.L_x_3955) ;  /* 0x0000000000107947 */ /* 0x000fec0003800000 */
.L_x_3978:
[----:B------:R-:W2:Y:S02]  /*21d0*/  LDG.E R4, desc[UR36][R4.64] ;  /* 0x0000002404047981 */ /* 0x000ea4000c1e1900 */
[----:B--2---:R-:W-:-:S04]  /*21e0*/  I2FP.F32.U32 R0, R4 ;  /* 0x0000000400007245 */ /* 0x004fc80000201000 */
[----:B------:R-:W-:-:S04]  /*21f0*/  F2FP.F16.F32.PACK_AB R0, RZ, R0 ;  /* 0x00000000ff00723e */ /* 0x000fc800000000ff */
[----:B------:R-:W-:-:S07]  /*2200*/  PRMT R18, R0, 0x7610, R18 ;  /* 0x0000761000127816 */ /* 0x000fce0000000012 */
.L_x_3955:
[----:B------:R-:W-:-:S07]  /*2210*/  VIADD R27, R27, 0x80 ;  /* 0x000000801b1b7836 */ /* 0x000fce0000000000 */
.L_x_3916:
[----:B------:R-:W-:Y:S05]  /*2220*/  BSYNC B6 ;  /* 0x0000000000067941 */ /* 0x000fea0003800000 */
.L_x_3915:
[----:B------:R-:W-:Y:S01]  /*2230*/  ISETP.GE.AND P0, PT, R27, R28, PT ;  /* 0x0000001c1b00720c */ /* 0x000fe20003f06270 */
[----:B------:R-:W-:Y:S01]  /*2240*/  BSSY B6, `(.L_x_3983) ;  /* 0x0000218000067945 */ /* 0x000fe20003800000 */
[----:B------:R-:W-:-:S11]  /*2250*/  PRMT R19, RZ, 0x7610, R19 ;  /* 0x00007610ff137816 */ /* 0x000fd60000000013 */
        /* <DEDUP_REMOVED lines=23> */
.L_x_3988:
[----:B------:R-:W2:Y:S02]  /*23d0*/  LDG.E.U8 R4, desc[UR36][R4.64] ;  /* 0x0000002404047981 */ /* 0x000ea4000c1e1100 */
[----:B--2---:R-:W-:-:S04]  /*23e0*/  I2FP.F32.U32 R0, R4 ;  /* 0x0000000400007245 */ /* 0x004fc80000201000 */
[----:B------:R-:W-:-:S04]  /*23f0*/  F2FP.F16.F32.PACK_AB R0, RZ, R0 ;  /* 0x00000000ff00723e */ /* 0x000fc800000000ff */
[----:B------:R-:W-:Y:S01]  /*2400*/  PRMT R16, R0, 0x7610, R16 ;  /* 0x0000761000107816 */ /* 0x000fe20000000010 */
[----:B------:R-:W-:Y:S06]  /*2410*/  BRA `(.L_x_3990) ;  /* 0x0000000c00c07947 */ /* 0x000fec0003800000 */
.L_x_3987:
        /* <DEDUP_REMOVED lines=11> */
.L_x_3992:
[----:B------:R-:W2:Y:S02]  /*24d0*/  LDG.E R4, desc[UR36][R4.64] ;  /* 0x0000002404047981 */ /* 0x000ea4000c1e1900 */
[----:B--2---:R-:W-:-:S04]  /*24e0*/  I2FP.F32.S32 R0, R4 ;  /* 0x0000000400007245 */ /* 0x004fc80000201400 */
[----:B------:R-:W-:-:S04]  /*24f0*/  F2FP.F16.F32.PACK_AB R0, RZ, R0 ;  /* 0x00000000ff00723e */ /* 0x000fc800000000ff */
[----:B------:R-:W-:Y:S01]  /*2500*/  PRMT R16, R0, 0x7610, R16 ;  /* 0x0000761000107816 */ /* 0x000fe20000000010 */
[----:B------:R-:W-:Y:S06]  /*2510*/  BRA `(.L_x_3990) ;  /* 0x0000000c00807947 */ /* 0x000fec0003800000 */
.L_x_3991:
[----:B------:R-:W2:Y:S02]  /*2520*/  LDG.E.U16 R4, desc[UR36][R4.64] ;  /* 0x0000002404047981 */ /* 0x000ea4000c1e1500 */
[----:B--2---:R-:W0:Y:S02]  /*2530*/  I2F.S16 R0, R4 ;  /* 0x0000000400007306 */ /* 0x004e240000101400 */
[----:B0-----:R-:W-:-:S04]  /*2540*/  F2FP.F16.F32.PACK_AB R0, RZ, R0 ;  /* 0x00000000ff00723e */ /* 0x001fc800000000ff */
[----:B------:R-:W-:Y:S01]  /*2550*/  PRMT R16, R0, 0x7610, R16 ;  /* 0x0000761000107816 */ /* 0x000fe20000000010 */
[----:B------:R-:W-:Y:S06]  /*2560*/  BRA `(.L_x_3990) ;  /* 0x0000000c006c7947 */ /* 0x000fec0003800000 */
.L_x_3986:
        /* <DEDUP_REMOVED lines=9> */
.L_x_3994:
[----:B------:R1:W5:Y:S01]  /*2600*/  LDG.E.U16 R16, desc[UR36][R4.64] ;  /* 0x0000002404107981 */ /* 0x000362000c1e1500 */
[----:B------:R-:W-:Y:S05]  /*2610*/  BRA `(.L_x_3990) ;  /* 0x0000000c00407947 */ /* 0x000fea0003800000 */
.L_x_3993:
        /* <DEDUP_REMOVED lines=9> */
.L_x_3996:
[----:B------:R0:W5:Y:S01]  /*26b0*/  LDG.E.U16 R16, desc[UR36][R4.64] ;  /* 0x0000002404107981 */ /* 0x000162000c1e1500 */
[----:B------:R-:W-:Y:S05]  /*26c0*/  BRA `(.L_x_3990) ;  /* 0x0000000c00147947 */ /* 0x000fea0003800000 */
.L_x_3995:
        /* <DEDUP_REMOVED lines=9> */
.L_x_3985:
        /* <DEDUP_REMOVED lines=14> */
.L_x_3999:
        /* <DEDUP_REMOVED lines=9> */
.L_x_3998:
        /* <DEDUP_REMOVED lines=28> */
.L_x_4001:
        /* <DEDUP_REMOVED lines=16> */
.L_x_4000:
[----:B------:R-:W2:Y:S02]  /*2b90*/  LDG.E.U16 R0, desc[UR36][R4.64] ;  /* 0x0000002404007981 */ /* 0x000ea4000c1e1500 */
[----:B--2---:R-:W-:-:S05]  /*2ba0*/  IMAD.U32 R0, R0, 0x10000, RZ ;  /* 0x0001000000007824 */ /* 0x004fca00078e00ff */
[----:B------:R-:W-:-:S04]  /*2bb0*/  F2FP.F16.F32.PACK_AB R0, RZ, R0 ;  /* 0x00000000ff00723e */ /* 0x000fc800000000ff */
[----:B------:R-:W-:Y:S01]  /*2bc0*/  PRMT R16, R0, 0x7610, R16 ;  /* 0x0000761000107816 */ /* 0x000fe20000000010 */
[----:B------:R-:W-:Y:S06]  /*2bd0*/  BRA `(.L_x_3990) ;  /* 0x0000000400d07947 */ /* 0x000fec0003800000 */
.L_x_3997:
        /* <DEDUP_REMOVED lines=13> */
.L_x_4004:
        /* <DEDUP_REMOVED lines=21> */
.L_x_4008:
[----:B------:R-:W-:Y:S05]  /*2e00*/  BSYNC B1 ;  /* 0x0000000000017941 */ /* 0x000fea0003800000 */
.L_x_4007:
[----:B------:R-:W-:Y:S01]  /*2e10*/  LEA R5, R0, 0x3b800000, 0x17 ;  /* 0x3b80000000057811 */ /* 0x000fe200078eb8ff */
[----:B------:R-:W-:-:S05]  /*2e20*/  IMAD.SHL.U32 R0, R3, 0x100000, RZ ;  /* 0x0010000003007824 */ /* 0x000fca00078e00ff */
[----:B------:R-:W-:-:S07]  /*2e30*/  LOP3.LUT R0, R5, R0, R6, 0xfe, !PT ;  /* 0x0000000005007212 */ /* 0x000fce00078efe06 */
.L_x_4006:
[----:B------:R-:W-:Y:S05]  /*2e40*/  BSYNC B0 ;  /* 0x0000000000007941 */ /* 0x000fea0003800000 */
.L_x_4005:
[----:B------:R-:W-:-:S04]  /*2e50*/  F2FP.F16.F32.PACK_AB R0, RZ, R0 ;  /* 0x00000000ff00723e */ /* 0x000fc800000000ff */
[----:B------:R-:W-:Y:S01]  /*2e60*/  PRMT R16, R0, 0x7610, R16 ;  /* 0x0000761000107816 */ /* 0x000fe20000000010 */
[----:B------:R-:W-:Y:S06]  /*2e70*/  BRA `(.L_x_3990) ;  /* 0x0000000400287947 */ /* 0x000fec0003800000 */
.L_x_4003:
        /* <DEDUP_REMOVED lines=21> */
.L_x_4012:
[----:B------:R-:W-:Y:S05]  /*2fd0*/  BSYNC B1 ;  /* 0x0000000000017941 */ /* 0x000fea0003800000 */
.L_x_4011:
[----:B------:R-:W-:Y:S01]  /*2fe0*/  LEA R5, R0, 0x37800000, 0x17 ;  /* 0x3780000000057811 */ /* 0x000fe200078eb8ff */
[----:B------:R-:W-:-:S05]  /*2ff0*/  IMAD.SHL.U32 R0, R3, 0x200000, RZ ;  /* 0x0020000003007824 */ /* 0x000fca00078e00ff */
[----:B------:R-:W-:-:S07]  /*3000*/  LOP3.LUT R0, R5, R0, R6, 0xfe, !PT ;  /* 0x0000000005007212 */ /* 0x000fce00078efe06 */
.L_x_4010:
[----:B------:R-:W-:Y:S05]  /*3010*/  BSYNC B0 ;  /* 0x0000000000007941 */ /* 0x000fea0003800000 */
.L_x_4009:
[----:B------:R-:W-:-:S04]  /*3020*/  F2FP.F16.F32.PACK_AB R0, RZ, R0 ;  /* 0x00000000ff00723e */ /* 0x000fc800000000ff */
[----:B------:R-:W-:Y:S01]  /*3030*/  PRMT R16, R0, 0x7610, R16 ;  /* 0x0000761000107816 */ /* 0x000fe20000000010 */
[----:B------:R-:W-:Y:S06]  /*3040*/  BRA `(.L_x_3990) ;  /* 0x0000000000b47947 */ /* 0x000fec0003800000 */
.L_x_4002:
        /* <DEDUP_REMOVED lines=14> */
.L_x_4016:
[----:B------:R-:W-:Y:S05]  /*3130*/  BSYNC B0 ;  /* 0x0000000000007941 */ /* 0x000fea0003800000 */
.L_x_4015:
[----:B------:R-:W-:-:S04]  /*3140*/  F2FP.F16.F32.PACK_AB R0, RZ, R0 ;  /* 0x00000000ff00723e */ /* 0x000fc800000000ff */
[----:B------:R-:W-:Y:S01]  /*3150*/  PRMT R16, R0, 0x7610, R16 ;  /* 0x0000761000107816 */ /* 0x000fe20000000010 */
[----:B------:R-:W-:Y:S06]  /*3160*/  BRA `(.L_x_3990) ;  /* 0x00000000006c7947 */ /* 0x000fec0003800000 */
.L_x_3989:
        /* <DEDUP_REMOVED lines=16> */
.L_x_4017:
[----:B------:R-:W-:Y:S01]  /*3270*/  PRMT R16, RZ, 0x7610, R16 ;  /* 0x00007610ff107816 */ /* 0x000fe20000000010 */
[----:B------:R-:W-:Y:S06]  /*3280*/  BRA `(.L_x_3990) ;  /* 0x0000000000247947 */ /* 0x000fec0003800000 */
.L_x_4014:
[----:B------:R-:W2:Y:S02]  /*3290*/  LDG.E.64 R4, desc[UR36][R4.64] ;  /* 0x0000002404047981 */ /* 0x000ea4000c1e1b00 */
[----:B--2---:R-:W0:Y:S02]  /*32a0*/  I2F.U64 R0, R4 ;  /* 0x0000000400007312 */ /* 0x004e240000301000 */
[----:B0-----:R-:W-:-:S04]  /*32b0*/  F2FP.F16.F32.PACK_AB R0, RZ, R0 ;  /* 0x00000000ff00723e */ /* 0x001fc800000000ff */
[----:B------:R-:W-:Y:S01]  /*32c0*/  PRMT R16, R0, 0x7610, R16 ;  /* 0x0000761000107816 */ /* 0x000fe20000000010 */
[----:B------:R-:W-:Y:S06]  /*32d0*/  BRA `(.L_x_3990) ;  /* 0x0000000000107947 */ /* 0x000fec0003800000 */
.L_x_4013:
[----:B------:R-:W2:Y:S02]  /*32e0*/  LDG.E R4, desc[UR36][R4.64] ;  /* 0x0000002404047981 */ /* 0x000ea4000c1e1900 */
[----:B--2---:R-:W-:-:S04]  /*32f0*/  I2FP.F32.U32 R0, R4 ;  /* 0x0000000400007245 */ /* 0x004fc80000201000 */
[----:B------:R-:W-:-:S04]  /*3300*/  F2FP.F16.F32.PACK_AB R0, RZ, R0 ;  /* 0x00000000ff00723e */ /* 0x000fc800000000ff */
[----:B------:R-:W-:-:S07]  /*3310*/  PRMT R16, R0, 0x7610, R16 ;  /* 0x0000761000107816 */ /* 0x000fce0000000010 */
.L_x_3990:
        /* <DEDUP_REMOVED lines=21> */
.L_x_4021:
[----:B------:R-:W2:Y:S02]  /*3470*/  LDG.E.U8 R4, desc[UR36][R4.64] ;  /* 0x0000002404047981 */ /* 0x000ea4000c1e1100 */
[----:B--2---:R-:W-:-:S04]  /*3480*/  I2FP.F32.U32 R0, R4 ;  /* 0x0000000400007245 */ /* 0x004fc80000201000 */
[----:B------:R-:W-:-:S04]  /*3490*/  F2FP.F16.F32.PACK_AB R0, RZ, R0 ;  /* 0x00000000ff00723e */ /* 0x000fc800000000ff */
[----:B------:R-:W-:Y:S01]  /*34a0*/  PRMT R19, R0, 0x7610, R19 ;  /* 0x0000761000137816 */ /* 0x000fe20000000013 */
[----:B------:R-:W-:Y:S06]  /*34b0*/  BRA `(.L_x_4023) ;  /* 0x0000000c00bc7947 */ /* 0x000fec0003800000 */
.L_x_4020:
        /* <DEDUP_REMOVED lines=11> */
.L_x_4025:
[----:B------:R-:W2:Y:S02]  /*3570*/  LDG.E R4, desc[UR36][R4.64] ;  /* 0x0000002404047981 */ /* 0x000ea4000c1e1900 */
[----:B--2---:R-:W-:-:S04]  /*3580*/  I2FP.F32.S32 R0, R4 ;  /* 0x0000000400007245 */ /* 0x004fc80000201400 */
[----:B------:R-:W-:-:S04]  /*3590*/  F2FP.F16.F32.PACK_AB R0, RZ, R0 ;  /* 0x00000000ff00723e */ /* 0x000fc800000000ff */
[----:B------:R-:W-:Y:S01]  /*35a0*/  PRMT R19, R0, 0x7610, R19 ;  /* 0x0000761000137816 */ /* 0x000fe20000000013 */
[----:B------:R-:W-:Y:S06]  /*35b0*/  BRA `(.L_x_4023) ;  /* 0x0000000c007c7947 */ /* 0x000fec0003800000 */
.L_x_4024:
[----:B------:R-:W2:Y:S02]  /*35c0*/  LDG.E.U16 R4, desc[UR36][R4.64] ;  /* 0x0000002404047981 */ /* 0x000ea4000c1e1500 */
[----:B--2---:R-:W0:Y:S02]  /*35d0*/  I2F.S16 R0, R4 ;  /* 0x0000000400007306 */ /* 0x004e240000101400 */
[----:B0-----:R-:W-:-:S04]  /*35e0*/  F2FP.F16.F32.PACK_AB R0, RZ, R0 ;  /* 0x00000000ff00723e */ /* 0x001fc800000000ff */
[----:B------:R-:W-:Y:S01]  /*35f0*/  PRMT R19, R0, 0x7610, R19 ;  /* 0x0000761000137816 */ /* 0x000fe20000000013 */
[----:B------:R-:W-:Y:S06]  /*3600*/  BRA `(.L_x_4023) ;  /* 0x0000000c00687947 */ /* 0x000fec0003800000 */
.L_x_4019:
        /* <DEDUP_REMOVED lines=9> */
.L_x_4027:
[----:B------:R1:W5:Y:S01]  /*36a0*/  LDG.E.U16 R19, desc[UR36][R4.64] ;  /* 0x0000002404137981 */ /* 0x000362000c1e1500 */
[----:B------:R-:W-:Y:S05]  /*36b0*/  BRA `(.L_x_4023) ;  /* 0x0000000c003c7947 */ /* 0x000fea0003800000 */
.L_x_4026:
        /* <DEDUP_REMOVED lines=9> */
.L_x_4029:
[----:B------:R0:W5:Y:S01]  /*3750*/  LDG.E.U16 R19, desc[UR36][R4.64] ;  /* 0x0000002404137981 */ /* 0x000162000c1e1500 */
[----:B------:R-:W-:Y:S05]  /*3760*/  BRA `(.L_x_4023) ;  /* 0x0000000c00107947 */ /* 0x000fea0003800000 */
.L_x_4028:
        /* <DEDUP_REMOVED lines=9> */
.L_x_4018:
        /* <DEDUP_REMOVED lines=14> */
.L_x_4032:
        /* <DEDUP_REMOVED lines=9> */
.L_x_4031:
        /* <DEDUP_REMOVED lines=28> */
.L_x_4034:
        /* <DEDUP_REMOVED lines=15> */
.L_x_4033:
[----:B------:R-:W2:Y:S02]  /*3c20*/  LDG.E.U16 R0, desc[UR36][R4.64] ;  /* 0x0000002404007981 */ /* 0x000ea4000c1e1500 */
[----:B--2---:R-:W-:-:S05]  /*3c30*/  IMAD.U32 R0, R0, 0x10000, RZ ;  /* 0x0001000000007824 */ /* 0x004fca00078e00ff */
[----:B------:R-:W-:-:S04]  /*3c40*/  F2FP.F16.F32.PACK_AB R0, RZ, R0 ;  /* 0x00000000ff00723e */ /* 0x000fc800000000ff */
[----:B------:R-:W-:Y:S01]  /*3c50*/  PRMT R19, R0, 0x7610, R19 ;  /* 0x0000761000137816 */ /* 0x000fe20000000013 */
[----:B------:R-:W-:Y:S06]  /*3c60*/  BRA `(.L_x_4023) ;  /* 0x0000000400d07947 */ /* 0x000fec0003800000 */
.L_x_4030:
        /* <DEDUP_REMOVED lines=13> */
.L_x_4037:
        /* <DEDUP_REMOVED lines=21> */
.L_x_4041:
[----:B------:R-:W-:Y:S05]  /*3e90*/  BSYNC B1 ;  /* 0x0000000000017941 */ /* 0x000fea0003800000 */
.L_x_4040:
[----:B------:R-:W-:Y:S01]  /*3ea0*/  LEA R5, R0, 0x3b800000, 0x17 ;  /* 0x3b80000000057811 */ /* 0x000fe200078eb8ff */
[----:B------:R-:W-:-:S05]  /*3eb0*/  IMAD.SHL.U32 R0, R3, 0x100000, RZ ;  /* 0x0010000003007824 */ /* 0x000fca00078e00ff */
[----:B------:R-:W-:-:S07]  /*3ec0*/  LOP3.LUT R0, R5, R0, R6, 0xfe, !PT ;  /* 0x0000000005007212 */ /* 0x000fce00078efe06 */
.L_x_4039:
[----:B------:R-:W-:Y:S05]  /*3ed0*/  BSYNC B0 ;  /* 0x0000000000007941 */ /* 0x000fea0003800000 */
.L_x_4038:
[----:B------:R-:W-:-:S04]  /*3ee0*/  F2FP.F16.F32.PACK_AB R0, RZ, R0 ;  /* 0x00000000ff00723e */ /* 0x000fc800000000ff */
[----:B------:R-:W-:Y:S01]  /*3ef0*/  PRMT R19, R0, 0x7610, R19 ;  /* 0x0000761000137816 */ /* 0x000fe20000000013 */
[----:B------:R-:W-:Y:S06]  /*3f00*/  BRA `(.L_x_4023) ;  /* 0x0000000400287947 */ /* 0x000fec0003800000 */
.L_x_4036:
        /* <DEDUP_REMOVED lines=21> */
.L_x_4045:
[----:B------:R-:W-:Y:S05]  /*4060*/  BSYNC B1 ;  /* 0x0000000000017941 */ /* 0x000fea0003800000 */
.L_x_4044:
[----:B------:R-:W-:Y:S01]  /*4070*/  LEA R5, R0, 0x37800000, 0x17 ;  /* 0x3780000000057811 */ /* 0x000fe200078eb8ff */
[----:B------:R-:W-:-:S05]  /*4080*/  IMAD.SHL.U32 R0, R3, 0x200000, RZ ;  /* 0x0020000003007824 */ /* 0x000fca00078e00ff */
[----:B------:R-:W-:-:S07]  /*4090*/  LOP3.LUT R0, R5, R0, R6, 0xfe, !PT ;  /* 0x0000000005007212 */ /* 0x000fce00078efe06 */
.L_x_4043:
[----:B------:R-:W-:Y:S05]  /*40a0*/  BSYNC B0 ;  /* 0x0000000000007941 */ /* 0x000fea0003800000 */
.L_x_4042:
[----:B------:R-:W-:-:S04]  /*40b0*/  F2FP.F16.F32.PACK_AB R0, RZ, R0 ;  /* 0x00000000ff00723e */ /* 0x000fc800000000ff */
[----:B------:R-:W-:Y:S01]  /*40c0*/  PRMT R19, R0, 0x7610, R19 ;  /* 0x0000761000137816 */ /* 0x000fe20000000013 */
[----:B------:R-:W-:Y:S06]  /*40d0*/  BRA `(.L_x_4023) ;  /* 0x0000000000b47947 */ /* 0x000fec0003800000 */
.L_x_4035:
        /* <DEDUP_REMOVED lines=14> */
.L_x_4049:
[----:B------:R-:W-:Y:S05]  /*41c0*/  BSYNC B0 ;  /* 0x0000000000007941 */ /* 0x000fea0003800000 */
.L_x_4048:
[----:B------:R-:W-:-:S04]  /*41d0*/  F2FP.F16.F32.PACK_AB R0, RZ, R0 ;  /* 0x00000000ff00723e */ /* 0x000fc800000000ff */
[----:B------:R-:W-:Y:S01]  /*41e0*/  PRMT R19, R0, 0x7610, R19 ;  /* 0x0000761000137816 */ /* 0x000fe20000000013 */
[----:B------:R-:W-:Y:S06]  /*41f0*/  BRA `(.L_x_4023) ;  /* 0x00000000006c7947 */ /* 0x000fec0003800000 */
.L_x_4022:
        /* <DEDUP_REMOVED lines=16> */
.L_x_4050:
[----:B------:R-:W-:Y:S01]  /*4300*/  PRMT R19, RZ, 0x7610, R19 ;  /* 0x00007610ff137816 */ /* 0x000fe20000000013 */
[----:B------:R-:W-:Y:S06]  /*4310*/  BRA `(.L_x_4023) ;  /* 0x0000000000247947 */ /* 0x000fec0003800000 */
.L_x_4047:
[----:B------:R-:W2:Y:S02]  /*4320*/  LDG.E.64 R4, desc[UR36][R4.64] ;  /* 0x0000002404047981 */ /* 0x000ea4000c1e1b00 */
[----:B--2---:R-:W0:Y:S02]  /*4330*/  I2F.U64 R0, R4 ;  /* 0x0000000400007312 */ /* 0x004e240000301000 */
[----:B0-----:R-:W-:-:S04]  /*4340*/  F2FP.F16.F32.PACK_AB R0, RZ, R0 ;  /* 0x00000000ff00723e */ /* 0x001fc800000000ff */
[----:B------:R-:W-:Y:S01]  /*4350*/  PRMT R19, R0, 0x7610, R19 ;  /* 0x0000761000137816 */ /* 0x000fe20000000013 */
[----:B------:R-:W-:Y:S06]  /*4360*/  BRA `(.L_x_4023) ;  /* 0x0000000000107947 */ /* 0x000fec0003800000 */
.L_x_4046:
[----:B------:R-:W2:Y:S02]  /*4370*/  LDG.E R4, desc[UR36][R4.64] ;  /* 0x0000002404047981 */ /* 0x000ea4000c1e1900 */
[----:B--2---:R-:W-:-:S04]  /*4380*/  I2FP.F32.U32 R0, R4 ;  /* 0x0000000400007245 */ /* 0x004fc80000201000 */
[----:B------:R-:W-:-:S04]  /*4390*/  F2FP.F16.F32.PACK_AB R0, RZ, R0 ;  /* 0x00000000ff00723e */ /* 0x000fc800000000ff */
[----:B------:R-:W-:-:S07]  /*43a0*/  PRMT R19, R0, 0x7610, R19 ;  /* 0x0000761000137816 */ /* 0x000fce0000000013 */
.L_x_4023:
[----:B------:R-:W-:-:S07]  /*43b0*/  VIADD R27, R27, 0x80 ;  /* 0x000000801b1b7836 */ /* 0x000fce0000000000 */
.L_x_3984:
[----:B------:R-:W-:Y:S05]  /*43c0*/  BSYNC B6 ;  /* 0x0000000000067941 */ /* 0x000fea0003800000 */
.L_x_3983:
[----:B------:R-:W-:Y:S01]  /*43d0*/  ISETP.GE.AND P0, PT, R27, R28, PT ;  /* 0x0000001c1b00720c */ /* 0x000fe20003f06270 */
[----:B------:R-:W-:Y:S01]  /*43e0*/  BSSY B6, `(.L_x_4051) ;  /* 0x000021a000067945 */ /* 0x000fe20003800000 */
[----:B------:R-:W-:Y:S02]  /*43f0*/  PRMT R22, RZ, 0x7610, R22 ;  /* 0x00007610ff167816 */ /* 0x000fe40000000016 */
[----:B------:R-:W-:Y:S02]  /*4400*/  PRMT R23, RZ, 0x7610, R23 ;  /* 0x00007610ff177816 */ /* 0x000fe40000000017 */
[----:B------:R-:W-:-:S07]  /*4410*/  PRMT R24, RZ, 0x7610, R24 ;  /* 0x00007610ff187816 */ /* 0x000fce0000000018 */
        /* <DEDUP_REMOVED lines=23> */
.L_x_4056:
[----:B------:R-:W2:Y:S02]  /*4590*/  LDG.E.U8 R4, desc[UR36][R4.64] ;  /* 0x0000002404047981 */ /* 0x000ea4000c1e1100 */
[----:B--2---:R-:W-:-:S04]  /*45a0*/  I2FP.F32.U32 R0, R4 ;  /* 0x0000000400007245 */ /* 0x004fc80000201000 */
[----:B------:R-:W-:-:S04]  /*45b0*/  F2FP.F16.F32.PACK_AB R0, RZ, R0 ;  /* 0x00000000ff00723e */ /* 0x000fc800000000ff */
[----:B------:R-:W-:Y:S01]  /*45c0*/  PRMT R23, R0, 0x7610, R23 ;  /* 0x0000761000177816 */ /* 0x000fe20000000017 */
[----:B------:R-:W-:Y:S06]  /*45d0*/  BRA `(.L_x_4058) ;  /* 0x0000000c00bc7947 */ /* 0x000fec0003800000 */
.L_x_4055:
        /* <DEDUP_REMOVED lines=11> */
.L_x_4060:
[----:B------:R-:W2:Y:S02]  /*4690*/  LDG.E R4, desc[UR36][R4.64] ;  /* 0x0000002404047981 */ /* 0x000ea4000c1e1900 */
[----:B--2---:R-:W-:-:S04]  /*46a0*/  I2FP.F32.S32 R0, R4 ;  /* 0x0000000400007245 */ /* 0x004fc80000201400 */
[----:B------:R-:W-:-:S04]  /*46b0*/  F2FP.F16.F32.PACK_AB R0, RZ, R0 ;  /* 0x00000000ff00723e */ /* 0x000fc800000000ff */
[----:B------:R-:W-:Y:S01]  /*46c0*/  PRMT R23, R0, 0x7610, R23 ;  /* 0x0000761000177816 */ /* 0x000fe20000000017 */
[----:B------:R-:W-:Y:S06]  /*46d0*/  BRA `(.L_x_4058) ;  /* 0x0000000c007c7947 */ /* 0x000fec0003800000 */
.L_x_4059:
[----:B------:R-:W2:Y:S02]  /*46e0*/  LDG.E.U16 R4, desc[UR36][R4.64] ;  /* 0x0000002404047981 */ /* 0x000ea4000c1e1500 */
[----:B--2---:R-:W0:Y:S02]  /*46f0*/  I2F.S16 R0, R4 ;  /* 0x0000000400007306 */ /* 0x004e240000101400 */
[----:B0-----:R-:W-:-:S04]  /*4700*/  F2FP.F16.F32.PACK_AB R0, RZ, R0 ;  /* 0x00000000ff00723e */ /* 0x001fc800000000ff */
[----:B------:R-:W-:Y:S01]  /*4710*/  PRMT R23, R0, 0x7610, R23 ;  /* 0x0000761000177816 */ /* 0x000fe20000000017 */
[----:B------:R-:W-:Y:S06]  /*4720*/  BRA `(.L_x_4058) ;  /* 0x0000000c00687947 */ /* 0x000fec0003800000 */
.L_x_4054:
        /* <DEDUP_REMOVED lines=9> */
.L_x_4062:
[----:B------:R1:W5:Y:S01]  /*47c0*/  LDG.E.U16 R23, desc[UR36][R4.64] ;  /* 0x0000002404177981 */ /* 0x000362000c1e1500 */
[----:B------:R-:W-:Y:S05]  /*47d0*/  BRA `(.L_x_4058) ;  /* 0x0000000c003c7947 */ /* 0x000fea0003800000 */
.L_x_4061:
        /* <DEDUP_REMOVED lines=9> */
.L_x_4064:
[----:B------:R0:W5:Y:S01]  /*4870*/  LDG.E.U16 R23, desc[UR36][R4.64] ;  /* 0x0000002404177981 */ /* 0x000162000c1e1500 */
[----:B------:R-:W-:Y:S05]  /*4880*/  BRA `(.L_x_4058) ;  /* 0x0000000c00107947 */ /* 0x000fea0003800000 */
.L_x_4063:
        /* <DEDUP_REMOVED lines=9> */
.L_x_4053:
        /* <DEDUP_REMOVED lines=14> */
.L_x_4067:
        /* <DEDUP_REMOVED lines=9> */
.L_x_4066:
        /* <DEDUP_REMOVED lines=28> */
.L_x_4069:
        /* <DEDUP_REMOVED lines=15> */
.L_x_4068:
[----:B------:R-:W2:Y:S02]  /*4d40*/  LDG.E.U16 R0, desc[UR36][R4.64] ;  /* 0x0000002404007981 */ /* 0x000ea4000c1e1500 */
[----:B--2---:R-:W-:-:S05]  /*4d50*/  IMAD.U32 R0, R0, 0x10000, RZ ;  /* 0x0001000000007824 */ /* 0x004fca00078e00ff */
[----:B------:R-:W-:-:S04]  /*4d60*/  F2FP.F16.F32.PACK_AB R0, RZ, R0 ;  /* 0x00000000ff00723e */ /* 0x000fc800000000ff */
[----:B------:R-:W-:Y:S01]  /*4d70*/  PRMT R23, R0, 0x7610, R23 ;  /* 0x0000761000177816 */ /* 0x000fe20000000017 */
[----:B------:R-:W-:Y:S06]  /*4d80*/  BRA `(.L_x_4058) ;  /* 0x0000000400d07947 */ /* 0x000fec0003800000 */
.L_x_4065:
        /* <DEDUP_REMOVED lines=13> */
.L_x_4072:
        /* <DEDUP_REMOVED lines=21> */
.L_x_4076:
[----:B------:R-:W-:Y:S05]  /*4fb0*/  BSYNC B1 ;  /* 0x0000000000017941 */ /* 0x000fea0003800000 */
.L_x_4075:
[----:B------:R-:W-:Y:S01]  /*4fc0*/  LEA R5, R0, 0x3b800000, 0x17 ;  /* 0x3b80000000057811 */ /* 0x000fe200078eb8ff */
[----:B------:R-:W-:-:S05]  /*4fd0*/  IMAD.SHL.U32 R0, R3, 0x100000, RZ ;  /* 0x0010000003007824 */ /* 0x000fca00078e00ff */
[----:B------:R-:W-:-:S07]  /*4fe0*/  LOP3.LUT R0, R5, R0, R6, 0xfe, !PT ;  /* 0x0000000005007212 */ /* 0x000fce00078efe06 */
.L_x_4074:
[----:B------:R-:W-:Y:S05]  /*4ff0*/  BSYNC B0 ;  /* 0x0000000000007941 */ /* 0x000fea0003800000 */
.L_x_4073:
[----:B------:R-:W-:-:S04]  /*5000*/  F2FP.F16.F32.PACK_AB R0, RZ, R0 ;  /* 0x00000000ff00723e */ /* 0x000fc800000000ff */
[----:B------:R-:W-:Y:S01]  /*5010*/  PRMT R23, R0, 0x7610, R23 ;  /* 0x0000761000177816 */ /* 0x000fe20000000017 */
[----:B------:R-:W-:Y:S06]  /*5020*/  BRA `(.L_x_4058) ;  /* 0x0000000400287947 */ /* 0x000fec0003800000 */
.L_x_4071:
        /* <DEDUP_REMOVED lines=21> */
.L_x_4080:
[----:B------:R-:W-:Y:S05]  /*5180*/  BSYNC B1 ;  /* 0x0000000000017941 */ /* 0x000fea0003800000 */
.L_x_4079:
[----:B------:R-:W-:Y:S01]  /*5190*/  LEA R5, R0, 0x37800000, 0x17 ;  /* 0x3780000000057811 */ /* 0x000fe200078eb8ff */
[----:B------:R-:W-:-:S05]  /*51a0*/  IMAD.SHL.U32 R0, R3, 0x200000, RZ ;  /* 0x0020000003007824 */ /* 0x000fca00078e00ff */
[----:B------:R-:W-:-:S07]  /*51b0*/  LOP3.LUT R0, R5, R0, R6, 0xfe, !PT ;  /* 0x0000000005007212 */ /* 0x000fce00078efe06 */
.L_x_4078:
[----:B------:R-:W-:Y:S05]  /*51c0*/  BSYNC B0 ;  /* 0x0000000000007941 */ /* 0x000fea0003800000 */
.L_x_4077:
[----:B------:R-:W-:-:S04]  /*51d0*/  F2FP.F16.F32.PACK_AB R0, RZ, R0 ;  /* 0x00000000ff00723e */ /* 0x000fc800000000ff */
[----:B------:R-:W-:Y:S01]  /*51e0*/  PRMT R23, R0, 0x7610, R23 ;  /* 0x0000761000177816 */ /* 0x000fe20000000017 */
[----:B------:R-:W-:Y:S06]  /*51f0*/  BRA `(.L_x_4058) ;  /* 0x0000000000b47947 */ /* 0x000fec0003800000 */
.L_x_4070:
        /* <DEDUP_REMOVED lines=14> */
.L_x_4084:
[----:B------:R-:W-:Y:S05]  /*52e0*/  BSYNC B0 ;  /* 0x0000000000007941 */ /* 0x000fea0003800000 */
.L_x_4083:
[----:B------:R-:W-:-:S04]  /*52f0*/  F2FP.F16.F32.PACK_AB R0, RZ, R0 ;  /* 0x00000000ff00723e */ /* 0x000fc800000000ff */
[----:B------:R-:W-:Y:S01]  /*5300*/  PRMT R23, R0, 0x7610, R23 ;  /* 0x0000761000177816 */ /* 0x000fe20000000017 */
[----:B------:R-:W-:Y:S06]  /*5310*/  BRA `(.L_x_4058) ;  /* 0x00000000006c7947 */ /* 0x000fec0003800000 */
.L_x_4057:
        /* <DEDUP_REMOVED lines=16> */
.L_x_4085:
[----:B------:R-:W-:Y:S01]  /*5420*/  PRMT R23, RZ, 0x7610, R23 ;  /* 0x00007610ff177816 */ /* 0x000fe20000000017 */
[----:B------:R-:W-:Y:S06]  /*5430*/  BRA `(.L_x_4058) ;  /* 0x0000000000247947 */ /* 0x000fec0003800000 */
.L_x_4082:
[----:B------:R-:W2:Y:S02]  /*5440*/  LDG.E.64 R4, desc[UR36][R4.64] ;  /* 0x0000002404047981 */ /* 0x000ea4000c1e1b00 */
[----:B--2---:R-:W0:Y:S02]  /*5450*/  I2F.U64 R0, R4 ;  /* 0x0000000400007312 */ /* 0x004e240000301000 */
[----:B0-----:R-:W-:-:S04]  /*5460*/  F2FP.F16.F32.PACK_AB R0, RZ, R0 ;  /* 0x00000000ff00723e */ /* 0x001fc800000000ff */
[----:B------:R-:W-:Y:S01]  /*5470*/  PRMT R23, R0, 0x7610, R23 ;  /* 0x0000761000177816 */ /* 0x000fe20000000017 */
[----:B------:R-:W-:Y:S06]  /*5480*/  BRA `(.L_x_4058) ;  /* 0x0000000000107947 */ /* 0x000fec0003800000 */
.L_x_4081:
[----:B------:R-:W2:Y:S02]  /*5490*/  LDG.E R4, desc[UR36][R4.64] ;  /* 0x0000002404047981 */ /* 0x000ea4000c1e1900 */
[----:B--2---:R-:W-:-:S04]  /*54a0*/  I2FP.F32.U32 R0, R4 ;  /* 0x0000000400007245 */ /* 0x004fc80000201000 */
[----:B------:R-:W-:-:S04]  /*54b0*/  F2FP.F16.F32.PACK_AB R0, RZ, R0 ;  /* 0x00000000ff00723e */ /* 0x000fc800000000ff */
[----:B------:R-:W-:-:S07]  /*54c0*/  PRMT R23, R0, 0x7610, R23 ;  /* 0x0000761000177816 */ /* 0x000fce0000000017 */
.L_x_4058:
[----:B------:R-:W2:Y:S01]  /*54d0*/  LDC.U8 R6, c[0x0][0x235] ;  /* 0x00008d40ff067b82 */ /* 0x000ea20000000000 */
[----:B------:R-:W-:Y:S02]  /*54e0*/  ULDC UR4, c[0x0][0x23c] ;  /* 0x00008f0000047ab9 */ /* 0x000fe40000000800 */
[----:B------:R-:W-:-:S05]  /*54f0*/  IMAD R3, R24, UR4, RZ ;  /* 0x0000000418037c24 */ /* 0x000fca000f8e02ff */
[----:B01----:R-:W0:Y:S01]  /*5500*/  LDC.64 R4, c[0x0][0x228] ;  /* 0x00008a00ff047b82 */ /* 0x003e220000000a00 */
[----:B--2---:R-:W-:-:S04]  /*5510*/  PRMT R0, R6, 0x9910, RZ ;  /* 0x0000991006007816 */ /* 0x004fc800000000ff */
        /* <DEDUP_REMOVED lines=17> */
.L_x_4089:
[----:B------:R-:W2:Y:S02]  /*5630*/  LDG.E.U8 R4, desc[UR36][R4.64] ;  /* 0x0000002404047981 */ /* 0x000ea4000c1e1100 */
[----:B--2---:R-:W-:-:S04]  /*5640*/  I2FP.F32.U32 R0, R4 ;  /* 0x0000000400007245 */ /* 0x004fc80000201000 */
[----:B------:R-:W-:-:S04]  /*5650*/  F2FP.F16.F32.PACK_AB R0, RZ, R0 ;  /* 0x00000000ff00723e */ /* 0x000fc800000000ff */
[----:B------:R-:W-:Y:S01]  /*5660*/  PRMT R24, R0, 0x7610, R24 ;  /* 0x0000761000187816 */ /* 0x000fe20000000018 */
[----:B------:R-:W-:Y:S06]  /*5670*/  BRA `(.L_x_4091) ;  /* 0x0000000c00bc7947 */ /* 0x000fec0003800000 */
.L_x_4088:
        /* <DEDUP_REMOVED lines=11> */
.L_x_4093:
[----:B------:R-:W2:Y:S02]  /*5730*/  LDG.E R4, desc[UR36][R4.64] ;  /* 0x0000002404047981 */ /* 0x000ea4000c1e1900 */
[----:B--2---:R-:W-:-:S04]  /*5740*/  I2FP.F32.S32 R0, R4 ;  /* 0x0000000400007245 */ /* 0x004fc80000201400 */
[----:B------:R-:W-:-:S04]  /*5750*/  F2FP.F16.F32.PACK_AB R0, RZ, R0 ;  /* 0x00000000ff00723e */ /* 0x000fc800000000ff */
[----:B------:R-:W-:Y:S01]  /*5760*/  PRMT R24, R0, 0x7610, R24 ;  /* 0x0000761000187816 */ /* 0x000fe20000000018 */
[----:B------:R-:W-:Y:S06]  /*5770*/  BRA `(.L_x_4091) ;  /* 0x0000000c007c7947 */ /* 0x000fec0003800000 */
.L_x_4092:
[----:B------:R-:W2:Y:S02]  /*5780*/  LDG.E.U16 R4, desc[UR36][R4.64] ;  /* 0x0000002404047981 */ /* 0x000ea4000c1e1500 */
[----:B--2---:R-:W0:Y:S02]  /*5790*/  I2F.S16 R0, R4 ;  /* 0x0000000400007306 */ /* 0x004e240000101400 */
[----:B0-----:R-:W-:-:S04]  /*57a0*/  F2FP.F16.F32.PACK_AB R0, RZ, R0 ;  /* 0x00000000ff00723e */ /* 0x001fc800000000ff */
[----:B------:R-:W-:Y:S01]  /*57b0*/  PRMT R24, R0, 0x7610, R24 ;  /* 0x0000761000187816 */ /* 0x000fe20000000018 */
[----:B------:R-:W-:Y:S06]  /*57c0*/  BRA `(.L_x_4091) ;  /* 0x0000000c00687947 */ /* 0x000fec0003800000 */
.L_x_4087:
        /* <DEDUP_REMOVED lines=9> */
.L_x_4095:
[----:B------:R1:W5:Y:S01]  /*5860*/  LDG.E.U16 R24, desc[UR36][R4.64] ;  /* 0x0000002404187981 */ /* 0x000362000c1e1500 */
[----:B------:R-:W-:Y:S05]  /*5870*/  BRA `(.L_x_4091) ;  /* 0x0000000c003c7947 */ /* 0x000fea0003800000 */
.L_x_4094:
        /* <DEDUP_REMOVED lines=9> */
.L_x_4097:
[----:B------:R0:W5:Y:S01]  /*5910*/  LDG.E.U16 R24, desc[UR36][R4.64] ;  /* 0x0000002404187981 */ /* 0x000162000c1e1500 */
[----:B------:R-:W-:Y:S05]  /*5920*/  BRA `(.L_x_4091) ;  /* 0x0000000c00107947 */ /* 0x000fea0003800000 */
.L_x_4096:
        /* <DEDUP_REMOVED lines=9> */
.L_x_4086:
        /* <DEDUP_REMOVED lines=14> */
.L_x_4100:
        /* <DEDUP_REMOVED lines=9> */
.L_x_4099:
        /* <DEDUP_REMOVED lines=28> */
.L_x_4102:
        /* <DEDUP_REMOVED lines=15> */
.L_x_4101:
[----:B------:R-:W2:Y:S02]  /*5de0*/  LDG.E.U16 R0, desc[UR36][R4.64] ;  /* 0x0000002404007981 */ /* 0x000ea4000c1e1500 */
[----:B--2---:R-:W-:-:S05]  /*5df0*/  IMAD.U32 R0, R0, 0x10000, RZ ;  /* 0x0001000000007824 */ /* 0x004fca00078e00ff */
[----:B------:R-:W-:-:S04]  /*5e00*/  F2FP.F16.F32.PACK_AB R0, RZ, R0 ;  /* 0x00000000ff00723e */ /* 0x000fc800000000ff */
[----:B------:R-:W-:Y:S01]  /*5e10*/  PRMT R24, R0, 0x7610, R24 ;  /* 0x0000761000187816 */ /* 0x000fe20000000018 */
[----:B------:R-:W-:Y:S06]  /*5e20*/  BRA `(.L_x_4091) ;  /* 0x0000000400d07947 */ /* 0x000fec0003800000 */
.L_x_4098:
        /* <DEDUP_REMOVED lines=13> */
.L_x_4105:
        /* <DEDUP_REMOVED lines=21> */
.L_x_4109:
[----:B------:R-:W-:Y:S05]  /*6050*/  BSYNC B1 ;  /* 0x0000000000017941 */ /* 0x000fea0003800000 */
.L_x_4108:
[----:B------:R-:W-:Y:S01]  /*6060*/  LEA R5, R0, 0x3b800000, 0x17 ;  /* 0x3b80000000057811 */ /* 0x000fe200078eb8ff */
[----:B------:R-:W-:-:S05]  /*6070*/  IMAD.SHL.U32 R0, R3, 0x100000, RZ ;  /* 0x0010000003007824 */ /* 0x000fca00078e00ff */
[----:B------:R-:W-:-:S07]  /*6080*/  LOP3.LUT R0, R5, R0, R6, 0xfe, !PT ;  /* 0x0000000005007212 */ /* 0x000fce00078efe06 */
.L_x_4107:
[----:B------:R-:W-:Y:S05]  /*6090*/  BSYNC B0 ;  /* 0x0000000000007941 */ /* 0x000fea0003800000 */
.L_x_4106:
[----:B------:R-:W-:-:S04]  /*60a0*/  F2FP.F16.F32.PACK_AB R0, RZ, R0 ;  /* 0x00000000ff00723e */ /* 0x000fc800000000ff */
[----:B------:R-:W-:Y:S01]  /*60b0*/  PRMT R24, R0, 0x7610, R24 ;  /* 0x0000761000187816 */ /* 0x000fe20000000018 */
[----:B------:R-:W-:Y:S06]  /*60c0*/  BRA `(.L_x_4091) ;  /* 0x0000000400287947 */ /* 0x000fec0003800000 */
.L_x_4104:
        /* <DEDUP_REMOVED lines=21> */
.L_x_4113:
[----:B------:R-:W-:Y:S05]  /*6220*/  BSYNC B1 ;  /* 0x0000000000017941 */ /* 0x000fea0003800000 */
.L_x_4112:
[----:B------:R-:W-:Y:S01]  /*6230*/  LEA R5, R0, 0x37800000, 0x17 ;  /* 0x3780000000057811 */ /* 0x000fe200078eb8ff */
[----:B------:R-:W-:-:S05]  /*6240*/  IMAD.SHL.U32 R0, R3, 0x200000, RZ ;  /* 0x0020000003007824 */ /* 0x000fca00078e00ff */
[----:B------:R-:W-:-:S07]  /*6250*/  LOP3.LUT R0, R5, R0, R6, 0xfe, !PT ;  /* 0x0000000005007212 */ /* 0x000fce00078efe06 */
.L_x_4111:
[----:B------:R-:W-:Y:S05]  /*6260*/  BSYNC B0 ;  /* 0x0000000000007941 */ /* 0x000fea0003800000 */
.L_x_4110:
[----:B------:R-:W-:-:S04]  /*6270*/  F2FP.F16.F32.PACK_AB R0, RZ, R0 ;  /* 0x00000000ff00723e */ /* 0x000fc800000000ff */
[----:B------:R-:W-:Y:S01]  /*6280*/  PRMT R24, R0, 0x7610, R24 ;  /* 0x0000761000187816 */ /* 0x000fe20000000018 */
[----:B------:R-:W-:Y:S06]  /*6290*/  BRA `(.L_x_4091) ;  /* 0x0000000000b47947 */ /* 0x000fec0003800000 */
.L_x_4103:
        /* <DEDUP_REMOVED lines=14> */
.L_x_4117:
[----:B------:R-:W-:Y:S05]  /*6380*/  BSYNC B0 ;  /* 0x0000000000007941 */ /* 0x000fea0003800000 */
.L_x_4116:
[----:B------:R-:W-:-:S04]  /*6390*/  F2FP.F16.F32.PACK_AB R0, RZ, R0 ;  /* 0x00000000ff00723e */ /* 0x000fc800000000ff */
[----:B------:R-:W-:Y:S01]  /*63a0*/  PRMT R24, R0, 0x7610, R24 ;  /* 0x0000761000187816 */ /* 0x000fe20000000018 */
[----:B------:R-:W-:Y:S06]  /*63b0*/  BRA `(.L_x_4091) ;  /* 0x00000000006c7947 */ /* 0x000fec0003800000 */
.L_x_4090:
        /* <DEDUP_REMOVED lines=16> */
.L_x_4118:
[----:B------:R-:W-:Y:S01]  /*64c0*/  PRMT R24, RZ, 0x7610, R24 ;  /* 0x00007610ff187816 */ /* 0x000fe20000000018 */
[----:B------:R-:W-:Y:S06]  /*64d0*/  BRA `(.L_x_4091) ;  /* 0x0000000000247947 */ /* 0x000fec0003800000 */
.L_x_4115:
[----:B------:R-:W2:Y:S02]  /*64e0*/  LDG.E.64 R4, desc[UR36][R4.64] ;  /* 0x0000002404047981 */ /* 0x000ea4000c1e1b00 */
[----:B--2---:R-:W0:Y:S02]  /*64f0*/  I2F.U64 R0, R4 ;  /* 0x0000000400007312 */ /* 0x004e240000301000 */
[----:B0-----:R-:W-:-:S04]  /*6500*/  F2FP.F16.F32.PACK_AB R0, RZ, R0 ;  /* 0x00000000ff00723e */ /* 0x001fc800000000ff */
[----:B------:R-:W-:Y:S01]  /*6510*/  PRMT R24, R0, 0x7610, R24 ;  /* 0x0000761000187816 */ /* 0x000fe20000000018 */
[----:B------:R-:W-:Y:S06]  /*6520*/  BRA `(.L_x_4091) ;  /* 0x0000000000107947 */ /* 0x000fec0003800000 */
.L_x_4114:
[----:B------:R-:W2:Y:S02]  /*6530*/  LDG.E R4, desc[UR36][R4.64] ;  /* 0x0000002404047981 */ /* 0x000ea4000c1e1900 */
[----:B--2---:R-:W-:-:S04]  /*6540*/  I2FP.F32.U32 R0, R4 ;  /* 0x0000000400007245 */ /* 0x004fc80000201000 */
[----:B------:R-:W-:-:S04]  /*6550*/  F2FP.F16.F32.PACK_AB R0, RZ, R0 ;  /* 0x00000000ff00723e */ /* 0x000fc800000000ff */
[----:B------:R-:W-:-:S07]  /*6560*/  PRMT R24, R0, 0x7610, R24 ;  /* 0x0000761000187816 */ /* 0x000fce0000000018 */
.L_x_4091:
[----:B------:R-:W-:-:S07]  /*6570*/  VIADD R27, R27, 0x80 ;  /* 0x000000801b1b7836 */ /* 0x000fce0000000000 */
.L_x_4052:
[----:B------:R-:W-:Y:S05]  /*6580*/  BSYNC B6 ;  /* 0x0000000000067941 */ /* 0x000fea0003800000 */
.L_x_4051:
        /* <DEDUP_REMOVED lines=26> */
.L_x_4124:
[----:B------:R-:W2:Y:S02]  /*6730*/  LDG.E.U8 R4, desc[UR36][R4.64] ;  /* 0x0000002404047981 */ /* 0x000ea4000c1e1100 */
[----:B--2---:R-:W-:-:S04]  /*6740*/  I2FP.F32.U32 R0, R4 ;  /* 0x0000000400007245 */ /* 0x004fc80000201000 */
[----:B------:R-:W-:-:S04]  /*6750*/  F2FP.F16.F32.PACK_AB R0, RZ, R0 ;  /* 0x00000000ff00723e */ /* 0x000fc800000000ff */
[----:B------:R-:W-:Y:S01]  /*6760*/  PRMT R22, R0, 0x7610, R22 ;  /* 0x0000761000167816 */ /* 0x000fe20000000016 */
[----:B------:R-:W-:Y:S06]  /*6770*/  BRA `(.L_x_4126) ;  /* 0x0000000c00bc7947 */ /* 0x000fec0003800000 */
.L_x_4123:
        /* <DEDUP_REMOVED lines=11> */
.L_x_4128:
[----:B------:R-:W2:Y:S02]  /*6830*/  LDG.E R4, desc[UR36][R4.64] ;  /* 0x0000002404047981 */ /* 0x000ea4000c1e1900 */
[----:B--2---:R-:W-:-:S04]  /*6840*/  I2FP.F32.S32 R0, R4 ;  /* 0x0000000400007245 */ /* 0x004fc80000201400 */
[----:B------:R-:W-:-:S04]  /*6850*/  F2FP.F16.F32.PACK_AB R0, RZ, R0 ;  /* 0x00000000ff00723e */ /* 0x000fc800000000ff */
[----:B------:R-:W-:Y:S01]  /*6860*/  PRMT R22, R0, 0x7610, R22 ;  /* 0x0000761000167816 */ /* 0x000fe20000000016 */
[----:B------:R-:W-:Y:S06]  /*6870*/  BRA `(.L_x_4126) ;  /* 0x0000000c007c7947 */ /* 0x000fec0003800000 */
.L_x_4127:
[----:B------:R-:W2:Y:S02]  /*6880*/  LDG.E.U16 R4, desc[UR36][R4.64] ;  /* 0x0000002404047981 */ /* 0x000ea4000c1e1500 */
[----:B--2---:R-:W0:Y:S02]  /*6890*/  I2F.S16 R0, R4 ;  /* 0x0000000400007306 */ /* 0x004e240000101400 */
[----:B0-----:R-:W-:-:S04]  /*68a0*/  F2FP.F16.F32.PACK_AB R0, RZ, R0 ;  /* 0x00000000ff00723e */ /* 0x001fc800000000ff */
[----:B------:R-:W-:Y:S01]  /*68b0*/  PRMT R22, R0, 0x7610, R22 ;  /* 0x0000761000167816 */ /* 0x000fe20000000016 */
[----:B------:R-:W-:Y:S06]  /*68c0*/  BRA `(.L_x_4126) ;  /* 0x0000000c00687947 */ /* 0x000fec0003800000 */
.L_x_4122:
        /* <DEDUP_REMOVED lines=9> */
.L_x_4130:
[----:B------:R0:W5:Y:S01]  /*6960*/  LDG.E.U16 R22, desc[UR36][R4.64] ;  /* 0x0000002404167981 */ /* 0x000162000c1e1500 */
[----:B------:R-:W-:Y:S05]  /*6970*/  BRA `(.L_x_4126) ;  /* 0x0000000c003c7947 */ /* 0x000fea0003800000 */
.L_x_4129:
        /* <DEDUP_REMOVED lines=9> */
.L_x_4132:
[----:B------:R1:W5:Y:S01]  /*6a10*/  LDG.E.U16 R22, desc[UR36][R4.64] ;  /* 0x0000002404167981 */ /* 0x000362000c1e1500 */
[----:B------:R-:W-:Y:S05]  /*6a20*/  BRA `(.L_x_4126) ;  /* 0x0000000c00107947 */ /* 0x000fea0003800000 */
.L_x_4131:
        /* <DEDUP_REMOVED lines=9> */
.L_x_4121:
        /* <DEDUP_REMOVED lines=14> */
.L_x_4135:
        /* <DEDUP_REMOVED lines=9> */
.L_x_4134:
        /* <DEDUP_REMOVED lines=28> */
.L_x_4137:
        /* <DEDUP_REMOVED lines=15> */
.L_x_4136:
[----:B------:R-:W2:Y:S02]  /*6ee0*/  LDG.E.U16 R0, desc[UR36][R4.64] ;  /* 0x0000002404007981 */ /* 0x000ea4000c1e1500 */
[----:B--2---:R-:W-:-:S05]  /*6ef0*/  IMAD.U32 R0, R0, 0x10000, RZ ;  /* 0x0001000000007824 */ /* 0x004fca00078e00ff */
[----:B------:R-:W-:-:S04]  /*6f00*/  F2FP.F16.F32.PACK_AB R0, RZ, R0 ;  /* 0x00000000ff00723e */ /* 0x000fc800000000ff */
[----:B------:R-:W-:Y:S01]  /*6f10*/  PRMT R22, R0, 0x7610, R22 ;  /* 0x0000761000167816 */ /* 0x000fe20000000016 */
[----:B------:R-:W-:Y:S06]  /*6f20*/  BRA `(.L_x_4126) ;  /* 0x0000000400d07947 */ /* 0x000fec0003800000 */
.L_x_4133:
        /* <DEDUP_REMOVED lines=13> */
.L_x_4140:
        /* <DEDUP_REMOVED lines=21> */
.L_x_4144:
[----:B------:R-:W-:Y:S05]  /*7150*/  BSYNC B1 ;  /* 0x0000000000017941 */ /* 0x000fea0003800000 */
.L_x_4143:
[----:B------:R-:W-:Y:S01]  /*7160*/  LEA R5, R0, 0x3b800000, 0x17 ;  /* 0x3b80000000057811 */ /* 0x000fe200078eb8ff */
[----:B------:R-:W-:-:S05]  /*7170*/  IMAD.SHL.U32 R0, R3, 0x100000, RZ ;  /* 0x0010000003007824 */ /* 0x000fca00078e00ff */
[----:B------:R-:W-:-:S07]  /*7180*/  LOP3.LUT R0, R5, R0, R6, 0xfe, !PT ;  /* 0x0000000005007212 */ /* 0x000fce00078efe06 */
.L_x_4142:
[----:B------:R-:W-:Y:S05]  /*7190*/  BSYNC B0 ;  /* 0x0000000000007941 */ /* 0x000fea0003800000 */
.L_x_4141:
[----:B------:R-:W-:-:S04]  /*71a0*/  F2FP.F16.F32.PACK_AB R0, RZ, R0 ;  /* 0x00000000ff00723e */ /* 0x000fc800000000ff */
[----:B------:R-:W-:Y:S01]  /*71b0*/  PRMT R22, R0, 0x7610, R22 ;  /* 0x0000761000167816 */ /* 0x000fe20000000016 */
[----:B------:R-:W-:Y:S06]  /*71c0*/  BRA `(.L_x_4126) ;  /* 0x0000000400287947 */ /* 0x000fec0003800000 */
.L_x_4139:
        /* <DEDUP_REMOVED lines=21> */
.L_x_4148:
[----:B------:R-:W-:Y:S05]  /*7320*/  BSYNC B1 ;  /* 0x0000000000017941 */ /* 0x000fea0003800000 */
.L_x_4147:
[----:B------:R-:W-:Y:S01]  /*7330*/  LEA R5, R0, 0x37800000, 0x17 ;  /* 0x3780000000057811 */ /* 0x000fe200078eb8ff */
[----:B------:R-:W-:-:S05]  /*7340*/  IMAD.SHL.U32 R0, R3, 0x200000, RZ ;  /* 0x0020000003007824 */ /* 0x000fca00078e00ff */
[----:B------:R-:W-:-:S07]  /*7350*/  LOP3.LUT R0, R5, R0, R6, 0xfe, !PT ;  /* 0x0000000005007212 */ /* 0x000fce00078efe06 */
.L_x_4146:
[----:B------:R-:W-:Y:S05]  /*7360*/  BSYNC B0 ;  /* 0x0000000000007941 */ /* 0x000fea0003800000 */
.L_x_4145:
[----:B------:R-:W-:-:S04]  /*7370*/  F2FP.F16.F32.PACK_AB R0, RZ, R0 ;  /* 0x00000000ff00723e */ /* 0x000fc800000000ff */
[----:B------:R-:W-:Y:S01]  /*7380*/  PRMT R22, R0, 0x7610, R22 ;  /* 0x0000761000167816 */ /* 0x000fe20000000016 */
[----:B------:R-:W-:Y:S06]  /*7390*/  BRA `(.L_x_4126) ;  /* 0x0000000000b47947 */ /* 0x000fec0003800000 */
.L_x_4138:
        /* <DEDUP_REMOVED lines=14> */
.L_x_4152:
[----:B------:R-:W-:Y:S05]  /*7480*/  BSYNC B0 ;  /* 0x0000000000007941 */ /* 0x000fea0003800000 */
.L_x_4151:
[----:B------:R-:W-:-:S04]  /*7490*/  F2FP.F16.F32.PACK_AB R0, RZ, R0 ;  /* 0x00000000ff00723e */ /* 0x000fc800000000ff */
[----:B------:R-:W-:Y:S01]  /*74a0*/  PRMT R22, R0, 0x7610, R22 ;  /* 0x0000761000167816 */ /* 0x000fe20000000016 */
[----:B------:R-:W-:Y:S06]  /*74b0*/  BRA `(.L_x_4126) ;  /* 0x00000000006c7947 */ /* 0x000fec0003800000 */
.L_x_4125:
        /* <DEDUP_REMOVED lines=16> */
.L_x_4153:
[----:B------:R-:W-:Y:S01]  /*75c0*/  PRMT R22, RZ, 0x7610, R22 ;  /* 0x00007610ff167816 */ /* 0x000fe20000000016 */
[----:B------:R-:W-:Y:S06]  /*75d0*/  BRA `(.L_x_4126) ;  /* 0x0000000000247947 */ /* 0x000fec0003800000 */
.L_x_4150:
[----:B------:R-:W2:Y:S02]  /*75e0*/  LDG.E.64 R4, desc[UR36][R4.64] ;  /* 0x0000002404047981 */ /* 0x000ea4000c1e1b00 */
[----:B--2---:R-:W0:Y:S02]  /*75f0*/  I2F.U64 R0, R4 ;  /* 0x0000000400007312 */ /* 0x004e240000301000 */
[----:B0-----:R-:W-:-:S04]  /*7600*/  F2FP.F16.F32.PACK_AB R0, RZ, R0 ;  /* 0x00000000ff00723e */ /* 0x001fc800000000ff */
[----:B------:R-:W-:Y:S01]  /*7610*/  PRMT R22, R0, 0x7610, R22 ;  /* 0x0000761000167816 */ /* 0x000fe20000000016 */
[----:B------:R-:W-:Y:S06]  /*7620*/  BRA `(.L_x_4126) ;  /* 0x0000000000107947 */ /* 0x000fec0003800000 */
.L_x_4149:
[----:B------:R-:W2:Y:S02]  /*7630*/  LDG.E R4, desc[UR36][R4.64] ;  /* 0x0000002404047981 */ /* 0x000ea4000c1e1900 */
[----:B--2---:R-:W-:-:S04]  /*7640*/  I2FP.F32.U32 R0, R4 ;  /* 0x0000000400007245 */ /* 0x004fc80000201000 */
[----:B------:R-:W-:-:S04]  /*7650*/  F2FP.F16.F32.PACK_AB R0, RZ, R0 ;  /* 0x00000000ff00723e */ /* 0x000fc800000000ff */
[----:B------:R-:W-:-:S07]  /*7660*/  PRMT R22, R0, 0x7610, R22 ;  /* 0x0000761000167816 */ /* 0x000fce0000000016 */
.L_x_4126:
        /* <DEDUP_REMOVED lines=21> */
.L_x_4157:
[----:B------:R-:W2:Y:S02]  /*77c0*/  LDG.E.U8 R4, desc[UR36][R4.64] ;  /* 0x0000002404047981 */ /* 0x000ea4000c1e1100 */
[----:B--2---:R-:W-:-:S04]  /*77d0*/  I2FP.F32.U32 R0, R4 ;  /* 0x0000000400007245 */ /* 0x004fc80000201000 */
[----:B------:R-:W-:Y:S01]  /*77e0*/  F2FP.F16.F32.PACK_AB R0, RZ, R0 ;  /* 0x00000000ff00723e */ /* 0x000fe200000000ff */
[----:B------:R-:W-:Y:S06]  /*77f0*/  BRA `(.L_x_4120) ;  /* 0x0000000c00847947 */ /* 0x000fec0003800000 */
.L_x_4156:
        /* <DEDUP_REMOVED lines=10> */
.L_x_4160:
[----:B------:R-:W2:Y:S02]  /*78a0*/  LDG.E R4, desc[UR36][R4.64] ;  /* 0x0000002404047981 */ /* 0x000ea4000c1e1900 */
[----:B--2---:R-:W-:-:S04]  /*78b0*/  I2FP.F32.S32 R0, R4 ;  /* 0x0000000400007245 */ /* 0x004fc80000201400 */
[----:B------:R-:W-:Y:S01]  /*78c0*/  F2FP.F16.F32.PACK_AB R0, RZ, R0 ;  /* 0x00000000ff00723e */ /* 0x000fe200000000ff */
[----:B------:R-:W-:Y:S06]  /*78d0*/  BRA `(.L_x_4120) ;  /* 0x0000000c004c7947 */ /* 0x000fec0003800000 */
.L_x_4159:
[----:B------:R-:W2:Y:S02]  /*78e0*/  LDG.E.U16 R4, desc[UR36][R4.64] ;  /* 0x0000002404047981 */ /* 0x000ea4000c1e1500 */
[----:B--2---:R-:W0:Y:S02]  /*78f0*/  I2F.S16 R0, R4 ;  /* 0x0000000400007306 */ /* 0x004e240000101400 */
[----:B0-----:R-:W-:Y:S01]  /*7900*/  F2FP.F16.F32.PACK_AB R0, RZ, R0 ;  /* 0x00000000ff00723e */ /* 0x001fe200000000ff */
[----:B------:R-:W-:Y:S06]  /*7910*/  BRA `(.L_x_4120) ;  /* 0x0000000c003c7947 */ /* 0x000fec0003800000 */
.L_x_4155:
        /* <DEDUP_REMOVED lines=9> */
.L_x_4162:
[----:B------:R2:W5:Y:S01]  /*79b0*/  LDG.E.U16 R0, desc[UR36][R4.64] ;  /* 0x0000002404007981 */ /* 0x000562000c1e1500 */
[----:B------:R-:W-:Y:S05]  /*79c0*/  BRA `(.L_x_4120) ;  /* 0x0000000c00107947 */ /* 0x000fea0003800000 */
.L_x_4161:
        /* <DEDUP_REMOVED lines=9> */
.L_x_4164:
[----:B------:R3:W5:Y:S01]  /*7a60*/  LDG.E.U16 R0, desc[UR36][R4.64] ;  /* 0x0000002404007981 */ /* 0x000762000c1e1500 */
[----:B------:R-:W-:Y:S05]  /*7a70*/  BRA `(.L_x_4120) ;  /* 0x0000000800e47947 */ /* 0x000fea0003800000 */
.L_x_4163:
        /* <DEDUP_REMOVED lines=8> */
.L_x_4154:
        /* <DEDUP_REMOVED lines=13> */
.L_x_4167:
        /* <DEDUP_REMOVED lines=8> */
.L_x_4166:
        /* <DEDUP_REMOVED lines=28> */
.L_x_4169:
        /* <DEDUP_REMOVED lines=12> */
[----:B------:R-:W-:Y:S01]  /*7ed0*/  F2FP.F16.F32.PACK_AB R0, RZ, R0 ;  /* 0x00000000ff00723e */ /* 0x000fe200000000ff */
[----:B------:R-:W-:Y:S06]  /*7ee0*/  BRA `(.L_x_4120) ;  /* 0x0000000400c87947 */ /* 0x000fec0003800000 */
.L_x_4168:
[----:B------:R-:W2:Y:S02]  /*7ef0*/  LDG.E.U16 R0, desc[UR36][R4.64] ;  /* 0x0000002404007981 */ /* 0x000ea4000c1e1500 */
[----:B--2---:R-:W-:-:S05]  /*7f00*/  IMAD.U32 R0, R0, 0x10000, RZ ;  /* 0x0001000000007824 */ /* 0x004fca00078e00ff */
[----:B------:R-:W-:Y:S01]  /*7f10*/  F2FP.F16.F32.PACK_AB R0, RZ, R0 ;  /* 0x00000000ff00723e */ /* 0x000fe200000000ff */
[----:B------:R-:W-:Y:S06]  /*7f20*/  BRA `(.L_x_4120) ;  /* 0x0000000400b87947 */ /* 0x000fec0003800000 */
.L_x_4165:
        /* <DEDUP_REMOVED lines=12> */
.L_x_4172:
        /* <DEDUP_REMOVED lines=21> */
.L_x_4176:
[----:B------:R-:W-:Y:S05]  /*8140*/  BSYNC B1 ;  /* 0x0000000000017941 */ /* 0x000fea0003800000 */
.L_x_4175:
[----:B------:R-:W-:Y:S01]  /*8150*/  LEA R5, R0, 0x3b800000, 0x17 ;  /* 0x3b80000000057811 */ /* 0x000fe200078eb8ff */
[----:B------:R-:W-:-:S05]  /*8160*/  IMAD.SHL.U32 R0, R3, 0x100000, RZ ;  /* 0x0010000003007824 */ /* 0x000fca00078e00ff */
[----:B------:R-:W-:-:S07]  /*8170*/  LOP3.LUT R0, R5, R0, R6, 0xfe, !PT ;  /* 0x0000000005007212 */ /* 0x000fce00078efe06 */
.L_x_4174:
[----:B------:R-:W-:Y:S05]  /*8180*/  BSYNC B0 ;  /* 0x0000000000007941 */ /* 0x000fea0003800000 */
.L_x_4173:
[----:B------:R-:W-:Y:S01]  /*8190*/  F2FP.F16.F32.PACK_AB R0, RZ, R0 ;  /* 0x00000000ff00723e */ /* 0x000fe200000000ff */
[----:B------:R-:W-:Y:S06]  /*81a0*/  BRA `(.L_x_4120) ;  /* 0x0000000400187947 */ /* 0x000fec0003800000 */
.L_x_4171:
        /* <DEDUP_REMOVED lines=21> */
.L_x_4180:
[----:B------:R-:W-:Y:S05]  /*8300*/  BSYNC B1 ;  /* 0x0000000000017941 */ /* 0x000fea0003800000 */
.L_x_4179:
[----:B------:R-:W-:Y:S01]  /*8310*/  LEA R5, R0, 0x37800000, 0x17 ;  /* 0x3780000000057811 */ /* 0x000fe200078eb8ff */
[----:B------:R-:W-:-:S05]  /*8320*/  IMAD.SHL.U32 R0, R3, 0x200000, RZ ;  /* 0x0020000003007824 */ /* 0x000fca00078e00ff */
[----:B------:R-:W-:-:S07]  /*8330*/  LOP3.LUT R0, R5, R0, R6, 0xfe, !PT ;  /* 0x0000000005007212 */ /* 0x000fce00078efe06 */
.L_x_4178:
[----:B------:R-:W-:Y:S05]  /*8340*/  BSYNC B0 ;  /* 0x0000000000007941 */ /* 0x000fea0003800000 */
.L_x_4177:
[----:B------:R-:W-:Y:S01]  /*8350*/  F2FP.F16.F32.PACK_AB R0, RZ, R0 ;  /* 0x00000000ff00723e */ /* 0x000fe200000000ff */
[----:B------:R-:W-:Y:S06]  /*8360*/  BRA `(.L_x_4120) ;  /* 0x0000000000a87947 */ /* 0x000fec0003800000 */
.L_x_4170:
        /* <DEDUP_REMOVED lines=14> */
.L_x_4184:
[----:B------:R-:W-:Y:S05]  /*8450*/  BSYNC B0 ;  /* 0x0000000000007941 */ /* 0x000fea0003800000 */
.L_x_4183:
[----:B------:R-:W-:Y:S01]  /*8460*/  F2FP.F16.F32.PACK_AB R0, RZ, R0 ;  /* 0x00000000ff00723e */ /* 0x000fe200000000ff */
[----:B------:R-:W-:Y:S06]  /*8470*/  BRA `(.L_x_4120) ;  /* 0x0000000000647947 */ /* 0x000fec0003800000 */
.L_x_4158:
        /* <DEDUP_REMOVED lines=16> */
.L_x_4185:
[----:B------:R-:W-:Y:S01]  /*8580*/  PRMT R0, RZ, 0x7610, R0 ;  /* 0x00007610ff007816 */ /* 0x000fe20000000000 */
[----:B------:R-:W-:Y:S06]  /*8590*/  BRA `(.L_x_4120) ;  /* 0x00000000001c7947 */ /* 0x000fec0003800000 */
.L_x_4182:
[----:B------:R-:W2:Y:S02]  /*85a0*/  LDG.E.64 R4, desc[UR36][R4.64] ;  /* 0x0000002404047981 */ /* 0x000ea4000c1e1b00 */
[----:B--2---:R-:W0:Y:S02]  /*85b0*/  I2F.U64 R0, R4 ;  /* 0x0000000400007312 */ /* 0x004e240000301000 */
[----:B0-----:R-:W-:Y:S01]  /*85c0*/  F2FP.F16.F32.PACK_AB R0, RZ, R0 ;  /* 0x00000000ff00723e */ /* 0x001fe200000000ff */
[----:B------:R-:W-:Y:S06]  /*85d0*/  BRA `(.L_x_4120) ;  /* 0x00000000000c7947 */ /* 0x000fec0003800000 */
.L_x_4181:
[----:B------:R-:W2:Y:S02]  /*85e0*/  LDG.E R4, desc[UR36][R4.64] ;  /* 0x0000002404047981 */ /* 0x000ea4000c1e1900 */
[----:B--2---:R-:W-:-:S04]  /*85f0*/  I2FP.F32.U32 R0, R4 ;  /* 0x0000000400007245 */ /* 0x004fc80000201000 */
[----:B------:R-:W-:-:S07]  /*8600*/  F2FP.F16.F32.PACK_AB R0, RZ, R0 ;  /* 0x00000000ff00723e */ /* 0x000fce00000000ff */
.L_x_4120:
[----:B------:R-:W-:Y:S05]  /*8610*/  BSYNC B6 ;  /* 0x0000000000067941 */ /* 0x000fea0003800000 */
.L_x_4119:
[----:B------:R-:W4:Y:S01]  /*8620*/  S2R R25, SR_TID.X ;  /* 0x0000000000197919 */ /* 0x000f220000002100 */
[----:B------:R-:W0:Y:S01]  /*8630*/  LDC.U8 R27, c[0x0][0x240] ;  /* 0x00009000ff1b7b82 */ /* 0x000e220000000000 */
[----:B------:R-:W-:Y:S01]  /*8640*/  BSSY B6, `(.L_x_4186) ;  /* 0x0000129000067945 */ /* 0x000fe20003800000 */
[C---:B----4-:R-:W-:Y:S01]  /*8650*/  VIADD R3, R25.reuse, 0x100 ;  /* 0x0000010019037836 */ /* 0x050fe20000000000 */
[CC--:B------:R-:W-:Y:S01]  /*8660*/  ISETP.GE.AND P3, PT, R25.reuse, R28.reuse, PT ;  /* 0x0000001c1900720c */ /* 0x0c0fe20003f66270 */
[C---:B0123--:R-:W-:Y:S02]  /*8670*/  VIADD R5, R25.reuse, 0x180 ;  /* 0x0000018019057836 */ /* 0x04ffe40000000000 */
[----:B------:R-:W-:Y:S01]  /*8680*/  VIADD R26, R25, 0x80 ;  /* 0x00000080191a7836 */ /* 0x000fe20000000000 */
[-C--:B------:R-:W-:Y:S02]  /*8690*/  ISETP.GE.AND P1, PT, R3, R28.reuse, PT ;  /* 0x0000001c0300720c */ /* 0x080fe40003f26270 */
[----:B------:R-:W-:-:S02]  /*86a0*/  ISETP.GE.AND P2, PT, R5, R28, PT ;  /* 0x0000001c0500720c */ /* 0x000fc40003f46270 */
[----:B------:R-:W-:-:S05]  /*86b0*/  ISETP.GE.AND P0, PT, R26, R28, PT ;  /* 0x0000001c1a00720c */ /* 0x000fca0003f06270 */
[----:B-----5:R-:W-:Y:S02]  /*86c0*/  @!P3 HADD2.F32 R3, -RZ, R17.H0_H0 ;  /* 0x20000011ff03b230 */ /* 0x020fe40000004100 */
[----:B------:R-:W-:Y:S02]  /*86d0*/  @!P3 HADD2.F32 R4, -RZ, R18.H0_H0 ;  /* 0x20000012ff04b230 */ /* 0x000fe40000004100 */
[----:B------:R-:W-:Y:S02]  /*86e0*/  @!P1 HADD2.F32 R23, -RZ, R23.H0_H0 ;  /* 0x20000017ff179230 */ /* 0x000fe40000004100 */
[----:B------:R-:W-:Y:S02]  /*86f0*/  @!P1 HADD2.F32 R24, -RZ, R24.H0_H0 ;  /* 0x20000018ff189230 */ /* 0x000fe40000004100 */
[----:B------:R-:W-:Y:S01]  /*8700*/  @!P3 FMUL.FTZ R3, R3, R4 ;  /* 0x000000040303b220 */ /* 0x000fe20000410000 */
[----:B------:R-:W-:Y:S02]  /*8710*/  @!P2 HADD2.F32 R22, -RZ, R22.H0_H0 ;  /* 0x20000016ff16a230 */ /* 0x000fe40000004100 */
[----:B------:R-:W-:-:S02]  /*8720*/  @!P2 HADD2.F32 R7, -RZ, R0.H0_H0 ;  /* 0x20000000ff07a230 */ /* 0x000fc40000004100 */
[----:B------:R-:W-:Y:S01]  /*8730*/  @!P1 FMUL.FTZ R23, R23, R24 ;  /* 0x0000001817179220 */ /* 0x000fe20000410000 */
[----:B------:R-:W-:Y:S01]  /*8740*/  @!P0 HADD2.F32 R5, -RZ, R16.H0_H0 ;  /* 0x20000010ff058230 */ /* 0x000fe20000004100 */
[----:B------:R-:W-:Y:S01]  /*8750*/  @!P3 F2FP.F16.F32.PACK_AB R0, RZ, R3 ;  /* 0x00000003ff00b23e */ /* 0x000fe200000000ff */
[----:B------:R-:W-:Y:S02]  /*8760*/  @!P0 HADD2.F32 R6, -RZ, R19.H0_H0 ;  /* 0x20000013ff068230 */ /* 0x000fe40000004100 */
[----:B------:R-:W-:Y:S01]  /*8770*/  @!P2 FMUL.FTZ R7, R22, R7 ;  /* 0x000000071607a220 */ /* 0x000fe20000410000 */
[----:B------:R-:W-:Y:S02]  /*8780*/  @!P1 F2FP.F16.F32.PACK_AB R17, RZ, R23 ;  /* 0x00000017ff11923e */ /* 0x000fe400000000ff */
[----:B------:R-:W-:Y:S02]  /*8790*/  @!P0 FMUL.FTZ R5, R5, R6 ;  /* 0x0000000605058220 */ /* 0x000fe40000410000 */
[----:B------:R-:W-:-:S03]  /*87a0*/  @!P2 F2FP.F16.F32.PACK_AB R16, RZ, R7 ;  /* 0x00000007ff10a23e */ /* 0x000fc600000000ff */
[----:B------:R-:W-:Y:S01]  /*87b0*/  @!P0 F2FP.F16.F32.PACK_AB R18, RZ, R5 ;  /* 0x00000005ff12823e */ /* 0x000fe200000000ff */
[----:B------:R-:W-:Y:S06]  /*87c0*/  @P3 BRA `(.L_x_4187) ;  /* 0x0000001000403947 */ /* 0x000fec0003800000 */
        /* <DEDUP_REMOVED lines=22> */
.L_x_4191:
[----:B------:R-:W-:Y:S02]  /*8930*/  HADD2.F32 R5, -RZ, R0.H0_H0 ;  /* 0x20000000ff057230 */ /* 0x000fe40000004100 */
[----:B------:R-:W-:-:S04]  /*8940*/  IMAD.MOV.U32 R25, RZ, RZ, R26 ;  /* 0x000000ffff197224 */ /* 0x000fc800078e001a */
[----:B------:R-:W0:Y:S02]  /*8950*/  F2I.S64.TRUNC R4, R5 ;  /* 0x0000000500047311 */ /* 0x000e24000020d900 */
[----:B0-----:R0:W-:Y:S01]  /*8960*/  STG.E.U8 desc[UR36][R8.64], R4 ;  /* 0x0000000408007986 */ /* 0x0011e2000c101124 */
[----:B------:R-:W-:Y:S05]  /*8970*/  BRA `(.L_x_4187) ;  /* 0x0000000c00d47947 */ /* 0x000fea0003800000 */
.L_x_4190:
        /* <DEDUP_REMOVED lines=11> */
.L_x_4194:
[----:B------:R-:W-:Y:S02]  /*8a30*/  HADD2.F32 R0, -RZ, R0.H0_H0 ;  /* 0x20000000ff007230 */ /* 0x000fe40000004100 */
[----:B------:R-:W-:Y:S02]  /*8a40*/  IMAD.MOV.U32 R25, RZ, RZ, R26 ;  /* 0x000000ffff197224 */ /* 0x000fe400078e001a */
[----:B------:R-:W0:Y:S02]  /*8a50*/  F2I.FTZ.TRUNC.NTZ R3, R0 ;  /* 0x0000000000037305 */ /* 0x000e24000021f100 */
[----:B0-----:R0:W-:Y:S01]  /*8a60*/  STG.E desc[UR36][R8.64], R3 ;  /* 0x0000000308007986 */ /* 0x0011e2000c101924 */
[----:B------:R-:W-:Y:S05]  /*8a70*/  BRA `(.L_x_4187) ;  /* 0x0000000c00947947 */ /* 0x000fea0003800000 */
.L_x_4193:
[----:B------:R-:W-:Y:S02]  /*8a80*/  HADD2.F32 R0, -RZ, R0.H0_H0 ;  /* 0x20000000ff007230 */ /* 0x000fe40000004100 */
[----:B------:R-:W-:Y:S02]  /*8a90*/  IMAD.MOV.U32 R25, RZ, RZ, R26 ;  /* 0x000000ffff197224 */ /* 0x000fe400078e001a */
[----:B------:R-:W0:Y:S02]  /*8aa0*/  F2I.FTZ.TRUNC.NTZ R3, R0 ;  /* 0x0000000000037305 */ /* 0x000e24000021f100 */
[----:B0-----:R0:W-:Y:S01]  /*8ab0*/  STG.E.U16 desc[UR36][R8.64], R3 ;  /* 0x0000000308007986 */ /* 0x0011e2000c101524 */
[----:B------:R-:W-:Y:S05]  /*8ac0*/  BRA `(.L_x_4187) ;  /* 0x0000000c00807947 */ /* 0x000fea0003800000 */
.L_x_4189:
        /* <DEDUP_REMOVED lines=10> */
.L_x_4196:
[----:B------:R0:W-:Y:S01]  /*8b70*/  STG.E.U16 desc[UR36][R8.64], R0 ;  /* 0x0000000008007986 */ /* 0x0001e2000c101524 */
[----:B------:R-:W-:Y:S01]  /*8b80*/  IMAD.MOV.U32 R25, RZ, RZ, R26 ;  /* 0x000000ffff197224 */ /* 0x000fe200078e001a */
[----:B------:R-:W-:Y:S06]  /*8b90*/  BRA `(.L_x_4187) ;  /* 0x0000000c004c7947 */ /* 0x000fec0003800000 */
.L_x_4195:
        /* <DEDUP_REMOVED lines=11> */
.L_x_4198:
[----:B------:R-:W-:Y:S02]  /*8c50*/  HADD2.F32 R0, -RZ, R0.H0_H0 ;  /* 0x20000000ff007230 */ /* 0x000fe40000004100 */
[----:B------:R-:W-:-:S03]  /*8c60*/  IMAD.MOV.U32 R25, RZ, RZ, R26 ;  /* 0x000000ffff197224 */ /* 0x000fc600078e001a */
[----:B------:R-:W-:-:S04]  /*8c70*/  F2FP.F16.F32.PACK_AB R0, RZ, R0 ;  /* 0x00000000ff00723e */ /* 0x000fc800000000ff */
[----:B------:R-:W-:-:S05]  /*8c80*/  PRMT R0, R0, 0x5410, RZ ;  /* 0x0000541000007816 */ /* 0x000fca00000000ff */
[----:B------:R3:W-:Y:S01]  /*8c90*/  STG.E desc[UR36][R8.64], R0 ;  /* 0x0000000008007986 */ /* 0x0007e2000c101924 */
[----:B------:R-:W-:Y:S05]  /*8ca0*/  BRA `(.L_x_4187) ;  /* 0x0000000c00087947 */ /* 0x000fea0003800000 */
.L_x_4197:
[----:B------:R-:W-:Y:S02]  /*8cb0*/  HADD2.F32 R4, -RZ, R0.H0_H0 ;  /* 0x20000000ff047230 */ /* 0x000fe40000004100 */
[----:B------:R-:W-:-:S03]  /*8cc0*/  IMAD.MOV.U32 R25, RZ, RZ, R26 ;  /* 0x000000ffff197224 */ /* 0x000fc600078e001a */
[----:B------:R-:W-:-:S06]  /*8cd0*/  FMUL.FTZ R4, R4, 1 ;  /* 0x3f80000004047820 */ /* 0x000fcc0000410000 */
[----:B------:R-:W0:Y:S02]  /*8ce0*/  F2F.F64.F32 R4, R4 ;  /* 0x0000000400047310 */ /* 0x000e240000201800 */
[----:B0-----:R4:W-:Y:S01]  /*8cf0*/  STG.E.64 desc[UR36][R8.64], R4 ;  /* 0x0000000408007986 */ /* 0x0019e2000c101b24 */
[----:B------:R-:W-:Y:S05]  /*8d00*/  BRA `(.L_x_4187) ;  /* 0x0000000800f07947 */ /* 0x000fea0003800000 */
.L_x_4188:
        /* <DEDUP_REMOVED lines=14> */
.L_x_4201:
[----:B------:R-:W-:Y:S01]  /*8df0*/  HADD2.F32 R0, -RZ, R0.H0_H0 ;  /* 0x20000000ff007230 */ /* 0x000fe20000004100 */
[----:B------:R-:W-:Y:S01]  /*8e00*/  CS2R R6, SRZ ;  /* 0x0000000000067805 */ /* 0x000fe2000001ff00 */
[----:B------:R-:W-:-:S03]  /*8e10*/  IMAD.MOV.U32 R25, RZ, RZ, R26 ;  /* 0x000000ffff197224 */ /* 0x000fc600078e001a */
[----:B------:R-:W-:-:S04]  /*8e20*/  FMUL.FTZ R0, R0, 1 ;  /* 0x3f80000000007820 */ /* 0x000fc80000410000 */
[----:B------:R-:W0:Y:S02]  /*8e30*/  F2F.F64.F32 R4, R0 ;  /* 0x0000000000047310 */ /* 0x000e240000201800 */
[----:B0-----:R0:W-:Y:S01]  /*8e40*/  STG.E.128 desc[UR36][R8.64], R4 ;  /* 0x0000000408007986 */ /* 0x0011e2000c101d24 */
[----:B------:R-:W-:Y:S05]  /*8e50*/  BRA `(.L_x_4187) ;  /* 0x00000008009c7947 */ /* 0x000fea0003800000 */
.L_x_4200:
        /* <DEDUP_REMOVED lines=21> */
.L_x_4205:
[----:B------:R-:W-:Y:S05]  /*8fb0*/  BSYNC B0 ;  /* 0x0000000000007941 */ /* 0x000fea0003800000 */
.L_x_4204:
[----:B------:R-:W-:Y:S01]  /*8fc0*/  LOP3.LUT R5, R0, R5, RZ, 0xfc, !PT ;  /* 0x0000000500057212 */ /* 0x000fe200078efcff */
[----:B------:R-:W-:-:S04]  /*8fd0*/  IMAD.MOV.U32 R25, RZ, RZ, R26 ;  /* 0x000000ffff197224 */ /* 0x000fc800078e001a */
[----:B------:R0:W-:Y:S01]  /*8fe0*/  STG.E.U8 desc[UR36][R8.64], R5 ;  /* 0x0000000508007986 */ /* 0x0001e2000c101124 */
[----:B------:R-:W-:Y:S05]  /*8ff0*/  BRA `(.L_x_4187) ;  /* 0x0000000800347947 */ /* 0x000fea0003800000 */
.L_x_4203:
        /* <DEDUP_REMOVED lines=13> */
.L_x_4207:
[----:B------:R-:W-:Y:S01]  /*90d0*/  IMAD.MOV.U32 R0, RZ, RZ, 0x7f ;  /* 0x0000007fff007424 */ /* 0x000fe200078e00ff */
[----:B------:R-:W-:-:S04]  /*90e0*/  ISETP.GT.U32.AND P0, PT, R3, 0x7f800000, PT ;  /* 0x7f8000000300780c */ /* 0x000fc80003f04070 */
[----:B------:R-:W-:-:S09]  /*90f0*/  SEL R0, R0, 0x7c, P0 ;  /* 0x0000007c00007807 */ /* 0x000fd20000000000 */
.L_x_4208:
[----:B------:R-:W-:Y:S05]  /*9100*/  BSYNC B0 ;  /* 0x0000000000007941 */ /* 0x000fea0003800000 */
.L_x_4206:
[----:B------:R-:W-:Y:S01]  /*9110*/  LOP3.LUT R3, R5, 0x80000000, RZ, 0xc0, !PT ;  /* 0x8000000005037812 */ /* 0x000fe200078ec0ff */
[----:B------:R-:W-:-:S03]  /*9120*/  IMAD.MOV.U32 R25, RZ, RZ, R26 ;  /* 0x000000ffff197224 */ /* 0x000fc600078e001a */
[----:B------:R-:W-:-:S04]  /*9130*/  SHF.R.U32.HI R3, RZ, 0x18, R3 ;  /* 0x00000018ff037819 */ /* 0x000fc80000011603 */
[----:B------:R-:W-:-:S05]  /*9140*/  LOP3.LUT R3, R0, R3, RZ, 0xfc, !PT ;  /* 0x0000000300037212 */ /* 0x000fca00078efcff */
[----:B------:R0:W-:Y:S01]  /*9150*/  STG.E.U8 desc[UR36][R8.64], R3 ;  /* 0x0000000308007986 */ /* 0x0001e2000c101124 */
[----:B------:R-:W-:Y:S05]  /*9160*/  BRA `(.L_x_4187) ;  /* 0x0000000400d87947 */ /* 0x000fea0003800000 */
.L_x_4202:
[----:B------:R-:W-:Y:S02]  /*9170*/  HADD2.F32 R0, -RZ, R0.H0_H0 ;  /* 0x20000000ff007230 */ /* 0x000fe40000004100 */
[----:B------:R-:W-:-:S03]  /*9180*/  IMAD.MOV.U32 R25, RZ, RZ, R26 ;  /* 0x000000ffff197224 */ /* 0x000fc600078e001a */
[----:B------:R-:W-:-:S05]  /*9190*/  F2FP.BF16.F32.PACK_AB R0, RZ, R0 ;  /* 0x00000000ff00723e */ /* 0x000fca00000010ff */
[----:B------:R0:W-:Y:S01]  /*91a0*/  STG.E.U16 desc[UR36][R8.64], R0 ;  /* 0x0000000008007986 */ /* 0x0001e2000c101524 */
[----:B------:R-:W-:Y:S05]  /*91b0*/  BRA `(.L_x_4187) ;  /* 0x0000000400c47947 */ /* 0x000fea0003800000 */
.L_x_4199:
        /* <DEDUP_REMOVED lines=13> */
.L_x_4211:
        /* <DEDUP_REMOVED lines=17> */
.L_x_4214:
[----:B------:R-:W-:-:S04]  /*93a0*/  LOP3.LUT R3, R5, 0x80000000, RZ, 0xc0, !PT ;  /* 0x8000000005037812 */ /* 0x000fc800078ec0ff */
[----:B------:R-:W-:-:S04]  /*93b0*/  SHF.R.U32.HI R3, RZ, 0x18, R3 ;  /* 0x00000018ff037819 */ /* 0x000fc80000011603 */
[----:B------:R-:W-:-:S04]  /*93c0*/  LOP3.LUT R0, R0, R3, RZ, 0xfc, !PT ;  /* 0x0000000300007212 */ /* 0x000fc800078efcff */
[----:B------:R-:W-:-:S07]  /*93d0*/  PRMT R4, R0, 0x7610, R4 ;  /* 0x0000761000047816 */ /* 0x000fce0000000004 */
.L_x_4213:
[----:B------:R-:W-:Y:S05]  /*93e0*/  BSYNC B0 ;  /* 0x0000000000007941 */ /* 0x000fea0003800000 */
.L_x_4212:
[----:B------:R0:W-:Y:S01]  /*93f0*/  STG.E.U8 desc[UR36][R8.64], R4 ;  /* 0x0000000408007986 */ /* 0x0001e2000c101124 */
[----:B------:R-:W-:Y:S01]  /*9400*/  IMAD.MOV.U32 R25, RZ, RZ, R26 ;  /* 0x000000ffff197224 */ /* 0x000fe200078e001a */
[----:B------:R-:W-:Y:S06]  /*9410*/  BRA `(.L_x_4187) ;  /* 0x00000004002c7947 */ /* 0x000fec0003800000 */
.L_x_4210:
        /* <DEDUP_REMOVED lines=17> */
.L_x_4217:
[----:B------:R-:W-:-:S04]  /*9530*/  LOP3.LUT R3, R5, 0x80000000, RZ, 0xc0, !PT ;  /* 0x8000000005037812 */ /* 0x000fc800078ec0ff */
[----:B------:R-:W-:-:S04]  /*9540*/  SHF.R.U32.HI R3, RZ, 0x18, R3 ;  /* 0x00000018ff037819 */ /* 0x000fc80000011603 */
[----:B------:R-:W-:-:S04]  /*9550*/  LOP3.LUT R0, R0, R3, RZ, 0xfc, !PT ;  /* 0x0000000300007212 */ /* 0x000fc800078efcff */
[----:B------:R-:W-:-:S07]  /*9560*/  PRMT R4, R0, 0x7610, R4 ;  /* 0x0000761000047816 */ /* 0x000fce0000000004 */
.L_x_4216:
[----:B------:R-:W-:Y:S05]  /*9570*/  BSYNC B0 ;  /* 0x0000000000007941 */ /* 0x000fea0003800000 */
.L_x_4215:
[----:B------:R0:W-:Y:S01]  /*9580*/  STG.E.U8 desc[UR36][R8.64], R4 ;  /* 0x0000000408007986 */ /* 0x0001e2000c101124 */
[----:B------:R-:W-:Y:S01]  /*9590*/  IMAD.MOV.U32 R25, RZ, RZ, R26 ;  /* 0x000000ffff197224 */ /* 0x000fe200078e001a */
[----:B------:R-:W-:Y:S06]  /*95a0*/  BRA `(.L_x_4187) ;  /* 0x0000000000c87947 */ /* 0x000fec0003800000 */
.L_x_4209:
        /* <DEDUP_REMOVED lines=23> */
.L_x_4192:
        /* <DEDUP_REMOVED lines=16> */
.L_x_4220:
[----:B------:R-:W-:Y:S01]  /*9820*/  IMAD.MOV.U32 R25, RZ, RZ, R26 ;  /* 0x000000ffff197224 */ /* 0x000fe200078e001a */
[----:B------:R-:W-:Y:S06]  /*9830*/  BRA `(.L_x_4187) ;  /* 0x0000000000247947 */ /* 0x000fec0003800000 */
.L_x_4219:
[----:B------:R-:W-:Y:S02]  /*9840*/  HADD2.F32 R4, -RZ, R0.H0_H0 ;  /* 0x20000000ff047230 */ /* 0x000fe40000004100 */
[----:B------:R-:W-:-:S04]  /*9850*/  IMAD.MOV.U32 R25, RZ, RZ, R26 ;  /* 0x000000ffff197224 */ /* 0x000fc800078e001a */
[----:B------:R-:W0:Y:S02]  /*9860*/  F2I.U64.TRUNC R4, R4 ;  /* 0x0000000400047311 */ /* 0x000e24000020d800 */
[----:B0-----:R0:W-:Y:S01]  /*9870*/  STG.E.64 desc[UR36][R8.64], R4 ;  /* 0x0000000408007986 */ /* 0x0011e2000c101b24 */
[----:B------:R-:W-:Y:S05]  /*9880*/  BRA `(.L_x_4187) ;  /* 0x0000000000107947 */ /* 0x000fea0003800000 */
.L_x_4218:
[----:B------:R-:W-:Y:S02]  /*9890*/  HADD2.F32 R0, -RZ, R0.H0_H0 ;  /* 0x20000000ff007230 */ /* 0x000fe40000004100 */
[----:B------:R-:W-:Y:S02]  /*98a0*/  IMAD.MOV.U32 R25, RZ, RZ, R26 ;  /* 0x000000ffff197224 */ /* 0x000fe400078e001a */
[----:B------:R-:W0:Y:S02]  /*98b0*/  F2I.FTZ.U32.TRUNC.NTZ R3, R0 ;  /* 0x0000000000037305 */ /* 0x000e24000021f000 */
[----:B0-----:R0:W-:Y:S03]  /*98c0*/  STG.E desc[UR36][R8.64], R3 ;  /* 0x0000000308007986 */ /* 0x0011e6000c101924 */
.L_x_4187:
[----:B------:R-:W-:Y:S05]  /*98d0*/  BSYNC B6 ;  /* 0x0000000000067941 */ /* 0x000fea0003800000 */
.L_x_4186:
        /* <DEDUP_REMOVED lines=25> */
.L_x_4226:
[----:B------:R-:W-:-:S06]  /*9a70*/  HADD2.F32 R5, -RZ, R18.H0_H0 ;  /* 0x20000012ff057230 */ /* 0x000fcc0000004100 */
[----:B------:R-:W0:Y:S02]  /*9a80*/  F2I.S64.TRUNC R4, R5 ;  /* 0x0000000500047311 */ /* 0x000e24000020d900 */
[----:B0-----:R0:W-:Y:S01]  /*9a90*/  STG.E.U8 desc[UR36][R8.64], R4 ;  /* 0x0000000408007986 */ /* 0x0011e2000c101124 */
[----:B------:R-:W-:Y:S05]  /*9aa0*/  BRA `(.L_x_4228) ;  /* 0x0000000c00847947 */ /* 0x000fea0003800000 */
.L_x_4225:
        /* <DEDUP_REMOVED lines=10> */
.L_x_4230:
[----:B------:R-:W-:-:S04]  /*9b50*/  HADD2.F32 R18, -RZ, R18.H0_H0 ;  /* 0x20000012ff127230 */ /* 0x000fc80000004100 */
[----:B------:R-:W0:Y:S02]  /*9b60*/  F2I.FTZ.TRUNC.NTZ R3, R18 ;  /* 0x0000001200037305 */ /* 0x000e24000021f100 */
[----:B0-----:R0:W-:Y:S01]  /*9b70*/  STG.E desc[UR36][R8.64], R3 ;  /* 0x0000000308007986 */ /* 0x0011e2000c101924 */
[----:B------:R-:W-:Y:S05]  /*9b80*/  BRA `(.L_x_4228) ;  /* 0x0000000c004c7947 */ /* 0x000fea0003800000 */
.L_x_4229:
[----:B------:R-:W-:-:S04]  /*9b90*/  HADD2.F32 R18, -RZ, R18.H0_H0 ;  /* 0x20000012ff127230 */ /* 0x000fc80000004100 */
[----:B------:R-:W0:Y:S02]  /*9ba0*/  F2I.FTZ.TRUNC.NTZ R3, R18 ;  /* 0x0000001200037305 */ /* 0x000e24000021f100 */
[----:B0-----:R0:W-:Y:S01]  /*9bb0*/  STG.E.U16 desc[UR36][R8.64], R3 ;  /* 0x0000000308007986 */ /* 0x0011e2000c101524 */
[----:B------:R-:W-:Y:S05]  /*9bc0*/  BRA `(.L_x_4228) ;  /* 0x0000000c003c7947 */ /* 0x000fea0003800000 */
.L_x_4224:
        /* <DEDUP_REMOVED lines=9> */
.L_x_4232:
[----:B------:R0:W-:Y:S01]  /*9c60*/  STG.E.U16 desc[UR36][R8.64], R18 ;  /* 0x0000001208007986 */ /* 0x0001e2000c101524 */
[----:B------:R-:W-:Y:S05]  /*9c70*/  BRA `(.L_x_4228) ;  /* 0x0000000c00107947 */ /* 0x000fea0003800000 */
.L_x_4231:
        /* <DEDUP_REMOVED lines=10> */
.L_x_4234:
[----:B------:R-:W-:-:S05]  /*9d20*/  HADD2.F32 R0, -RZ, R18.H0_H0 ;  /* 0x20000012ff007230 */ /* 0x000fca0000004100 */
[----:B------:R-:W-:-:S04]  /*9d30*/  F2FP.F16.F32.PACK_AB R0, RZ, R0 ;  /* 0x00000000ff00723e */ /* 0x000fc800000000ff */
[----:B------:R-:W-:-:S05]  /*9d40*/  PRMT R0, R0, 0x5410, RZ ;  /* 0x0000541000007816 */ /* 0x000fca00000000ff */
[----:B------:R3:W-:Y:S01]  /*9d50*/  STG.E desc[UR36][R8.64], R0 ;  /* 0x0000000008007986 */ /* 0x0007e2000c101924 */
[----:B------:R-:W-:Y:S05]  /*9d60*/  BRA `(.L_x_4228) ;  /* 0x0000000800d47947 */ /* 0x000fea0003800000 */
.L_x_4233:
[----:B------:R-:W-:-:S05]  /*9d70*/  HADD2.F32 R4, -RZ, R18.H0_H0 ;  /* 0x20000012ff047230 */ /* 0x000fca0000004100 */
[----:B------:R-:W-:-:S06]  /*9d80*/  FMUL.FTZ R4, R4, 1 ;  /* 0x3f80000004047820 */ /* 0x000fcc0000410000 */
[----:B------:R-:W0:Y:S02]  /*9d90*/  F2F.F64.F32 R4, R4 ;  /* 0x0000000400047310 */ /* 0x000e240000201800 */
[----:B0-----:R4:W-:Y:S01]  /*9da0*/  STG.E.64 desc[UR36][R8.64], R4 ;  /* 0x0000000408007986 */ /* 0x0019e2000c101b24 */
[----:B------:R-:W-:Y:S05]  /*9db0*/  BRA `(.L_x_4228) ;  /* 0x0000000800c07947 */ /* 0x000fea0003800000 */
.L_x_4223:
        /* <DEDUP_REMOVED lines=13> */
.L_x_4237:
[----:B------:R-:W-:Y:S01]  /*9e90*/  HADD2.F32 R18, -RZ, R18.H0_H0 ;  /* 0x20000012ff127230 */ /* 0x000fe20000004100 */
[----:B------:R-:W-:-:S04]  /*9ea0*/  CS2R R6, SRZ ;  /* 0x0000000000067805 */ /* 0x000fc8000001ff00 */
[----:B------:R-:W-:-:S06]  /*9eb0*/  FMUL.FTZ R4, R18, 1 ;  /* 0x3f80000012047820 */ /* 0x000fcc0000410000 */
[----:B------:R-:W0:Y:S02]  /*9ec0*/  F2F.F64.F32 R4, R4 ;  /* 0x0000000400047310 */ /* 0x000e240000201800 */
[----:B0-----:R0:W-:Y:S01]  /*9ed0*/  STG.E.128 desc[UR36][R8.64], R4 ;  /* 0x0000000408007986 */ /* 0x0011e2000c101d24 */
[----:B------:R-:W-:Y:S05]  /*9ee0*/  BRA `(.L_x_4228) ;  /* 0x0000000800747947 */ /* 0x000fea0003800000 */
.L_x_4236:
        /* <DEDUP_REMOVED lines=21> */
.L_x_4241:
[----:B------:R-:W-:Y:S05]  /*a040*/  BSYNC B0 ;  /* 0x0000000000007941 */ /* 0x000fea0003800000 */
.L_x_4240:
[----:B------:R-:W-:-:S05]  /*a050*/  LOP3.LUT R5, R0, R5, RZ, 0xfc, !PT ;  /* 0x0000000500057212 */ /* 0x000fca00078efcff */
[----:B------:R0:W-:Y:S01]  /*a060*/  STG.E.U8 desc[UR36][R8.64], R5 ;  /* 0x0000000508007986 */ /* 0x0001e2000c101124 */
[----:B------:R-:W-:Y:S05]  /*a070*/  BRA `(.L_x_4228) ;  /* 0x0000000800107947 */ /* 0x000fea0003800000 */
.L_x_4239:
        /* <DEDUP_REMOVED lines=13> */
.L_x_4243:
[----:B------:R-:W-:Y:S01]  /*a150*/  IMAD.MOV.U32 R0, RZ, RZ, 0x7f ;  /* 0x0000007fff007424 */ /* 0x000fe200078e00ff */
[----:B------:R-:W-:-:S04]  /*a160*/  ISETP.GT.U32.AND P0, PT, R3, 0x7f800000, PT ;  /* 0x7f8000000300780c */ /* 0x000fc80003f04070 */
[----:B------:R-:W-:-:S09]  /*a170*/  SEL R0, R0, 0x7c, P0 ;  /* 0x0000007c00007807 */ /* 0x000fd20000000000 */
.L_x_4244:
[----:B------:R-:W-:Y:S05]  /*a180*/  BSYNC B0 ;  /* 0x0000000000007941 */ /* 0x000fea0003800000 */
.L_x_4242:
[----:B------:R-:W-:-:S04]  /*a190*/  LOP3.LUT R3, R5, 0x80000000, RZ, 0xc0, !PT ;  /* 0x8000000005037812 */ /* 0x000fc800078ec0ff */
[----:B------:R-:W-:-:S04]  /*a1a0*/  SHF.R.U32.HI R3, RZ, 0x18, R3 ;  /* 0x00000018ff037819 */ /* 0x000fc80000011603 */
[----:B------:R-:W-:-:S05]  /*a1b0*/  LOP3.LUT R3, R0, R3, RZ, 0xfc, !PT ;  /* 0x0000000300037212 */ /* 0x000fca00078efcff */
[----:B------:R0:W-:Y:S01]  /*a1c0*/  STG.E.U8 desc[UR36][R8.64], R3 ;  /* 0x0000000308007986 */ /* 0x0001e2000c101124 */
[----:B------:R-:W-:Y:S05]  /*a1d0*/  BRA `(.L_x_4228) ;  /* 0x0000000400b87947 */ /* 0x000fea0003800000 */
.L_x_4238:
[----:B------:R-:W-:-:S05]  /*a1e0*/  HADD2.F32 R0, -RZ, R18.H0_H0 ;  /* 0x20000012ff007230 */ /* 0x000fca0000004100 */
[----:B------:R-:W-:-:S05]  /*a1f0*/  F2FP.BF16.F32.PACK_AB R0, RZ, R0 ;  /* 0x00000000ff00723e */ /* 0x000fca00000010ff */
[----:B------:R0:W-:Y:S01]  /*a200*/  STG.E.U16 desc[UR36][R8.64], R0 ;  /* 0x0000000008007986 */ /* 0x0001e2000c101524 */
[----:B------:R-:W-:Y:S05]  /*a210*/  BRA `(.L_x_4228) ;  /* 0x0000000400a87947 */ /* 0x000fea0003800000 */
.L_x_4235:
        /* <DEDUP_REMOVED lines=12> */
.L_x_4247:
        /* <DEDUP_REMOVED lines=17> */
.L_x_4250:
[----:B------:R-:W-:-:S04]  /*a3f0*/  LOP3.LUT R3, R5, 0x80000000, RZ, 0xc0, !PT ;  /* 0x8000000005037812 */ /* 0x000fc800078ec0ff */
[----:B------:R-:W-:-:S04]  /*a400*/  SHF.R.U32.HI R3, RZ, 0x18, R3 ;  /* 0x00000018ff037819 */ /* 0x000fc80000011603 */
[----:B------:R-:W-:-:S04]  /*a410*/  LOP3.LUT R0, R0, R3, RZ, 0xfc, !PT ;  /* 0x0000000300007212 */ /* 0x000fc800078efcff */
[----:B------:R-:W-:-:S07]  /*a420*/  PRMT R4, R0, 0x7610, R4 ;  /* 0x0000761000047816 */ /* 0x000fce0000000004 */
.L_x_4249:
[----:B------:R-:W-:Y:S05]  /*a430*/  BSYNC B0 ;  /* 0x0000000000007941 */ /* 0x000fea0003800000 */
.L_x_4248:
[----:B------:R0:W-:Y:S01]  /*a440*/  STG.E.U8 desc[UR36][R8.64], R4 ;  /* 0x0000000408007986 */ /* 0x0001e2000c101124 */
[----:B------:R-:W-:Y:S05]  /*a450*/  BRA `(.L_x_4228) ;  /* 0x0000000400187947 */ /* 0x000fea0003800000 */
.L_x_4246:
        /* <DEDUP_REMOVED lines=17> */
.L_x_4253:
[----:B------:R-:W-:-:S04]  /*a570*/  LOP3.LUT R3, R5, 0x80000000, RZ, 0xc0, !PT ;  /* 0x8000000005037812 */ /* 0x000fc800078ec0ff */
[----:B------:R-:W-:-:S04]  /*a580*/  SHF.R.U32.HI R3, RZ, 0x18, R3 ;  /* 0x00000018ff037819 */ /* 0x000fc80000011603 */
[----:B------:R-:W-:-:S04]  /*a590*/  LOP3.LUT R0, R0, R3, RZ, 0xfc, !PT ;  /* 0x0000000300007212 */ /* 0x000fc800078efcff */
[----:B------:R-:W-:-:S07]  /*a5a0*/  PRMT R4, R0, 0x7610, R4 ;  /* 0x0000761000047816 */ /* 0x000fce0000000004 */
.L_x_4252:
[----:B------:R-:W-:Y:S05]  /*a5b0*/  BSYNC B0 ;  /* 0x0000000000007941 */ /* 0x000fea0003800000 */
.L_x_4251:
[----:B------:R0:W-:Y:S01]  /*a5c0*/  STG.E.U8 desc[UR36][R8.64], R4 ;  /* 0x0000000408007986 */ /* 0x0001e2000c101124 */
[----:B------:R-:W-:Y:S05]  /*a5d0*/  BRA `(.L_x_4228) ;  /* 0x0000000000b87947 */ /* 0x000fea0003800000 */
.L_x_4245:
        /* <DEDUP_REMOVED lines=22> */
.L_x_4227:
        /* <DEDUP_REMOVED lines=16> */
.L_x_4256:
[----:B------:R-:W-:Y:S05]  /*a840*/  BRA `(.L_x_4228) ;  /* 0x00000000001c7947 */ /* 0x000fea0003800000 */
.L_x_4255:
[----:B------:R-:W-:-:S06]  /*a850*/  HADD2.F32 R4, -RZ, R18.H0_H0 ;  /* 0x20000012ff047230 */ /* 0x000fcc0000004100 */
[----:B------:R-:W0:Y:S02]  /*a860*/  F2I.U64.TRUNC R4, R4 ;  /* 0x0000000400047311 */ /* 0x000e24000020d800 */
[----:B0-----:R0:W-:Y:S01]  /*a870*/  STG.E.64 desc[UR36][R8.64], R4 ;  /* 0x0000000408007986 */ /* 0x0011e2000c101b24 */
[----:B------:R-:W-:Y:S05]  /*a880*/  BRA `(.L_x_4228) ;  /* 0x00000000000c7947 */ /* 0x000fea0003800000 */
.L_x_4254:
[----:B------:R-:W-:-:S04]  /*a890*/  HADD2.F32 R18, -RZ, R18.H0_H0 ;  /* 0x20000012ff127230 */ /* 0x000fc80000004100 */
[----:B------:R-:W0:Y:S02]  /*a8a0*/  F2I.FTZ.U32.TRUNC.NTZ R3, R18 ;  /* 0x0000001200037305 */ /* 0x000e24000021f000 */
[----:B0-----:R0:W-:Y:S02]  /*a8b0*/  STG.E desc[UR36][R8.64], R3 ;  /* 0x0000000308007986 */ /* 0x0011e4000c101924 */
.L_x_4228:
        /* <DEDUP_REMOVED lines=25> */
.L_x_4260:
[----:B------:R-:W-:-:S06]  /*aa50*/  HADD2.F32 R5, -RZ, R17.H0_H0 ;  /* 0x20000011ff057230 */ /* 0x000fcc0000004100 */
[----:B------:R-:W0:Y:S02]  /*aa60*/  F2I.S64.TRUNC R4, R5 ;  /* 0x0000000500047311 */ /* 0x000e24000020d900 */
[----:B0-----:R0:W-:Y:S01]  /*aa70*/  STG.E.U8 desc[UR36][R8.64], R4 ;  /* 0x0000000408007986 */ /* 0x0011e2000c101124 */
[----:B------:R-:W-:Y:S05]  /*aa80*/  BRA `(.L_x_4262) ;  /* 0x0000000c00847947 */ /* 0x000fea0003800000 */
.L_x_4259:
        /* <DEDUP_REMOVED lines=10> */
.L_x_4264:
[----:B------:R-:W-:-:S06]  /*ab30*/  HADD2.F32 R17, -RZ, R17.H0_H0 ;  /* 0x20000011ff117230 */ /* 0x000fcc0000004100 */
[----:B------:R-:W0:Y:S02]  /*ab40*/  F2I.FTZ.TRUNC.NTZ R17, R17 ;  /* 0x0000001100117305 */ /* 0x000e24000021f100 */
[----:B0-----:R0:W-:Y:S01]  /*ab50*/  STG.E desc[UR36][R8.64], R17 ;  /* 0x0000001108007986 */ /* 0x0011e2000c101924 */
[----:B------:R-:W-:Y:S05]  /*ab60*/  BRA `(.L_x_4262) ;  /* 0x0000000c004c7947 */ /* 0x000fea0003800000 */
.L_x_4263:
[----:B------:R-:W-:-:S06]  /*ab70*/  HADD2.F32 R17, -RZ, R17.H0_H0 ;  /* 0x20000011ff117230 */ /* 0x000fcc0000004100 */
[----:B------:R-:W0:Y:S02]  /*ab80*/  F2I.FTZ.TRUNC.NTZ R17, R17 ;  /* 0x0000001100117305 */ /* 0x000e24000021f100 */
[----:B0-----:R0:W-:Y:S01]  /*ab90*/  STG.E.U16 desc[UR36][R8.64], R17 ;  /* 0x0000001108007986 */ /* 0x0011e2000c101524 */
[----:B------:R-:W-:Y:S05]  /*aba0*/  BRA `(.L_x_4262) ;  /* 0x0000000c003c7947 */ /* 0x000fea0003800000 */
.L_x_4258:
        /* <DEDUP_REMOVED lines=9> */
.L_x_4266:
[----:B------:R4:W-:Y:S01]  /*ac40*/  STG.E.U16 desc[UR36][R8.64], R17 ;  /* 0x0000001108007986 */ /* 0x0009e2000c101524 */
[----:B------:R-:W-:Y:S05]  /*ac50*/  BRA `(.L_x_4262) ;  /* 0x0000000c00107947 */ /* 0x000fea0003800000 */
.L_x_4265:
        /* <DEDUP_REMOVED lines=10> */
.L_x_4268:
[----:B------:R-:W-:-:S05]  /*ad00*/  HADD2.F32 R0, -RZ, R17.H0_H0 ;  /* 0x20000011ff007230 */ /* 0x000fca0000004100 */
[----:B------:R-:W-:-:S04]  /*ad10*/  F2FP.F16.F32.PACK_AB R0, RZ, R0 ;  /* 0x00000000ff00723e */ /* 0x000fc800000000ff */
[----:B------:R-:W-:-:S05]  /*ad20*/  PRMT R0, R0, 0x5410, RZ ;  /* 0x0000541000007816 */ /* 0x000fca00000000ff */
[----:B------:R2:W-:Y:S01]  /*ad30*/  STG.E desc[UR36][R8.64], R0 ;  /* 0x0000000008007986 */ /* 0x0005e2000c101924 */
[----:B------:R-:W-:Y:S05]  /*ad40*/  BRA `(.L_x_4262) ;  /* 0x0000000800d47947 */ /* 0x000fea0003800000 */
.L_x_4267:
[----:B------:R-:W-:-:S05]  /*ad50*/  HADD2.F32 R4, -RZ, R17.H0_H0 ;  /* 0x20000011ff047230 */ /* 0x000fca0000004100 */
[----:B------:R-:W-:-:S06]  /*ad60*/  FMUL.FTZ R4, R4, 1 ;  /* 0x3f80000004047820 */ /* 0x000fcc0000410000 */
[----:B------:R-:W0:Y:S02]  /*ad70*/  F2F.F64.F32 R4, R4 ;  /* 0x0000000400047310 */ /* 0x000e240000201800 */
[----:B0-----:R0:W-:Y:S01]  /*ad80*/  STG.E.64 desc[UR36][R8.64], R4 ;  /* 0x0000000408007986 */ /* 0x0011e2000c101b24 */
[----:B------:R-:W-:Y:S05]  /*ad90*/  BRA `(.L_x_4262) ;  /* 0x0000000800c07947 */ /* 0x000fea0003800000 */
.L_x_4257:
        /* <DEDUP_REMOVED lines=13> */
.L_x_4271:
[----:B------:R-:W-:Y:S01]  /*ae70*/  HADD2.F32 R17, -RZ, R17.H0_H0 ;  /* 0x20000011ff117230 */ /* 0x000fe20000004100 */
[----:B------:R-:W-:-:S04]  /*ae80*/  CS2R R6, SRZ ;  /* 0x0000000000067805 */ /* 0x000fc8000001ff00 */
[----:B------:R-:W-:-:S06]  /*ae90*/  FMUL.FTZ R4, R17, 1 ;  /* 0x3f80000011047820 */ /* 0x000fcc0000410000 */
[----:B------:R-:W0:Y:S02]  /*aea0*/  F2F.F64.F32 R4, R4 ;  /* 0x0000000400047310 */ /* 0x000e240000201800 */
[----:B0-----:R0:W-:Y:S01]  /*aeb0*/  STG.E.128 desc[UR36][R8.64], R4 ;  /* 0x0000000408007986 */ /* 0x0011e2000c101d24 */
[----:B------:R-:W-:Y:S05]  /*aec0*/  BRA `(.L_x_4262) ;  /* 0x0000000800747947 */ /* 0x000fea0003800000 */
.L_x_4270:
        /* <DEDUP_REMOVED lines=21> */
.L_x_4275:
[----:B------:R-:W-:Y:S05]  /*b020*/  BSYNC B0 ;  /* 0x0000000000007941 */ /* 0x000fea0003800000 */
.L_x_4274:
[----:B------:R-:W-:-:S05]  /*b030*/  LOP3.LUT R5, R0, R5, RZ, 0xfc, !PT ;  /* 0x0000000500057212 */ /* 0x000fca00078efcff */
[----:B------:R0:W-:Y:S01]  /*b040*/  STG.E.U8 desc[UR36][R8.64], R5 ;  /* 0x0000000508007986 */ /* 0x0001e2000c101124 */
[----:B------:R-:W-:Y:S05]  /*b050*/  BRA `(.L_x_4262) ;  /* 0x0000000800107947 */ /* 0x000fea0003800000 */
.L_x_4273:
        /* <DEDUP_REMOVED lines=13> */
.L_x_4277:
[----:B------:R-:W-:Y:S01]  /*b130*/  IMAD.MOV.U32 R0, RZ, RZ, 0x7f ;  /* 0x0000007fff007424 */ /* 0x000fe200078e00ff */
[----:B------:R-:W-:-:S04]  /*b140*/  ISETP.GT.U32.AND P0, PT, R3, 0x7f800000, PT ;  /* 0x7f8000000300780c */ /* 0x000fc80003f04070 */
[----:B------:R-:W-:-:S09]  /*b150*/  SEL R0, R0, 0x7c, P0 ;  /* 0x0000007c00007807 */ /* 0x000fd20000000000 */
.L_x_4278:
[----:B------:R-:W-:Y:S05]  /*b160*/  BSYNC B0 ;  /* 0x0000000000007941 */ /* 0x000fea0003800000 */
.L_x_4276:
[----:B------:R-:W-:-:S04]  /*b170*/  LOP3.LUT R3, R17, 0x80000000, RZ, 0xc0, !PT ;  /* 0x8000000011037812 */ /* 0x000fc800078ec0ff */
[----:B------:R-:W-:-:S04]  /*b180*/  SHF.R.U32.HI R3, RZ, 0x18, R3 ;  /* 0x00000018ff037819 */ /* 0x000fc80000011603 */
[----:B------:R-:W-:-:S05]  /*b190*/  LOP3.LUT R3, R0, R3, RZ, 0xfc, !PT ;  /* 0x0000000300037212 */ /* 0x000fca00078efcff */
[----:B------:R0:W-:Y:S01]  /*b1a0*/  STG.E.U8 desc[UR36][R8.64], R3 ;  /* 0x0000000308007986 */ /* 0x0001e2000c101124 */
[----:B------:R-:W-:Y:S05]  /*b1b0*/  BRA `(.L_x_4262) ;  /* 0x0000000400b87947 */ /* 0x000fea0003800000 */
.L_x_4272:
[----:B------:R-:W-:-:S05]  /*b1c0*/  HADD2.F32 R0, -RZ, R17.H0_H0 ;  /* 0x20000011ff007230 */ /* 0x000fca0000004100 */
[----:B------:R-:W-:-:S05]  /*b1d0*/  F2FP.BF16.F32.PACK_AB R0, RZ, R0 ;  /* 0x00000000ff00723e */ /* 0x000fca00000010ff */
[----:B------:R0:W-:Y:S01]  /*b1e0*/  STG.E.U16 desc[UR36][R8.64], R0 ;  /* 0x0000000008007986 */ /* 0x0001e2000c101524 */
[----:B------:R-:W-:Y:S05]  /*b1f0*/  BRA `(.L_x_4262) ;  /* 0x0000000400a87947 */ /* 0x000fea0003800000 */
.L_x_4269:
        /* <DEDUP_REMOVED lines=12> */
.L_x_4281:
        /* <DEDUP_REMOVED lines=17> */
.L_x_4284:
[----:B------:R-:W-:-:S04]  /*b3d0*/  LOP3.LUT R3, R17, 0x80000000, RZ, 0xc0, !PT ;  /* 0x8000000011037812 */ /* 0x000fc800078ec0ff */
[----:B------:R-:W-:-:S04]  /*b3e0*/  SHF.R.U32.HI R3, RZ, 0x18, R3 ;  /* 0x00000018ff037819 */ /* 0x000fc80000011603 */
[----:B------:R-:W-:-:S04]  /*b3f0*/  LOP3.LUT R0, R0, R3, RZ, 0xfc, !PT ;  /* 0x0000000300007212 */ /* 0x000fc800078efcff */
[----:B------:R-:W-:-:S07]  /*b400*/  PRMT R4, R0, 0x7610, R4 ;  /* 0x0000761000047816 */ /* 0x000fce0000000004 */
.L_x_4283:
[----:B------:R-:W-:Y:S05]  /*b410*/  BSYNC B0 ;  /* 0x0000000000007941 */ /* 0x000fea0003800000 */
.L_x_4282:
[----:B------:R0:W-:Y:S01]  /*b420*/  STG.E.U8 desc[UR36][R8.64], R4 ;  /* 0x0000000408007986 */ /* 0x0001e2000c101124 */
[----:B------:R-:W-:Y:S05]  /*b430*/  BRA `(.L_x_4262) ;  /* 0x0000000400187947 */ /* 0x000fea0003800000 */
.L_x_4280:
        /* <DEDUP_REMOVED lines=17> */
.L_x_4287:
[----:B------:R-:W-:-:S04]  /*b550*/  LOP3.LUT R3, R17, 0x80000000, RZ, 0xc0, !PT ;  /* 0x8000000011037812 */ /* 0x000fc800078ec0ff */
[----:B------:R-:W-:-:S04]  /*b560*/  SHF.R.U32.HI R3, RZ, 0x18, R3 ;  /* 0x00000018ff037819 */ /* 0x000fc80000011603 */
[----:B------:R-:W-:-:S04]  /*b570*/  LOP3.LUT R0, R0, R3, RZ, 0xfc, !PT ;  /* 0x0000000300007212 */ /* 0x000fc800078efcff */
[----:B------:R-:W-:-:S07]  /*b580*/  PRMT R4, R0, 0x7610, R4 ;  /* 0x0000761000047816 */ /* 0x000fce0000000004 */
.L_x_4286:
[----:B------:R-:W-:Y:S05]  /*b590*/  BSYNC B0 ;  /* 0x0000000000007941 */ /* 0x000fea0003800000 */
.L_x_4285:
[----:B------:R0:W-:Y:S01]  /*b5a0*/  STG.E.U8 desc[UR36][R8.64], R4 ;  /* 0x0000000408007986 */ /* 0x0001e2000c101124 */
[----:B------:R-:W-:Y:S05]  /*b5b0*/  BRA `(.L_x_4262) ;  /* 0x0000000000b87947 */ /* 0x000fea0003800000 */
.L_x_4279:
        /* <DEDUP_REMOVED lines=22> */
.L_x_4261:
        /* <DEDUP_REMOVED lines=16> */
.L_x_4290:
[----:B------:R-:W-:Y:S05]  /*b820*/  BRA `(.L_x_4262) ;  /* 0x00000000001c7947 */ /* 0x000fea0003800000 */
.L_x_4289:
[----:B------:R-:W-:-:S06]  /*b830*/  HADD2.F32 R4, -RZ, R17.H0_H0 ;  /* 0x20000011ff047230 */ /* 0x000fcc0000004100 */
[----:B------:R-:W0:Y:S02]  /*b840*/  F2I.U64.TRUNC R4, R4 ;  /* 0x0000000400047311 */ /* 0x000e24000020d800 */
[----:B0-----:R0:W-:Y:S01]  /*b850*/  STG.E.64 desc[UR36][R8.64], R4 ;  /* 0x0000000408007986 */ /* 0x0011e2000c101b24 */
[----:B------:R-:W-:Y:S05]  /*b860*/  BRA `(.L_x_4262) ;  /* 0x00000000000c7947 */ /* 0x000fea0003800000 */
.L_x_4288:
[----:B------:R-:W-:-:S06]  /*b870*/  HADD2.F32 R17, -RZ, R17.H0_H0 ;  /* 0x20000011ff117230 */ /* 0x000fcc0000004100 */
[----:B------:R-:W0:Y:S02]  /*b880*/  F2I.FTZ.U32.TRUNC.NTZ R17, R17 ;  /* 0x0000001100117305 */ /* 0x000e24000021f000 */
[----:B0-----:R0:W-:Y:S02]  /*b890*/  STG.E desc[UR36][R8.64], R17 ;  /* 0x0000001108007986 */ /* 0x0011e4000c101924 */
.L_x_4262:
[----:B------:R-:W-:-:S07]  /*b8a0*/  VIADD R25, R25, 0x80 ;  /* 0x0000008019197836 */ /* 0x000fce0000000000 */
.L_x_4222:
[----:B------:R-:W-:Y:S05]  /*b8b0*/  BSYNC B6 ;  /* 0x0000000000067941 */ /* 0x000fea0003800000 */
.L_x_4221:
[----:B------:R-:W-:-:S13]  /*b8c0*/  ISETP.GE.AND P0, PT, R25, R28, PT ;  /* 0x0000001c1900720c */ /* 0x000fda0003f06270 */
[----:B------:R-:W-:Y:S05]  /*b8d0*/  @P0 EXIT ;  /* 0x000000000000094d */ /* 0x000fea0003800000 */
[----:B012-4-:R-:W0:Y:S01]  /*b8e0*/  LDC.64 R4, c[0x0][0x218] ;  /* 0x00008600ff047b82 */ /* 0x017e220000000a00 */
[----:B---3--:R-:W-:Y:S01]  /*b8f0*/  PRMT R0, R27, 0x9910, RZ ;  /* 0x000099101b007816 */ /* 0x008fe200000000ff */
        /* <DEDUP_REMOVED lines=19> */
.L_x_4294:
[----:B------:R-:W-:-:S06]  /*ba30*/  HADD2.F32 R5, -RZ, R16.H0_H0 ;  /* 0x20000010ff057230 */ /* 0x000fcc0000004100 */
[----:B------:R-:W0:Y:S02]  /*ba40*/  F2I.S64.TRUNC R4, R5 ;  /* 0x0000000500047311 */ /* 0x000e24000020d900 */
[----:B0-----:R-:W-:Y:S01]  /*ba50*/  STG.E.U8 desc[UR36][R2.64], R4 ;  /* 0x0000000402007986 */ /* 0x001fe2000c101124 */
[----:B------:R-:W-:Y:S05]  /*ba60*/  EXIT ;  /* 0x000000000000794d */ /* 0x000fea0003800000 */
.L_x_4293:
        /* <DEDUP_REMOVED lines=10> */
.L_x_4297:
[----:B------:R-:W-:-:S04]  /*bb10*/  HADD2.F32 R16, -RZ, R16.H0_H0 ;  /* 0x20000010ff107230 */ /* 0x000fc80000004100 */
[----:B------:R-:W0:Y:S02]  /*bb20*/  F2I.FTZ.TRUNC.NTZ R5, R16 ;  /* 0x0000001000057305 */ /* 0x000e24000021f100 */
[----:B0-----:R-:W-:Y:S01]  /*bb30*/  STG.E desc[UR36][R2.64], R5 ;  /* 0x0000000502007986 */ /* 0x001fe2000c101924 */
[----:B------:R-:W-:Y:S05]  /*bb40*/  EXIT ;  /* 0x000000000000794d */ /* 0x000fea0003800000 */
.L_x_4296:
[----:B------:R-:W-:-:S04]  /*bb50*/  HADD2.F32 R16, -RZ, R16.H0_H0 ;  /* 0x20000010ff107230 */ /* 0x000fc80000004100 */
[----:B------:R-:W0:Y:S02]  /*bb60*/  F2I.FTZ.TRUNC.NTZ R5, R16 ;  /* 0x0000001000057305 */ /* 0x000e24000021f100 */
[----:B0-----:R-:W-:Y:S01]  /*bb70*/  STG.E.U16 desc[UR36][R2.64], R5 ;  /* 0x0000000502007986 */ /* 0x001fe2000c101524 */
[----:B------:R-:W-:Y:S05]  /*bb80*/  EXIT ;  /* 0x000000000000794d */ /* 0x000fea0003800000 */
.L_x_4292:
        /* <DEDUP_REMOVED lines=9> */
.L_x_4299:
[----:B------:R-:W-:Y:S01]  /*bc20*/  STG.E.U16 desc[UR36][R2.64], R16 ;  /* 0x0000001002007986 */ /* 0x000fe2000c101524 */
[----:B------:R-:W-:Y:S05]  /*bc30*/  EXIT ;  /* 0x000000000000794d */ /* 0x000fea0003800000 */
.L_x_4298:
        /* <DEDUP_REMOVED lines=10> */
.L_x_4301:
[----:B------:R-:W-:-:S05]  /*bce0*/  HADD2.F32 R0, -RZ, R16.H0_H0 ;  /* 0x20000010ff007230 */ /* 0x000fca0000004100 */
[----:B------:R-:W-:-:S04]  /*bcf0*/  F2FP.F16.F32.PACK_AB R0, RZ, R0 ;  /* 0x00000000ff00723e */ /* 0x000fc800000000ff */
[----:B------:R-:W-:-:S05]  /*bd00*/  PRMT R0, R0, 0x5410, RZ ;  /* 0x0000541000007816 */ /* 0x000fca00000000ff */
[----:B------:R-:W-:Y:S01]  /*bd10*/  STG.E desc[UR36][R2.64], R0 ;  /* 0x0000000002007986 */ /* 0x000fe2000c101924 */
[----:B------:R-:W-:Y:S05]  /*bd20*/  EXIT ;  /* 0x000000000000794d */ /* 0x000fea0003800000 */
.L_x_4300:
[----:B------:R-:W-:-:S05]  /*bd30*/  HADD2.F32 R4, -RZ, R16.H0_H0 ;  /* 0x20000010ff047230 */ /* 0x000fca0000004100 */
[----:B------:R-:W-:-:S06]  /*bd40*/  FMUL.FTZ R4, R4, 1 ;  /* 0x3f80000004047820 */ /* 0x000fcc0000410000 */
[----:B------:R-:W0:Y:S02]  /*bd50*/  F2F.F64.F32 R4, R4 ;  /* 0x0000000400047310 */ /* 0x000e240000201800 */
[----:B0-----:R-:W-:Y:S01]  /*bd60*/  STG.E.64 desc[UR36][R2.64], R4 ;  /* 0x0000000402007986 */ /* 0x001fe2000c101b24 */
[----:B------:R-:W-:Y:S05]  /*bd70*/  EXIT ;  /* 0x000000000000794d */ /* 0x000fea0003800000 */
.L_x_4291:
        /* <DEDUP_REMOVED lines=13> */
.L_x_4304:
[----:B------:R-:W-:Y:S01]  /*be50*/  HADD2.F32 R16, -RZ, R16.H0_H0 ;  /* 0x20000010ff107230 */ /* 0x000fe20000004100 */
[----:B------:R-:W-:-:S04]  /*be60*/  CS2R R6, SRZ ;  /* 0x0000000000067805 */ /* 0x000fc8000001ff00 */
[----:B------:R-:W-:-:S06]  /*be70*/  FMUL.FTZ R4, R16, 1 ;  /* 0x3f80000010047820 */ /* 0x000fcc0000410000 */
[----:B------:R-:W0:Y:S02]  /*be80*/  F2F.F64.F32 R4, R4 ;  /* 0x0000000400047310 */ /* 0x000e240000201800 */
[----:B0-----:R-:W-:Y:S01]  /*be90*/  STG.E.128 desc[UR36][R2.64], R4 ;  /* 0x0000000402007986 */ /* 0x001fe2000c101d24 */
[----:B------:R-:W-:Y:S05]  /*bea0*/  EXIT ;  /* 0x000000000000794d */ /* 0x000fea0003800000 */
.L_x_4303:
        /* <DEDUP_REMOVED lines=21> */
.L_x_4308:
[----:B------:R-:W-:Y:S05]  /*c000*/  BSYNC B0 ;  /* 0x0000000000007941 */ /* 0x000fea0003800000 */
.L_x_4307:
[----:B------:R-:W-:-:S05]  /*c010*/  LOP3.LUT R5, R0, R5, RZ, 0xfc, !PT ;  /* 0x0000000500057212 */ /* 0x000fca00078efcff */
[----:B------:R-:W-:Y:S01]  /*c020*/  STG.E.U8 desc[UR36][R2.64], R5 ;  /* 0x0000000502007986 */ /* 0x000fe2000c101124 */
[----:B------:R-:W-:Y:S05]  /*c030*/  EXIT ;  /* 0x000000000000794d */ /* 0x000fea0003800000 */
.L_x_4306:
        /* <DEDUP_REMOVED lines=13> */
.L_x_4310:
[----:B------:R-:W-:Y:S01]  /*c110*/  IMAD.MOV.U32 R0, RZ, RZ, 0x7f ;  /* 0x0000007fff007424 */ /* 0x000fe200078e00ff */
[----:B------:R-:W-:-:S04]  /*c120*/  ISETP.GT.U32.AND P0, PT, R4, 0x7f800000, PT ;  /* 0x7f8000000400780c */ /* 0x000fc80003f04070 */
[----:B------:R-:W-:-:S09]  /*c130*/  SEL R0, R0, 0x7c, P0 ;  /* 0x0000007c00007807 */ /* 0x000fd20000000000 */
.L_x_4311:
[----:B------:R-:W-:Y:S05]  /*c140*/  BSYNC B0 ;  /* 0x0000000000007941 */ /* 0x000fea0003800000 */
.L_x_4309:
[----:B------:R-:W-:-:S04]  /*c150*/  LOP3.LUT R4, R5, 0x80000000, RZ, 0xc0, !PT ;  /* 0x8000000005047812 */ /* 0x000fc800078ec0ff */
[----:B------:R-:W-:-:S04]  /*c160*/  SHF.R.U32.HI R5, RZ, 0x18, R4 ;  /* 0x00000018ff057819 */ /* 0x000fc80000011604 */
[----:B------:R-:W-:-:S05]  /*c170*/  LOP3.LUT R5, R0, R5, RZ, 0xfc, !PT ;  /* 0x0000000500057212 */ /* 0x000fca00078efcff */
[----:B------:R-:W-:Y:S01]  /*c180*/  STG.E.U8 desc[UR36][R2.64], R5 ;  /* 0x0000000502007986 */ /* 0x000fe2000c101124 */
[----:B------:R-:W-:Y:S05]  /*c190*/  EXIT ;  /* 0x000000000000794d */ /* 0x000fea0003800000 */
.L_x_4305:
[----:B------:R-:W-:-:S05]  /*c1a0*/  HADD2.F32 R0, -RZ, R16.H0_H0 ;  /* 0x20000010ff007230 */ /* 0x000fca0000004100 */
[----:B------:R-:W-:-:S05]  /*c1b0*/  F2FP.BF16.F32.PACK_AB R0, RZ, R0 ;  /* 0x00000000ff00723e */ /* 0x000fca00000010ff */
[----:B------:R-:W-:Y:S01]  /*c1c0*/  STG.E.U16 desc[UR36][R2.64], R0 ;  /* 0x0000000002007986 */ /* 0x000fe2000c101524 */
[----:B------:R-:W-:Y:S05]  /*c1d0*/  EXIT ;  /* 0x000000000000794d */ /* 0x000fea0003800000 */
.L_x_4302:
        /* <DEDUP_REMOVED lines=12> */
.L_x_4314:
        /* <DEDUP_REMOVED lines=17> */
.L_x_4317:
[----:B------:R-:W-:-:S04]  /*c3b0*/  LOP3.LUT R0, R7, 0x80000000, RZ, 0xc0, !PT ;  /* 0x8000000007007812 */ /* 0x000fc800078ec0ff */
[----:B------:R-:W-:-:S04]  /*c3c0*/  SHF.R.U32.HI R5, RZ, 0x18, R0 ;  /* 0x00000018ff057819 */ /* 0x000fc80000011600 */
[----:B------:R-:W-:-:S04]  /*c3d0*/  LOP3.LUT R4, R4, R5, RZ, 0xfc, !PT ;  /* 0x0000000504047212 */ /* 0x000fc800078efcff */
[----:B------:R-:W-:-:S07]  /*c3e0*/  PRMT R0, R4, 0x7610, R0 ;  /* 0x0000761004007816 */ /* 0x000fce0000000000 */
.L_x_4316:
[----:B------:R-:W-:Y:S05]  /*c3f0*/  BSYNC B0 ;  /* 0x0000000000007941 */ /* 0x000fea0003800000 */
.L_x_4315:
[----:B------:R-:W-:Y:S01]  /*c400*/  STG.E.U8 desc[UR36][R2.64], R0 ;  /* 0x0000000002007986 */ /* 0x000fe2000c101124 */
[----:B------:R-:W-:Y:S05]  /*c410*/  EXIT ;  /* 0x000000000000794d */ /* 0x000fea0003800000 */
.L_x_4313:
        /* <DEDUP_REMOVED lines=17> */
.L_x_4320:
[----:B------:R-:W-:-:S04]  /*c530*/  LOP3.LUT R0, R7, 0x80000000, RZ, 0xc0, !PT ;  /* 0x8000000007007812 */ /* 0x000fc800078ec0ff */
[----:B------:R-:W-:-:S04]  /*c540*/  SHF.R.U32.HI R5, RZ, 0x18, R0 ;  /* 0x00000018ff057819 */ /* 0x000fc80000011600 */
[----:B------:R-:W-:-:S04]  /*c550*/  LOP3.LUT R4, R4, R5, RZ, 0xfc, !PT ;  /* 0x0000000504047212 */ /* 0x000fc800078efcff */
[----:B------:R-:W-:-:S07]  /*c560*/  PRMT R0, R4, 0x7610, R0 ;  /* 0x0000761004007816 */ /* 0x000fce0000000000 */
.L_x_4319:
[----:B------:R-:W-:Y:S05]  /*c570*/  BSYNC B0 ;  /* 0x0000000000007941 */ /* 0x000fea0003800000 */
.L_x_4318:
[----:B------:R-:W-:Y:S01]  /*c580*/  STG.E.U8 desc[UR36][R2.64], R0 ;  /* 0x0000000002007986 */ /* 0x000fe2000c101124 */
[----:B------:R-:W-:Y:S05]  /*c590*/  EXIT ;  /* 0x000000000000794d */ /* 0x000fea0003800000 */
.L_x_4312:
        /* <DEDUP_REMOVED lines=22> */
.L_x_4295:
        /* <DEDUP_REMOVED lines=16> */
.L_x_4323:
[----:B------:R-:W-:Y:S05]  /*c800*/  EXIT ;  /* 0x000000000000794d */ /* 0x000fea0003800000 */
.L_x_4322:
[----:B------:R-:W-:-:S06]  /*c810*/  HADD2.F32 R4, -RZ, R16.H0_H0 ;  /* 0x20000010ff047230 */ /* 0x000fcc0000004100 */
[----:B------:R-:W0:Y:S02]  /*c820*/  F2I.U64.TRUNC R4, R4 ;  /* 0x0000000400047311 */ /* 0x000e24000020d800 */
[----:B0-----:R-:W-:Y:S01]  /*c830*/  STG.E.64 desc[UR36][R2.64], R4 ;  /* 0x0000000402007986 */ /* 0x001fe2000c101b24 */
[----:B------:R-:W-:Y:S05]  /*c840*/  EXIT ;  /* 0x000000000000794d */ /* 0x000fea0003800000 */
.L_x_4321:
[----:B------:R-:W-:-:S04]  /*c850*/  HADD2.F32 R16, -RZ, R16.H0_H0 ;  /* 0x20000010ff107230 */ /* 0x000fc80000004100 */
[----:B------:R-:W0:Y:S02]  /*c860*/  F2I.FTZ.U32.TRUNC.NTZ R5, R16 ;  /* 0x0000001000057305 */ /* 0x000e24000021f000 */
[----:B0-----:R-:W-:Y:S01]  /*c870*/  STG.E desc[UR36][R2.64], R5 ;  /* 0x0000000502007986 */ /* 0x001fe2000c101924 */
[----:B------:R-:W-:Y:S05]  /*c880*/  EXIT ;  /* 0x000000000000794d */ /* 0x000fea0003800000 */
.L_x_4324:
        /* <DEDUP_REMOVED lines=15> */
.L_x_17242:


//--------------------- .text._ZN2at6native18elementwise_kernelILi128ELi4EZNS0_22gpu_kernel_impl_nocastINS0_13BinaryFunctorIN3c104HalfES5_S5_NS0_15binary_internal10MulFunctorIfEEEEEEvRNS_18TensorIteratorBaseERKT_EUliE_EEviT1_ --------------------------
	.section	.text._ZN2at6native18elementwise_kernelILi128ELi4EZNS0_22gpu_kernel_impl_nocastINS0_13BinaryFunctorIN3c104HalfES5_S5_NS0_15binary_internal10MulFunctorIfEEEEEEvRNS_18TensorIteratorBaseERKT_EUliE_EEviT1_,"ax",@progbits
	.align	128
        .global         _ZN2at6native18elementwise_kernelILi128ELi4EZNS0_22gpu_kernel_impl_nocastINS0_13BinaryFunctorIN3c104HalfES5_S5_NS0_15binary_internal10MulFunctorIfEEEEEEvRNS_18TensorIteratorBaseERKT_EUliE_EEviT1_
        .type           _ZN2at6native18elementwise_kernelILi128ELi4EZNS0_22gpu_kernel_impl_nocastINS0_13BinaryFunctorIN3c104HalfES5_S5_NS0_15binary_internal10MulFunctorIfEEEEEEvRNS_18TensorIteratorBaseERKT_EUliE_EEviT1_,@function
        .size           _ZN2at6native18elementwise_kernelILi128ELi4EZNS0_22gpu_kernel_impl_nocastINS0_13BinaryFunctorIN3c104HalfES5_S5_NS0_15binary_internal10MulFunctorIfEEEEEEvRNS_18TensorIteratorBaseERKT_EUliE_EEviT1_,(.L_x_17243 - _ZN2at6native18elementwise_kernelILi128ELi4EZNS0_22gpu_kernel_impl_nocastINS0_13BinaryFunctorIN3c104HalfES5_S5_NS0_15binary_internal10MulFunctorIfEEEEEEvRNS_18TensorIteratorBaseERKT_EUliE_EEviT1_)
        .other          _ZN2at6native18elementwise_kernelILi128ELi4EZNS0_22gpu_kernel_impl_nocastINS0_13BinaryFunctorIN3c104HalfES5_S5_NS0_15binary_internal10MulFunctorIfEEEEEEvRNS_18TensorIteratorBaseERKT_EUliE_EEviT1_,@"STO_CUDA_ENTRY STV_DEFAULT"
_ZN2at6native18elementwise_kernelILi128ELi4EZNS0_22gpu_kernel_impl_nocastINS0_13BinaryFunctorIN3c104HalfES5_S5_NS0_15binary_internal10MulFunctorIfEEEEEEvRNS_18TensorIteratorBaseERKT_EUliE_EEviT1_:
.text._ZN2at6native18elementwise_kernelILi128ELi4EZNS0_22gpu_kernel_impl_nocastINS0_13BinaryFunctorIN3c104HalfES5_S5_NS0_15binary_internal10MulFunctorIfEEEEEEvRNS_18TensorIteratorBaseERKT_EUliE_EEviT1_:
        /* <DEDUP_REMOVED lines=363> */
.L_x_4327:
        /* <DEDUP_REMOVED lines=11> */
[----:B------:R-:W-:Y:S01]  /*1760*/  IADD3.X R5, RZ, UR9, RZ, P0, !PT ;  /* 0x00000009ff057c10 */ /* 0x000fe200087fe4ff */
[----:B--2---:R-:W-:-:S02]  /*1770*/  HADD2.F32 R0, -RZ, R6.H0_H0 ;  /* 0x20000006ff007230 */ /* 0x004fc40000004100 */
[----:B---3--:R-:W-:-:S05]  /*1780*/  HADD2.F32 R11, -RZ, R8.H0_H0 ;  /* 0x20000008ff0b7230 */ /* 0x008fca0000004100 */
[----:B------:R-:W-:-:S05]  /*1790*/  FMUL.FTZ R0, R0, R11 ;  /* 0x0000000b00007220 */ /* 0x000fca0000410000 */
[----:B------:R-:W-:-:S05]  /*17a0*/  F2FP.F16.F32.PACK_AB R0, RZ, R0 ;  /* 0x00000000ff00723e */ /* 0x000fca00000000ff */
[----:B------:R0:W-:Y:S02]  /*17b0*/  STG.E.U16 desc[UR4][R4.64], R0 ;  /* 0x0000000004007986 */ /* 0x0001e4000c101504 */
.L_x_4326:
[----:B------:R-:W-:Y:S05]  /*17c0*/  BSYNC B0 ;  /* 0x0000000000007941 */ /* 0x000fea0003800000 */
.L_x_4325:
        /* <DEDUP_REMOVED lines=356> */
.L_x_4330:
        /* <DEDUP_REMOVED lines=12> */
[----:B------:R-:W-:Y:S01]  /*2ed0*/  ISETP.GE.AND P0, PT, R3, UR6, PT ;  /* 0x0000000603007c0c */ /* 0x000fe2000bf06270 */
[----:B--2---:R-:W-:-:S02]  /*2ee0*/  HADD2.F32 R0, -RZ, R6.H0_H0 ;  /* 0x20000006ff007230 */ /* 0x004fc40000004100 */
[----:B---3--:R-:W-:-:S05]  /*2ef0*/  HADD2.F32 R11, -RZ, R8.H0_H0 ;  /* 0x20000008ff0b7230 */ /* 0x008fca0000004100 */
[----:B------:R-:W-:-:S05]  /*2f00*/  FMUL.FTZ R0, R0, R11 ;  /* 0x0000000b00007220 */ /* 0x000fca0000410000 */
[----:B------:R-:W-:-:S05]  /*2f10*/  F2FP.F16.F32.PACK_AB R0, RZ, R0 ;  /* 0x00000000ff00723e */ /* 0x000fca00000000ff */
        /* <DEDUP_REMOVED lines=355> */
.L_x_4331:
        /* <DEDUP_REMOVED lines=17> */
.L_x_4329:
[----:B------:R-:W-:Y:S05]  /*4660*/  BSYNC B0 ;  /* 0x0000000000007941 */ /* 0x000fea0003800000 */
.L_x_4328:
        /* <DEDUP_REMOVED lines=355> */
.L_x_4332:
        /* <DEDUP_REMOVED lines=10> */
[----:B------:R-:W-:Y:S01]  /*5d40*/  IADD3.X R5, RZ, UR7, RZ, P0, !PT ;  /* 0x00000007ff057c10 */ /* 0x000fe200087fe4ff */
[----:B--2---:R-:W-:Y:S02]  /*5d50*/  HADD2.F32 R0, -RZ, R2.H0_H0 ;  /* 0x20000002ff007230 */ /* 0x004fe40000004100 */
[----:B---3--:R-:W-:-:S05]  /*5d60*/  HADD2.F32 R9, -RZ, R6.H0_H0 ;  /* 0x20000006ff097230 */ /* 0x008fca0000004100 */
[----:B------:R-:W-:-:S05]  /*5d70*/  FMUL.FTZ R0, R0, R9 ;  /* 0x0000000900007220 */ /* 0x000fca0000410000 */
[----:B------:R-:W-:-:S05]  /*5d80*/  F2FP.F16.F32.PACK_AB R0, RZ, R0 ;  /* 0x00000000ff00723e */ /* 0x000fca00000000ff */
[----:B------:R-:W-:Y:S01]  /*5d90*/  STG.E.U16 desc[UR4][R4.64], R0 ;  /* 0x0000000004007986 */ /* 0x000fe2000c101504 */
[----:B------:R-:W-:Y:S05]  /*5da0*/  EXIT ;  /* 0x000000000000794d */ /* 0x000fea0003800000 */
.L_x_4333:
        /* <DEDUP_REMOVED lines=13> */
.L_x_17243:


//--------------------- .text._ZN2at6native27unrolled_elementwise_kernelINS0_13BinaryFunctorIN3c104HalfES4_S4_NS0_15binary_internal10MulFunctorIfEEEESt5arrayIPcLm3EELi4E23TrivialOffsetCalculatorILi2EjESC_ILi1EjENS0_6memory15LoadWithoutCastENSF_16StoreWithoutCastEEEviT_T0_T2_T3_T4_T5_ --------------------------
	.section	.text._ZN2at6native27unrolled_elementwise_kernelINS0_13BinaryFunctorIN3c104HalfES4_S4_NS0_15binary_internal10MulFunctorIfEEEESt5arrayIPcLm3EELi4E23TrivialOffsetCalculatorILi2EjESC_ILi1EjENS0_6memory15LoadWithoutCastENSF_16StoreWithoutCastEEEviT_T0_T2_T3_T4_T5_,"ax",@progbits
	.align	128
        .global         _ZN2at6native27unrolled_elementwise_kernelINS0_13BinaryFunctorIN3c104HalfES4_S4_NS0_15binary_internal10MulFunctorIfEEEESt5arrayIPcLm3EELi4E23TrivialOffsetCalculatorILi2EjESC_ILi1EjENS0_6memory15LoadWithoutCastENSF_16StoreWithoutCastEEEviT_T0_T2_T3_T4_T5_
        .type           _ZN2at6native27unrolled_elementwise_kernelINS0_13BinaryFunctorIN3c104HalfES4_S4_NS0_15binary_internal10MulFunctorIfEEEESt5arrayIPcLm3EELi4E23TrivialOffsetCalculatorILi2EjESC_ILi1EjENS0_6memory15LoadWithoutCastENSF_16StoreWithoutCastEEEviT_T0_T2_T3_T4_T5_,@function
        .size           _ZN2at6native27unrolled_elementwise_kernelINS0_13BinaryFunctorIN3c104HalfES4_S4_NS0_15binary_internal10MulFunctorIfEEEESt5arrayIPcLm3EELi4E23TrivialOffsetCalculatorILi2EjESC_ILi1EjENS0_6memory15LoadWithoutCastENSF_16StoreWithoutCastEEEviT_T0_T2_T3_T4_T5_,(.L_x_17244 - _ZN2at6native27unrolled_elementwise_kernelINS0_13BinaryFunctorIN3c104HalfES4_S4_NS0_15binary_internal10MulFunctorIfEEEESt5arrayIPcLm3EELi4E23TrivialOffsetCalculatorILi2EjESC_ILi1EjENS0_6memory15LoadWithoutCastENSF_16StoreWithoutCastEEEviT_T0_T2_T3_T4_T5_)
        .other          _ZN2at6native27unrolled_elementwise_kernelINS0_13BinaryFunctorIN3c104HalfES4_S4_NS0_15binary_internal10MulFunctorIfEEEESt5arrayIPcLm3EELi4E23TrivialOffsetCalculatorILi2EjESC_ILi1EjENS0_6memory15LoadWithoutCastENSF_16StoreWithoutCastEEEviT_T0_T2_T3_T4_T5_,@"STO_CUDA_ENTRY STV_DEFAULT"
_ZN2at6native27unrolled_elementwise_kernelINS0_13BinaryFunctorIN3c104HalfES4_S4_NS0_15binary_internal10MulFunctorIfEEEESt5arrayIPcLm3EELi4E23TrivialOffsetCalculatorILi2EjESC_ILi1EjENS0_6memory15LoadWithoutCastENSF_16StoreWithoutCastEEEviT_T0_T2_T3_T4_T5_:
.text._ZN2at6native27unrolled_elementwise_kernelINS0_13BinaryFunctorIN3c104HalfES4_S4_NS0_15binary_internal10MulFunctorIfEEEESt5arrayIPcLm3EELi4E23TrivialOffsetCalculatorILi2EjESC_ILi1EjENS0_6memory15LoadWithoutCastENSF_16StoreWithoutCastEEEviT_T0_T2_T3_T4_T5_:
[----:B------:R-:W-:Y:S01]  /*0000*/  LDC R1, c[0x0][0x28] ;  /* 0x00000a00ff017b82 */ /* 0x000fe20000000800 */
[----:B------:R-:W0:Y:S07]  /*0010*/  S2R R0, SR_CTAID.X ;  /* 0x0000000000007919 */ /* 0x000e2e0000002500 */
[----:B------:R-:W0:Y:S01]  /*0020*/  LDC R3, c[0x0][0x210] ;  /* 0x00008400ff037b82 */ /* 0x000e220000000800 */
[----:B------:R-:W-:Y:S01]  /*0030*/  PRMT R16, RZ, 0x7610, R16 ;  /* 0x00007610ff107816 */ /* 0x000fe20000000010 */
[----:B------:R-:W-:Y:S01]  /*0040*/  ULDC.64 UR4, c[0x0][0x208] ;  /* 0x0000820000047ab9 */ /* 0x000fe20000000a00 */
[----:B------:R-:W1:Y:S01]  /*0050*/  S2R R15, SR_TID.X ;  /* 0x00000000000f7919 */ /* 0x000e620000002100 */
[----:B------:R-:W-:Y:S01]  /*0060*/  PRMT R20, RZ, 0x7610, R20 ;  /* 0x00007610ff147816 */ /* 0x000fe20000000014 */
[----:B0-----:R-:W-:Y:S01]  /*0070*/  IMAD R14, R0, -0x200, R3 ;  /* 0xfffffe00000e7824 */ /* 0x001fe200078e0203 */
[----:B-1----:R-:W-:-:S04]  /*0080*/  MOV R21, R15 ;  /* 0x0000000f00157202 */ /* 0x002fc80000000f00 */
[----:B------:R-:W-:-:S13]  /*0090*/  ISETP.GE.AND P0, PT, R15, R14, PT ;  /* 0x0000000e0f00720c */ /* 0x000fda0003f06270 */
[----:B------:R-:W-:Y:S01]  /*00a0*/  @!P0 IMAD R25, R0, 0x200, R21 ;  /* 0x0000020000198824 */ /* 0x000fe200078e0215 */
[----:B------:R-:W-:Y:S01]  /*00b0*/  @!P0 IADD3 R21, R21, 0x80, RZ ;  /* 0x0000008015158810 */ /* 0x000fe20007ffe0ff */
[----:B------:R-:W0:Y:S03]  /*00c0*/  @!P0 LDC.64 R10, c[0x0][0x220] ;  /* 0x00008800ff0a8b82 */ /* 0x000e260000000a00 */
[----:B------:R-:W-:-:S05]  /*00d0*/  ISETP.GE.AND P1, PT, R21, R14, PT ;  /* 0x0000000e1500720c */ /* 0x000fca0003f26270 */
[----:B------:R-:W1:Y:S08]  /*00e0*/  @!P0 LDC.64 R12, c[0x0][0x228] ;  /* 0x00008a00ff0c8b82 */ /* 0x000e700000000a00 */
[----:B------:R-:W-:Y:S01]  /*00f0*/  @!P1 IMAD R23, R0, 0x200, R21 ;  /* 0x0000020000179824 */ /* 0x000fe200078e0215 */
[----:B------:R-:W-:Y:S01]  /*0100*/  @!P1 IADD3 R21, R21, 0x80, RZ ;  /* 0x0000008015159810 */ /* 0x000fe20007ffe0ff */
[----:B------:R-:W2:Y:S03]  /*0110*/  @!P1 LDC.64 R8, c[0x0][0x220] ;  /* 0x00008800ff089b82 */ /* 0x000ea60000000a00 */
[----:B------:R-:W-:Y:S01]  /*0120*/  ISETP.GE.AND P3, PT, R21, R14, PT ;  /* 0x0000000e1500720c */ /* 0x000fe20003f66270 */
[----:B0-----:R-:W-:-:S04]  /*0130*/  @!P0 IMAD.WIDE.U32 R10, R25, 0x2, R10 ;  /* 0x00000002190a8825 */ /* 0x001fc800078e000a */
[----:B------:R-:W0:Y:S01]  /*0140*/  @!P1 LDC.64 R6, c[0x0][0x228] ;  /* 0x00008a00ff069b82 */ /* 0x000e220000000a00 */
[----:B------:R-:W3:Y:S01]  /*0150*/  @!P0 LDG.E.U16 R16, desc[UR4][R10.64] ;  /* 0x000000040a108981 */ /* 0x000ee2000c1e1500 */
[----:B-1----:R-:W-:-:S06]  /*0160*/  @!P0 IMAD.WIDE.U32 R12, R25, 0x2, R12 ;  /* 0x00000002190c8825 */ /* 0x002fcc00078e000c */
[----:B------:R-:W1:Y:S01]  /*0170*/  @!P3 LDC.64 R2, c[0x0][0x220] ;  /* 0x00008800ff02bb82 */ /* 0x000e620000000a00 */
[----:B------:R-:W-:Y:S01]  /*0180*/  @!P3 IMAD R25, R0, 0x200, R21 ;  /* 0x000002000019b824 */ /* 0x000fe200078e0215 */
[----:B------:R-:W4:Y:S06]  /*0190*/  @!P0 LDG.E.U16 R20, desc[UR4][R12.64] ;  /* 0x000000040c148981 */ /* 0x000f2c000c1e1500 */
[----:B------:R-:W1:Y:S01]  /*01a0*/  @!P3 LDC.64 R4, c[0x0][0x228] ;  /* 0x00008a00ff04bb82 */ /* 0x000e620000000a00 */
[----:B--2---:R-:W-:Y:S01]  /*01b0*/  @!P1 IMAD.WIDE.U32 R8, R23, 0x2, R8 ;  /* 0x0000000217089825 */ /* 0x004fe200078e0008 */
[----:B------:R-:W-:-:S02]  /*01c0*/  PRMT R24, RZ, 0x7610, R24 ;  /* 0x00007610ff187816 */ /* 0x000fc40000000018 */
        /* <DEDUP_REMOVED lines=9> */
[----:B------:R-:W-:Y:S01]  /*0260*/  @!P3 IADD3 R21, R21, 0x80, RZ ;  /* 0x000000801515b810 */ /* 0x000fe20007ffe0ff */
[----:B0-----:R-:W0:Y:S02]  /*0270*/  @!P0 LDC.64 R2, c[0x0][0x218] ;  /* 0x00008600ff028b82 */ /* 0x001e240000000a00 */
[----:B------:R1:W2:Y:S01]  /*0280*/  @!P1 LDG.E.U16 R25, desc[UR4][R8.64] ;  /* 0x0000000408199981 */ /* 0x0002a2000c1e1500 */
        /* <DEDUP_REMOVED lines=17> */
[----:B------:R-:W-:Y:S03]  /*03a0*/  BSSY B0, `(.L_x_4334) ;  /* 0x000001c000007945 */ /* 0x000fe60003800000 */
[----:B---3--:R-:W-:Y:S02]  /*03b0*/  @!P0 HADD2.F32 R16, -RZ, R16.H0_H0 ;  /* 0x20000010ff108230 */ /* 0x008fe40000004100 */
[----:B----4-:R-:W-:-:S05]  /*03c0*/  @!P0 HADD2.F32 R5, -RZ, R20.H0_H0 ;  /* 0x20000014ff058230 */ /* 0x010fca0000004100 */
[----:B------:R-:W-:-:S05]  /*03d0*/  @!P0 FMUL.FTZ R16, R16, R5 ;  /* 0x0000000510108220 */ /* 0x000fca0000410000 */
[----:B------:R-:W-:Y:S01]  /*03e0*/  @!P0 F2FP.F16.F32.PACK_AB R19, RZ, R16 ;  /* 0x00000010ff13823e */ /* 0x000fe200000000ff */
[----:B------:R-:W-:Y:S01]  /*03f0*/  VIADD R5, R7, 0x180 ;  /* 0x0000018007057836 */ /* 0x000fe20000000000 */
[----:B------:R-:W-:-:S03]  /*0400*/  @!P0 MOV R7, R27 ;  /* 0x0000001b00078202 */ /* 0x000fc60000000f00 */
[----:B------:R0:W-:Y:S01]  /*0410*/  @!P0 STG.E.U16 desc[UR4][R2.64], R19 ;  /* 0x0000001302008986 */ /* 0x0001e2000c101504 */
[----:B------:R-:W-:Y:S01]  /*0420*/  ISETP.GE.AND P3, PT, R7, R14, PT ;  /* 0x0000000e0700720c */ /* 0x000fe20003f66270 */
[----:B--2---:R-:W-:Y:S02]  /*0430*/  @!P1 HADD2.F32 R24, -RZ, R24.H0_H0 ;  /* 0x20000018ff189230 */ /* 0x004fe40000004100 */
[----:B------:R-:W-:Y:S02]  /*0440*/  @!P2 HADD2.F32 R22, -RZ, R22.H0_H0 ;  /* 0x20000016ff16a230 */ /* 0x000fe40000004100 */
[----:B------:R-:W-:Y:S02]  /*0450*/  @!P2 HADD2.F32 R23, -RZ, R23.H0_H0 ;  /* 0x20000017ff17a230 */ /* 0x000fe40000004100 */
[----:B------:R-:W-:-:S03]  /*0460*/  @!P1 HADD2.F32 R25, -RZ, R25.H0_H0 ;  /* 0x20000019ff199230 */ /* 0x000fc60000004100 */
[----:B------:R-:W-:Y:S02]  /*0470*/  @!P2 FMUL.FTZ R22, R22, R23 ;  /* 0x000000171616a220 */ /* 0x000fe40000410000 */
[----:B------:R-:W-:-:S03]  /*0480*/  @!P1 FMUL.FTZ R24, R25, R24 ;  /* 0x0000001819189220 */ /* 0x000fc60000410000 */
[----:B------:R-:W-:Y:S02]  /*0490*/  @!P2 F2FP.F16.F32.PACK_AB R18, RZ, R22 ;  /* 0x00000016ff12a23e */ /* 0x000fe400000000ff */
[----:B------:R-:W-:Y:S01]  /*04a0*/  @!P1 F2FP.F16.F32.PACK_AB R17, RZ, R24 ;  /* 0x00000018ff11923e */ /* 0x000fe200000000ff */
[----:B0-----:R-:W-:Y:S06]  /*04b0*/  @P3 BRA `(.L_x_4335) ;  /* 0x0000000000283947 */ /* 0x001fec0003800000 */
[----:B------:R-:W0:Y:S01]  /*04c0*/  LDC.64 R8, c[0x0][0x218] ;  /* 0x00008600ff087b82 */ /* 0x000e220000000a00 */
[----:B------:R-:W-:Y:S02]  /*04d0*/  LEA R3, R0, R7, 0x9 ;  /* 0x0000000700037211 */ /* 0x000fe400078e48ff */
[----:B------:R-:W-:-:S04]  /*04e0*/  IADD3 R7, R7, 0x80, RZ ;  /* 0x0000008007077810 */ /* 0x000fc80007ffe0ff */
[----:B------:R-:W-:-:S13]  /*04f0*/  ISETP.GE.AND P0, PT, R7, R14, PT ;  /* 0x0000000e0700720c */ /* 0x000fda0003f06270 */
[----:B------:R-:W-:Y:S01]  /*0500*/  @!P0 IMAD R11, R0, 0x200, R7 ;  /* 0x00000200000b8824 */ /* 0x000fe200078e0207 */
[----:B------:R-:W-:Y:S01]  /*0510*/  @!P0 IADD3 R7, R7, 0x80, RZ ;  /* 0x0000008007078810 */ /* 0x000fe20007ffe0ff */
[----:B0-----:R-:W-:-:S04]  /*0520*/  IMAD.WIDE.U32 R2, R3, 0x2, R8 ;  /* 0x0000000203027825 */ /* 0x001fc800078e0008 */
[----:B------:R-:W-:Y:S01]  /*0530*/  @!P0 IMAD.WIDE.U32 R8, R11, 0x2, R8 ;  /* 0x000000020b088825 */ /* 0x000fe200078e0008 */
[----:B------:R0:W-:Y:S04]  /*0540*/  STG.E.U16 desc[UR4][R2.64], R17 ;  /* 0x0000001102007986 */ /* 0x0001e8000c101504 */
[----:B------:R0:W-:Y:S02]  /*0550*/  @!P0 STG.E.U16 desc[UR4][R8.64], R18 ;  /* 0x0000001208008986 */ /* 0x0001e4000c101504 */
.L_x_4335:
[----:B------:R-:W-:Y:S05]  /*0560*/  BSYNC B0 ;  /* 0x0000000000007941 */ /* 0x000fea0003800000 */
.L_x_4334:
[-C--:B------:R-:W-:Y:S02]  /*0570*/  ISETP.GE.AND P1, PT, R7, R14.reuse, PT ;  /* 0x0000000e0700720c */ /* 0x080fe40003f26270 */
[----:B------:R-:W-:-:S11]  /*0580*/  ISETP.GE.AND P0, PT, R5, R14, PT ;  /* 0x0000000e0500720c */ /* 0x000fd60003f06270 */
[----:B------:R-:W-:Y:S05]  /*0590*/  @P1 EXIT ;  /* 0x000000000000194d */ /* 0x000fea0003800000 */
[----:B0-----:R-:W0:Y:S01]  /*05a0*/  LDC.64 R2, c[0x0][0x218] ;  /* 0x00008600ff027b82 */ /* 0x001e220000000a00 */
[----:B-----5:R-:W-:Y:S01]  /*05b0*/  @!P0 HADD2.F32 R21, -RZ, R21.H0_H0 ;  /* 0x20000015ff158230 */ /* 0x020fe20000004100 */
[----:B------:R-:W-:Y:S01]  /*05c0*/  LEA R7, R0, R7, 0x9 ;  /* 0x0000000700077211 */ /* 0x000fe200078e48ff */
[----:B------:R-:W-:-:S05]  /*05d0*/  @!P0 HADD2.F32 R26, -RZ, R26.H0_H0 ;  /* 0x2000001aff1a8230 */ /* 0x000fca0000004100 */
[----:B------:R-:W-:-:S05]  /*05e0*/  @!P0 FMUL.FTZ R21, R21, R26 ;  /* 0x0000001a15158220 */ /* 0x000fca0000410000 */
[----:B------:R-:W-:Y:S01]  /*05f0*/  @!P0 F2FP.F16.F32.PACK_AB R4, RZ, R21 ;  /* 0x00000015ff04823e */ /* 0x000fe200000000ff */
[----:B0-----:R-:W-:-:S05]  /*0600*/  IMAD.WIDE.U32 R2, R7, 0x2, R2 ;  /* 0x0000000207027825 */ /* 0x001fca00078e0002 */
[----:B------:R-:W-:Y:S01]  /*0610*/  STG.E.U16 desc[UR4][R2.64], R4 ;  /* 0x0000000402007986 */ /* 0x000fe2000c101504 */
[----:B------:R-:W-:Y:S05]  /*0620*/  EXIT ;  /* 0x000000000000794d */ /* 0x000fea0003800000 */
.L_x_4336:
        /* <DEDUP_REMOVED lines=13> */
.L_x_17244:


//--------------------- .text._ZN2at6native29vectorized_elementwise_kernelILi2ENS0_13BinaryFunctorIN3c104HalfES4_S4_NS0_15binary_internal10MulFunctorIfEEEESt5arrayIPcLm3EEEEviT0_T1_ --------------------------
	.section	.text._ZN2at6native29vectorized_elementwise_kernelILi2ENS0_13BinaryFunctorIN3c104HalfES4_S4_NS0_15binary_internal10MulFunctorIfEEEESt5arrayIPcLm3EEEEviT0_T1_,"ax",@progbits
	.align	128
        .global         _ZN2at6native29vectorized_elementwise_kernelILi2ENS0_13BinaryFunctorIN3c104HalfES4_S4_NS0_15binary_internal10MulFunctorIfEEEESt5arrayIPcLm3EEEEviT0_T1_
        .type           _ZN2at6native29vectorized_elementwise_kernelILi2ENS0_13BinaryFunctorIN3c104HalfES4_S4_NS0_15binary_internal10MulFunctorIfEEEESt5arrayIPcLm3EEEEviT0_T1_,@function
        .size           _ZN2at6native29vectorized_elementwise_kernelILi2ENS0_13BinaryFunctorIN3c104HalfES4_S4_NS0_15binary_internal10MulFunctorIfEEEESt5arrayIPcLm3EEEEviT0_T1_,(.L_x_17245 - _ZN2at6native29vectorized_elementwise_kernelILi2ENS0_13BinaryFunctorIN3c104HalfES4_S4_NS0_15binary_internal10MulFunctorIfEEEESt5arrayIPcLm3EEEEviT0_T1_)
        .other          _ZN2at6native29vectorized_elementwise_kernelILi2ENS0_13BinaryFunctorIN3c104HalfES4_S4_NS0_15binary_internal10MulFunctorIfEEEESt5arrayIPcLm3EEEEviT0_T1_,@"STO_CUDA_ENTRY STV_DEFAULT"
_ZN2at6native29vectorized_elementwise_kernelILi2ENS0_13BinaryFunctorIN3c104HalfES4_S4_NS0_15binary_internal10MulFunctorIfEEEESt5arrayIPcLm3EEEEviT0_T1_:
.text._ZN2at6native29vectorized_elementwise_kernelILi2ENS0_13BinaryFunctorIN3c104HalfES4_S4_NS0_15binary_internal10MulFunctorIfEEEESt5arrayIPcLm3EEEEviT0_T1_:
        /* <DEDUP_REMOVED lines=21> */
[----:B------:R-:W4:Y:S04]  /*0150*/  LDG.E R9, desc[UR4][R10.64+0x600] ;  /* 0x000600040a097981 */ /* 0x000f28000c1e1900 */
[----:B------:R1:W4:Y:S04]  /*0160*/  LDG.E R20, desc[UR4][R6.64+0x600] ;  /* 0x0006000406147981 */ /* 0x000328000c1e1900 */
[----:B------:R1:W4:Y:S01]  /*0170*/  LDG.E R8, desc[UR4][R10.64+0x400] ;  /* 0x000400040a087981 */ /* 0x000322000c1e1900 */
[----:B0-----:R-:W-:-:S04]  /*0180*/  IMAD.WIDE.U32 R2, R0, 0x2, R2 ;  /* 0x0000000200027825 */ /* 0x001fc800078e0002 */
[----:B------:R-:W-:-:S04]  /*0190*/  IMAD.WIDE R2, R4, 0x4, R2 ;  /* 0x0000000404027825 */ /* 0x000fc800078e0202 */
[--C-:B--2---:R-:W-:Y:S02]  /*01a0*/  HADD2.F32 R5, -RZ, R13.reuse.H0_H0 ;  /* 0x2000000dff057230 */ /* 0x104fe40000004100 */
[----:B------:R-:W-:Y:S02]  /*01b0*/  HADD2.F32 R13, -RZ, R13.H1_H1 ;  /* 0x3000000dff0d7230 */ /* 0x000fe40000004100 */
[----:B---3--:R-:W-:Y:S02]  /*01c0*/  HADD2.F32 R15, -RZ, R17.H0_H0 ;  /* 0x20000011ff0f7230 */ /* 0x008fe40000004100 */
[--C-:B-----5:R-:W-:Y:S02]  /*01d0*/  HADD2.F32 R12, -RZ, R14.reuse.H0_H0 ;  /* 0x2000000eff0c7230 */ /* 0x120fe40000004100 */
[----:B------:R-:W-:Y:S02]  /*01e0*/  HADD2.F32 R14, -RZ, R14.H1_H1 ;  /* 0x3000000eff0e7230 */ /* 0x000fe40000004100 */
[----:B----4-:R-:W-:-:S02]  /*01f0*/  HADD2.F32 R16, -RZ, R18.H0_H0 ;  /* 0x20000012ff107230 */ /* 0x010fc40000004100 */
[----:B------:R-:W-:Y:S01]  /*0200*/  FMUL.FTZ R5, R5, R12 ;  /* 0x0000000c05057220 */ /* 0x000fe20000410000 */
[----:B------:R-:W-:Y:S02]  /*0210*/  HADD2.F32 R17, -RZ, R17.H1_H1 ;  /* 0x30000011ff117230 */ /* 0x000fe40000004100 */
[----:B-1----:R-:W-:Y:S01]  /*0220*/  FMUL.FTZ R6, R13, R14 ;  /* 0x0000000e0d067220 */ /* 0x002fe20000410000 */
[----:B------:R-:W-:Y:S01]  /*0230*/  FMUL.FTZ R7, R15, R16 ;  /* 0x000000100f077220 */ /* 0x000fe20000410000 */
[----:B------:R-:W-:Y:S02]  /*0240*/  HADD2.F32 R15, -RZ, R9.H0_H0 ;  /* 0x20000009ff0f7230 */ /* 0x000fe40000004100 */
[----:B------:R-:W-:Y:S02]  /*0250*/  HADD2.F32 R18, -RZ, R18.H1_H1 ;  /* 0x30000012ff127230 */ /* 0x000fe40000004100 */
[--C-:B------:R-:W-:Y:S02]  /*0260*/  HADD2.F32 R10, -RZ, R19.reuse.H0_H0 ;  /* 0x20000013ff0a7230 */ /* 0x100fe40000004100 */
[----:B------:R-:W-:-:S02]  /*0270*/  HADD2.F32 R12, -RZ, R19.H1_H1 ;  /* 0x30000013ff0c7230 */ /* 0x000fc40000004100 */
[--C-:B------:R-:W-:Y:S02]  /*0280*/  HADD2.F32 R14, -RZ, R20.reuse.H0_H0 ;  /* 0x20000014ff0e7230 */ /* 0x100fe40000004100 */
[----:B------:R-:W-:Y:S02]  /*0290*/  HADD2.F32 R16, -RZ, R20.H1_H1 ;  /* 0x30000014ff107230 */ /* 0x000fe40000004100 */
[--C-:B------:R-:W-:Y:S02]  /*02a0*/  HADD2.F32 R11, -RZ, R8.reuse.H0_H0 ;  /* 0x20000008ff0b7230 */ /* 0x100fe40000004100 */
[----:B------:R-:W-:Y:S02]  /*02b0*/  HADD2.F32 R13, -RZ, R8.H1_H1 ;  /* 0x30000008ff0d7230 */ /* 0x000fe40000004100 */
[----:B------:R-:W-:Y:S02]  /*02c0*/  HADD2.F32 R9, -RZ, R9.H1_H1 ;  /* 0x30000009ff097230 */ /* 0x000fe40000004100 */
[----:B------:R-:W-:Y:S01]  /*02d0*/  FMUL.FTZ R18, R17, R18 ;  /* 0x0000001211127220 */ /* 0x000fe20000410000 */
[----:B------:R-:W-:Y:S01]  /*02e0*/  FMUL.FTZ R10, R10, R11 ;  /* 0x0000000b0a0a7220 */ /* 0x000fe20000410000 */
[----:B------:R-:W-:Y:S01]  /*02f0*/  FMUL.FTZ R13, R12, R13 ;  /* 0x0000000d0c0d7220 */ /* 0x000fe20000410000 */
[----:B------:R-:W-:Y:S01]  /*0300*/  FMUL.FTZ R14, R14, R15 ;  /* 0x0000000f0e0e7220 */ /* 0x000fe20000410000 */
[----:B------:R-:W-:Y:S01]  /*0310*/  FMUL.FTZ R9, R16, R9 ;  /* 0x0000000910097220 */ /* 0x000fe20000410000 */
[----:B------:R-:W-:-:S02]  /*0320*/  F2FP.F16.F32.PACK_AB R5, R6, R5 ;  /* 0x000000050605723e */ /* 0x000fc400000000ff */
[----:B------:R-:W-:Y:S02]  /*0330*/  F2FP.F16.F32.PACK_AB R7, R18, R7 ;  /* 0x000000071207723e */ /* 0x000fe400000000ff */
[----:B------:R-:W-:Y:S02]  /*0340*/  F2FP.F16.F32.PACK_AB R13, R13, R10 ;  /* 0x0000000a0d0d723e */ /* 0x000fe400000000ff */
[----:B------:R-:W-:Y:S01]  /*0350*/  F2FP.F16.F32.PACK_AB R9, R9, R14 ;  /* 0x0000000e0909723e */ /* 0x000fe200000000ff */
[----:B------:R-:W-:Y:S04]  /*0360*/  STG.E desc[UR4][R2.64], R5 ;  /* 0x0000000502007986 */ /* 0x000fe8000c101904 */
[----:B------:R-:W-:Y:S04]  /*0370*/  STG.E desc[UR4][R2.64+0x200], R7 ;  /* 0x0002000702007986 */ /* 0x000fe8000c101904 */
[----:B------:R-:W-:Y:S04]  /*0380*/  STG.E desc[UR4][R2.64+0x400], R13 ;  /* 0x0004000d02007986 */ /* 0x000fe8000c101904 */
[----:B------:R-:W-:Y:S01]  /*0390*/  STG.E desc[UR4][R2.64+0x600], R9 ;  /* 0x0006000902007986 */ /* 0x000fe2000c101904 */
[----:B------:R-:W-:Y:S05]  /*03a0*/  EXIT ;  /* 0x000000000000794d */ /* 0x000fea0003800000 */
.L_x_4337:
[----:B------:R-:W0:Y:S01]  /*03b0*/  S2R R11, SR_TID.X ;  /* 0x00000000000b7919 */ /* 0x000e220000002100 */
[----:B------:R-:W-:Y:S02]  /*03c0*/  PRMT R24, RZ, 0x7610, R24 ;  /* 0x00007610ff187816 */ /* 0x000fe40000000018 */
[----:B0-----:R-:W-:-:S13]  /*03d0*/  ISETP.GE.AND P0, PT, R11, R2, PT ;  /* 0x000000020b00720c */ /* 0x001fda0003f06270 */
[----:B------:R-:W-:Y:S01]  /*03e0*/  @!P0 IADD3 R13, R0, R11, RZ ;  /* 0x0000000b000d8210 */ /* 0x000fe20007ffe0ff */
[----:B------:R-:W0:Y:S01]  /*03f0*/  @!P0 LDC.64 R16, c[0x0][0x228] ;  /* 0x00008a00ff108b82 */ /* 0x000e220000000a00 */
[----:B------:R-:W-:-:S04]  /*0400*/  @!P0 IADD3 R11, R11, 0x80, RZ ;  /* 0x000000800b0b8810 */ /* 0x000fc80007ffe0ff */
[----:B------:R-:W-:-:S03]  /*0410*/  ISETP.GE.AND P1, PT, R11, R2, PT ;  /* 0x000000020b00720c */ /* 0x000fc60003f26270 */
[----:B------:R-:W1:Y:S10]  /*0420*/  @!P0 LDC.64 R32, c[0x0][0x220] ;  /* 0x00008800ff208b82 */ /* 0x000e740000000a00 */
[----:B------:R-:W-:Y:S01]  /*0430*/  @!P1 IADD3 R15, R0, R11, RZ ;  /* 0x0000000b000f9210 */ /* 0x000fe20007ffe0ff */
[----:B------:R-:W2:Y:S01]  /*0440*/  @!P1 LDC.64 R36, c[0x0][0x220] ;  /* 0x00008800ff249b82 */ /* 0x000ea20000000a00 */
[----:B------:R-:W-:-:S04]  /*0450*/  @!P1 IADD3 R11, R11, 0x80, RZ ;  /* 0x000000800b0b9810 */ /* 0x000fc80007ffe0ff */
[----:B------:R-:W-:-:S03]  /*0460*/  ISETP.GE.AND P2, PT, R11, R2, PT ;  /* 0x000000020b00720c */ /* 0x000fc60003f46270 */
[----:B------:R-:W3:Y:S01]  /*0470*/  @!P1 LDC.64 R30, c[0x0][0x228] ;  /* 0x00008a00ff1e9b82 */ /* 0x000ee20000000a00 */
[----:B------:R-:W-:Y:S01]  /*0480*/  PRMT R23, RZ, 0x7610, R23 ;  /* 0x00007610ff177816 */ /* 0x000fe20000000017 */
[----:B0-----:R-:W-:-:S04]  /*0490*/  @!P0 IMAD.WIDE.U32 R16, R13, 0x2, R16 ;  /* 0x000000020d108825 */ /* 0x001fc800078e0010 */
[----:B-1----:R-:W-:Y:S01]  /*04a0*/  @!P0 IMAD.WIDE.U32 R32, R13, 0x2, R32 ;  /* 0x000000020d208825 */ /* 0x002fe200078e0020 */
[----:B------:R-:W-:Y:S01]  /*04b0*/  PRMT R14, RZ, 0x7610, R14 ;  /* 0x00007610ff0e7816 */ /* 0x000fe2000000000e */
[----:B------:R0:W4:Y:S02]  /*04c0*/  @!P0 LDG.E.U16 R23, desc[UR4][R16.64] ;  /* 0x0000000410178981 */ /* 0x000124000c1e1500 */
[----:B------:R-:W-:Y:S01]  /*04d0*/  @!P2 IMAD.IADD R21, R0, 0x1, R11 ;  /* 0x000000010015a824 */ /* 0x000fe200078e020b */
[----:B------:R-:W-:Y:S01]  /*04e0*/  @!P2 IADD3 R11, R11, 0x80, RZ ;  /* 0x000000800b0ba810 */ /* 0x000fe20007ffe0ff */
[----:B------:R-:W1:Y:S01]  /*04f0*/  @!P2 LDC.64 R28, c[0x0][0x228] ;  /* 0x00008a00ff1cab82 */ /* 0x000e620000000a00 */
[----:B------:R-:W-:Y:S01]  /*0500*/  PRMT R20, RZ, 0x7610, R20 ;  /* 0x00007610ff147816 */ /* 0x000fe20000000014 */
[----:B------:R5:W4:Y:S01]  /*0510*/  @!P0 LDG.E.U16 R24, desc[UR4][R32.64] ;  /* 0x0000000420188981 */ /* 0x000b22000c1e1500 */
[----:B------:R-:W-:Y:S01]  /*0520*/  ISETP.GE.AND P3, PT, R11, R2, PT ;  /* 0x000000020b00720c */ /* 0x000fe20003f66270 */
[----:B--2---:R-:W-:-:S04]  /*0530*/  @!P1 IMAD.WIDE.U32 R36, R15, 0x2, R36 ;  /* 0x000000020f249825 */ /* 0x004fc800078e0024 */
[----:B------:R-:W2:Y:S01]  /*0540*/  @!P2 LDC.64 R18, c[0x0][0x220] ;  /* 0x00008800ff12ab82 */ /* 0x000ea20000000a00 */
[----:B------:R1:W4:Y:S07]  /*0550*/  @!P1 LDG.E.U16 R14, desc[UR4][R36.64] ;  /* 0x00000004240e9981 */ /* 0x00032e000c1e1500 */
[----:B------:R-:W-:Y:S01]  /*0560*/  @!P3 IADD3 R9, R0, R11, RZ ;  /* 0x0000000b0009b210 */ /* 0x000fe20007ffe0ff */
[----:B------:R-:W2:Y:S01]  /*0570*/  @!P3 LDC.64 R12, c[0x0][0x220] ;  /* 0x00008800ff0cbb82 */ /* 0x000ea20000000a00 */
[----:B------:R-:W-:-:S04]  /*0580*/  @!P3 IADD3 R11, R11, 0x80, RZ ;  /* 0x000000800b0bb810 */ /* 0x000fc80007ffe0ff */
[-C--:B------:R-:W-:Y:S01]  /*0590*/  ISETP.GE.AND P4, PT, R11, R2.reuse, PT ;  /* 0x000000020b00720c */ /* 0x080fe20003f86270 */
[----:B---3--:R-:W-:Y:S01]  /*05a0*/  @!P1 IMAD.WIDE.U32 R30, R15, 0x2, R30 ;  /* 0x000000020f1e9825 */ /* 0x008fe200078e001e */
[----:B------:R-:W-:Y:S01]  /*05b0*/  PRMT R15, RZ, 0x7610, R15 ;  /* 0x00007610ff0f7816 */ /* 0x000fe2000000000f */
[----:B------:R-:W3:Y:S05]  /*05c0*/  @!P3 LDC.64 R34, c[0x0][0x228] ;  /* 0x00008a00ff22bb82 */ /* 0x000eea0000000a00 */
[----:B------:R2:W4:Y:S05]  /*05d0*/  @!P1 LDG.E.U16 R15, desc[UR4][R30.64] ;  /* 0x000000041e0f9981 */ /* 0x00052a000c1e1500 */
[----:B0-----:R-:W-:Y:S01]  /*05e0*/  @!P4 IADD3 R17, R0, R11, RZ ;  /* 0x0000000b0011c210 */ /* 0x001fe20007ffe0ff */
[----:B------:R-:W-:Y:S01]  /*05f0*/  @!P4 VIADD R11, R11, 0x80 ;  /* 0x000000800b0bc836 */ /* 0x000fe20000000000 */
[----:B-----5:R-:W0:Y:S04]  /*0600*/  @!P4 LDC.64 R32, c[0x0][0x220] ;  /* 0x00008800ff20cb82 */ /* 0x020e280000000a00 */
[----:B------:R-:W-:Y:S01]  /*0610*/  ISETP.GE.AND P1, PT, R11, R2, PT ;  /* 0x000000020b00720c */ /* 0x000fe20003f26270 */
[----:B-1----:R-:W-:-:S03]  /*0620*/  @!P2 IMAD.WIDE.U32 R28, R21, 0x2, R28 ;  /* 0x00000002151ca825 */ /* 0x002fc600078e001c */
[----:B------:R-:W1:Y:S01]  /*0630*/  @!P4 LDC.64 R36, c[0x0][0x228] ;  /* 0x00008a00ff24cb82 */ /* 0x000e620000000a00 */
[----:B--2---:R-:W-:Y:S01]  /*0640*/  @!P2 IMAD.WIDE.U32 R18, R21, 0x2, R18 ;  /* 0x000000021512a825 */ /* 0x004fe200078e0012 */
[----:B------:R2:W5:Y:S01]  /*0650*/  @!P2 LDG.E.U16 R20, desc[UR4][R28.64] ;  /* 0x000000041c14a981 */ /* 0x000562000c1e1500 */
[----:B------:R-:W-:Y:S02]  /*0660*/  PRMT R21, RZ, 0x7610, R21 ;  /* 0x00007610ff157816 */ /* 0x000fe40000000015 */
[----:B------:R-:W-:-:S04]  /*0670*/  @!P3 IMAD.WIDE.U32 R12, R9, 0x2, R12 ;  /* 0x00000002090cb825 */ /* 0x000fc800078e000c */
[----:B------:R-:W3:Y:S01]  /*0680*/  @!P1 LDC.64 R30, c[0x0][0x220] ;  /* 0x00008800ff1e9b82 */ /* 0x000ee20000000a00 */
[----:B------:R-:W-:Y:S01]  /*0690*/  PRMT R22, RZ, 0x7610, R22 ;  /* 0x00007610ff167816 */ /* 0x000fe20000000016 */
[----:B------:R2:W5:Y:S05]  /*06a0*/  @!P3 LDG.E.U16 R21, desc[UR4][R12.64] ;  /* 0x000000040c15b981 */ /* 0x00056a000c1e1500 */
[----:B------:R3:W5:Y:S01]  /*06b0*/  @!P2 LDG.E.U16 R22, desc[UR4][R18.64] ;  /* 0x000000041216a981 */ /* 0x000762000c1e1500 */
[----:B--2---:R-:W2:Y:S01]  /*06c0*/  @!P1 LDC.64 R28, c[0x0][0x228] ;  /* 0x00008a00ff1c9b82 */ /* 0x004ea20000000a00 */
[----:B------:R-:W-:Y:S02]  /*06d0*/  @!P1 IADD3 R13, R0, R11, RZ ;  /* 0x0000000b000d9210 */ /* 0x000fe40007ffe0ff */
[----:B------:R-:W-:-:S04]  /*06e0*/  @!P1 IADD3 R11, R11, 0x80, RZ ;  /* 0x000000800b0b9810 */ /* 0x000fc80007ffe0ff */
[----:B------:R-:W-:Y:S01]  /*06f0*/  ISETP.GE.AND P2, PT, R11, R2, PT ;  /* 0x000000020b00720c */ /* 0x000fe20003f46270 */
[----:B0-----:R-:W-:Y:S01]  /*0700*/  @!P4 IMAD.WIDE.U32 R32, R17, 0x2, R32 ;  /* 0x000000021120c825 */ /* 0x001fe200078e0020 */
[----:B------:R-:W-:-:S03]  /*0710*/  PRMT R10, RZ, 0x7610, R10 ;  /* 0x00007610ff0a7816 */ /* 0x000fc6000000000a */
[----:B-1----:R-:W-:Y:S01]  /*0720*/  @!P4 IMAD.WIDE.U32 R36, R17, 0x2, R36 ;  /* 0x000000021124c825 */ /* 0x002fe200078e0024 */
[----:B------:R-:W-:-:S03]  /*0730*/  PRMT R17, RZ, 0x7610, R17 ;  /* 0x00007610ff117816 */ /* 0x000fc60000000011 */
[----:B---3--:R-:W-:-:S04]  /*0740*/  @!P1 IMAD.WIDE.U32 R30, R13, 0x2, R30 ;  /* 0x000000020d1e9825 */ /* 0x008fc800078e001e */
[----:B--2---:R-:W-:Y:S01]  /*0750*/  @!P1 IMAD.WIDE.U32 R28, R13, 0x2, R28 ;  /* 0x000000020d1c9825 */ /* 0x004fe200078e001c */
[----:B------:R-:W-:Y:S01]  /*0760*/  @!P2 IADD3 R13, R0, R11, RZ ;  /* 0x0000000b000da210 */ /* 0x000fe20007ffe0ff */
[----:B------:R0:W2:Y:S01]  /*0770*/  @!P1 LDG.E.U16 R10, desc[UR4][R30.64] ;  /* 0x000000041e0a9981 */ /* 0x0000a2000c1e1500 */
[----:B------:R-:W-:-:S03]  /*0780*/  @!P2 IADD3 R11, R11, 0x80, RZ ;  /* 0x000000800b0ba810 */ /* 0x000fc60007ffe0ff */
[----:B------:R-:W3:Y:S01]  /*0790*/  @!P1 LDG.E.U16 R17, desc[UR4][R28.64] ;  /* 0x000000041c119981 */ /* 0x000ee2000c1e1500 */
[----:B------:R-:W-:Y:S01]  /*07a0*/  ISETP.GE.AND P1, PT, R11, R2, PT ;  /* 0x000000020b00720c */ /* 0x000fe20003f26270 */
[----:B------:R-:W-:Y:S01]  /*07b0*/  @!P3 IMAD.WIDE.U32 R34, R9, 0x2, R34 ;  /* 0x000000020922b825 */ /* 0x000fe200078e0022 */
[----:B------:R-:W-:Y:S02]  /*07c0*/  PRMT R19, RZ, 0x7610, R19 ;  /* 0x00007610ff137816 */ /* 0x000fe40000000013 */
[----:B------:R-:W-:-:S04]  /*07d0*/  PRMT R9, RZ, 0x7610, R9 ;  /* 0x00007610ff097816 */ /* 0x000fc80000000009 */
[----:B------:R1:W3:Y:S04]  /*07e0*/  @!P3 LDG.E.U16 R19, desc[UR4][R34.64] ;  /* 0x000000042213b981 */ /* 0x0002e8000c1e1500 */
[----:B------:R1:W3:Y:S01]  /*07f0*/  @!P4 LDG.E.U16 R9, desc[UR4][R32.64] ;  /* 0x000000042009c981 */ /* 0x0002e2000c1e1500 */
[----:B0-----:R-:W0:Y:S08]  /*0800*/  @!P1 LDC.64 R30, c[0x0][0x220] ;  /* 0x00008800ff1e9b82 */ /* 0x001e300000000a00 */
[----:B-1----:R-:W1:Y:S08]  /*0810*/  @!P2 LDC.64 R34, c[0x0][0x220] ;  /* 0x00008800ff22ab82 */ /* 0x002e700000000a00 */
[----:B------:R-:W1:Y:S08]  /*0820*/  @!P2 LDC.64 R32, c[0x0][0x228] ;  /* 0x00008a00ff20ab82 */ /* 0x000e700000000a00 */
[----:B------:R-:W1:Y:S01]  /*0830*/  @!P1 LDC.64 R28, c[0x0][0x228] ;  /* 0x00008a00ff1c9b82 */ /* 0x000e620000000a00 */
[----:B------:R-:W-:Y:S01]  /*0840*/  @!P1 IMAD.IADD R11, R0, 0x1, R11 ;  /* 0x00000001000b9824 */ /* 0x000fe200078e020b */
[----:B------:R-:W-:-:S02]  /*0850*/  PRMT R18, RZ, 0x7610, R18 ;  /* 0x00007610ff127816 */ /* 0x000fc40000000012 */
[----:B------:R-:W-:Y:S01]  /*0860*/  PRMT R16, RZ, 0x7610, R16 ;  /* 0x00007610ff107816 */ /* 0x000fe20000000010 */
[----:B0-----:R-:W-:Y:S01]  /*0870*/  @!P1 IMAD.WIDE.U32 R30, R11, 0x2, R30 ;  /* 0x000000020b1e9825 */ /* 0x001fe200078e001e */
[----:B------:R-:W-:Y:S02]  /*0880*/  PRMT R12, RZ, 0x7610, R12 ;  /* 0x00007610ff0c7816 */ /* 0x000fe4000000000c */
[----:B------:R-:W3:Y:S01]  /*0890*/  @!P4 LDG.E.U16 R18, desc[UR4][R36.64] ;  /* 0x000000042412c981 */ /* 0x000ee2000c1e1500 */
[----:B-1----:R-:W-:-:S04]  /*08a0*/  @!P2 IMAD.WIDE.U32 R34, R13, 0x2, R34 ;  /* 0x000000020d22a825 */ /* 0x002fc800078e0022 */
[----:B------:R-:W-:Y:S01]  /*08b0*/  @!P2 IMAD.WIDE.U32 R32, R13, 0x2, R32 ;  /* 0x000000020d20a825 */ /* 0x000fe200078e0020 */
[----:B------:R-:W-:-:S04]  /*08c0*/  PRMT R13, RZ, 0x7610, R13 ;  /* 0x00007610ff0d7816 */ /* 0x000fc8000000000d */
[----:B------:R-:W3:Y:S01]  /*08d0*/  @!P2 LDG.E.U16 R16, desc[UR4][R32.64] ;  /* 0x000000042010a981 */ /* 0x000ee2000c1e1500 */
[----:B------:R-:W-:Y:S01]  /*08e0*/  @!P1 IMAD.WIDE.U32 R28, R11, 0x2, R28 ;  /* 0x000000020b1c9825 */ /* 0x000fe200078e001c */
[----:B------:R-:W-:Y:S02]  /*08f0*/  PRMT R11, RZ, 0x7610, R11 ;  /* 0x00007610ff0b7816 */ /* 0x000fe4000000000b */
[----:B------:R-:W3:Y:S04]  /*0900*/  @!P2 LDG.E.U16 R13, desc[UR4][R34.64] ;  /* 0x00000004220da981 */ /* 0x000ee8000c1e1500 */
[----:B------:R0:W3:Y:S04]  /*0910*/  @!P1 LDG.E.U16 R12, desc[UR4][R28.64] ;  /* 0x000000041c0c9981 */ /* 0x0000e8000c1e1500 */
[----:B------:R1:W3:Y:S01]  /*0920*/  @!P1 LDG.E.U16 R11, desc[UR4][R30.64] ;  /* 0x000000041e0b9981 */ /* 0x0002e2000c1e1500 */
        /* <DEDUP_REMOVED lines=9> */
[----:B----4-:R-:W-:Y:S02]  /*09c0*/  @!P0 HADD2.F32 R23, -RZ, R23.H0_H0 ;  /* 0x20000017ff178230 */ /* 0x010fe40000004100 */
[----:B------:R-:W-:-:S05]  /*09d0*/  @!P0 HADD2.F32 R24, -RZ, R24.H0_H0 ;  /* 0x20000018ff188230 */ /* 0x000fca0000004100 */
[----:B------:R-:W-:Y:S01]  /*09e0*/  @!P0 FMUL.FTZ R27, R24, R23 ;  /* 0x00000017181b8220 */ /* 0x000fe20000410000 */
[----:B------:R-:W-:-:S04]  /*09f0*/  IADD3 R23, R28, 0x80, RZ ;  /* 0x000000801c177810 */ /* 0x000fc80007ffe0ff */
[----:B------:R-:W-:-:S13]  /*0a00*/  ISETP.GE.AND P5, PT, R23, R2, PT ;  /* 0x000000021700720c */ /* 0x000fda0003fa6270 */
[----:B------:R-:W-:Y:S02]  /*0a10*/  @!P5 HADD2.F32 R14, -RZ, R14.H0_H0 ;  /* 0x2000000eff0ed230 */ /* 0x000fe40000004100 */
[----:B------:R-:W-:-:S05]  /*0a20*/  @!P5 HADD2.F32 R15, -RZ, R15.H0_H0 ;  /* 0x2000000fff0fd230 */ /* 0x000fca0000004100 */
[----:B------:R-:W-:Y:S02]  /*0a30*/  @!P5 FMUL.FTZ R24, R14, R15 ;  /* 0x0000000f0e18d220 */ /* 0x000fe40000410000 */
[----:B------:R-:W0:Y:S01]  /*0a40*/  @!P0 LDC.64 R14, c[0x0][0x218] ;  /* 0x00008600ff0e8b82 */ /* 0x000e220000000a00 */
[----:B------:R-:W-:Y:S02]  /*0a50*/  @!P0 F2FP.F16.F32.PACK_AB R25, RZ, R27 ;  /* 0x0000001bff19823e */ /* 0x000fe400000000ff */
[----:B------:R-:W-:-:S04]  /*0a60*/  IADD3 R27, R28, 0x180, RZ ;  /* 0x000001801c1b7810 */ /* 0x000fc80007ffe0ff */
[----:B------:R-:W-:Y:S02]  /*0a70*/  ISETP.GE.AND P2, PT, R27, R2, PT ;  /* 0x000000021b00720c */ /* 0x000fe40003f46270 */
[----:B------:R-:W-:-:S04]  /*0a80*/  IADD3 R27, R28, 0x200, RZ ;  /* 0x000002001c1b7810 */ /* 0x000fc80007ffe0ff */
[----:B------:R-:W-:Y:S02]  /*0a90*/  ISETP.GE.AND P3, PT, R27, R2, PT ;  /* 0x000000021b00720c */ /* 0x000fe40003f66270 */
[----:B------:R-:W-:Y:S02]  /*0aa0*/  IADD3 R27, R28, 0x300, RZ ;  /* 0x000003001c1b7810 */ /* 0x000fe40007ffe0ff */
[----:B------:R-:W-:Y:S02]  /*0ab0*/  @!P5 F2FP.F16.F32.PACK_AB R26, RZ, R24 ;  /* 0x00000018ff1ad23e */ /* 0x000fe400000000ff */
[-C--:B------:R-:W-:Y:S02]  /*0ac0*/  ISETP.GE.AND P6, PT, R27, R2.reuse, PT ;  /* 0x000000021b00720c */ /* 0x080fe40003fc6270 */
[----:B------:R-:W-:Y:S01]  /*0ad0*/  ISETP.GE.AND P5, PT, R29, R2, PT ;  /* 0x000000021d00720c */ /* 0x000fe20003fa6270 */
[----:B0-----:R-:W-:Y:S01]  /*0ae0*/  @!P0 IMAD.WIDE.U32 R14, R31, 0x2, R14 ;  /* 0x000000021f0e8825 */ /* 0x001fe200078e000e */
[----:B------:R-:W-:-:S04]  /*0af0*/  @!P0 MOV R28, R23 ;  /* 0x00000017001c8202 */ /* 0x000fc80000000f00 */
[----:B------:R0:W-:Y:S01]  /*0b00*/  @!P0 STG.E.U16 desc[UR4][R14.64], R25 ;  /* 0x000000190e008986 */ /* 0x0001e2000c101504 */
[----:B------:R-:W-:Y:S01]  /*0b10*/  ISETP.GE.AND P0, PT, R28, R2, PT ;  /* 0x000000021c00720c */ /* 0x000fe20003f06270 */
[----:B-----5:R-:W-:Y:S02]  /*0b20*/  @!P1 HADD2.F32 R27, -RZ, R20.H0_H0 ;  /* 0x20000014ff1b9230 */ /* 0x020fe40000004100 */
[----:B------:R-:W-:Y:S02]  /*0b30*/  @!P2 HADD2.F32 R20, -RZ, R21.H0_H0 ;  /* 0x20000015ff14a230 */ /* 0x000fe40000004100 */
[----:B------:R-:W-:Y:S02]  /*0b40*/  @!P1 HADD2.F32 R22, -RZ, R22.H0_H0 ;  /* 0x20000016ff169230 */ /* 0x000fe40000004100 */
[----:B--2---:R-:W-:Y:S02]  /*0b50*/  @!P4 HADD2.F32 R10, -RZ, R10.H0_H0 ;  /* 0x2000000aff0ac230 */ /* 0x004fe40000004100 */
[----:B---3--:R-:W-:-:S02]  /*0b60*/  @!P4 HADD2.F32 R17, -RZ, R17.H0_H0 ;  /* 0x20000011ff11c230 */ /* 0x008fc40000004100 */
[----:B------:R-:W-:Y:S02]  /*0b70*/  @!P2 HADD2.F32 R21, -RZ, R19.H0_H0 ;  /* 0x20000013ff15a230 */ /* 0x000fe40000004100 */
[----:B------:R-:W-:Y:S02]  /*0b80*/  @!P3 HADD2.F32 R9, -RZ, R9.H0_H0 ;  /* 0x20000009ff09b230 */ /* 0x000fe40000004100 */
[----:B------:R-:W-:Y:S01]  /*0b90*/  @!P1 FMUL.FTZ R19, R22, R27 ;  /* 0x0000001b16139220 */ /* 0x000fe20000410000 */
[----:B------:R-:W-:Y:S01]  /*0ba0*/  @!P2 FMUL.FTZ R20, R20, R21 ;  /* 0x000000151414a220 */ /* 0x000fe20000410000 */
[----:B------:R-:W-:-:S03]  /*0bb0*/  @!P4 FMUL.FTZ R10, R10, R17 ;  /* 0x000000110a0ac220 */ /* 0x000fc60000410000 */
[----:B------:R-:W-:Y:S02]  /*0bc0*/  @!P1 F2FP.F16.F32.PACK_AB R3, RZ, R19 ;  /* 0x00000013ff03923e */ /* 0x000fe400000000ff */
[----:B------:R-:W-:Y:S02]  /*0bd0*/  @!P2 F2FP.F16.F32.PACK_AB R4, RZ, R20 ;  /* 0x00000014ff04a23e */ /* 0x000fe400000000ff */
[----:B------:R-:W-:Y:S01]  /*0be0*/  @!P4 F2FP.F16.F32.PACK_AB R6, RZ, R10 ;  /* 0x0000000aff06c23e */ /* 0x000fe200000000ff */
[----:B------:R-:W-:-:S05]  /*0bf0*/  @!P3 HADD2.F32 R18, -RZ, R18.H0_H0 ;  /* 0x20000012ff12b230 */ /* 0x000fca0000004100 */
[----:B------:R-:W-:Y:S01]  /*0c00*/  @!P3 FMUL.FTZ R9, R9, R18 ;  /* 0x000000120909b220 */ /* 0x000fe20000410000 */
[----:B------:R-:W-:Y:S02]  /*0c10*/  @!P6 HADD2.F32 R16, -RZ, R16.H0_H0 ;  /* 0x20000010ff10e230 */ /* 0x000fe40000004100 */
[----:B------:R-:W-:Y:S02]  /*0c20*/  @!P6 HADD2.F32 R13, -RZ, R13.H0_H0 ;  /* 0x2000000dff0de230 */ /* 0x000fe40000004100 */
[----:B------:R-:W-:Y:S02]  /*0c30*/  @!P5 HADD2.F32 R12, -RZ, R12.H0_H0 ;  /* 0x2000000cff0cd230 */ /* 0x000fe40000004100 */
[----:B------:R-:W-:Y:S02]  /*0c40*/  @!P5 HADD2.F32 R11, -RZ, R11.H0_H0 ;  /* 0x2000000bff0bd230 */ /* 0x000fe40000004100 */
[----:B------:R-:W-:-:S03]  /*0c50*/  @!P6 FMUL.FTZ R13, R13, R16 ;  /* 0x000000100d0de220 */ /* 0x000fc60000410000 */
[----:B------:R-:W-:Y:S01]  /*0c60*/  @!P5 FMUL.FTZ R11, R11, R12 ;  /* 0x0000000c0b0bd220 */ /* 0x000fe20000410000 */
[----:B------:R-:W-:Y:S02]  /*0c70*/  @!P3 F2FP.F16.F32.PACK_AB R5, RZ, R9 ;  /* 0x00000009ff05b23e */ /* 0x000fe400000000ff */
[----:B------:R-:W-:Y:S02]  /*0c80*/  @!P6 F2FP.F16.F32.PACK_AB R7, RZ, R13 ;  /* 0x0000000dff07e23e */ /* 0x000fe400000000ff */
[----:B------:R-:W-:Y:S01]  /*0c90*/  @!P5 F2FP.F16.F32.PACK_AB R8, RZ, R11 ;  /* 0x0000000bff08d23e */ /* 0x000fe200000000ff */
        /* <DEDUP_REMOVED lines=13> */
.L_x_4340:
[----:B------:R-:W-:-:S13]  /*0d70*/  ISETP.GE.AND P0, PT, R28, R2, PT ;  /* 0x000000021c00720c */ /* 0x000fda0003f06270 */
[----:B------:R-:W-:Y:S05]  /*0d80*/  @P0 BRA `(.L_x_4342) ;  /* 0x0000000000300947 */ /* 0x000fea0003800000 */
[----:B0-----:R-:W0:Y:S01]  /*0d90*/  LDC.64 R10, c[0x0][0x218] ;  /* 0x00008600ff0a7b82 */ /* 0x001e220000000a00 */
[----:B------:R-:W-:Y:S02]  /*0da0*/  IADD3 R3, R0, R28, RZ ;  /* 0x0000001c00037210 */ /* 0x000fe40007ffe0ff */
[----:B------:R-:W-:-:S03]  /*0db0*/  IADD3 R28, R28, 0x80, RZ ;  /* 0x000000801c1c7810 */ /* 0x000fc60007ffe0ff */
[----:B0-----:R-:W-:-:S05]  /*0dc0*/  IMAD.WIDE.U32 R10, R3, 0x2, R10 ;  /* 0x00000002030a7825 */ /* 0x001fca00078e000a */
[----:B------:R1:W-:Y:S02]  /*0dd0*/  STG.E.U16 desc[UR4][R10.64], R4 ;  /* 0x000000040a007986 */ /* 0x0003e4000c101504 */
.L_x_4341:
[----:B------:R-:W-:-:S13]  /*0de0*/  ISETP.GE.AND P0, PT, R28, R2, PT ;  /* 0x000000021c00720c */ /* 0x000fda0003f06270 */
[----:B------:R-:W-:Y:S05]  /*0df0*/  @P0 BRA `(.L_x_4343) ;  /* 0x0000000000340947 */ /* 0x000fea0003800000 */
[----:B01----:R-:W0:Y:S01]  /*0e00*/  LDC.64 R10, c[0x0][0x218] ;  /* 0x00008600ff0a7b82 */ /* 0x003e220000000a00 */
[----:B------:R-:W-:Y:S01]  /*0e10*/  IADD3 R3, R0, R28, RZ ;  /* 0x0000001c00037210 */ /* 0x000fe20007ffe0ff */
[----:B------:R-:W-:-:S04]  /*0e20*/  VIADD R28, R28, 0x80 ;  /* 0x000000801c1c7836 */ /* 0x000fc80000000000 */
[----:B0-----:R-:W-:-:S05]  /*0e30*/  IMAD.WIDE.U32 R10, R3, 0x2, R10 ;  /* 0x00000002030a7825 */ /* 0x001fca00078e000a */
[----:B------:R1:W-:Y:S02]  /*0e40*/  STG.E.U16 desc[UR4][R10.64], R5 ;  /* 0x000000050a007986 */ /* 0x0003e4000c101504 */
.L_x_4342:
[----:B------:R-:W-:-:S13]  /*0e50*/  ISETP.GE.AND P0, PT, R28, R2, PT ;  /* 0x000000021c00720c */ /* 0x000fda0003f06270 */
[----:B------:R-:W-:Y:S05]  /*0e60*/  @P0 BREAK B1 ;  /* 0x0000000000010942 */ /* 0x000fea0003800000 */
[----:B------:R-:W-:Y:S05]  /*0e70*/  @P0 BRA `(.L_x_4344) ;  /* 0x0000000000300947 */ /* 0x000fea0003800000 */
[----:B-1----:R-:W1:Y:S01]  /*0e80*/  LDC.64 R4, c[0x0][0x218] ;  /* 0x00008600ff047b82 */ /* 0x002e620000000a00 */
[----:B0-----:R-:W-:Y:S02]  /*0e90*/  IADD3 R3, R0, R28, RZ ;  /* 0x0000001c00037210 */ /* 0x001fe40007ffe0ff */
[----:B------:R-:W-:-:S03]  /*0ea0*/  IADD3 R28, R28, 0x80, RZ ;  /* 0x000000801c1c7810 */ /* 0x000fc60007ffe0ff */
[----:B-1----:R-:W-:-:S05]  /*0eb0*/  IMAD.WIDE.U32 R4, R3, 0x2, R4 ;  /* 0x0000000203047825 */ /* 0x002fca00078e0004 */
[----:B------:R2:W-:Y:S02]  /*0ec0*/  STG.E.U16 desc[UR4][R4.64], R6 ;  /* 0x0000000604007986 */ /* 0x0005e4000c101504 */
.L_x_4343:
[----:B------:R-:W-:Y:S05]  /*0ed0*/  BSYNC B1 ;  /* 0x0000000000017941 */ /* 0x000fea0003800000 */
.L_x_4339:
[----:B------:R-:W-:-:S13]  /*0ee0*/  ISETP.GE.AND P0, PT, R28, R2, PT ;  /* 0x000000021c00720c */ /* 0x000fda0003f06270 */
[----:B-12---:R-:W1:Y:S01]  /*0ef0*/  @!P0 LDC.64 R4, c[0x0][0x218] ;  /* 0x00008600ff048b82 */ /* 0x006e620000000a00 */
[----:B------:R-:W-:Y:S02]  /*0f00*/  @!P0 IADD3 R3, R0, R28, RZ ;  /* 0x0000001c00038210 */ /* 0x000fe40007ffe0ff */
[----:B------:R-:W-:-:S03]  /*0f10*/  @!P0 IADD3 R28, R28, 0x80, RZ ;  /* 0x000000801c1c8810 */ /* 0x000fc60007ffe0ff */
[----:B-1----:R-:W-:-:S05]  /*0f20*/  @!P0 IMAD.WIDE.U32 R4, R3, 0x2, R4 ;  /* 0x0000000203048825 */ /* 0x002fca00078e0004 */
[----:B------:R2:W-:Y:S02]  /*0f30*/  @!P0 STG.E.U16 desc[UR4][R4.64], R7 ;  /* 0x0000000704008986 */ /* 0x0005e4000c101504 */
.L_x_4344:
[----:B------:R-:W-:Y:S05]  /*0f40*/  BSYNC B0 ;  /* 0x0000000000007941 */ /* 0x000fea0003800000 */
.L_x_4338:
        /* <DEDUP_REMOVED lines=8> */
.L_x_4345:
        /* <DEDUP_REMOVED lines=11> */
.L_x_17245:


//--------------------- .text._ZN2at6native29vectorized_elementwise_kernelILi4ENS0_13BinaryFunctorIN3c104HalfES4_S4_NS0_15binary_internal10MulFunctorIfEEEESt5arrayIPcLm3EEEEviT0_T1_ --------------------------
	.section	.text._ZN2at6native29vectorized_elementwise_kernelILi4ENS0_13BinaryFunctorIN3c104HalfES4_S4_NS0_15binary_internal10MulFunctorIfEEEESt5arrayIPcLm3EEEEviT0_T1_,"ax",@progbits
	.align	128
        .global         _ZN2at6native29vectorized_elementwise_kernelILi4ENS0_13BinaryFunctorIN3c104HalfES4_S4_NS0_15binary_internal10MulFunctorIfEEEESt5arrayIPcLm3EEEEviT0_T1_
        .type           _ZN2at6native29vectorized_elementwise_kernelILi4ENS0_13BinaryFunctorIN3c104HalfES4_S4_NS0_15binary_internal10MulFunctorIfEEEESt5arrayIPcLm3EEEEviT0_T1_,@function
        .size           _ZN2at6native29vectorized_elementwise_kernelILi4ENS0_13BinaryFunctorIN3c104HalfES4_S4_NS0_15binary_internal10MulFunctorIfEEEESt5arrayIPcLm3EEEEviT0_T1_,(.L_x_17246 - _ZN2at6native29vectorized_elementwise_kernelILi4ENS0_13BinaryFunctorIN3c104HalfES4_S4_NS0_15binary_internal10MulFunctorIfEEEESt5arrayIPcLm3EEEEviT0_T1_)
        .other          _ZN2at6native29vectorized_elementwise_kernelILi4ENS0_13BinaryFunctorIN3c104HalfES4_S4_NS0_15binary_internal10MulFunctorIfEEEESt5arrayIPcLm3EEEEviT0_T1_,@"STO_CUDA_ENTRY STV_DEFAULT"
_ZN2at6native29vectorized_elementwise_kernelILi4ENS0_13BinaryFunctorIN3c104HalfES4_S4_NS0_15binary_internal10MulFunctorIfEEEESt5arrayIPcLm3EEEEviT0_T1_:
.text._ZN2at6native29vectorized_elementwise_kernelILi4ENS0_13BinaryFunctorIN3c104HalfES4_S4_NS0_15binary_internal10MulFunctorIfEEEESt5arrayIPcLm3EEEEviT0_T1_:
        /* <DEDUP_REMOVED lines=21> */
[----:B------:R-:W-:-:S04]  /*0150*/  IMAD.WIDE R12, R2, 0x8, R12 ;  /* 0x00000008020c7825 */ /* 0x000fc800078e020c */
[--C-:B--2---:R-:W-:Y:S02]  /*0160*/  HADD2.F32 R15, -RZ, R9.reuse.H0_H0 ;  /* 0x20000009ff0f7230 */ /* 0x104fe40000004100 */
[----:B0-----:R-:W-:Y:S02]  /*0170*/  HADD2.F32 R16, -RZ, R9.H1_H1 ;  /* 0x30000009ff107230 */ /* 0x001fe40000004100 */
[--C-:B----4-:R-:W-:Y:S02]  /*0180*/  HADD2.F32 R3, -RZ, R4.reuse.H0_H0 ;  /* 0x20000004ff037230 */ /* 0x110fe40000004100 */
[----:B------:R-:W-:Y:S02]  /*0190*/  HADD2.F32 R18, -RZ, R4.H1_H1 ;  /* 0x30000004ff127230 */ /* 0x000fe40000004100 */
[----:B------:R-:W-:Y:S02]  /*01a0*/  HADD2.F32 R20, -RZ, R5.H0_H0 ;  /* 0x20000005ff147230 */ /* 0x000fe40000004100 */
[----:B-----5:R-:W-:-:S02]  /*01b0*/  HADD2.F32 R21, -RZ, R7.H0_H0 ;  /* 0x20000007ff157230 */ /* 0x020fc40000004100 */
[----:B------:R-:W-:Y:S02]  /*01c0*/  HADD2.F32 R0, -RZ, R7.H1_H1 ;  /* 0x30000007ff007230 */ /* 0x000fe40000004100 */
[--C-:B------:R-:W-:Y:S02]  /*01d0*/  HADD2.F32 R7, -RZ, R10.reuse.H0_H0 ;  /* 0x2000000aff077230 */ /* 0x100fe40000004100 */
[----:B------:R-:W-:Y:S02]  /*01e0*/  HADD2.F32 R9, -RZ, R10.H1_H1 ;  /* 0x3000000aff097230 */ /* 0x000fe40000004100 */
[----:B------:R-:W-:Y:S02]  /*01f0*/  HADD2.F32 R4, -RZ, R6.H0_H0 ;  /* 0x20000006ff047230 */ /* 0x000fe40000004100 */
[----:B------:R-:W-:Y:S02]  /*0200*/  HADD2.F32 R14, -RZ, R8.H0_H0 ;  /* 0x20000008ff0e7230 */ /* 0x000fe40000004100 */
[----:B------:R-:W-:-:S02]  /*0210*/  HADD2.F32 R10, -RZ, R11.H0_H0 ;  /* 0x2000000bff0a7230 */ /* 0x000fc40000004100 */
[----:B------:R-:W-:Y:S02]  /*0220*/  HADD2.F32 R19, -RZ, R6.H1_H1 ;  /* 0x30000006ff137230 */ /* 0x000fe40000004100 */
[----:B------:R-:W-:Y:S02]  /*0230*/  HADD2.F32 R5, -RZ, R5.H1_H1 ;  /* 0x30000005ff057230 */ /* 0x000fe40000004100 */
[----:B------:R-:W-:Y:S02]  /*0240*/  HADD2.F32 R8, -RZ, R8.H1_H1 ;  /* 0x30000008ff087230 */ /* 0x000fe40000004100 */
[----:B------:R-:W-:Y:S02]  /*0250*/  HADD2.F32 R11, -RZ, R11.H1_H1 ;  /* 0x3000000bff0b7230 */ /* 0x000fe40000004100 */
[----:B------:R-:W-:Y:S01]  /*0260*/  FMUL.FTZ R3, R3, R4 ;  /* 0x0000000403037220 */ /* 0x000fe20000410000 */
[----:B------:R-:W-:Y:S01]  /*0270*/  FMUL.FTZ R4, R18, R19 ;  /* 0x0000001312047220 */ /* 0x000fe20000410000 */
[----:B------:R-:W-:Y:S01]  /*0280*/  FMUL.FTZ R6, R20, R21 ;  /* 0x0000001514067220 */ /* 0x000fe20000410000 */
        /* <DEDUP_REMOVED lines=9> */
[----:B------:R-:W-:Y:S04]  /*0320*/  STG.E.64 desc[UR4][R12.64], R4 ;  /* 0x000000040c007986 */ /* 0x000fe8000c101b04 */
[----:B------:R-:W-:Y:S01]  /*0330*/  STG.E.64 desc[UR4][R12.64+0x400], R8 ;  /* 0x000400080c007986 */ /* 0x000fe2000c101b04 */
[----:B------:R-:W-:Y:S05]  /*0340*/  EXIT ;  /* 0x000000000000794d */ /* 0x000fea0003800000 */
.L_x_4346:
        /* <DEDUP_REMOVED lines=156> */
.L_x_4349:
[----:B------:R-:W-:-:S13]  /*0d10*/  ISETP.GE.AND P0, PT, R28, R2, PT ;  /* 0x000000021c00720c */ /* 0x000fda0003f06270 */
[----:B------:R-:W-:Y:S05]  /*0d20*/  @P0 BRA `(.L_x_4351) ;  /* 0x0000000000300947 */ /* 0x000fea0003800000 */
[----:B0-----:R-:W0:Y:S01]  /*0d30*/  LDC.64 R10, c[0x0][0x218] ;  /* 0x00008600ff0a7b82 */ /* 0x001e220000000a00 */
[----:B------:R-:W-:Y:S02]  /*0d40*/  IADD3 R3, R0, R28, RZ ;  /* 0x0000001c00037210 */ /* 0x000fe40007ffe0ff */
[----:B------:R-:W-:-:S03]  /*0d50*/  IADD3 R28, R28, 0x80, RZ ;  /* 0x000000801c1c7810 */ /* 0x000fc60007ffe0ff */
[----:B0-----:R-:W-:-:S05]  /*0d60*/  IMAD.WIDE.U32 R10, R3, 0x2, R10 ;  /* 0x00000002030a7825 */ /* 0x001fca00078e000a */
[----:B------:R1:W-:Y:S02]  /*0d70*/  STG.E.U16 desc[UR4][R10.64], R4 ;  /* 0x000000040a007986 */ /* 0x0003e4000c101504 */
.L_x_4350:
[----:B------:R-:W-:-:S13]  /*0d80*/  ISETP.GE.AND P0, PT, R28, R2, PT ;  /* 0x000000021c00720c */ /* 0x000fda0003f06270 */
[----:B------:R-:W-:Y:S05]  /*0d90*/  @P0 BRA `(.L_x_4352) ;  /* 0x0000000000340947 */ /* 0x000fea0003800000 */
[----:B01----:R-:W0:Y:S01]  /*0da0*/  LDC.64 R10, c[0x0][0x218] ;  /* 0x00008600ff0a7b82 */ /* 0x003e220000000a00 */
[----:B------:R-:W-:Y:S01]  /*0db0*/  IADD3 R3, R0, R28, RZ ;  /* 0x0000001c00037210 */ /* 0x000fe20007ffe0ff */
[----:B------:R-:W-:-:S04]  /*0dc0*/  VIADD R28, R28, 0x80 ;  /* 0x000000801c1c7836 */ /* 0x000fc80000000000 */
[----:B0-----:R-:W-:-:S05]  /*0dd0*/  IMAD.WIDE.U32 R10, R3, 0x2, R10 ;  /* 0x00000002030a7825 */ /* 0x001fca00078e000a */
[----:B------:R1:W-:Y:S02]  /*0de0*/  STG.E.U16 desc[UR4][R10.64], R5 ;  /* 0x000000050a007986 */ /* 0x0003e4000c101504 */
.L_x_4351:
        /* <DEDUP_REMOVED lines=8> */
.L_x_4352:
[----:B------:R-:W-:Y:S05]  /*0e70*/  BSYNC B1 ;  /* 0x0000000000017941 */ /* 0x000fea0003800000 */
.L_x_4348:
[----:B------:R-:W-:-:S13]  /*0e80*/  ISETP.GE.AND P0, PT, R28, R2, PT ;  /* 0x000000021c00720c */ /* 0x000fda0003f06270 */
[----:B-12---:R-:W1:Y:S01]  /*0e90*/  @!P0 LDC.64 R4, c[0x0][0x218] ;  /* 0x00008600ff048b82 */ /* 0x006e620000000a00 */
[----:B------:R-:W-:Y:S02]  /*0ea0*/  @!P0 IADD3 R3, R0, R28, RZ ;  /* 0x0000001c00038210 */ /* 0x000fe40007ffe0ff */
[----:B------:R-:W-:-:S03]  /*0eb0*/  @!P0 IADD3 R28, R28, 0x80, RZ ;  /* 0x000000801c1c8810 */ /* 0x000fc60007ffe0ff */
[----:B-1----:R-:W-:-:S05]  /*0ec0*/  @!P0 IMAD.WIDE.U32 R4, R3, 0x2, R4 ;  /* 0x0000000203048825 */ /* 0x002fca00078e0004 */
[----:B------:R2:W-:Y:S02]  /*0ed0*/  @!P0 STG.E.U16 desc[UR4][R4.64], R7 ;  /* 0x0000000704008986 */ /* 0x0005e4000c101504 */
.L_x_4353:
[----:B------:R-:W-:Y:S05]  /*0ee0*/  BSYNC B0 ;  /* 0x0000000000007941 */ /* 0x000fea0003800000 */
.L_x_4347:
        /* <DEDUP_REMOVED lines=8> */
.L_x_4354:
        /* <DEDUP_REMOVED lines=9> */
.L_x_17246:


//--------------------- .text._ZN2at6native29vectorized_elementwise_kernelILi8ENS0_13BinaryFunctorIN3c104HalfES4_S4_NS0_15binary_internal10MulFunctorIfEEEESt5arrayIPcLm3EEEEviT0_T1_ --------------------------
	.section	.text._ZN2at6native29vectorized_elementwise_kernelILi8ENS0_13BinaryFunctorIN3c104HalfES4_S4_NS0_15binary_internal10MulFunctorIfEEEESt5arrayIPcLm3EEEEviT0_T1_,"ax",@progbits
	.align	128
        .global         _ZN2at6native29vectorized_elementwise_kernelILi8ENS0_13BinaryFunctorIN3c104HalfES4_S4_NS0_15binary_internal10MulFunctorIfEEEESt5arrayIPcLm3EEEEviT0_T1_
        .type           _ZN2at6native29vectorized_elementwise_kernelILi8ENS0_13BinaryFunctorIN3c104HalfES4_S4_NS0_15binary_internal10MulFunctorIfEEEESt5arrayIPcLm3EEEEviT0_T1_,@function
        .size           _ZN2at6native29vectorized_elementwise_kernelILi8ENS0_13BinaryFunctorIN3c104HalfES4_S4_NS0_15binary_internal10MulFunctorIfEEEESt5arrayIPcLm3EEEEviT0_T1_,(.L_x_17247 - _ZN2at6native29vectorized_elementwise_kernelILi8ENS0_13BinaryFunctorIN3c104HalfES4_S4_NS0_15binary_internal10MulFunctorIfEEEESt5arrayIPcLm3EEEEviT0_T1_)
        .other          _ZN2at6native29vectorized_elementwise_kernelILi8ENS0_13BinaryFunctorIN3c104HalfES4_S4_NS0_15binary_internal10MulFunctorIfEEEESt5arrayIPcLm3EEEEviT0_T1_,@"STO_CUDA_ENTRY STV_DEFAULT"
_ZN2at6native29vectorized_elementwise_kernelILi8ENS0_13BinaryFunctorIN3c104HalfES4_S4_NS0_15binary_internal10MulFunctorIfEEEESt5arrayIPcLm3EEEEviT0_T1_:
.text._ZN2at6native29vectorized_elementwise_kernelILi8ENS0_13BinaryFunctorIN3c104HalfES4_S4_NS0_15binary_internal10MulFunctorIfEEEESt5arrayIPcLm3EEEEviT0_T1_:
        /* <DEDUP_REMOVED lines=15> */
[----:B------:R-:W2:Y:S03]  /*00f0*/  LDG.E.128 R8, desc[UR4][R14.64] ;  /* 0x000000040e087981 */ /* 0x000ea6000c1e1d00 */
[----:B------:R-:W-:-:S06]  /*0100*/  IMAD.WIDE.U32 R4, R2, 0x10, R4 ;  /* 0x0000001002047825 */ /* 0x000fcc00078e0004 */
[----:B------:R-:W4:Y:S01]  /*0110*/  LDG.E.128 R4, desc[UR4][R4.64] ;  /* 0x0000000404047981 */ /* 0x000f22000c1e1d00 */
[----:B---3--:R-:W-:-:S04]  /*0120*/  IMAD.WIDE.U32 R12, R0, 0x2, R12 ;  /* 0x00000002000c7825 */ /* 0x008fc800078e000c */
[----:B------:R-:W-:-:S04]  /*0130*/  IMAD.WIDE R12, R2, 0x10, R12 ;  /* 0x00000010020c7825 */ /* 0x000fc800078e020c */
[--C-:B--2---:R-:W-:Y:S02]  /*0140*/  HADD2.F32 R16, -RZ, R8.reuse.H0_H0 ;  /* 0x20000008ff107230 */ /* 0x104fe40000004100 */
[----:B------:R-:W-:Y:S02]  /*0150*/  HADD2.F32 R17, -RZ, R8.H1_H1 ;  /* 0x30000008ff117230 */ /* 0x000fe40000004100 */
[----:B------:R-:W-:Y:S02]  /*0160*/  HADD2.F32 R18, -RZ, R9.H0_H0 ;  /* 0x20000009ff127230 */ /* 0x000fe40000004100 */
[----:B------:R-:W-:Y:S02]  /*0170*/  HADD2.F32 R8, -RZ, R10.H0_H0 ;  /* 0x2000000aff087230 */ /* 0x000fe40000004100 */
[----:B------:R-:W-:Y:S02]  /*0180*/  HADD2.F32 R3, -RZ, R11.H0_H0 ;  /* 0x2000000bff037230 */ /* 0x000fe40000004100 */
[----:B------:R-:W-:-:S02]  /*0190*/  HADD2.F32 R9, -RZ, R9.H1_H1 ;  /* 0x30000009ff097230 */ /* 0x000fc40000004100 */
[----:B------:R-:W-:Y:S02]  /*01a0*/  HADD2.F32 R10, -RZ, R10.H1_H1 ;  /* 0x3000000aff0a7230 */ /* 0x000fe40000004100 */
[----:B------:R-:W-:Y:S02]  /*01b0*/  HADD2.F32 R11, -RZ, R11.H1_H1 ;  /* 0x3000000bff0b7230 */ /* 0x000fe40000004100 */
[--C-:B----4-:R-:W-:Y:S02]  /*01c0*/  HADD2.F32 R15, -RZ, R4.reuse.H0_H0 ;  /* 0x20000004ff0f7230 */ /* 0x110fe40000004100 */
[----:B------:R-:W-:Y:S02]  /*01d0*/  HADD2.F32 R14, -RZ, R4.H1_H1 ;  /* 0x30000004ff0e7230 */ /* 0x000fe40000004100 */
[--C-:B------:R-:W-:Y:S02]  /*01e0*/  HADD2.F32 R19, -RZ, R5.reuse.H0_H0 ;  /* 0x20000005ff137230 */ /* 0x100fe40000004100 */
[----:B------:R-:W-:Y:S01]  /*01f0*/  FMUL.FTZ R4, R16, R15 ;  /* 0x0000000f10047220 */ /* 0x000fe20000410000 */
[----:B------:R-:W-:-:S02]  /*0200*/  HADD2.F32 R20, -RZ, R5.H1_H1 ;  /* 0x30000005ff147230 */ /* 0x000fc40000004100 */
[----:B------:R-:W-:Y:S01]  /*0210*/  FMUL.FTZ R17, R17, R14 ;  /* 0x0000000e11117220 */ /* 0x000fe20000410000 */
[--C-:B------:R-:W-:Y:S02]  /*0220*/  HADD2.F32 R21, -RZ, R6.reuse.H0_H0 ;  /* 0x20000006ff157230 */ /* 0x100fe40000004100 */
[----:B------:R-:W-:Y:S01]  /*0230*/  FMUL.FTZ R5, R18, R19 ;  /* 0x0000001312057220 */ /* 0x000fe20000410000 */
[----:B------:R-:W-:Y:S02]  /*0240*/  HADD2.F32 R23, -RZ, R6.H1_H1 ;  /* 0x30000006ff177230 */ /* 0x000fe40000004100 */
[----:B------:R-:W-:Y:S01]  /*0250*/  FMUL.FTZ R20, R9, R20 ;  /* 0x0000001409147220 */ /* 0x000fe20000410000 */
[--C-:B------:R-:W-:Y:S02]  /*0260*/  HADD2.F32 R22, -RZ, R7.reuse.H0_H0 ;  /* 0x20000007ff167230 */ /* 0x100fe40000004100 */
[----:B------:R-:W-:Y:S01]  /*0270*/  FMUL.FTZ R6, R8, R21 ;  /* 0x0000001508067220 */ /* 0x000fe20000410000 */
[----:B------:R-:W-:-:S02]  /*0280*/  HADD2.F32 R24, -RZ, R7.H1_H1 ;  /* 0x30000007ff187230 */ /* 0x000fc40000004100 */
[----:B------:R-:W-:Y:S01]  /*0290*/  FMUL.FTZ R23, R10, R23 ;  /* 0x000000170a177220 */ /* 0x000fe20000410000 */
[----:B------:R-:W-:Y:S01]  /*02a0*/  F2FP.F16.F32.PACK_AB R4, R17, R4 ;  /* 0x000000041104723e */ /* 0x000fe200000000ff */
[----:B------:R-:W-:Y:S01]  /*02b0*/  FMUL.FTZ R3, R3, R22 ;  /* 0x0000001603037220 */ /* 0x000fe20000410000 */
[----:B------:R-:W-:Y:S01]  /*02c0*/  F2FP.F16.F32.PACK_AB R5, R20, R5 ;  /* 0x000000051405723e */ /* 0x000fe200000000ff */
[----:B------:R-:W-:Y:S01]  /*02d0*/  FMUL.FTZ R24, R11, R24 ;  /* 0x000000180b187220 */ /* 0x000fe20000410000 */
[----:B------:R-:W-:-:S04]  /*02e0*/  F2FP.F16.F32.PACK_AB R6, R23, R6 ;  /* 0x000000061706723e */ /* 0x000fc800000000ff */
[----:B------:R-:W-:-:S05]  /*02f0*/  F2FP.F16.F32.PACK_AB R7, R24, R3 ;  /* 0x000000031807723e */ /* 0x000fca00000000ff */
[----:B------:R-:W-:Y:S01]  /*0300*/  STG.E.128 desc[UR4][R12.64], R4 ;  /* 0x000000040c007986 */ /* 0x000fe2000c101d04 */
[----:B------:R-:W-:Y:S05]  /*0310*/  EXIT ;  /* 0x000000000000794d */ /* 0x000fea0003800000 */
.L_x_4355:
        /* <DEDUP_REMOVED lines=156> */
.L_x_4358:
[----:B------:R-:W-:-:S13]  /*0ce0*/  ISETP.GE.AND P0, PT, R28, R2, PT ;  /* 0x000000021c00720c */ /* 0x000fda0003f06270 */
[----:B------:R-:W-:Y:S05]  /*0cf0*/  @P0 BRA `(.L_x_4360) ;  /* 0x0000000000300947 */ /* 0x000fea0003800000 */
[----:B0-----:R-:W0:Y:S01]  /*0d00*/  LDC.64 R10, c[0x0][0x218] ;  /* 0x00008600ff0a7b82 */ /* 0x001e220000000a00 */
[----:B------:R-:W-:Y:S02]  /*0d10*/  IADD3 R3, R0, R28, RZ ;  /* 0x0000001c00037210 */ /* 0x000fe40007ffe0ff */
[----:B------:R-:W-:-:S03]  /*0d20*/  IADD3 R28, R28, 0x80, RZ ;  /* 0x000000801c1c7810 */ /* 0x000fc60007ffe0ff */
[----:B0-----:R-:W-:-:S05]  /*0d30*/  IMAD.WIDE.U32 R10, R3, 0x2, R10 ;  /* 0x00000002030a7825 */ /* 0x001fca00078e000a */
[----:B------:R1:W-:Y:S02]  /*0d40*/  STG.E.U16 desc[UR4][R10.64], R4 ;  /* 0x000000040a007986 */ /* 0x0003e4000c101504 */
.L_x_4359:
[----:B------:R-:W-:-:S13]  /*0d50*/  ISETP.GE.AND P0, PT, R28, R2, PT ;  /* 0x000000021c00720c */ /* 0x000fda0003f06270 */
[----:B------:R-:W-:Y:S05]  /*0d60*/  @P0 BRA `(.L_x_4361) ;  /* 0x0000000000340947 */ /* 0x000fea0003800000 */
[----:B01----:R-:W0:Y:S01]  /*0d70*/  LDC.64 R10, c[0x0][0x218] ;  /* 0x00008600ff0a7b82 */ /* 0x003e220000000a00 */
[----:B------:R-:W-:Y:S01]  /*0d80*/  IADD3 R3, R0, R28, RZ ;  /* 0x0000001c00037210 */ /* 0x000fe20007ffe0ff */
[----:B------:R-:W-:-:S04]  /*0d90*/  VIADD R28, R28, 0x80 ;  /* 0x000000801c1c7836 */ /* 0x000fc80000000000 */
[----:B0-----:R-:W-:-:S05]  /*0da0*/  IMAD.WIDE.U32 R10, R3, 0x2, R10 ;  /* 0x00000002030a7825 */ /* 0x001fca00078e000a */
[----:B------:R1:W-:Y:S02]  /*0db0*/  STG.E.U16 desc[UR4][R10.64], R5 ;  /* 0x000000050a007986 */ /* 0x0003e4000c101504 */
.L_x_4360:
        /* <DEDUP_REMOVED lines=8> */
.L_x_4361:
[----:B------:R-:W-:Y:S05]  /*0e40*/  BSYNC B1 ;  /* 0x0000000000017941 */ /* 0x000fea0003800000 */
.L_x_4357:
[----:B------:R-:W-:-:S13]  /*0e50*/  ISETP.GE.AND P0, PT, R28, R2, PT ;  /* 0x000000021c00720c */ /* 0x000fda0003f06270 */
[----:B-12---:R-:W1:Y:S01]  /*0e60*/  @!P0 LDC.64 R4, c[0x0][0x218] ;  /* 0x00008600ff048b82 */ /* 0x006e620000000a00 */
[----:B------:R-:W-:Y:S02]  /*0e70*/  @!P0 IADD3 R3, R0, R28, RZ ;  /* 0x0000001c00038210 */ /* 0x000fe40007ffe0ff */
[----:B------:R-:W-:-:S03]  /*0e80*/  @!P0 IADD3 R28, R28, 0x80, RZ ;  /* 0x000000801c1c8810 */ /* 0x000fc60007ffe0ff */
[----:B-1----:R-:W-:-:S05]  /*0e90*/  @!P0 IMAD.WIDE.U32 R4, R3, 0x2, R4 ;  /* 0x0000000203048825 */ /* 0x002fca00078e0004 */
[----:B------:R2:W-:Y:S02]  /*0ea0*/  @!P0 STG.E.U16 desc[UR4][R4.64], R7 ;  /* 0x0000000704008986 */ /* 0x0005e4000c101504 */
.L_x_4362:
[----:B------:R-:W-:Y:S05]  /*0eb0*/  BSYNC B0 ;  /* 0x0000000000007941 */ /* 0x000fea0003800000 */
.L_x_4356:
        /* <DEDUP_REMOVED lines=8> */
.L_x_4363:
        /* <DEDUP_REMOVED lines=12> */
.L_x_17247:


//--------------------- .text._ZN2at6native18elementwise_kernelILi128ELi4EZNS0_15gpu_kernel_implINS0_13AUnaryFunctorIN3c107complexIfEES6_S6_NS0_15binary_internal10MulFunctorIS6_EEEEEEvRNS_18TensorIteratorBaseERKT_EUliE_EEviT1_ --------------------------
	.section	.text._ZN2at6native18elementwise_kernelILi128ELi4EZNS0_15gpu_kernel_implINS0_13AUnaryFunctorIN3c107complexIfEES6_S6_NS0_15binary_internal10MulFunctorIS6_EEEEEEvRNS_18TensorIteratorBaseERKT_EUliE_EEviT1_,"ax",@progbits
	.align	128
        .global         _ZN2at6native18elementwise_kernelILi128ELi4EZNS0_15gpu_kernel_implINS0_13AUnaryFunctorIN3c107complexIfEES6_S6_NS0_15binary_internal10MulFunctorIS6_EEEEEEvRNS_18TensorIteratorBaseERKT_EUliE_EEviT1_
        .type           _ZN2at6native18elementwise_kernelILi128ELi4EZNS0_15gpu_kernel_implINS0_13AUnaryFunctorIN3c107complexIfEES6_S6_NS0_15binary_internal10MulFunctorIS6_EEEEEEvRNS_18TensorIteratorBaseERKT_EUliE_EEviT1_,@function
        .size           _ZN2at6native18elementwise_kernelILi128ELi4EZNS0_15gpu_kernel_implINS0_13AUnaryFunctorIN3c107complexIfEES6_S6_NS0_15binary_internal10MulFunctorIS6_EEEEEEvRNS_18TensorIteratorBaseERKT_EUliE_EEviT1_,(.L_x_17248 - _ZN2at6native18elementwise_kernelILi128ELi4EZNS0_15gpu_kernel_implINS0_13AUnaryFunctorIN3c107complexIfEES6_S6_NS0_15binary_internal10MulFunctorIS6_EEEEEEvRNS_18TensorIteratorBaseERKT_EUliE_EEviT1_)
        .other          _ZN2at6native18elementwise_kernelILi128ELi4EZNS0_15gpu_kernel_implINS0_13AUnaryFunctorIN3c107complexIfEES6_S6_NS0_15binary_internal10MulFunctorIS6_EEEEEEvRNS_18TensorIteratorBaseERKT_EUliE_EEviT1_,@"STO_CUDA_ENTRY STV_DEFAULT"
_ZN2at6native18elementwise_kernelILi128ELi4EZNS0_15gpu_kernel_implINS0_13AUnaryFunctorIN3c107complexIfEES6_S6_NS0_15binary_internal10MulFunctorIS6_EEEEEEvRNS_18TensorIteratorBaseERKT_EUliE_EEviT1_:
.text._ZN2at6native18elementwise_kernelILi128ELi4EZNS0_15gpu_kernel_implINS0_13AUnaryFunctorIN3c107complexIfEES6_S6_NS0_15binary_internal10MulFunctorIS6_EEEEEEvRNS_18TensorIteratorBaseERKT_EUliE_EEviT1_:
        /* <DEDUP_REMOVED lines=314> */
.L_x_4366:
[----:B------:R-:W0:Y:S01]  /*13a0*/  LDC.U8 R3, c[0x0][0x431] ;  /* 0x00010c40ff037b82 */ /* 0x000e220000000000 */
[----:B------:R-:W-:Y:S01]  /*13b0*/  ULDC.64 UR4, c[0x0][0x410] ;  /* 0x0001040000047ab9 */ /* 0x000fe20000000a00 */
[----:B------:R-:W-:Y:S01]  /*13c0*/  ULDC.64 UR6, c[0x0][0x418] ;  /* 0x0001060000067ab9 */ /* 0x000fe20000000a00 */
[----:B------:R-:W-:Y:S01]  /*13d0*/  IADD3 R16, P1, R16, UR4, RZ ;  /* 0x0000000410107c10 */ /* 0x000fe2000ff3e0ff */
[----:B------:R-:W-:Y:S01]  /*13e0*/  BSSY B6, `(.L_x_4367) ;  /* 0x00000f6000067945 */ /* 0x000fe20003800000 */
        /* <DEDUP_REMOVED lines=14> */
[----:B------:R-:W2:Y:S01]  /*14d0*/  LDG.E.S8 R2, desc[UR36][R4.64] ;  /* 0x0000002404027981 */ /* 0x000ea2000c1e1300 */
[----:B------:R-:W-:Y:S01]  /*14e0*/  IMAD.MOV.U32 R3, RZ, RZ, RZ ;  /* 0x000000ffff037224 */ /* 0x000fe200078e00ff */
[----:B--2---:R-:W0:Y:S01]  /*14f0*/  I2F.S16 R2, R2 ;  /* 0x0000000200027306 */ /* 0x004e220000101400 */
[----:B------:R-:W-:Y:S05]  /*1500*/  BRA `(.L_x_4373) ;  /* 0x0000000c008c7947 */ /* 0x000fea0003800000 */
.L_x_4371:
[----:B------:R-:W2:Y:S01]  /*1510*/  LDG.E.U8 R2, desc[UR36][R4.64] ;  /* 0x0000002404027981 */ /* 0x000ea2000c1e1100 */
[----:B------:R-:W-:Y:S01]  /*1520*/  IMAD.MOV.U32 R3, RZ, RZ, RZ ;  /* 0x000000ffff037224 */ /* 0x000fe200078e00ff */
[----:B--2---:R-:W-:Y:S01]  /*1530*/  I2FP.F32.U32 R2, R2 ;  /* 0x0000000200027245 */ /* 0x004fe20000201000 */
[----:B------:R-:W-:Y:S06]  /*1540*/  BRA `(.L_x_4373) ;  /* 0x0000000c007c7947 */ /* 0x000fec0003800000 */
.L_x_4370:
[----:B------:R-:W-:-:S13]  /*1550*/  ISETP.NE.AND P0, PT, R2, 0x2, PT ;  /* 0x000000020200780c */ /* 0x000fda0003f05270 */
[----:B------:R-:W-:Y:S05]  /*1560*/  @!P0 BRA `(.L_x_4374) ;  /* 0x0000000000308947 */ /* 0x000fea0003800000 */
[----:B------:R-:W-:-:S13]  /*1570*/  ISETP.NE.AND P0, PT, R2, 0x3, PT ;  /* 0x000000030200780c */ /* 0x000fda0003f05270 */
[----:B------:R-:W-:Y:S05]  /*1580*/  @!P0 BRA `(.L_x_4375) ;  /* 0x0000000000188947 */ /* 0x000fea0003800000 */
[----:B------:R-:W-:-:S13]  /*1590*/  ISETP.NE.AND P0, PT, R2, 0x4, PT ;  /* 0x000000040200780c */ /* 0x000fda0003f05270 */
[----:B------:R-:W-:Y:S05]  /*15a0*/  @P0 BRA `(.L_x_4372) ;  /* 0x0000000c00000947 */ /* 0x000fea0003800000 */
[----:B------:R-:W2:Y:S01]  /*15b0*/  LDG.E.64 R4, desc[UR36][R4.64] ;  /* 0x0000002404047981 */ /* 0x000ea2000c1e1b00 */
[----:B------:R-:W-:Y:S01]  /*15c0*/  IMAD.MOV.U32 R3, RZ, RZ, RZ ;  /* 0x000000ffff037224 */ /* 0x000fe200078e00ff */
[----:B--2---:R4:W0:Y:S01]  /*15d0*/  I2F.S64 R2, R4 ;  /* 0x0000000400027312 */ /* 0x0048220000301400 */
[----:B------:R-:W-:Y:S05]  /*15e0*/  BRA `(.L_x_4373) ;  /* 0x0000000c00547947 */ /* 0x000fea0003800000 */
.L_x_4375:
[----:B------:R-:W2:Y:S01]  /*15f0*/  LDG.E R2, desc[UR36][R4.64] ;  /* 0x0000002404027981 */ /* 0x000ea2000c1e1900 */
[----:B------:R-:W-:Y:S01]  /*1600*/  IMAD.MOV.U32 R3, RZ, RZ, RZ ;  /* 0x000000ffff037224 */ /* 0x000fe200078e00ff */
[----:B--2---:R-:W-:Y:S01]  /*1610*/  I2FP.F32.S32 R2, R2 ;  /* 0x0000000200027245 */ /* 0x004fe20000201400 */
[----:B------:R-:W-:Y:S06]  /*1620*/  BRA `(.L_x_4373) ;  /* 0x0000000c00447947 */ /* 0x000fec0003800000 */
.L_x_4374:
[----:B------:R-:W2:Y:S01]  /*1630*/  LDG.E.U16 R2, desc[UR36][R4.64] ;  /* 0x0000002404027981 */ /* 0x000ea2000c1e1500 */
[----:B------:R-:W-:Y:S01]  /*1640*/  IMAD.MOV.U32 R3, RZ, RZ, RZ ;  /* 0x000000ffff037224 */ /* 0x000fe200078e00ff */
[----:B--2---:R-:W0:Y:S01]  /*1650*/  I2F.S16 R2, R2 ;  /* 0x0000000200027306 */ /* 0x004e220000101400 */
[----:B------:R-:W-:Y:S05]  /*1660*/  BRA `(.L_x_4373) ;  /* 0x0000000c00347947 */ /* 0x000fea0003800000 */
.L_x_4369:
[----:B------:R-:W-:-:S13]  /*1670*/  ISETP.GT.AND P0, PT, R2, 0x6, PT ;  /* 0x000000060200780c */ /* 0x000fda0003f04270 */
[----:B------:R-:W-:Y:S05]  /*1680*/  @P0 BRA `(.L_x_4376) ;  /* 0x00000000002c0947 */ /* 0x000fea0003800000 */
[----:B------:R-:W-:-:S13]  /*1690*/  ISETP.NE.AND P0, PT, R2, 0x5, PT ;  /* 0x000000050200780c */ /* 0x000fda0003f05270 */
[----:B------:R-:W-:Y:S05]  /*16a0*/  @!P0 BRA `(.L_x_4377) ;  /* 0x0000000000148947 */ /* 0x000fea0003800000 */
[----:B------:R-:W-:-:S13]  /*16b0*/  ISETP.NE.AND P0, PT, R2, 0x6, PT ;  /* 0x000000060200780c */ /* 0x000fda0003f05270 */
[----:B------:R-:W-:Y:S05]  /*16c0*/  @P0 BRA `(.L_x_4372) ;  /* 0x0000000800b80947 */ /* 0x000fea0003800000 */
[----:B------:R2:W5:Y:S01]  /*16d0*/  LDG.E R2, desc[UR36][R4.64] ;  /* 0x0000002404027981 */ /* 0x000562000c1e1900 */
[----:B------:R-:W-:Y:S01]  /*16e0*/  IMAD.MOV.U32 R3, RZ, RZ, RZ ;  /* 0x000000ffff037224 */ /* 0x000fe200078e00ff */
[----:B------:R-:W-:Y:S06]  /*16f0*/  BRA `(.L_x_4373) ;  /* 0x0000000c00107947 */ /* 0x000fec0003800000 */
.L_x_4377:
[----:B------:R-:W2:Y:S01]  /*1700*/  LDG.E.U16 R2, desc[UR36][R4.64] ;  /* 0x0000002404027981 */ /* 0x000ea2000c1e1500 */
[----:B------:R-:W-:Y:S02]  /*1710*/  IMAD.MOV.U32 R3, RZ, RZ, RZ ;  /* 0x000000ffff037224 */ /* 0x000fe400078e00ff */
[----:B--2---:R-:W-:Y:S01]  /*1720*/  HADD2.F32 R2, -RZ, R2.H0_H0 ;  /* 0x20000002ff027230 */ /* 0x004fe20000004100 */
[----:B------:R-:W-:Y:S06]  /*1730*/  BRA `(.L_x_4373) ;  /* 0x0000000c00007947 */ /* 0x000fec0003800000 */
.L_x_4376:
[----:B------:R-:W-:-:S13]  /*1740*/  ISETP.NE.AND P0, PT, R2, 0x7, PT ;  /* 0x000000070200780c */ /* 0x000fda0003f05270 */
[----:B------:R-:W-:Y:S05]  /*1750*/  @!P0 BRA `(.L_x_4378) ;  /* 0x0000000000288947 */ /* 0x000fea0003800000 */
[----:B------:R-:W-:-:S13]  /*1760*/  ISETP.NE.AND P0, PT, R2, 0x8, PT ;  /* 0x000000080200780c */ /* 0x000fda0003f05270 */
[----:B------:R-:W-:Y:S05]  /*1770*/  @!P0 BRA `(.L_x_4379) ;  /* 0x0000000000108947 */ /* 0x000fea0003800000 */
[----:B------:R-:W-:-:S13]  /*1780*/  ISETP.NE.AND P0, PT, R2, 0x9, PT ;  /* 0x000000090200780c */ /* 0x000fda0003f05270 */
[----:B------:R-:W-:Y:S05]  /*1790*/  @P0 BRA `(.L_x_4372) ;  /* 0x0000000800840947 */ /* 0x000fea0003800000 */
[----:B------:R3:W5:Y:S01]  /*17a0*/  LDG.E.64 R2, desc[UR36][R4.64] ;  /* 0x0000002404027981 */ /* 0x000762000c1e1b00 */
[----:B------:R-:W-:Y:S05]  /*17b0*/  BRA `(.L_x_4373) ;  /* 0x0000000800e07947 */ /* 0x000fea0003800000 */
.L_x_4379:
[----:B------:R-:W2:Y:S02]  /*17c0*/  LDG.E R2, desc[UR36][R4.64] ;  /* 0x0000002404027981 */ /* 0x000ea4000c1e1900 */
[--C-:B--2---:R-:W-:Y:S02]  /*17d0*/  HADD2.F32 R3, -RZ, R2.reuse.H1_H1 ;  /* 0x30000002ff037230 */ /* 0x104fe40000004100 */
[----:B------:R-:W-:Y:S01]  /*17e0*/  HADD2.F32 R2, -RZ, R2.H0_H0 ;  /* 0x20000002ff027230 */ /* 0x000fe20000004100 */
[----:B------:R-:W-:Y:S06]  /*17f0*/  BRA `(.L_x_4373) ;  /* 0x0000000800d07947 */ /* 0x000fec0003800000 */
.L_x_4378:
[----:B------:R-:W2:Y:S01]  /*1800*/  LDG.E.64 R4, desc[UR36][R4.64] ;  /* 0x0000002404047981 */ /* 0x000ea2000c1e1b00 */
[----:B------:R-:W-:Y:S01]  /*1810*/  UMOV UR4, 0xf0000000 ;  /* 0xf000000000047882 */ /* 0x000fe20000000000 */
[----:B------:R-:W-:Y:S01]  /*1820*/  UMOV UR5, 0x380fffff ;  /* 0x380fffff00057882 */ /* 0x000fe20000000000 */
[----:B------:R-:W-:Y:S01]  /*1830*/  IMAD.MOV.U32 R3, RZ, RZ, RZ ;  /* 0x000000ffff037224 */ /* 0x000fe200078e00ff */
[----:B--2---:R-:W0:Y:S01]  /*1840*/  F2F.F32.F64 R2, R4 ;  /* 0x0000000400027310 */ /* 0x004e220000301000 */
[----:B------:R-:W-:-:S14]  /*1850*/  DSETP.GEU.AND P0, PT, |R4|, UR4, PT ;  /* 0x0000000404007e2a */ /* 0x000fdc000bf0e200 */
[----:B0-----:R-:W-:Y:S01]  /*1860*/  @!P0 FMUL R2, R2, 1.175494350822287508e-38 ;  /* 0x0080000002028820 */ /* 0x001fe20000400000 */
[----:B------:R-:W-:Y:S06]  /*1870*/  BRA `(.L_x_4373) ;  /* 0x0000000800b07947 */ /* 0x000fec0003800000 */
.L_x_4368:
        /* <DEDUP_REMOVED lines=8> */
[----:B------:R-:W2:Y:S01]  /*1900*/  LDG.E.U8 R4, desc[UR36][R4.64] ;  /* 0x0000002404047981 */ /* 0x000ea2000c1e1100 */
[----:B------:R-:W-:Y:S01]  /*1910*/  IMAD.MOV.U32 R3, RZ, RZ, RZ ;  /* 0x000000ffff037224 */ /* 0x000fe200078e00ff */
[----:B--2---:R-:W-:-:S04]  /*1920*/  ISETP.NE.AND P0, PT, R4, RZ, PT ;  /* 0x000000ff0400720c */ /* 0x004fc80003f05270 */
[----:B------:R-:W-:Y:S01]  /*1930*/  FSEL R2, RZ, 1, !P0 ;  /* 0x3f800000ff027808 */ /* 0x000fe20004000000 */
[----:B------:R-:W-:Y:S08]  /*1940*/  BRA `(.L_x_4373) ;  /* 0x00000008007c7947 */ /* 0x000ff00003800000 */
.L_x_4382:
[----:B------:R-:W2:Y:S01]  /*1950*/  LDG.E.128 R4, desc[UR36][R4.64] ;  /* 0x0000002404047981 */ /* 0x000ea2000c1e1d00 */
[----:B------:R-:W-:Y:S01]  /*1960*/  UMOV UR4, 0xf0000000 ;  /* 0xf000000000047882 */ /* 0x000fe20000000000 */
[----:B------:R-:W-:Y:S01]  /*1970*/  UMOV UR5, 0x380fffff ;  /* 0x380fffff00057882 */ /* 0x000fe20000000000 */
[----:B--2---:R-:W0:Y:S01]  /*1980*/  F2F.F32.F64 R3, R6 ;  /* 0x0000000600037310 */ /* 0x004e220000301000 */
[----:B------:R-:W-:Y:S02]  /*1990*/  DSETP.GEU.AND P0, PT, |R6|, UR4, PT ;  /* 0x0000000406007e2a */ /* 0x000fe4000bf0e200 */
[----:B------:R-:W-:-:S05]  /*19a0*/  DSETP.GEU.AND P1, PT, |R4|, UR4, PT ;  /* 0x0000000404007e2a */ /* 0x000fca000bf2e200 */
[----:B------:R-:W1:Y:S07]  /*19b0*/  F2F.F32.F64 R2, R4 ;  /* 0x0000000400027310 */ /* 0x000e6e0000301000 */
[----:B0-----:R-:W-:Y:S02]  /*19c0*/  @!P0 FMUL R3, R3, 1.175494350822287508e-38 ;  /* 0x0080000003038820 */ /* 0x001fe40000400000 */
[----:B-1----:R-:W-:Y:S01]  /*19d0*/  @!P1 FMUL R2, R2, 1.175494350822287508e-38 ;  /* 0x0080000002029820 */ /* 0x002fe20000400000 */
[----:B------:R-:W-:Y:S06]  /*19e0*/  BRA `(.L_x_4373) ;  /* 0x0000000800547947 */ /* 0x000fec0003800000 */
.L_x_4381:
        /* <DEDUP_REMOVED lines=11> */
[----:B------:R-:W-:-:S05]  /*1aa0*/  VIADD R6, R0, 0x1000000 ;  /* 0x0100000000067836 */ /* 0x000fca0000000000 */
[----:B------:R-:W-:Y:S02]  /*1ab0*/  SHF.R.S32.HI R6, RZ, 0x8, R6 ;  /* 0x00000008ff067819 */ /* 0x000fe40000011406 */
[----:B0-----:R-:W-:-:S04]  /*1ac0*/  IADD3 R3, -R3, 0x1f, RZ ;  /* 0x0000001f03037810 */ /* 0x001fc80007ffe1ff */
[C---:B------:R-:W-:Y:S01]  /*1ad0*/  ISETP.GT.U32.AND P0, PT, R3.reuse, 0x4, PT ;  /* 0x000000040300780c */ /* 0x040fe20003f04070 */
[----:B------:R-:W-:-:S05]  /*1ae0*/  VIADD R3, R3, 0xfffffffc ;  /* 0xfffffffc03037836 */ /* 0x000fca0000000000 */
[----:B------:R-:W-:-:S04]  /*1af0*/  SEL R3, R3, RZ, P0 ;  /* 0x000000ff03037207 */ /* 0x000fc80000000000 */
[C---:B------:R-:W-:Y:S01]  /*1b00*/  SHF.L.U32 R4, R0.reuse, R3, RZ ;  /* 0x0000000300047219 */ /* 0x040fe200000006ff */
[----:B------:R-:W-:Y:S01]  /*1b10*/  IMAD R7, R3, R8, 0x3c000000 ;  /* 0x3c00000003077424 */ /* 0x000fe200078e0208 */
[----:B------:R-:W-:-:S04]  /*1b20*/  IADD3 R3, R0, -0x1, RZ ;  /* 0xffffffff00037810 */ /* 0x000fc80007ffe0ff */
[----:B------:R-:W-:Y:S02]  /*1b30*/  LEA.HI R7, R4, R7, RZ, 0x1c ;  /* 0x0000000704077211 */ /* 0x000fe400078fe0ff */
[----:B------:R-:W-:Y:S02]  /*1b40*/  SHF.R.S32.HI R3, RZ, 0x1f, R3 ;  /* 0x0000001fff037819 */ /* 0x000fe40000011403 */
[----:B------:R-:W-:-:S04]  /*1b50*/  LOP3.LUT R6, R7, 0x7f800000, R6, 0xf8, !PT ;  /* 0x7f80000007067812 */ /* 0x000fc800078ef806 */
[----:B------:R-:W-:Y:S01]  /*1b60*/  LOP3.LUT R5, R6, R3, RZ, 0x30, !PT ;  /* 0x0000000306057212 */ /* 0x000fe200078e30ff */
[----:B------:R-:W-:-:S03]  /*1b70*/  IMAD.MOV.U32 R3, RZ, RZ, RZ ;  /* 0x000000ffff037224 */ /* 0x000fc600078e00ff */
[----:B------:R-:W-:Y:S01]  /*1b80*/  LOP3.LUT R2, R5, 0x80000000, R2, 0xf8, !PT ;  /* 0x8000000005027812 */ /* 0x000fe200078ef802 */
[----:B------:R-:W-:Y:S06]  /*1b90*/  BRA `(.L_x_4373) ;  /* 0x0000000400e87947 */ /* 0x000fec0003800000 */
.L_x_4384:
[----:B------:R-:W2:Y:S01]  /*1ba0*/  LDG.E.U8 R4, desc[UR36][R4.64] ;  /* 0x0000002404047981 */ /* 0x000ea2000c1e1100 */
[----:B------:R-:W-:Y:S02]  /*1bb0*/  IMAD.MOV.U32 R3, RZ, RZ, RZ ;  /* 0x000000ffff037224 */ /* 0x000fe400078e00ff */
        /* <DEDUP_REMOVED lines=10> */
[----:B------:R-:W-:Y:S01]  /*1c60*/  LOP3.LUT R2, R2, 0x80000000, R7, 0xf8, !PT ;  /* 0x8000000002027812 */ /* 0x000fe200078ef807 */
[----:B------:R-:W-:Y:S06]  /*1c70*/  BRA `(.L_x_4373) ;  /* 0x0000000400b07947 */ /* 0x000fec0003800000 */
.L_x_4383:
[----:B------:R-:W2:Y:S01]  /*1c80*/  LDG.E.U16 R2, desc[UR36][R4.64] ;  /* 0x0000002404027981 */ /* 0x000ea2000c1e1500 */
[----:B------:R-:W-:Y:S02]  /*1c90*/  IMAD.MOV.U32 R3, RZ, RZ, RZ ;  /* 0x000000ffff037224 */ /* 0x000fe400078e00ff */
[----:B--2---:R-:W-:Y:S01]  /*1ca0*/  IMAD.U32 R2, R2, 0x10000, RZ ;  /* 0x0001000002027824 */ /* 0x004fe200078e00ff */
[----:B------:R-:W-:Y:S06]  /*1cb0*/  BRA `(.L_x_4373) ;  /* 0x0000000400a07947 */ /* 0x000fec0003800000 */
.L_x_4380:
        /* <DEDUP_REMOVED lines=8> */
[----:B------:R-:W2:Y:S01]  /*1d40*/  LDG.E.U16 R2, desc[UR36][R4.64] ;  /* 0x0000002404027981 */ /* 0x000ea2000c1e1500 */
[----:B------:R-:W-:Y:S01]  /*1d50*/  IMAD.MOV.U32 R3, RZ, RZ, RZ ;  /* 0x000000ffff037224 */ /* 0x000fe200078e00ff */
[----:B--2---:R-:W-:Y:S01]  /*1d60*/  I2FP.F32.U32 R2, R2 ;  /* 0x0000000200027245 */ /* 0x004fe20000201000 */
[----:B------:R-:W-:Y:S06]  /*1d70*/  BRA `(.L_x_4373) ;  /* 0x0000000400707947 */ /* 0x000fec0003800000 */
.L_x_4387:
[----:B------:R-:W2:Y:S01]  /*1d80*/  LDG.E.U8 R5, desc[UR36][R4.64] ;  /* 0x0000002404057981 */ /* 0x000ea2000c1e1100 */
[----:B------:R-:W-:Y:S02]  /*1d90*/  CS2R R2, SRZ ;  /* 0x0000000000027805 */ /* 0x000fe4000001ff00 */
        /* <DEDUP_REMOVED lines=18> */
.L_x_4389:
[----:B------:R-:W-:Y:S05]  /*1ec0*/  BSYNC B0 ;  /* 0x0000000000007941 */ /* 0x000fea0003800000 */
.L_x_4388:
[----:B------:R-:W-:Y:S01]  /*1ed0*/  IMAD.SHL.U32 R2, R2, 0x100000, RZ ;  /* 0x0010000002027824 */ /* 0x000fe200078e00ff */
[----:B------:R-:W-:-:S04]  /*1ee0*/  LEA R5, R0, 0x3b800000, 0x17 ;  /* 0x3b80000000057811 */ /* 0x000fc800078eb8ff */
[----:B------:R-:W-:Y:S01]  /*1ef0*/  LOP3.LUT R2, R5, R2, R6, 0xfe, !PT ;  /* 0x0000000205027212 */ /* 0x000fe200078efe06 */
[----:B------:R-:W-:Y:S06]  /*1f00*/  BRA `(.L_x_4373) ;  /* 0x00000004000c7947 */ /* 0x000fec0003800000 */
.L_x_4386:
        /* <DEDUP_REMOVED lines=20> */
.L_x_4391:
[----:B------:R-:W-:Y:S05]  /*2050*/  BSYNC B0 ;  /* 0x0000000000007941 */ /* 0x000fea0003800000 */
.L_x_4390:
[----:B------:R-:W-:Y:S01]  /*2060*/  IMAD.SHL.U32 R2, R2, 0x200000, RZ ;  /* 0x0020000002027824 */ /* 0x000fe200078e00ff */
[----:B------:R-:W-:-:S04]  /*2070*/  LEA R5, R0, 0x37800000, 0x17 ;  /* 0x3780000000057811 */ /* 0x000fc800078eb8ff */
[----:B------:R-:W-:Y:S01]  /*2080*/  LOP3.LUT R2, R5, R2, R6, 0xfe, !PT ;  /* 0x0000000205027212 */ /* 0x000fe200078efe06 */
[----:B------:R-:W-:Y:S06]  /*2090*/  BRA `(.L_x_4373) ;  /* 0x0000000000a87947 */ /* 0x000fec0003800000 */
.L_x_4385:
        /* <DEDUP_REMOVED lines=14> */
.L_x_4395:
[----:B------:R-:W-:Y:S05]  /*2180*/  BSYNC B0 ;  /* 0x0000000000007941 */ /* 0x000fea0003800000 */
.L_x_4394:
[----:B------:R-:W-:Y:S01]  /*2190*/  IMAD.MOV.U32 R3, RZ, RZ, RZ ;  /* 0x000000ffff037224 */ /* 0x000fe200078e00ff */
[----:B------:R-:W-:Y:S06]  /*21a0*/  BRA `(.L_x_4373) ;  /* 0x0000000000647947 */ /* 0x000fec0003800000 */
.L_x_4372:
[----:B------:R-:W-:Y:S01]  /*21b0*/  MOV R2, 0x0 ;  /* 0x0000000000027802 */ /* 0x000fe20000000f00 */
[----:B------:R-:W-:Y:S01]  /*21c0*/  ULDC.64 UR4, c[0x4][0x1a8] ;  /* 0x01006a0000047ab9 */ /* 0x000fe20000000a00 */
[----:B------:R-:W-:Y:S01]  /*21d0*/  ULDC.64 UR6, c[0x4][0x8] ;  /* 0x0100020000067ab9 */ /* 0x000fe20000000a00 */
[----:B------:R-:W-:Y:S01]  /*21e0*/  MOV R4, UR4 ;  /* 0x0000000400047c02 */ /* 0x000fe20008000f00 */
[----:B------:R-:W-:Y:S01]  /*21f0*/  IMAD.U32 R5, RZ, RZ, UR5 ;  /* 0x00000005ff057e24 */ /* 0x000fe2000f8e00ff */
[----:B------:R-:W-:Y:S01]  /*2200*/  ULDC.64 UR4, c[0x4][0x1b0] ;  /* 0x01006c0000047ab9 */ /* 0x000fe20000000a00 */
[----:B------:R-:W0:Y:S01]  /*2210*/  LDC.64 R2, c[0x4][R2] ;  /* 0x0100000002027b82 */ /* 0x000e220000000a00 */
[----:B------:R-:W-:Y:S02]  /*2220*/  IMAD.U32 R6, RZ, RZ, UR4 ;  /* 0x00000004ff067e24 */ /* 0x000fe4000f8e00ff */
[----:B------:R-:W-:Y:S02]  /*2230*/  IMAD.U32 R7, RZ, RZ, UR5 ;  /* 0x00000005ff077e24 */ /* 0x000fe4000f8e00ff */
[----:B------:R-:W-:-:S02]  /*2240*/  IMAD.U32 R10, RZ, RZ, UR6 ;  /* 0x00000006ff0a7e24 */ /* 0x000fc4000f8e00ff */
[----:B------:R-:W-:Y:S02]  /*2250*/  IMAD.U32 R11, RZ, RZ, UR7 ;  /* 0x00000007ff0b7e24 */ /* 0x000fe4000f8e00ff */
[----:B------:R-:W-:Y:S02]  /*2260*/  IMAD.MOV.U32 R8, RZ, RZ, 0x4e ;  /* 0x0000004eff087424 */ /* 0x000fe400078e00ff */
[----:B------:R-:W-:Y:S02]  /*2270*/  IMAD.MOV.U32 R12, RZ, RZ, 0x1 ;  /* 0x00000001ff0c7424 */ /* 0x000fe400078e00ff */
[----:B------:R-:W-:-:S07]  /*2280*/  IMAD.MOV.U32 R13, RZ, RZ, RZ ;  /* 0x000000ffff0d7224 */ /* 0x000fce00078e00ff */
[----:B------:R-:W-:-:S07]  /*2290*/  LEPC R20, `(.L_x_4396) ;  /* 0x000000001014794e */ /* 0x000fce0000000000 */
[----:B0-----:R-:W-:Y:S05]  /*22a0*/  CALL.ABS.NOINC R2 ;  /* 0x0000000002007343 */ /* 0x001fea0003c00000 */
.L_x_4396:
[----:B------:R-:W-:Y:S01]  /*22b0*/  CS2R R2, SRZ ;  /* 0x0000000000027805 */ /* 0x000fe2000001ff00 */
[----:B------:R-:W-:Y:S06]  /*22c0*/  BRA `(.L_x_4373) ;  /* 0x00000000001c7947 */ /* 0x000fec0003800000 */
.L_x_4393:
[----:B------:R-:W2:Y:S01]  /*22d0*/  LDG.E.64 R4, desc[UR36][R4.64] ;  /* 0x0000002404047981 */ /* 0x000ea2000c1e1b00 */
[----:B------:R-:W-:Y:S01]  /*22e0*/  IMAD.MOV.U32 R3, RZ, RZ, RZ ;  /* 0x000000ffff037224 */ /* 0x000fe200078e00ff */
[----:B--2---:R0:W1:Y:S01]  /*22f0*/  I2F.U64 R2, R4 ;  /* 0x0000000400027312 */ /* 0x0040620000301000 */
[----:B------:R-:W-:Y:S05]  /*2300*/  BRA `(.L_x_4373) ;  /* 0x00000000000c7947 */ /* 0x000fea0003800000 */
.L_x_4392:
[----:B------:R-:W2:Y:S01]  /*2310*/  LDG.E R2, desc[UR36][R4.64] ;  /* 0x0000002404027981 */ /* 0x000ea2000c1e1900 */
[----:B------:R-:W-:Y:S01]  /*2320*/  IMAD.MOV.U32 R3, RZ, RZ, RZ ;  /* 0x000000ffff037224 */ /* 0x000fe200078e00ff */
[----:B--2---:R-:W-:-:S07]  /*2330*/  I2FP.F32.U32 R2, R2 ;  /* 0x0000000200027245 */ /* 0x004fce0000201000 */
.L_x_4373:
[----:B------:R-:W-:Y:S05]  /*2340*/  BSYNC B6 ;  /* 0x0000000000067941 */ /* 0x000fea0003800000 */
.L_x_4367:
[----:B------:R-:W1:Y:S01]  /*2350*/  LDC.U8 R6, c[0x0][0x430] ;  /* 0x00010c00ff067b82 */ /* 0x000e620000000000 */
[----:B------:R-:W-:Y:S02]  /*2360*/  ULDC.64 UR4, c[0x0][0x428] ;  /* 0x00010a0000047ab9 */ /* 0x000fe40000000a00 */
[----:B0-2345:R-:W-:Y:S01]  /*2370*/  FMUL.FTZ R5, R3, UR5 ;  /* 0x0000000503057c20 */ /* 0x03dfe20008410000 */
[----:B-1----:R-:W-:-:S03]  /*2380*/  FMUL.FTZ R0, R2, UR5 ;  /* 0x0000000502007c20 */ /* 0x002fc60008410000 */
[----:B------:R-:W-:Y:S01]  /*2390*/  FFMA.FTZ R2, R2, UR4, -R5 ;  /* 0x0000000402027c23 */ /* 0x000fe20008010805 */
[----:B------:R-:W-:Y:S01]  /*23a0*/  FFMA.FTZ R3, R3, UR4, R0 ;  /* 0x0000000403037c23 */ /* 0x000fe20008010000 */
[----:B------:R-:W-:-:S04]  /*23b0*/  PRMT R4, R6, 0x9910, RZ ;  /* 0x0000991006047816 */ /* 0x000fc800000000ff */
        /* <DEDUP_REMOVED lines=10> */
[----:B------:R-:W0:Y:S02]  /*2460*/  F2I.FTZ.TRUNC.NTZ R3, R2 ;  /* 0x0000000200037305 */ /* 0x000e24000021f100 */
[----:B0-----:R0:W-:Y:S01]  /*2470*/  STG.E.U8 desc[UR36][R16.64], R3 ;  /* 0x0000000310007986 */ /* 0x0011e2000c101124 */
[----:B------:R-:W-:Y:S05]  /*2480*/  BRA `(.L_x_4402) ;  /* 0x0000000c00547947 */ /* 0x000fea0003800000 */
.L_x_4400:
[----:B------:R-:W0:Y:S02]  /*2490*/  F2I.S64.TRUNC R2, R2 ;  /* 0x0000000200027311 */ /* 0x000e24000020d900 */
[----:B0-----:R-:W-:-:S05]  /*24a0*/  IMAD.MOV.U32 R5, RZ, RZ, R2 ;  /* 0x000000ffff057224 */ /* 0x001fca00078e0002 */
[----:B------:R0:W-:Y:S01]  /*24b0*/  STG.E.U8 desc[UR36][R16.64], R5 ;  /* 0x0000000510007986 */ /* 0x0001e2000c101124 */
[----:B------:R-:W-:Y:S05]  /*24c0*/  BRA `(.L_x_4402) ;  /* 0x0000000c00447947 */ /* 0x000fea0003800000 */
.L_x_4399:
[----:B------:R-:W-:-:S13]  /*24d0*/  ISETP.NE.AND P0, PT, R4, 0x2, PT ;  /* 0x000000020400780c */ /* 0x000fda0003f05270 */
[----:B------:R-:W-:Y:S05]  /*24e0*/  @!P0 BRA `(.L_x_4403) ;  /* 0x0000000000288947 */ /* 0x000fea0003800000 */
[----:B------:R-:W-:-:S13]  /*24f0*/  ISETP.NE.AND P0, PT, R4, 0x3, PT ;  /* 0x000000030400780c */ /* 0x000fda0003f05270 */
[----:B------:R-:W-:Y:S05]  /*2500*/  @!P0 BRA `(.L_x_4404) ;  /* 0x0000000000148947 */ /* 0x000fea0003800000 */
[----:B------:R-:W-:-:S13]  /*2510*/  ISETP.NE.AND P0, PT, R4, 0x4, PT ;  /* 0x000000040400780c */ /* 0x000fda0003f05270 */
[----:B------:R-:W-:Y:S05]  /*2520*/  @P0 BRA `(.L_x_4401) ;  /* 0x0000000800d40947 */ /* 0x000fea0003800000 */
[----:B------:R-:W0:Y:S02]  /*2530*/  F2I.S64.TRUNC R2, R2 ;  /* 0x0000000200027311 */ /* 0x000e24000020d900 */
[----:B0-----:R0:W-:Y:S01]  /*2540*/  STG.E.64 desc[UR36][R16.64], R2 ;  /* 0x0000000210007986 */ /* 0x0011e2000c101b24 */
[----:B------:R-:W-:Y:S05]  /*2550*/  BRA `(.L_x_4402) ;  /* 0x0000000c00207947 */ /* 0x000fea0003800000 */
.L_x_4404:
[----:B------:R-:W0:Y:S02]  /*2560*/  F2I.FTZ.TRUNC.NTZ R3, R2 ;  /* 0x0000000200037305 */ /* 0x000e24000021f100 */
[----:B0-----:R0:W-:Y:S01]  /*2570*/  STG.E desc[UR36][R16.64], R3 ;  /* 0x0000000310007986 */ /* 0x0011e2000c101924 */
[----:B------:R-:W-:Y:S05]  /*2580*/  BRA `(.L_x_4402) ;  /* 0x0000000c00147947 */ /* 0x000fea0003800000 */
.L_x_4403:
[----:B------:R-:W0:Y:S02]  /*2590*/  F2I.FTZ.TRUNC.NTZ R3, R2 ;  /* 0x0000000200037305 */ /* 0x000e24000021f100 */
[----:B0-----:R0:W-:Y:S01]  /*25a0*/  STG.E.U16 desc[UR36][R16.64], R3 ;  /* 0x0000000310007986 */ /* 0x0011e2000c101524 */
[----:B------:R-:W-:Y:S05]  /*25b0*/  BRA `(.L_x_4402) ;  /* 0x0000000c00087947 */ /* 0x000fea0003800000 */
.L_x_4398:
[----:B------:R-:W-:-:S13]  /*25c0*/  ISETP.GT.AND P0, PT, R4, 0x6, PT ;  /* 0x000000060400780c */ /* 0x000fda0003f04270 */
[----:B------:R-:W-:Y:S05]  /*25d0*/  @P0 BRA `(.L_x_4405) ;  /* 0x0000000000240947 */ /* 0x000fea0003800000 */
[----:B------:R-:W-:-:S13]  /*25e0*/  ISETP.NE.AND P0, PT, R4, 0x5, PT ;  /* 0x000000050400780c */ /* 0x000fda0003f05270 */
[----:B------:R-:W-:Y:S05]  /*25f0*/  @!P0 BRA `(.L_x_4406) ;  /* 0x0000000000108947 */ /* 0x000fea0003800000 */
[----:B------:R-:W-:-:S13]  /*2600*/  ISETP.NE.AND P0, PT, R4, 0x6, PT ;  /* 0x000000060400780c */ /* 0x000fda0003f05270 */
[----:B------:R-:W-:Y:S05]  /*2610*/  @P0 BRA `(.L_x_4401) ;  /* 0x0000000800980947 */ /* 0x000fea0003800000 */
[----:B------:R0:W-:Y:S01]  /*2620*/  STG.E desc[UR36][R16.64], R2 ;  /* 0x0000000210007986 */ /* 0x0001e2000c101924 */
[----:B------:R-:W-:Y:S05]  /*2630*/  BRA `(.L_x_4402) ;  /* 0x0000000800e87947 */ /* 0x000fea0003800000 */
.L_x_4406:
[----:B------:R-:W-:-:S05]  /*2640*/  F2FP.F16.F32.PACK_AB R2, RZ, R2 ;  /* 0x00000002ff02723e */ /* 0x000fca00000000ff */
[----:B------:R0:W-:Y:S01]  /*2650*/  STG.E.U16 desc[UR36][R16.64], R2 ;  /* 0x0000000210007986 */ /* 0x0001e2000c101524 */
[----:B------:R-:W-:Y:S05]  /*2660*/  BRA `(.L_x_4402) ;  /* 0x0000000800dc7947 */ /* 0x000fea0003800000 */
.L_x_4405:
[----:B------:R-:W-:-:S13]  /*2670*/  ISETP.NE.AND P0, PT, R4, 0x7, PT ;  /* 0x000000070400780c */ /* 0x000fda0003f05270 */
[----:B------:R-:W-:Y:S05]  /*2680*/  @!P0 BRA `(.L_x_4407) ;  /* 0x0000000000248947 */ /* 0x000fea0003800000 */
[----:B------:R-:W-:-:S13]  /*2690*/  ISETP.NE.AND P0, PT, R4, 0x8, PT ;  /* 0x000000080400780c */ /* 0x000fda0003f05270 */
[----:B------:R-:W-:Y:S05]  /*26a0*/  @!P0 BRA `(.L_x_4408) ;  /* 0x0000000000108947 */ /* 0x000fea0003800000 */
[----:B------:R-:W-:-:S13]  /*26b0*/  ISETP.NE.AND P0, PT, R4, 0x9, PT ;  /* 0x000000090400780c */ /* 0x000fda0003f05270 */
[----:B------:R-:W-:Y:S05]  /*26c0*/  @P0 BRA `(.L_x_4401) ;  /* 0x00000008006c0947 */ /* 0x000fea0003800000 */
[----:B------:R0:W-:Y:S01]  /*26d0*/  STG.E.64 desc[UR36][R16.64], R2 ;  /* 0x0000000210007986 */ /* 0x0001e2000c101b24 */
[----:B------:R-:W-:Y:S05]  /*26e0*/  BRA `(.L_x_4402) ;  /* 0x0000000800bc7947 */ /* 0x000fea0003800000 */
.L_x_4408:
[----:B------:R-:W-:-:S05]  /*26f0*/  F2FP.F16.F32.PACK_AB R3, R3, R2 ;  /* 0x000000020303723e */ /* 0x000fca00000000ff */
[----:B------:R0:W-:Y:S01]  /*2700*/  STG.E desc[UR36][R16.64], R3 ;  /* 0x0000000310007986 */ /* 0x0001e2000c101924 */
[----:B------:R-:W-:Y:S05]  /*2710*/  BRA `(.L_x_4402) ;  /* 0x0000000800b07947 */ /* 0x000fea0003800000 */
.L_x_4407:
[----:B------:R-:W-:-:S06]  /*2720*/  FMUL.FTZ R2, R2, 1 ;  /* 0x3f80000002027820 */ /* 0x000fcc0000410000 */
[----:B------:R-:W0:Y:S02]  /*2730*/  F2F.F64.F32 R2, R2 ;  /* 0x0000000200027310 */ /* 0x000e240000201800 */
[----:B0-----:R0:W-:Y:S01]  /*2740*/  STG.E.64 desc[UR36][R16.64], R2 ;  /* 0x0000000210007986 */ /* 0x0011e2000c101b24 */
[----:B------:R-:W-:Y:S05]  /*2750*/  BRA `(.L_x_4402) ;  /* 0x0000000800a07947 */ /* 0x000fea0003800000 */
.L_x_4397:
        /* <DEDUP_REMOVED lines=8> */
[----:B------:R-:W-:Y:S02]  /*27e0*/  FSETP.NEU.FTZ.AND P0, PT, R2, RZ, PT ;  /* 0x000000ff0200720b */ /* 0x000fe40003f1d000 */
[----:B------:R-:W-:-:S04]  /*27f0*/  FSETP.NEU.FTZ.AND P1, PT, R3, RZ, PT ;  /* 0x000000ff0300720b */ /* 0x000fc80003f3d000 */
[----:B------:R-:W-:-:S04]  /*2800*/  PLOP3.LUT P0, PT, P0, P1, PT, 0xa8, 0x0 ;  /* 0x000000000000781c */ /* 0x000fc80000703570 */
[----:B------:R-:W-:-:S05]  /*2810*/  SEL R3, RZ, 0x1, !P0 ;  /* 0x00000001ff037807 */ /* 0x000fca0004000000 */
[----:B------:R0:W-:Y:S01]  /*2820*/  STG.E.U8 desc[UR36][R16.64], R3 ;  /* 0x0000000310007986 */ /* 0x0001e2000c101124 */
[----:B------:R-:W-:Y:S05]  /*2830*/  BRA `(.L_x_4402) ;  /* 0x0000000800687947 */ /* 0x000fea0003800000 */
.L_x_4411:
[----:B------:R-:W-:Y:S01]  /*2840*/  FMUL.FTZ R6, R3, 1 ;  /* 0x3f80000003067820 */ /* 0x000fe20000410000 */
[----:B------:R-:W-:-:S05]  /*2850*/  FMUL.FTZ R4, R2, 1 ;  /* 0x3f80000002047820 */ /* 0x000fca0000410000 */
[----:B------:R-:W-:Y:S08]  /*2860*/  F2F.F64.F32 R6, R6 ;  /* 0x0000000600067310 */ /* 0x000ff00000201800 */
[----:B------:R-:W0:Y:S02]  /*2870*/  F2F.F64.F32 R4, R4 ;  /* 0x0000000400047310 */ /* 0x000e240000201800 */
[----:B0-----:R0:W-:Y:S01]  /*2880*/  STG.E.128 desc[UR36][R16.64], R4 ;  /* 0x0000000410007986 */ /* 0x0011e2000c101d24 */
[----:B------:R-:W-:Y:S05]  /*2890*/  BRA `(.L_x_4402) ;  /* 0x0000000800507947 */ /* 0x000fea0003800000 */
.L_x_4410:
[----:B------:R-:W-:-:S13]  /*28a0*/  ISETP.NE.AND P0, PT, R4, 0xf, PT ;  /* 0x0000000f0400780c */ /* 0x000fda0003f05270 */
[----:B------:R-:W-:Y:S05]  /*28b0*/  @!P0 BRA `(.L_x_4412) ;  /* 0x0000000000ac8947 */ /* 0x000fea0003800000 */
[----:B------:R-:W-:-:S13]  /*28c0*/  ISETP.NE.AND P0, PT, R4, 0x17, PT ;  /* 0x000000170400780c */ /* 0x000fda0003f05270 */
[----:B------:R-:W-:Y:S05]  /*28d0*/  @!P0 BRA `(.L_x_4413) ;  /* 0x0000000000508947 */ /* 0x000fea0003800000 */
[----:B------:R-:W-:-:S13]  /*28e0*/  ISETP.NE.AND P0, PT, R4, 0x18, PT ;  /* 0x000000180400780c */ /* 0x000fda0003f05270 */
[----:B------:R-:W-:Y:S05]  /*28f0*/  @P0 BRA `(.L_x_4401) ;  /* 0x0000000400e00947 */ /* 0x000fea0003800000 */
[C---:B------:R-:W-:Y:S01]  /*2900*/  LOP3.LUT R4, R2.reuse, 0x7fffffff, RZ, 0xc0, !PT ;  /* 0x7fffffff02047812 */ /* 0x040fe200078ec0ff */
[----:B------:R-:W-:Y:S01]  /*2910*/  BSSY B0, `(.L_x_4414) ;  /* 0x000000d000007945 */ /* 0x000fe20003800000 */
        /* <DEDUP_REMOVED lines=12> */
.L_x_4415:
[----:B------:R-:W-:Y:S05]  /*29e0*/  BSYNC B0 ;  /* 0x0000000000007941 */ /* 0x000fea0003800000 */
.L_x_4414:
[----:B------:R-:W-:-:S05]  /*29f0*/  LOP3.LUT R5, R0, R5, RZ, 0xfc, !PT ;  /* 0x0000000500057212 */ /* 0x000fca00078efcff */
[----:B------:R0:W-:Y:S01]  /*2a00*/  STG.E.U8 desc[UR36][R16.64], R5 ;  /* 0x0000000510007986 */ /* 0x0001e2000c101124 */
[----:B------:R-:W-:Y:S05]  /*2a10*/  BRA `(.L_x_4402) ;  /* 0x0000000400f07947 */ /* 0x000fea0003800000 */
.L_x_4413:
[----:B------:R-:W-:Y:S01]  /*2a20*/  LOP3.LUT R4, R2, 0x7fffffff, RZ, 0xc0, !PT ;  /* 0x7fffffff02047812 */ /* 0x000fe200078ec0ff */
[----:B------:R-:W-:Y:S03]  /*2a30*/  BSSY B0, `(.L_x_4416) ;  /* 0x000000e000007945 */ /* 0x000fe60003800000 */
[----:B------:R-:W-:-:S13]  /*2a40*/  ISETP.GT.U32.AND P0, PT, R4, 0x477fffff, PT ;  /* 0x477fffff0400780c */ /* 0x000fda0003f04070 */
[----:B------:R-:W-:Y:S05]  /*2a50*/  @P0 BRA `(.L_x_4417) ;  /* 0x0000000000200947 */ /* 0x000fea0003800000 */
[----:B------:R-:W-:-:S13]  /*2a60*/  ISETP.GE.U32.AND P0, PT, R4, 0x38800000, PT ;  /* 0x388000000400780c */ /* 0x000fda0003f06070 */
[----:B------:R-:W-:-:S04]  /*2a70*/  @P0 SHF.R.U32.HI R0, RZ, 0x15, R2 ;  /* 0x00000015ff000819 */ /* 0x000fc80000011602 */
[----:B------:R-:W-:-:S04]  /*2a80*/  @P0 LOP3.LUT R3, R0, 0x1, RZ, 0xc0, !PT ;  /* 0x0000000100030812 */ /* 0x000fc800078ec0ff */
[----:B------:R-:W-:Y:S01]  /*2a90*/  @P0 IADD3 R0, R2, 0x80fffff, R3 ;  /* 0x080fffff02000810 */ /* 0x000fe20007ffe003 */
[----:B------:R-:W-:-:S03]  /*2aa0*/  @!P0 FADD.FTZ R3, R4, 128 ;  /* 0x4300000004038421 */ /* 0x000fc60000010000 */
[----:B------:R-:W-:Y:S01]  /*2ab0*/  @P0 SHF.R.U32.HI R0, RZ, 0x15, R0 ;  /* 0x00000015ff000819 */ /* 0x000fe20000011600 */
[----:B------:R-:W-:Y:S01]  /*2ac0*/  @!P0 VIADD R0, R3, 0xbd000000 ;  /* 0xbd00000003008836 */ /* 0x000fe20000000000 */
[----:B------:R-:W-:Y:S06]  /*2ad0*/  BRA `(.L_x_4418) ;  /* 0x00000000000c7947 */ /* 0x000fec0003800000 */
.L_x_4417:
[----:B------:R-:W-:Y:S01]  /*2ae0*/  IMAD.MOV.U32 R0, RZ, RZ, 0x7f ;  /* 0x0000007fff007424 */ /* 0x000fe200078e00ff */
[----:B------:R-:W-:-:S04]  /*2af0*/  ISETP.GT.U32.AND P0, PT, R4, 0x7f800000, PT ;  /* 0x7f8000000400780c */ /* 0x000fc80003f04070 */
[----:B------:R-:W-:-:S09]  /*2b00*/  SEL R0, R0, 0x7c, P0 ;  /* 0x0000007c00007807 */ /* 0x000fd20000000000 */
.L_x_4418:
[----:B------:R-:W-:Y:S05]  /*2b10*/  BSYNC B0 ;  /* 0x0000000000007941 */ /* 0x000fea0003800000 */
.L_x_4416:
[----:B------:R-:W-:-:S04]  /*2b20*/  LOP3.LUT R2, R2, 0x80000000, RZ, 0xc0, !PT ;  /* 0x8000000002027812 */ /* 0x000fc800078ec0ff */
[----:B------:R-:W-:-:S04]  /*2b30*/  SHF.R.U32.HI R3, RZ, 0x18, R2 ;  /* 0x00000018ff037819 */ /* 0x000fc80000011602 */
[----:B------:R-:W-:-:S05]  /*2b40*/  LOP3.LUT R3, R0, R3, RZ, 0xfc, !PT ;  /* 0x0000000300037212 */ /* 0x000fca00078efcff */
[----:B------:R0:W-:Y:S01]  /*2b50*/  STG.E.U8 desc[UR36][R16.64], R3 ;  /* 0x0000000310007986 */ /* 0x0001e2000c101124 */
[----:B------:R-:W-:Y:S05]  /*2b60*/  BRA `(.L_x_4402) ;  /* 0x00000004009c7947 */ /* 0x000fea0003800000 */
.L_x_4412:
[----:B------:R-:W-:-:S05]  /*2b70*/  F2FP.BF16.F32.PACK_AB R2, RZ, R2 ;  /* 0x00000002ff02723e */ /* 0x000fca00000010ff */
[----:B------:R0:W-:Y:S01]  /*2b80*/  STG.E.U16 desc[UR36][R16.64], R2 ;  /* 0x0000000210007986 */ /* 0x0001e2000c101524 */
[----:B------:R-:W-:Y:S05]  /*2b90*/  BRA `(.L_x_4402) ;  /* 0x0000000400907947 */ /* 0x000fea0003800000 */
.L_x_4409:
        /* <DEDUP_REMOVED lines=8> */
[----:B------:R-:W0:Y:S02]  /*2c20*/  F2I.FTZ.U32.TRUNC.NTZ R3, R2 ;  /* 0x0000000200037305 */ /* 0x000e24000021f000 */
[----:B0-----:R4:W-:Y:S01]  /*2c30*/  STG.E.U16 desc[UR36][R16.64], R3 ;  /* 0x0000000310007986 */ /* 0x0019e2000c101524 */
[----:B------:R-:W-:Y:S05]  /*2c40*/  BRA `(.L_x_4402) ;  /* 0x0000000400647947 */ /* 0x000fea0003800000 */
.L_x_4421:
[----:B------:R-:W-:Y:S01]  /*2c50*/  LOP3.LUT R3, R2, 0x7fffffff, RZ, 0xc0, !PT ;  /* 0x7fffffff02037812 */ /* 0x000fe200078ec0ff */
[----:B------:R-:W-:Y:S01]  /*2c60*/  BSSY B0, `(.L_x_4422) ;  /* 0x0000013000007945 */ /* 0x000fe20003800000 */
[----:B------:R-:W-:Y:S02]  /*2c70*/  IMAD.MOV.U32 R8, RZ, RZ, 0x80 ;  /* 0x00000080ff087424 */ /* 0x000fe400078e00ff */
        /* <DEDUP_REMOVED lines=13> */
.L_x_4424:
[----:B------:R-:W-:-:S04]  /*2d50*/  LOP3.LUT R2, R2, 0x80000000, RZ, 0xc0, !PT ;  /* 0x8000000002027812 */ /* 0x000fc800078ec0ff */
[----:B------:R-:W-:-:S04]  /*2d60*/  SHF.R.U32.HI R3, RZ, 0x18, R2 ;  /* 0x00000018ff037819 */ /* 0x000fc80000011602 */
[----:B------:R-:W-:-:S04]  /*2d70*/  LOP3.LUT R0, R0, R3, RZ, 0xfc, !PT ;  /* 0x0000000300007212 */ /* 0x000fc800078efcff */
[----:B------:R-:W-:-:S07]  /*2d80*/  PRMT R8, R0, 0x7610, R8 ;  /* 0x0000761000087816 */ /* 0x000fce0000000008 */
.L_x_4423:
[----:B------:R-:W-:Y:S05]  /*2d90*/  BSYNC B0 ;  /* 0x0000000000007941 */ /* 0x000fea0003800000 */
.L_x_4422:
[----:B------:R3:W-:Y:S01]  /*2da0*/  STG.E.U8 desc[UR36][R16.64], R8 ;  /* 0x0000000810007986 */ /* 0x0007e2000c101124 */
[----:B------:R-:W-:Y:S05]  /*2db0*/  BRA `(.L_x_4402) ;  /* 0x0000000400087947 */ /* 0x000fea0003800000 */
.L_x_4420:
        /* <DEDUP_REMOVED lines=16> */
.L_x_4427:
[----:B------:R-:W-:-:S04]  /*2ec0*/  LOP3.LUT R2, R2, 0x80000000, RZ, 0xc0, !PT ;  /* 0x8000000002027812 */ /* 0x000fc800078ec0ff */
[----:B------:R-:W-:-:S04]  /*2ed0*/  SHF.R.U32.HI R3, RZ, 0x18, R2 ;  /* 0x00000018ff037819 */ /* 0x000fc80000011602 */
[----:B------:R-:W-:-:S04]  /*2ee0*/  LOP3.LUT R0, R0, R3, RZ, 0xfc, !PT ;  /* 0x0000000300007212 */ /* 0x000fc800078efcff */
[----:B------:R-:W-:-:S07]  /*2ef0*/  PRMT R8, R0, 0x7610, R8 ;  /* 0x0000761000087816 */ /* 0x000fce0000000008 */
.L_x_4426:
[----:B------:R-:W-:Y:S05]  /*2f00*/  BSYNC B0 ;  /* 0x0000000000007941 */ /* 0x000fea0003800000 */
.L_x_4425:
[----:B------:R0:W-:Y:S01]  /*2f10*/  STG.E.U8 desc[UR36][R16.64], R8 ;  /* 0x0000000810007986 */ /* 0x0001e2000c101124 */
[----:B------:R-:W-:Y:S05]  /*2f20*/  BRA `(.L_x_4402) ;  /* 0x0000000000ac7947 */ /* 0x000fea0003800000 */
.L_x_4419:
[----:B------:R-:W-:-:S13]  /*2f30*/  ISETP.NE.AND P0, PT, R4, 0x1c, PT ;  /* 0x0000001c0400780c */ /* 0x000fda0003f05270 */
[----:B------:R-:W-:Y:S05]  /*2f40*/  @!P0 BRA `(.L_x_4428) ;  /* 0x00000000009c8947 */ /* 0x000fea0003800000 */
[----:B------:R-:W-:-:S13]  /*2f50*/  ISETP.NE.AND P0, PT, R4, 0x1d, PT ;  /* 0x0000001d0400780c */ /* 0x000fda0003f05270 */
[----:B------:R-:W-:Y:S05]  /*2f60*/  @!P0 BRA `(.L_x_4429) ;  /* 0x0000000000888947 */ /* 0x000fea0003800000 */
[----:B------:R-:W-:-:S13]  /*2f70*/  ISETP.NE.AND P0, PT, R4, 0x2c, PT ;  /* 0x0000002c0400780c */ /* 0x000fda0003f05270 */
[----:B------:R-:W-:Y:S05]  /*2f80*/  @P0 BRA `(.L_x_4401) ;  /* 0x00000000003c0947 */ /* 0x000fea0003800000 */
        /* <DEDUP_REMOVED lines=15> */
.L_x_4401:
        /* <DEDUP_REMOVED lines=16> */
.L_x_4430:
[----:B------:R-:W-:Y:S05]  /*3180*/  BRA `(.L_x_4402) ;  /* 0x0000000000147947 */ /* 0x000fea0003800000 */
.L_x_4429:
[----:B------:R-:W0:Y:S02]  /*3190*/  F2I.U64.TRUNC R2, R2 ;  /* 0x0000000200027311 */ /* 0x000e24000020d800 */
[----:B0-----:R1:W-:Y:S01]  /*31a0*/  STG.E.64 desc[UR36][R16.64], R2 ;  /* 0x0000000210007986 */ /* 0x0013e2000c101b24 */
[----:B------:R-:W-:Y:S05]  /*31b0*/  BRA `(.L_x_4402) ;  /* 0x0000000000087947 */ /* 0x000fea0003800000 */
.L_x_4428:
[----:B------:R-:W0:Y:S02]  /*31c0*/  F2I.FTZ.U32.TRUNC.NTZ R3, R2 ;  /* 0x0000000200037305 */ /* 0x000e24000021f000 */
[----:B0-----:R0:W-:Y:S02]  /*31d0*/  STG.E desc[UR36][R16.64], R3 ;  /* 0x0000000310007986 */ /* 0x0011e4000c101924 */
.L_x_4402:
[----:B------:R-:W-:-:S04]  /*31e0*/  IMAD R18, R23, 0x200, R18 ;  /* 0x0000020017127824 */ /* 0x000fc800078e0212 */
[----:B------:R-:W-:-:S07]  /*31f0*/  VIADD R19, R18, 0x80 ;  /* 0x0000008012137836 */ /* 0x000fce0000000000 */
.L_x_4365:
[----:B------:R-:W-:Y:S05]  /*3200*/  BSYNC B7 ;  /* 0x0000000000077941 */ /* 0x000fea0003800000 */
.L_x_4364:
        /* <DEDUP_REMOVED lines=307> */
.L_x_4433:
        /* <DEDUP_REMOVED lines=21> */
[----:B--2---:R-:W3:Y:S01]  /*4690*/  I2F.S16 R2, R2 ;  /* 0x0000000200027306 */ /* 0x004ee20000101400 */
[----:B------:R-:W-:Y:S05]  /*46a0*/  BRA `(.L_x_4440) ;  /* 0x0000000c008c7947 */ /* 0x000fea0003800000 */
.L_x_4438:
[----:B------:R-:W2:Y:S01]  /*46b0*/  LDG.E.U8 R2, desc[UR36][R4.64] ;  /* 0x0000002404027981 */ /* 0x000ea2000c1e1100 */
[----:B------:R-:W-:Y:S01]  /*46c0*/  HFMA2.MMA R3, -RZ, RZ, 0, 0 ;  /* 0x00000000ff037435 */ /* 0x000fe200000001ff */
[----:B--2---:R-:W-:Y:S01]  /*46d0*/  I2FP.F32.U32 R2, R2 ;  /* 0x0000000200027245 */ /* 0x004fe20000201000 */
[----:B------:R-:W-:Y:S09]  /*46e0*/  BRA `(.L_x_4440) ;  /* 0x0000000c007c7947 */ /* 0x000ff20003800000 */
.L_x_4437:
        /* <DEDUP_REMOVED lines=8> */
[----:B--2---:R0:W1:Y:S01]  /*4770*/  I2F.S64 R2, R4 ;  /* 0x0000000400027312 */ /* 0x0040620000301400 */
[----:B------:R-:W-:Y:S05]  /*4780*/  BRA `(.L_x_4440) ;  /* 0x0000000c00547947 */ /* 0x000fea0003800000 */
.L_x_4442:
[----:B------:R-:W2:Y:S01]  /*4790*/  LDG.E R2, desc[UR36][R4.64] ;  /* 0x0000002404027981 */ /* 0x000ea2000c1e1900 */
[----:B------:R-:W-:Y:S01]  /*47a0*/  IMAD.MOV.U32 R3, RZ, RZ, RZ ;  /* 0x000000ffff037224 */ /* 0x000fe200078e00ff */
[----:B--2---:R-:W-:Y:S01]  /*47b0*/  I2FP.F32.S32 R2, R2 ;  /* 0x0000000200027245 */ /* 0x004fe20000201400 */
[----:B------:R-:W-:Y:S06]  /*47c0*/  BRA `(.L_x_4440) ;  /* 0x0000000c00447947 */ /* 0x000fec0003800000 */
.L_x_4441:
[----:B------:R-:W2:Y:S01]  /*47d0*/  LDG.E.U16 R2, desc[UR36][R4.64] ;  /* 0x0000002404027981 */ /* 0x000ea2000c1e1500 */
[----:B------:R-:W-:Y:S01]  /*47e0*/  IMAD.MOV.U32 R3, RZ, RZ, RZ ;  /* 0x000000ffff037224 */ /* 0x000fe200078e00ff */
[----:B--2---:R-:W2:Y:S01]  /*47f0*/  I2F.S16 R2, R2 ;  /* 0x0000000200027306 */ /* 0x004ea20000101400 */
[----:B------:R-:W-:Y:S05]  /*4800*/  BRA `(.L_x_4440) ;  /* 0x0000000c00347947 */ /* 0x000fea0003800000 */
.L_x_4436:
        /* <DEDUP_REMOVED lines=9> */
.L_x_4444:
[----:B------:R-:W2:Y:S01]  /*48a0*/  LDG.E.U16 R2, desc[UR36][R4.64] ;  /* 0x0000002404027981 */ /* 0x000ea2000c1e1500 */
[----:B------:R-:W-:Y:S02]  /*48b0*/  IMAD.MOV.U32 R3, RZ, RZ, RZ ;  /* 0x000000ffff037224 */ /* 0x000fe400078e00ff */
[----:B--2---:R-:W-:Y:S01]  /*48c0*/  HADD2.F32 R2, -RZ, R2.H0_H0 ;  /* 0x20000002ff027230 */ /* 0x004fe20000004100 */
[----:B------:R-:W-:Y:S06]  /*48d0*/  BRA `(.L_x_4440) ;  /* 0x0000000c00007947 */ /* 0x000fec0003800000 */
.L_x_4443:
        /* <DEDUP_REMOVED lines=8> */
.L_x_4446:
[----:B------:R-:W2:Y:S02]  /*4960*/  LDG.E R2, desc[UR36][R4.64] ;  /* 0x0000002404027981 */ /* 0x000ea4000c1e1900 */
[--C-:B--2---:R-:W-:Y:S02]  /*4970*/  HADD2.F32 R3, -RZ, R2.reuse.H1_H1 ;  /* 0x30000002ff037230 */ /* 0x104fe40000004100 */
[----:B------:R-:W-:Y:S01]  /*4980*/  HADD2.F32 R2, -RZ, R2.H0_H0 ;  /* 0x20000002ff027230 */ /* 0x000fe20000004100 */
[----:B------:R-:W-:Y:S06]  /*4990*/  BRA `(.L_x_4440) ;  /* 0x0000000800d07947 */ /* 0x000fec0003800000 */
.L_x_4445:
        /* <DEDUP_REMOVED lines=8> */
.L_x_4435:
        /* <DEDUP_REMOVED lines=13> */
.L_x_4449:
        /* <DEDUP_REMOVED lines=10> */
.L_x_4448:
        /* <DEDUP_REMOVED lines=18> */
[----:B------:R-:W-:Y:S02]  /*4cb0*/  IMAD R7, R3, R8, 0x3c000000 ;  /* 0x3c00000003077424 */ /* 0x000fe400078e0208 */
[----:B------:R-:W-:-:S03]  /*4cc0*/  VIADD R3, R0, 0xffffffff ;  /* 0xffffffff00037836 */ /* 0x000fc60000000000 */
[----:B------:R-:W-:Y:S02]  /*4cd0*/  LEA.HI R7, R4, R7, RZ, 0x1c ;  /* 0x0000000704077211 */ /* 0x000fe400078fe0ff */
[----:B------:R-:W-:Y:S02]  /*4ce0*/  SHF.R.S32.HI R3, RZ, 0x1f, R3 ;  /* 0x0000001fff037819 */ /* 0x000fe40000011403 */
[----:B------:R-:W-:-:S04]  /*4cf0*/  LOP3.LUT R6, R7, 0x7f800000, R6, 0xf8, !PT ;  /* 0x7f80000007067812 */ /* 0x000fc800078ef806 */
[----:B------:R-:W-:Y:S01]  /*4d00*/  LOP3.LUT R5, R6, R3, RZ, 0x30, !PT ;  /* 0x0000000306057212 */ /* 0x000fe200078e30ff */
[----:B------:R-:W-:-:S03]  /*4d10*/  IMAD.MOV.U32 R3, RZ, RZ, RZ ;  /* 0x000000ffff037224 */ /* 0x000fc600078e00ff */
[----:B------:R-:W-:Y:S01]  /*4d20*/  LOP3.LUT R2, R5, 0x80000000, R2, 0xf8, !PT ;  /* 0x8000000005027812 */ /* 0x000fe200078ef802 */
[----:B------:R-:W-:Y:S06]  /*4d30*/  BRA `(.L_x_4440) ;  /* 0x0000000400e87947 */ /* 0x000fec0003800000 */
.L_x_4451:
        /* <DEDUP_REMOVED lines=14> */
.L_x_4450:
[----:B------:R-:W2:Y:S01]  /*4e20*/  LDG.E.U16 R2, desc[UR36][R4.64] ;  /* 0x0000002404027981 */ /* 0x000ea2000c1e1500 */
[----:B------:R-:W-:Y:S02]  /*4e30*/  IMAD.MOV.U32 R3, RZ, RZ, RZ ;  /* 0x000000ffff037224 */ /* 0x000fe400078e00ff */
[----:B--2---:R-:W-:Y:S01]  /*4e40*/  IMAD.U32 R2, R2, 0x10000, RZ ;  /* 0x0001000002027824 */ /* 0x004fe200078e00ff */
[----:B------:R-:W-:Y:S06]  /*4e50*/  BRA `(.L_x_4440) ;  /* 0x0000000400a07947 */ /* 0x000fec0003800000 */
.L_x_4447:
        /* <DEDUP_REMOVED lines=12> */
.L_x_4454:
[----:B------:R-:W2:Y:S01]  /*4f20*/  LDG.E.U8 R5, desc[UR36][R4.64] ;  /* 0x0000002404057981 */ /* 0x000ea2000c1e1100 */
[----:B------:R-:W-:Y:S02]  /*4f30*/  CS2R R2, SRZ ;  /* 0x0000000000027805 */ /* 0x000fe4000001ff00 */
[----:B--2---:R-:W-:-:S13]  /*4f40*/  ISETP.NE.AND P0, PT, R5, RZ, PT ;  /* 0x000000ff0500720c */ /* 0x004fda0003f05270 */
[----:B------:R-:W-:Y:S05]  /*4f50*/  @!P0 BRA `(.L_x_4440) ;  /* 0x0000000400608947 */ /* 0x000fea0003800000 */
[----:B------:R-:W-:-:S13]  /*4f60*/  ISETP.NE.AND P0, PT, R5, 0x80, PT ;  /* 0x000000800500780c */ /* 0x000fda0003f05270 */
[----:B------:R-:W-:Y:S01]  /*4f70*/  @!P0 MOV R2, 0x7f800001 ;  /* 0x7f80000100028802 */ /* 0x000fe20000000f00 */
        /* <DEDUP_REMOVED lines=14> */
.L_x_4456:
[----:B------:R-:W-:Y:S05]  /*5060*/  BSYNC B0 ;  /* 0x0000000000007941 */ /* 0x000fea0003800000 */
.L_x_4455:
[----:B------:R-:W-:Y:S01]  /*5070*/  IMAD.SHL.U32 R2, R2, 0x100000, RZ ;  /* 0x0010000002027824 */ /* 0x000fe200078e00ff */
[----:B------:R-:W-:-:S04]  /*5080*/  LEA R5, R0, 0x3b800000, 0x17 ;  /* 0x3b80000000057811 */ /* 0x000fc800078eb8ff */
[----:B------:R-:W-:Y:S01]  /*5090*/  LOP3.LUT R2, R5, R2, R6, 0xfe, !PT ;  /* 0x0000000205027212 */ /* 0x000fe200078efe06 */
[----:B------:R-:W-:Y:S06]  /*50a0*/  BRA `(.L_x_4440) ;  /* 0x00000004000c7947 */ /* 0x000fec0003800000 */
.L_x_4453:
        /* <DEDUP_REMOVED lines=20> */
.L_x_4458:
[----:B------:R-:W-:Y:S05]  /*51f0*/  BSYNC B0 ;  /* 0x0000000000007941 */ /* 0x000fea0003800000 */
.L_x_4457:
[----:B------:R-:W-:Y:S01]  /*5200*/  IMAD.SHL.U32 R2, R2, 0x200000, RZ ;  /* 0x0020000002027824 */ /* 0x000fe200078e00ff */
[----:B------:R-:W-:-:S04]  /*5210*/  LEA R5, R0, 0x37800000, 0x17 ;  /* 0x3780000000057811 */ /* 0x000fc800078eb8ff */
[----:B------:R-:W-:Y:S01]  /*5220*/  LOP3.LUT R2, R5, R2, R6, 0xfe, !PT ;  /* 0x0000000205027212 */ /* 0x000fe200078efe06 */
[----:B------:R-:W-:Y:S06]  /*5230*/  BRA `(.L_x_4440) ;  /* 0x0000000000a87947 */ /* 0x000fec0003800000 */
.L_x_4452:
        /* <DEDUP_REMOVED lines=14> */
.L_x_4462:
[----:B------:R-:W-:Y:S05]  /*5320*/  BSYNC B0 ;  /* 0x0000000000007941 */ /* 0x000fea0003800000 */
.L_x_4461:
[----:B------:R-:W-:Y:S01]  /*5330*/  IMAD.MOV.U32 R3, RZ, RZ, RZ ;  /* 0x000000ffff037224 */ /* 0x000fe200078e00ff */
[----:B------:R-:W-:Y:S06]  /*5340*/  BRA `(.L_x_4440) ;  /* 0x0000000000647947 */ /* 0x000fec0003800000 */
.L_x_4439:
        /* <DEDUP_REMOVED lines=16> */
.L_x_4463:
[----:B------:R-:W-:Y:S01]  /*5450*/  CS2R R2, SRZ ;  /* 0x0000000000027805 */ /* 0x000fe2000001ff00 */
[----:B------:R-:W-:Y:S06]  /*5460*/  BRA `(.L_x_4440) ;  /* 0x00000000001c7947 */ /* 0x000fec0003800000 */
.L_x_4460:
[----:B------:R-:W2:Y:S01]  /*5470*/  LDG.E.64 R4, desc[UR36][R4.64] ;  /* 0x0000002404047981 */ /* 0x000ea2000c1e1b00 */
[----:B------:R-:W-:Y:S01]  /*5480*/  IMAD.MOV.U32 R3, RZ, RZ, RZ ;  /* 0x000000ffff037224 */ /* 0x000fe200078e00ff */
[----:B--2---:R0:W1:Y:S01]  /*5490*/  I2F.U64 R2, R4 ;  /* 0x0000000400027312 */ /* 0x0040620000301000 */
[----:B------:R-:W-:Y:S05]  /*54a0*/  BRA `(.L_x_4440) ;  /* 0x00000000000c7947 */ /* 0x000fea0003800000 */
.L_x_4459:
[----:B------:R-:W2:Y:S01]  /*54b0*/  LDG.E R2, desc[UR36][R4.64] ;  /* 0x0000002404027981 */ /* 0x000ea2000c1e1900 */
[----:B------:R-:W-:Y:S01]  /*54c0*/  HFMA2.MMA R3, -RZ, RZ, 0, 0 ;  /* 0x00000000ff037435 */ /* 0x000fe200000001ff */
[----:B--2---:R-:W-:-:S10]  /*54d0*/  I2FP.F32.U32 R2, R2 ;  /* 0x0000000200027245 */ /* 0x004fd40000201000 */
.L_x_4440:
[----:B------:R-:W-:Y:S05]  /*54e0*/  BSYNC B6 ;  /* 0x0000000000067941 */ /* 0x000fea0003800000 */
.L_x_4434:
[----:B------:R-:W1:Y:S01]  /*54f0*/  LDC.U8 R6, c[0x0][0x430] ;  /* 0x00010c00ff067b82 */ /* 0x000e620000000000 */
[----:B------:R-:W-:Y:S02]  /*5500*/  ULDC.64 UR4, c[0x0][0x428] ;  /* 0x00010a0000047ab9 */ /* 0x000fe40000000a00 */
[----:B0---45:R-:W-:Y:S01]  /*5510*/  FMUL.FTZ R5, R3, UR5 ;  /* 0x0000000503057c20 */ /* 0x031fe20008410000 */
[----:B-123--:R-:W-:-:S03]  /*5520*/  FMUL.FTZ R0, R2, UR5 ;  /* 0x0000000502007c20 */ /* 0x00efc60008410000 */
        /* <DEDUP_REMOVED lines=16> */
.L_x_4467:
[----:B------:R-:W0:Y:S02]  /*5630*/  F2I.S64.TRUNC R2, R2 ;  /* 0x0000000200027311 */ /* 0x000e24000020d900 */
[----:B0-----:R-:W-:-:S05]  /*5640*/  IMAD.MOV.U32 R5, RZ, RZ, R2 ;  /* 0x000000ffff057224 */ /* 0x001fca00078e0002 */
[----:B------:R0:W-:Y:S01]  /*5650*/  STG.E.U8 desc[UR36][R16.64], R5 ;  /* 0x0000000510007986 */ /* 0x0001e2000c101124 */
[----:B------:R-:W-:Y:S05]  /*5660*/  BRA `(.L_x_4469) ;  /* 0x0000000c00447947 */ /* 0x000fea0003800000 */
.L_x_4466:
        /* <DEDUP_REMOVED lines=9> */
.L_x_4471:
[----:B------:R-:W0:Y:S02]  /*5700*/  F2I.FTZ.TRUNC.NTZ R3, R2 ;  /* 0x0000000200037305 */ /* 0x000e24000021f100 */
[----:B0-----:R0:W-:Y:S01]  /*5710*/  STG.E desc[UR36][R16.64], R3 ;  /* 0x0000000310007986 */ /* 0x0011e2000c101924 */
[----:B------:R-:W-:Y:S05]  /*5720*/  BRA `(.L_x_4469) ;  /* 0x0000000c00147947 */ /* 0x000fea0003800000 */
.L_x_4470:
[----:B------:R-:W0:Y:S02]  /*5730*/  F2I.FTZ.TRUNC.NTZ R3, R2 ;  /* 0x0000000200037305 */ /* 0x000e24000021f100 */
[----:B0-----:R0:W-:Y:S01]  /*5740*/  STG.E.U16 desc[UR36][R16.64], R3 ;  /* 0x0000000310007986 */ /* 0x0011e2000c101524 */
[----:B------:R-:W-:Y:S05]  /*5750*/  BRA `(.L_x_4469) ;  /* 0x0000000c00087947 */ /* 0x000fea0003800000 */
.L_x_4465:
        /* <DEDUP_REMOVED lines=8> */
.L_x_4473:
[----:B------:R-:W-:-:S05]  /*57e0*/  F2FP.F16.F32.PACK_AB R2, RZ, R2 ;  /* 0x00000002ff02723e */ /* 0x000fca00000000ff */
[----:B------:R0:W-:Y:S01]  /*57f0*/  STG.E.U16 desc[UR36][R16.64], R2 ;  /* 0x0000000210007986 */ /* 0x0001e2000c101524 */
[----:B------:R-:W-:Y:S05]  /*5800*/  BRA `(.L_x_4469) ;  /* 0x0000000800dc7947 */ /* 0x000fea0003800000 */
.L_x_4472:
        /* <DEDUP_REMOVED lines=8> */
.L_x_4475:
[----:B------:R-:W-:-:S05]  /*5890*/  F2FP.F16.F32.PACK_AB R3, R3, R2 ;  /* 0x000000020303723e */ /* 0x000fca00000000ff */
[----:B------:R0:W-:Y:S01]  /*58a0*/  STG.E desc[UR36][R16.64], R3 ;  /* 0x0000000310007986 */ /* 0x0001e2000c101924 */
[----:B------:R-:W-:Y:S05]  /*58b0*/  BRA `(.L_x_4469) ;  /* 0x0000000800b07947 */ /* 0x000fea0003800000 */
.L_x_4474:
[----:B------:R-:W-:-:S06]  /*58c0*/  FMUL.FTZ R2, R2, 1 ;  /* 0x3f80000002027820 */ /* 0x000fcc0000410000 */
[----:B------:R-:W0:Y:S02]  /*58d0*/  F2F.F64.F32 R2, R2 ;  /* 0x0000000200027310 */ /* 0x000e240000201800 */
[----:B0-----:R0:W-:Y:S01]  /*58e0*/  STG.E.64 desc[UR36][R16.64], R2 ;  /* 0x0000000210007986 */ /* 0x0011e2000c101b24 */
[----:B------:R-:W-:Y:S05]  /*58f0*/  BRA `(.L_x_4469) ;  /* 0x0000000800a07947 */ /* 0x000fea0003800000 */
.L_x_4464:
        /* <DEDUP_REMOVED lines=14> */
.L_x_4478:
[----:B------:R-:W-:Y:S01]  /*59e0*/  FMUL.FTZ R6, R3, 1 ;  /* 0x3f80000003067820 */ /* 0x000fe20000410000 */
[----:B------:R-:W-:-:S05]  /*59f0*/  FMUL.FTZ R4, R2, 1 ;  /* 0x3f80000002047820 */ /* 0x000fca0000410000 */
[----:B------:R-:W-:Y:S08]  /*5a00*/  F2F.F64.F32 R6, R6 ;  /* 0x0000000600067310 */ /* 0x000ff00000201800 */
[----:B------:R-:W0:Y:S02]  /*5a10*/  F2F.F64.F32 R4, R4 ;  /* 0x0000000400047310 */ /* 0x000e240000201800 */
[----:B0-----:R0:W-:Y:S01]  /*5a20*/  STG.E.128 desc[UR36][R16.64], R4 ;  /* 0x0000000410007986 */ /* 0x0011e2000c101d24 */
[----:B------:R-:W-:Y:S05]  /*5a30*/  BRA `(.L_x_4469) ;  /* 0x0000000800507947 */ /* 0x000fea0003800000 */
.L_x_4477:
        /* <DEDUP_REMOVED lines=20> */
.L_x_4482:
[----:B------:R-:W-:Y:S05]  /*5b80*/  BSYNC B0 ;  /* 0x0000000000007941 */ /* 0x000fea0003800000 */
.L_x_4481:
[----:B------:R-:W-:-:S05]  /*5b90*/  LOP3.LUT R5, R0, R5, RZ, 0xfc, !PT ;  /* 0x0000000500057212 */ /* 0x000fca00078efcff */
[----:B------:R0:W-:Y:S01]  /*5ba0*/  STG.E.U8 desc[UR36][R16.64], R5 ;  /* 0x0000000510007986 */ /* 0x0001e2000c101124 */
[----:B------:R-:W-:Y:S05]  /*5bb0*/  BRA `(.L_x_4469) ;  /* 0x0000000400f07947 */ /* 0x000fea0003800000 */
.L_x_4480:
        /* <DEDUP_REMOVED lines=12> */
.L_x_4484:
[----:B------:R-:W-:Y:S01]  /*5c80*/  IMAD.MOV.U32 R0, RZ, RZ, 0x7f ;  /* 0x0000007fff007424 */ /* 0x000fe200078e00ff */
[----:B------:R-:W-:-:S04]  /*5c90*/  ISETP.GT.U32.AND P0, PT, R4, 0x7f800000, PT ;  /* 0x7f8000000400780c */ /* 0x000fc80003f04070 */
[----:B------:R-:W-:-:S09]  /*5ca0*/  SEL R0, R0, 0x7c, P0 ;  /* 0x0000007c00007807 */ /* 0x000fd20000000000 */
.L_x_4485:
[----:B------:R-:W-:Y:S05]  /*5cb0*/  BSYNC B0 ;  /* 0x0000000000007941 */ /* 0x000fea0003800000 */
.L_x_4483:
[----:B------:R-:W-:-:S04]  /*5cc0*/  LOP3.LUT R2, R2, 0x80000000, RZ, 0xc0, !PT ;  /* 0x8000000002027812 */ /* 0x000fc800078ec0ff */
[----:B------:R-:W-:-:S04]  /*5cd0*/  SHF.R.U32.HI R3, RZ, 0x18, R2 ;  /* 0x00000018ff037819 */ /* 0x000fc80000011602 */
[----:B------:R-:W-:-:S05]  /*5ce0*/  LOP3.LUT R3, R0, R3, RZ, 0xfc, !PT ;  /* 0x0000000300037212 */ /* 0x000fca00078efcff */
[----:B------:R0:W-:Y:S01]  /*5cf0*/  STG.E.U8 desc[UR36][R16.64], R3 ;  /* 0x0000000310007986 */ /* 0x0001e2000c101124 */
[----:B------:R-:W-:Y:S05]  /*5d00*/  BRA `(.L_x_4469) ;  /* 0x00000004009c7947 */ /* 0x000fea0003800000 */
.L_x_4479:
[----:B------:R-:W-:-:S05]  /*5d10*/  F2FP.BF16.F32.PACK_AB R2, RZ, R2 ;  /* 0x00000002ff02723e */ /* 0x000fca00000010ff */
[----:B------:R0:W-:Y:S01]  /*5d20*/  STG.E.U16 desc[UR36][R16.64], R2 ;  /* 0x0000000210007986 */ /* 0x0001e2000c101524 */
[----:B------:R-:W-:Y:S05]  /*5d30*/  BRA `(.L_x_4469) ;  /* 0x0000000400907947 */ /* 0x000fea0003800000 */
.L_x_4476:
        /* <DEDUP_REMOVED lines=11> */
.L_x_4488:
        /* <DEDUP_REMOVED lines=16> */
.L_x_4491:
[----:B------:R-:W-:-:S04]  /*5ef0*/  LOP3.LUT R2, R2, 0x80000000, RZ, 0xc0, !PT ;  /* 0x8000000002027812 */ /* 0x000fc800078ec0ff */
[----:B------:R-:W-:-:S04]  /*5f00*/  SHF.R.U32.HI R3, RZ, 0x18, R2 ;  /* 0x00000018ff037819 */ /* 0x000fc80000011602 */
[----:B------:R-:W-:-:S04]  /*5f10*/  LOP3.LUT R0, R0, R3, RZ, 0xfc, !PT ;  /* 0x0000000300007212 */ /* 0x000fc800078efcff */
[----:B------:R-:W-:-:S07]  /*5f20*/  PRMT R8, R0, 0x7610, R8 ;  /* 0x0000761000087816 */ /* 0x000fce0000000008 */
.L_x_4490:
[----:B------:R-:W-:Y:S05]  /*5f30*/  BSYNC B0 ;  /* 0x0000000000007941 */ /* 0x000fea0003800000 */
.L_x_4489:
[----:B------:R3:W-:Y:S01]  /*5f40*/  STG.E.U8 desc[UR36][R16.64], R8 ;  /* 0x0000000810007986 */ /* 0x0007e2000c101124 */
[----:B------:R-:W-:Y:S05]  /*5f50*/  BRA `(.L_x_4469) ;  /* 0x0000000400087947 */ /* 0x000fea0003800000 */
.L_x_4487:
        /* <DEDUP_REMOVED lines=16> */
.L_x_4494:
[----:B------:R-:W-:-:S04]  /*6060*/  LOP3.LUT R2, R2, 0x80000000, RZ, 0xc0, !PT ;  /* 0x8000000002027812 */ /* 0x000fc800078ec0ff */
[----:B------:R-:W-:-:S04]  /*6070*/  SHF.R.U32.HI R3, RZ, 0x18, R2 ;  /* 0x00000018ff037819 */ /* 0x000fc80000011602 */
[----:B------:R-:W-:-:S04]  /*6080*/  LOP3.LUT R0, R0, R3, RZ, 0xfc, !PT ;  /* 0x0000000300007212 */ /* 0x000fc800078efcff */
[----:B------:R-:W-:-:S07]  /*6090*/  PRMT R8, R0, 0x7610, R8 ;  /* 0x0000761000087816 */ /* 0x000fce0000000008 */
.L_x_4493:
[----:B------:R-:W-:Y:S05]  /*60a0*/  BSYNC B0 ;  /* 0x0000000000007941 */ /* 0x000fea0003800000 */
.L_x_4492:
[----:B------:R0:W-:Y:S01]  /*60b0*/  STG.E.U8 desc[UR36][R16.64], R8 ;  /* 0x0000000810007986 */ /* 0x0001e2000c101124 */
[----:B------:R-:W-:Y:S05]  /*60c0*/  BRA `(.L_x_4469) ;  /* 0x0000000000ac7947 */ /* 0x000fea0003800000 */
.L_x_4486:
        /* <DEDUP_REMOVED lines=21> */
.L_x_4468:
        /* <DEDUP_REMOVED lines=16> */
.L_x_4497:
[----:B------:R-:W-:Y:S05]  /*6320*/  BRA `(.L_x_4469) ;  /* 0x0000000000147947 */ /* 0x000fea0003800000 */
.L_x_4496:
[----:B------:R-:W0:Y:S02]  /*6330*/  F2I.U64.TRUNC R2, R2 ;  /* 0x0000000200027311 */ /* 0x000e24000020d800 */
[----:B0-----:R2:W-:Y:S01]  /*6340*/  STG.E.64 desc[UR36][R16.64], R2 ;  /* 0x0000000210007986 */ /* 0x0015e2000c101b24 */
[----:B------:R-:W-:Y:S05]  /*6350*/  BRA `(.L_x_4469) ;  /* 0x0000000000087947 */ /* 0x000fea0003800000 */
.L_x_4495:
[----:B------:R-:W0:Y:S02]  /*6360*/  F2I.FTZ.U32.TRUNC.NTZ R3, R2 ;  /* 0x0000000200037305 */ /* 0x000e24000021f000 */
[----:B0-----:R0:W-:Y:S02]  /*6370*/  STG.E desc[UR36][R16.64], R3 ;  /* 0x0000000310007986 */ /* 0x0011e4000c101924 */
.L_x_4469:
[----:B------:R-:W-:-:S07]  /*6380*/  VIADD R19, R19, 0x80 ;  /* 0x0000008013137836 */ /* 0x000fce0000000000 */
.L_x_4432:
[----:B------:R-:W-:Y:S05]  /*6390*/  BSYNC B7 ;  /* 0x0000000000077941 */ /* 0x000fea0003800000 */
.L_x_4431:
[----:B------:R-:W-:Y:S01]  /*63a0*/  ULDC UR4, c[0x0][0x210] ;  /* 0x0000840000047ab9 */ /* 0x000fe20000000800 */
[----:B------:R-:W-:Y:S01]  /*63b0*/  BSSY B7, `(.L_x_4498) ;  /* 0x0000317000077945 */ /* 0x000fe20003800000 */
[----:B------:R-:W-:-:S13]  /*63c0*/  ISETP.GE.AND P0, PT, R19, UR4, PT ;  /* 0x0000000413007c0c */ /* 0x000fda000bf06270 */
[----:B------:R-:W-:Y:S05]  /*63d0*/  @P0 BRA `(.L_x_4499) ;  /* 0x0000003000500947 */ /* 0x000fea0003800000 */
[----:B0-----:R-:W0:Y:S01]  /*63e0*/  LDC R6, c[0x0][0x218] ;  /* 0x00008600ff067b82 */ /* 0x001e220000000800 */
[----:B------:R-:W-:Y:S01]  /*63f0*/  HFMA2.MMA R0, -RZ, RZ, 0, 0 ;  /* 0x00000000ff007435 */ /* 0x000fe200000001ff */
        /* <DEDUP_REMOVED lines=301> */
.L_x_4500:
        /* <DEDUP_REMOVED lines=21> */
[----:B--2---:R-:W2:Y:S01]  /*7820*/  I2F.S16 R2, R2 ;  /* 0x0000000200027306 */ /* 0x004ea20000101400 */
[----:B------:R-:W-:Y:S05]  /*7830*/  BRA `(.L_x_4507) ;  /* 0x0000000c008c7947 */ /* 0x000fea0003800000 */
.L_x_4505:
[----:B------:R-:W2:Y:S01]  /*7840*/  LDG.E.U8 R2, desc[UR36][R4.64] ;  /* 0x0000002404027981 */ /* 0x000ea2000c1e1100 */
[----:B------:R-:W-:Y:S01]  /*7850*/  IMAD.MOV.U32 R3, RZ, RZ, RZ ;  /* 0x000000ffff037224 */ /* 0x000fe200078e00ff */
[----:B--2---:R-:W-:Y:S01]  /*7860*/  I2FP.F32.U32 R2, R2 ;  /* 0x0000000200027245 */ /* 0x004fe20000201000 */
[----:B------:R-:W-:Y:S06]  /*7870*/  BRA `(.L_x_4507) ;  /* 0x0000000c007c7947 */ /* 0x000fec0003800000 */
.L_x_4504:
        /* <DEDUP_REMOVED lines=8> */
[----:B--2---:R3:W4:Y:S01]  /*7900*/  I2F.S64 R2, R4 ;  /* 0x0000000400027312 */ /* 0x0047220000301400 */
[----:B------:R-:W-:Y:S05]  /*7910*/  BRA `(.L_x_4507) ;  /* 0x0000000c00547947 */ /* 0x000fea0003800000 */
.L_x_4509:
[----:B------:R-:W2:Y:S01]  /*7920*/  LDG.E R2, desc[UR36][R4.64] ;  /* 0x0000002404027981 */ /* 0x000ea2000c1e1900 */
[----:B------:R-:W-:Y:S01]  /*7930*/  IMAD.MOV.U32 R3, RZ, RZ, RZ ;  /* 0x000000ffff037224 */ /* 0x000fe200078e00ff */
[----:B--2---:R-:W-:Y:S01]  /*7940*/  I2FP.F32.S32 R2, R2 ;  /* 0x0000000200027245 */ /* 0x004fe20000201400 */
[----:B------:R-:W-:Y:S06]  /*7950*/  BRA `(.L_x_4507) ;  /* 0x0000000c00447947 */ /* 0x000fec0003800000 */
.L_x_4508:
[----:B------:R-:W2:Y:S01]  /*7960*/  LDG.E.U16 R2, desc[UR36][R4.64] ;  /* 0x0000002404027981 */ /* 0x000ea2000c1e1500 */
[----:B------:R-:W-:Y:S01]  /*7970*/  IMAD.MOV.U32 R3, RZ, RZ, RZ ;  /* 0x000000ffff037224 */ /* 0x000fe200078e00ff */
[----:B--2---:R-:W0:Y:S01]  /*7980*/  I2F.S16 R2, R2 ;  /* 0x0000000200027306 */ /* 0x004e220000101400 */
[----:B------:R-:W-:Y:S05]  /*7990*/  BRA `(.L_x_4507) ;  /* 0x0000000c00347947 */ /* 0x000fea0003800000 */
.L_x_4503:
        /* <DEDUP_REMOVED lines=9> */
.L_x_4511:
[----:B------:R-:W2:Y:S01]  /*7a30*/  LDG.E.U16 R2, desc[UR36][R4.64] ;  /* 0x0000002404027981 */ /* 0x000ea2000c1e1500 */
[----:B------:R-:W-:Y:S02]  /*7a40*/  IMAD.MOV.U32 R3, RZ, RZ, RZ ;  /* 0x000000ffff037224 */ /* 0x000fe400078e00ff */
[----:B--2---:R-:W-:Y:S01]  /*7a50*/  HADD2.F32 R2, -RZ, R2.H0_H0 ;  /* 0x20000002ff027230 */ /* 0x004fe20000004100 */
[----:B------:R-:W-:Y:S06]  /*7a60*/  BRA `(.L_x_4507) ;  /* 0x0000000c00007947 */ /* 0x000fec0003800000 */
.L_x_4510:
        /* <DEDUP_REMOVED lines=8> */
.L_x_4513:
[----:B------:R-:W2:Y:S02]  /*7af0*/  LDG.E R2, desc[UR36][R4.64] ;  /* 0x0000002404027981 */ /* 0x000ea4000c1e1900 */
[--C-:B--2---:R-:W-:Y:S02]  /*7b00*/  HADD2.F32 R3, -RZ, R2.reuse.H1_H1 ;  /* 0x30000002ff037230 */ /* 0x104fe40000004100 */
[----:B------:R-:W-:Y:S01]  /*7b10*/  HADD2.F32 R2, -RZ, R2.H0_H0 ;  /* 0x20000002ff027230 */ /* 0x000fe20000004100 */
[----:B------:R-:W-:Y:S06]  /*7b20*/  BRA `(.L_x_4507) ;  /* 0x0000000800d07947 */ /* 0x000fec0003800000 */
.L_x_4512:
        /* <DEDUP_REMOVED lines=8> */
.L_x_4502:
        /* <DEDUP_REMOVED lines=13> */
.L_x_4516:
        /* <DEDUP_REMOVED lines=10> */
.L_x_4515:
        /* <DEDUP_REMOVED lines=11> */
[----:B------:R-:W-:-:S04]  /*7dd0*/  IADD3 R6, R0, 0x1000000, RZ ;  /* 0x0100000000067810 */ /* 0x000fc80007ffe0ff */
        /* <DEDUP_REMOVED lines=15> */
.L_x_4518:
        /* <DEDUP_REMOVED lines=14> */
.L_x_4517:
[----:B------:R-:W2:Y:S01]  /*7fb0*/  LDG.E.U16 R2, desc[UR36][R4.64] ;  /* 0x0000002404027981 */ /* 0x000ea2000c1e1500 */
[----:B------:R-:W-:Y:S02]  /*7fc0*/  IMAD.MOV.U32 R3, RZ, RZ, RZ ;  /* 0x000000ffff037224 */ /* 0x000fe400078e00ff */
[----:B--2---:R-:W-:Y:S01]  /*7fd0*/  IMAD.U32 R2, R2, 0x10000, RZ ;  /* 0x0001000002027824 */ /* 0x004fe200078e00ff */
[----:B------:R-:W-:Y:S06]  /*7fe0*/  BRA `(.L_x_4507) ;  /* 0x0000000400a07947 */ /* 0x000fec0003800000 */
.L_x_4514:
        /* <DEDUP_REMOVED lines=12> */
.L_x_4521:
        /* <DEDUP_REMOVED lines=20> */
.L_x_4523:
[----:B------:R-:W-:Y:S05]  /*81f0*/  BSYNC B0 ;  /* 0x0000000000007941 */ /* 0x000fea0003800000 */
.L_x_4522:
[----:B------:R-:W-:Y:S01]  /*8200*/  IMAD.SHL.U32 R2, R2, 0x100000, RZ ;  /* 0x0010000002027824 */ /* 0x000fe200078e00ff */
[----:B------:R-:W-:-:S04]  /*8210*/  LEA R5, R0, 0x3b800000, 0x17 ;  /* 0x3b80000000057811 */ /* 0x000fc800078eb8ff */
[----:B------:R-:W-:Y:S01]  /*8220*/  LOP3.LUT R2, R5, R2, R6, 0xfe, !PT ;  /* 0x0000000205027212 */ /* 0x000fe200078efe06 */
[----:B------:R-:W-:Y:S06]  /*8230*/  BRA `(.L_x_4507) ;  /* 0x00000004000c7947 */ /* 0x000fec0003800000 */
.L_x_4520:
        /* <DEDUP_REMOVED lines=20> */
.L_x_4525:
[----:B------:R-:W-:Y:S05]  /*8380*/  BSYNC B0 ;  /* 0x0000000000007941 */ /* 0x000fea0003800000 */
.L_x_4524:
[----:B------:R-:W-:Y:S01]  /*8390*/  IMAD.SHL.U32 R2, R2, 0x200000, RZ ;  /* 0x0020000002027824 */ /* 0x000fe200078e00ff */
[----:B------:R-:W-:-:S04]  /*83a0*/  LEA R5, R0, 0x37800000, 0x17 ;  /* 0x3780000000057811 */ /* 0x000fc800078eb8ff */
[----:B------:R-:W-:Y:S01]  /*83b0*/  LOP3.LUT R2, R5, R2, R6, 0xfe, !PT ;  /* 0x0000000205027212 */ /* 0x000fe200078efe06 */
[----:B------:R-:W-:Y:S06]  /*83c0*/  BRA `(.L_x_4507) ;  /* 0x0000000000a87947 */ /* 0x000fec0003800000 */
.L_x_4519:
        /* <DEDUP_REMOVED lines=14> */
.L_x_4529:
[----:B------:R-:W-:Y:S05]  /*84b0*/  BSYNC B0 ;  /* 0x0000000000007941 */ /* 0x000fea0003800000 */
.L_x_4528:
[----:B------:R-:W-:Y:S01]  /*84c0*/  MOV R3, RZ ;  /* 0x000000ff00037202 */ /* 0x000fe20000000f00 */
[----:B------:R-:W-:Y:S06]  /*84d0*/  BRA `(.L_x_4507) ;  /* 0x0000000000647947 */ /* 0x000fec0003800000 */
.L_x_4506:
        /* <DEDUP_REMOVED lines=16> */
.L_x_4530:
[----:B------:R-:W-:Y:S01]  /*85e0*/  CS2R R2, SRZ ;  /* 0x0000000000027805 */ /* 0x000fe2000001ff00 */
[----:B------:R-:W-:Y:S06]  /*85f0*/  BRA `(.L_x_4507) ;  /* 0x00000000001c7947 */ /* 0x000fec0003800000 */
.L_x_4527:
[----:B------:R-:W2:Y:S01]  /*8600*/  LDG.E.64 R4, desc[UR36][R4.64] ;  /* 0x0000002404047981 */ /* 0x000ea2000c1e1b00 */
[----:B------:R-:W-:Y:S01]  /*8610*/  IMAD.MOV.U32 R3, RZ, RZ, RZ ;  /* 0x000000ffff037224 */ /* 0x000fe200078e00ff */
[----:B--2---:R0:W1:Y:S01]  /*8620*/  I2F.U64 R2, R4 ;  /* 0x0000000400027312 */ /* 0x0040620000301000 */
[----:B------:R-:W-:Y:S05]  /*8630*/  BRA `(.L_x_4507) ;  /* 0x00000000000c7947 */ /* 0x000fea0003800000 */
.L_x_4526:
[----:B------:R-:W2:Y:S01]  /*8640*/  LDG.E R2, desc[UR36][R4.64] ;  /* 0x0000002404027981 */ /* 0x000ea2000c1e1900 */
[----:B------:R-:W-:Y:S01]  /*8650*/  IMAD.MOV.U32 R3, RZ, RZ, RZ ;  /* 0x000000ffff037224 */ /* 0x000fe200078e00ff */
[----:B--2---:R-:W-:-:S07]  /*8660*/  I2FP.F32.U32 R2, R2 ;  /* 0x0000000200027245 */ /* 0x004fce0000201000 */
.L_x_4507:
[----:B------:R-:W-:Y:S05]  /*8670*/  BSYNC B6 ;  /* 0x0000000000067941 */ /* 0x000fea0003800000 */
.L_x_4501:
[----:B------:R-:W1:Y:S01]  /*8680*/  LDC.U8 R6, c[0x0][0x430] ;  /* 0x00010c00ff067b82 */ /* 0x000e620000000000 */
[----:B------:R-:W-:Y:S02]  /*8690*/  ULDC.64 UR4, c[0x0][0x428] ;  /* 0x00010a0000047ab9 */ /* 0x000fe40000000a00 */
[----:B0--3-5:R-:W-:Y:S01]  /*86a0*/  FMUL.FTZ R5, R3, UR5 ;  /* 0x0000000503057c20 */ /* 0x029fe20008410000 */
[----:B-12-4-:R-:W-:-:S03]  /*86b0*/  FMUL.FTZ R0, R2, UR5 ;  /* 0x0000000502007c20 */ /* 0x016fc60008410000 */
        /* <DEDUP_REMOVED lines=16> */
.L_x_4534:
[----:B------:R-:W0:Y:S02]  /*87c0*/  F2I.S64.TRUNC R2, R2 ;  /* 0x0000000200027311 */ /* 0x000e24000020d900 */
[----:B0-----:R-:W-:-:S05]  /*87d0*/  IMAD.MOV.U32 R5, RZ, RZ, R2 ;  /* 0x000000ffff057224 */ /* 0x001fca00078e0002 */
[----:B------:R0:W-:Y:S01]  /*87e0*/  STG.E.U8 desc[UR36][R16.64], R5 ;  /* 0x0000000510007986 */ /* 0x0001e2000c101124 */
[----:B------:R-:W-:Y:S05]  /*87f0*/  BRA `(.L_x_4536) ;  /* 0x0000000c00447947 */ /* 0x000fea0003800000 */
.L_x_4533:
        /* <DEDUP_REMOVED lines=9> */
.L_x_4538:
[----:B------:R-:W0:Y:S02]  /*8890*/  F2I.FTZ.TRUNC.NTZ R3, R2 ;  /* 0x0000000200037305 */ /* 0x000e24000021f100 */
[----:B0-----:R0:W-:Y:S01]  /*88a0*/  STG.E desc[UR36][R16.64], R3 ;  /* 0x0000000310007986 */ /* 0x0011e2000c101924 */
[----:B------:R-:W-:Y:S05]  /*88b0*/  BRA `(.L_x_4536) ;  /* 0x0000000c00147947 */ /* 0x000fea0003800000 */
.L_x_4537:
[----:B------:R-:W0:Y:S02]  /*88c0*/  F2I.FTZ.TRUNC.NTZ R3, R2 ;  /* 0x0000000200037305 */ /* 0x000e24000021f100 */
[----:B0-----:R0:W-:Y:S01]  /*88d0*/  STG.E.U16 desc[UR36][R16.64], R3 ;  /* 0x0000000310007986 */ /* 0x0011e2000c101524 */
[----:B------:R-:W-:Y:S05]  /*88e0*/  BRA `(.L_x_4536) ;  /* 0x0000000c00087947 */ /* 0x000fea0003800000 */
.L_x_4532:
        /* <DEDUP_REMOVED lines=8> */
.L_x_4540:
[----:B------:R-:W-:-:S05]  /*8970*/  F2FP.F16.F32.PACK_AB R2, RZ, R2 ;  /* 0x00000002ff02723e */ /* 0x000fca00000000ff */
[----:B------:R0:W-:Y:S01]  /*8980*/  STG.E.U16 desc[UR36][R16.64], R2 ;  /* 0x0000000210007986 */ /* 0x0001e2000c101524 */
[----:B------:R-:W-:Y:S05]  /*8990*/  BRA `(.L_x_4536) ;  /* 0x0000000800dc7947 */ /* 0x000fea0003800000 */
.L_x_4539:
        /* <DEDUP_REMOVED lines=8> */
.L_x_4542:
[----:B------:R-:W-:-:S05]  /*8a20*/  F2FP.F16.F32.PACK_AB R3, R3, R2 ;  /* 0x000000020303723e */ /* 0x000fca00000000ff */
[----:B------:R0:W-:Y:S01]  /*8a30*/  STG.E desc[UR36][R16.64], R3 ;  /* 0x0000000310007986 */ /* 0x0001e2000c101924 */
[----:B------:R-:W-:Y:S05]  /*8a40*/  BRA `(.L_x_4536) ;  /* 0x0000000800b07947 */ /* 0x000fea0003800000 */
.L_x_4541:
[----:B------:R-:W-:-:S06]  /*8a50*/  FMUL.FTZ R2, R2, 1 ;  /* 0x3f80000002027820 */ /* 0x000fcc0000410000 */
[----:B------:R-:W0:Y:S02]  /*8a60*/  F2F.F64.F32 R2, R2 ;  /* 0x0000000200027310 */ /* 0x000e240000201800 */
[----:B0-----:R0:W-:Y:S01]  /*8a70*/  STG.E.64 desc[UR36][R16.64], R2 ;  /* 0x0000000210007986 */ /* 0x0011e2000c101b24 */
[----:B------:R-:W-:Y:S05]  /*8a80*/  BRA `(.L_x_4536) ;  /* 0x0000000800a07947 */ /* 0x000fea0003800000 */
.L_x_4531:
        /* <DEDUP_REMOVED lines=14> */
.L_x_4545:
[----:B------:R-:W-:Y:S01]  /*8b70*/  FMUL.FTZ R6, R3, 1 ;  /* 0x3f80000003067820 */ /* 0x000fe20000410000 */
[----:B------:R-:W-:-:S05]  /*8b80*/  FMUL.FTZ R4, R2, 1 ;  /* 0x3f80000002047820 */ /* 0x000fca0000410000 */
[----:B------:R-:W-:Y:S08]  /*8b90*/  F2F.F64.F32 R6, R6 ;  /* 0x0000000600067310 */ /* 0x000ff00000201800 */
[----:B------:R-:W0:Y:S02]  /*8ba0*/  F2F.F64.F32 R4, R4 ;  /* 0x0000000400047310 */ /* 0x000e240000201800 */
[----:B0-----:R0:W-:Y:S01]  /*8bb0*/  STG.E.128 desc[UR36][R16.64], R4 ;  /* 0x0000000410007986 */ /* 0x0011e2000c101d24 */
[----:B------:R-:W-:Y:S05]  /*8bc0*/  BRA `(.L_x_4536) ;  /* 0x0000000800507947 */ /* 0x000fea0003800000 */
.L_x_4544:
        /* <DEDUP_REMOVED lines=20> */
.L_x_4549:
[----:B------:R-:W-:Y:S05]  /*8d10*/  BSYNC B0 ;  /* 0x0000000000007941 */ /* 0x000fea0003800000 */
.L_x_4548:
[----:B------:R-:W-:-:S05]  /*8d20*/  LOP3.LUT R5, R0, R5, RZ, 0xfc, !PT ;  /* 0x0000000500057212 */ /* 0x000fca00078efcff */
[----:B------:R0:W-:Y:S01]  /*8d30*/  STG.E.U8 desc[UR36][R16.64], R5 ;  /* 0x0000000510007986 */ /* 0x0001e2000c101124 */
[----:B------:R-:W-:Y:S05]  /*8d40*/  BRA `(.L_x_4536) ;  /* 0x0000000400f07947 */ /* 0x000fea0003800000 */
.L_x_4547:
        /* <DEDUP_REMOVED lines=12> */
.L_x_4551:
[----:B------:R-:W-:Y:S01]  /*8e10*/  IMAD.MOV.U32 R0, RZ, RZ, 0x7f ;  /* 0x0000007fff007424 */ /* 0x000fe200078e00ff */
[----:B------:R-:W-:-:S04]  /*8e20*/  ISETP.GT.U32.AND P0, PT, R4, 0x7f800000, PT ;  /* 0x7f8000000400780c */ /* 0x000fc80003f04070 */
[----:B------:R-:W-:-:S09]  /*8e30*/  SEL R0, R0, 0x7c, P0 ;  /* 0x0000007c00007807 */ /* 0x000fd20000000000 */
.L_x_4552:
[----:B------:R-:W-:Y:S05]  /*8e40*/  BSYNC B0 ;  /* 0x0000000000007941 */ /* 0x000fea0003800000 */
.L_x_4550:
[----:B------:R-:W-:-:S04]  /*8e50*/  LOP3.LUT R2, R2, 0x80000000, RZ, 0xc0, !PT ;  /* 0x8000000002027812 */ /* 0x000fc800078ec0ff */
[----:B------:R-:W-:-:S04]  /*8e60*/  SHF.R.U32.HI R3, RZ, 0x18, R2 ;  /* 0x00000018ff037819 */ /* 0x000fc80000011602 */
[----:B------:R-:W-:-:S05]  /*8e70*/  LOP3.LUT R3, R0, R3, RZ, 0xfc, !PT ;  /* 0x0000000300037212 */ /* 0x000fca00078efcff */
[----:B------:R0:W-:Y:S01]  /*8e80*/  STG.E.U8 desc[UR36][R16.64], R3 ;  /* 0x0000000310007986 */ /* 0x0001e2000c101124 */
[----:B------:R-:W-:Y:S05]  /*8e90*/  BRA `(.L_x_4536) ;  /* 0x00000004009c7947 */ /* 0x000fea0003800000 */
.L_x_4546:
[----:B------:R-:W-:-:S05]  /*8ea0*/  F2FP.BF16.F32.PACK_AB R2, RZ, R2 ;  /* 0x00000002ff02723e */ /* 0x000fca00000010ff */
[----:B------:R0:W-:Y:S01]  /*8eb0*/  STG.E.U16 desc[UR36][R16.64], R2 ;  /* 0x0000000210007986 */ /* 0x0001e2000c101524 */
[----:B------:R-:W-:Y:S05]  /*8ec0*/  BRA `(.L_x_4536) ;  /* 0x0000000400907947 */ /* 0x000fea0003800000 */
.L_x_4543:
        /* <DEDUP_REMOVED lines=11> */
.L_x_4555:
        /* <DEDUP_REMOVED lines=16> */
.L_x_4558:
[----:B------:R-:W-:-:S04]  /*9080*/  LOP3.LUT R2, R2, 0x80000000, RZ, 0xc0, !PT ;  /* 0x8000000002027812 */ /* 0x000fc800078ec0ff */
[----:B------:R-:W-:-:S04]  /*9090*/  SHF.R.U32.HI R3, RZ, 0x18, R2 ;  /* 0x00000018ff037819 */ /* 0x000fc80000011602 */
[----:B------:R-:W-:-:S04]  /*90a0*/  LOP3.LUT R0, R0, R3, RZ, 0xfc, !PT ;  /* 0x0000000300007212 */ /* 0x000fc800078efcff */
[----:B------:R-:W-:-:S07]  /*90b0*/  PRMT R8, R0, 0x7610, R8 ;  /* 0x0000761000087816 */ /* 0x000fce0000000008 */
.L_x_4557:
[----:B------:R-:W-:Y:S05]  /*90c0*/  BSYNC B0 ;  /* 0x0000000000007941 */ /* 0x000fea0003800000 */
.L_x_4556:
[----:B------:R3:W-:Y:S01]  /*90d0*/  STG.E.U8 desc[UR36][R16.64], R8 ;  /* 0x0000000810007986 */ /* 0x0007e2000c101124 */
[----:B------:R-:W-:Y:S05]  /*90e0*/  BRA `(.L_x_4536) ;  /* 0x0000000400087947 */ /* 0x000fea0003800000 */
.L_x_4554:
        /* <DEDUP_REMOVED lines=16> */
.L_x_4561:
[----:B------:R-:W-:-:S04]  /*91f0*/  LOP3.LUT R2, R2, 0x80000000, RZ, 0xc0, !PT ;  /* 0x8000000002027812 */ /* 0x000fc800078ec0ff */
[----:B------:R-:W-:-:S04]  /*9200*/  SHF.R.U32.HI R3, RZ, 0x18, R2 ;  /* 0x00000018ff037819 */ /* 0x000fc80000011602 */
[----:B------:R-:W-:-:S04]  /*9210*/  LOP3.LUT R0, R0, R3, RZ, 0xfc, !PT ;  /* 0x0000000300007212 */ /* 0x000fc800078efcff */
[----:B------:R-:W-:-:S07]  /*9220*/  PRMT R8, R0, 0x7610, R8 ;  /* 0x0000761000087816 */ /* 0x000fce0000000008 */
.L_x_4560:
[----:B------:R-:W-:Y:S05]  /*9230*/  BSYNC B0 ;  /* 0x0000000000007941 */ /* 0x000fea0003800000 */
.L_x_4559:
[----:B------:R0:W-:Y:S01]  /*9240*/  STG.E.U8 desc[UR36][R16.64], R8 ;  /* 0x0000000810007986 */ /* 0x0001e2000c101124 */
[----:B------:R-:W-:Y:S05]  /*9250*/  BRA `(.L_x_4536) ;  /* 0x0000000000ac7947 */ /* 0x000fea0003800000 */
.L_x_4553:
        /* <DEDUP_REMOVED lines=17> */
[----:B------:R-:W-:-:S05]  /*9370*/  @!P0 IMAD.MOV R0, RZ, RZ, R4 ;  /* 0x000000ffff008224 */ /* 0x000fca00078e0204 */
[----:B------:R-:W-:-:S05]  /*9380*/  @P1 MOV R3, R0 ;  /* 0x0000000000031202 */ /* 0x000fca0000000f00 */
[----:B------:R1:W-:Y:S01]  /*9390*/  STG.E.U8 desc[UR36][R16.64], R3 ;  /* 0x0000000310007986 */ /* 0x0003e2000c101124 */
[----:B------:R-:W-:Y:S05]  /*93a0*/  BRA `(.L_x_4536) ;  /* 0x0000000000587947 */ /* 0x000fea0003800000 */
.L_x_4535:
        /* <DEDUP_REMOVED lines=16> */
.L_x_4564:
[----:B------:R-:W-:Y:S05]  /*94b0*/  BRA `(.L_x_4536) ;  /* 0x0000000000147947 */ /* 0x000fea0003800000 */
.L_x_4563:
[----:B------:R-:W0:Y:S02]  /*94c0*/  F2I.U64.TRUNC R2, R2 ;  /* 0x0000000200027311 */ /* 0x000e24000020d800 */
[----:B0-----:R2:W-:Y:S01]  /*94d0*/  STG.E.64 desc[UR36][R16.64], R2 ;  /* 0x0000000210007986 */ /* 0x0015e2000c101b24 */
[----:B------:R-:W-:Y:S05]  /*94e0*/  BRA `(.L_x_4536) ;  /* 0x0000000000087947 */ /* 0x000fea0003800000 */
.L_x_4562:
[----:B------:R-:W0:Y:S02]  /*94f0*/  F2I.FTZ.U32.TRUNC.NTZ R3, R2 ;  /* 0x0000000200037305 */ /* 0x000e24000021f000 */
[----:B0-----:R0:W-:Y:S02]  /*9500*/  STG.E desc[UR36][R16.64], R3 ;  /* 0x0000000310007986 */ /* 0x0011e4000c101924 */
.L_x_4536:
[----:B------:R-:W-:-:S07]  /*9510*/  VIADD R19, R19, 0x80 ;  /* 0x0000008013137836 */ /* 0x000fce0000000000 */
.L_x_4499:
[----:B------:R-:W-:Y:S05]  /*9520*/  BSYNC B7 ;  /* 0x0000000000077941 */ /* 0x000fea0003800000 */
.L_x_4498:
        /* <DEDUP_REMOVED lines=306> */
.L_x_4565:
        /* <DEDUP_REMOVED lines=21> */
[----:B--2---:R-:W4:Y:S01]  /*a9a0*/  I2F.S16 R2, R2 ;  /* 0x0000000200027306 */ /* 0x004f220000101400 */
[----:B------:R-:W-:Y:S05]  /*a9b0*/  BRA `(.L_x_4572) ;  /* 0x0000000c008c7947 */ /* 0x000fea0003800000 */
.L_x_4570:
[----:B------:R-:W2:Y:S01]  /*a9c0*/  LDG.E.U8 R2, desc[UR36][R4.64] ;  /* 0x0000002404027981 */ /* 0x000ea2000c1e1100 */
[----:B------:R-:W-:Y:S01]  /*a9d0*/  HFMA2.MMA R3, -RZ, RZ, 0, 0 ;  /* 0x00000000ff037435 */ /* 0x000fe200000001ff */
[----:B--2---:R-:W-:Y:S01]  /*a9e0*/  I2FP.F32.U32 R2, R2 ;  /* 0x0000000200027245 */ /* 0x004fe20000201000 */
[----:B------:R-:W-:Y:S09]  /*a9f0*/  BRA `(.L_x_4572) ;  /* 0x0000000c007c7947 */ /* 0x000ff20003800000 */
.L_x_4569:
        /* <DEDUP_REMOVED lines=10> */
.L_x_4574:
[----:B------:R-:W2:Y:S01]  /*aaa0*/  LDG.E R2, desc[UR36][R4.64] ;  /* 0x0000002404027981 */ /* 0x000ea2000c1e1900 */
[----:B------:R-:W-:Y:S01]  /*aab0*/  IMAD.MOV.U32 R3, RZ, RZ, RZ ;  /* 0x000000ffff037224 */ /* 0x000fe200078e00ff */
[----:B--2---:R-:W-:Y:S01]  /*aac0*/  I2FP.F32.S32 R2, R2 ;  /* 0x0000000200027245 */ /* 0x004fe20000201400 */
[----:B------:R-:W-:Y:S06]  /*aad0*/  BRA `(.L_x_4572) ;  /* 0x0000000c00447947 */ /* 0x000fec0003800000 */
.L_x_4573:
[----:B------:R-:W2:Y:S01]  /*aae0*/  LDG.E.U16 R2, desc[UR36][R4.64] ;  /* 0x0000002404027981 */ /* 0x000ea2000c1e1500 */
[----:B------:R-:W-:Y:S01]  /*aaf0*/  IMAD.MOV.U32 R3, RZ, RZ, RZ ;  /* 0x000000ffff037224 */ /* 0x000fe200078e00ff */
[----:B--2---:R-:W0:Y:S01]  /*ab00*/  I2F.S16 R2, R2 ;  /* 0x0000000200027306 */ /* 0x004e220000101400 */
[----:B------:R-:W-:Y:S05]  /*ab10*/  BRA `(.L_x_4572) ;  /* 0x0000000c00347947 */ /* 0x000fea0003800000 */
.L_x_4568:
        /* <DEDUP_REMOVED lines=9> */
.L_x_4576:
[----:B------:R-:W2:Y:S01]  /*abb0*/  LDG.E.U16 R2, desc[UR36][R4.64] ;  /* 0x0000002404027981 */ /* 0x000ea2000c1e1500 */
[----:B------:R-:W-:Y:S02]  /*abc0*/  IMAD.MOV.U32 R3, RZ, RZ, RZ ;  /* 0x000000ffff037224 */ /* 0x000fe400078e00ff */
[----:B--2---:R-:W-:Y:S01]  /*abd0*/  HADD2.F32 R2, -RZ, R2.H0_H0 ;  /* 0x20000002ff027230 */ /* 0x004fe20000004100 */
[----:B------:R-:W-:Y:S06]  /*abe0*/  BRA `(.L_x_4572) ;  /* 0x0000000c00007947 */ /* 0x000fec0003800000 */
.L_x_4575:
        /* <DEDUP_REMOVED lines=8> */
.L_x_4578:
[----:B------:R-:W2:Y:S02]  /*ac70*/  LDG.E R2, desc[UR36][R4.64] ;  /* 0x0000002404027981 */ /* 0x000ea4000c1e1900 */
[--C-:B--2---:R-:W-:Y:S02]  /*ac80*/  HADD2.F32 R3, -RZ, R2.reuse.H1_H1 ;  /* 0x30000002ff037230 */ /* 0x104fe40000004100 */
[----:B------:R-:W-:Y:S01]  /*ac90*/  HADD2.F32 R2, -RZ, R2.H0_H0 ;  /* 0x20000002ff027230 */ /* 0x000fe20000004100 */
[----:B------:R-:W-:Y:S06]  /*aca0*/  BRA `(.L_x_4572) ;  /* 0x0000000800d07947 */ /* 0x000fec0003800000 */
.L_x_4577:
        /* <DEDUP_REMOVED lines=8> */
.L_x_4567:
        /* <DEDUP_REMOVED lines=13> */
.L_x_4581:
        /* <DEDUP_REMOVED lines=10> */
.L_x_4580:
        /* <DEDUP_REMOVED lines=27> */
.L_x_4583:
        /* <DEDUP_REMOVED lines=14> */
.L_x_4582:
[----:B------:R-:W2:Y:S01]  /*b130*/  LDG.E.U16 R2, desc[UR36][R4.64] ;  /* 0x0000002404027981 */ /* 0x000ea2000c1e1500 */
[----:B------:R-:W-:Y:S02]  /*b140*/  IMAD.MOV.U32 R3, RZ, RZ, RZ ;  /* 0x000000ffff037224 */ /* 0x000fe400078e00ff */
[----:B--2---:R-:W-:Y:S01]  /*b150*/  IMAD.U32 R2, R2, 0x10000, RZ ;  /* 0x0001000002027824 */ /* 0x004fe200078e00ff */
[----:B------:R-:W-:Y:S06]  /*b160*/  BRA `(.L_x_4572) ;  /* 0x0000000400a07947 */ /* 0x000fec0003800000 */
.L_x_4579:
        /* <DEDUP_REMOVED lines=12> */
.L_x_4586:
        /* <DEDUP_REMOVED lines=20> */
.L_x_4588:
[----:B------:R-:W-:Y:S05]  /*b370*/  BSYNC B0 ;  /* 0x0000000000007941 */ /* 0x000fea0003800000 */
.L_x_4587:
[----:B------:R-:W-:Y:S01]  /*b380*/  IMAD.SHL.U32 R2, R2, 0x100000, RZ ;  /* 0x0010000002027824 */ /* 0x000fe200078e00ff */
[----:B------:R-:W-:-:S04]  /*b390*/  LEA R5, R0, 0x3b800000, 0x17 ;  /* 0x3b80000000057811 */ /* 0x000fc800078eb8ff */
[----:B------:R-:W-:Y:S01]  /*b3a0*/  LOP3.LUT R2, R5, R2, R6, 0xfe, !PT ;  /* 0x0000000205027212 */ /* 0x000fe200078efe06 */
[----:B------:R-:W-:Y:S06]  /*b3b0*/  BRA `(.L_x_4572) ;  /* 0x00000004000c7947 */ /* 0x000fec0003800000 */
.L_x_4585:
        /* <DEDUP_REMOVED lines=20> */
.L_x_4590:
[----:B------:R-:W-:Y:S05]  /*b500*/  BSYNC B0 ;  /* 0x0000000000007941 */ /* 0x000fea0003800000 */
.L_x_4589:
[----:B------:R-:W-:Y:S01]  /*b510*/  IMAD.SHL.U32 R2, R2, 0x200000, RZ ;  /* 0x0020000002027824 */ /* 0x000fe200078e00ff */
[----:B------:R-:W-:-:S04]  /*b520*/  LEA R5, R0, 0x37800000, 0x17 ;  /* 0x3780000000057811 */ /* 0x000fc800078eb8ff */
[----:B------:R-:W-:Y:S01]  /*b530*/  LOP3.LUT R2, R5, R2, R6, 0xfe, !PT ;  /* 0x0000000205027212 */ /* 0x000fe200078efe06 */
[----:B------:R-:W-:Y:S06]  /*b540*/  BRA `(.L_x_4572) ;  /* 0x0000000000a87947 */ /* 0x000fec0003800000 */
.L_x_4584:
        /* <DEDUP_REMOVED lines=14> */
.L_x_4594:
[----:B------:R-:W-:Y:S05]  /*b630*/  BSYNC B0 ;  /* 0x0000000000007941 */ /* 0x000fea0003800000 */
.L_x_4593:
[----:B------:R-:W-:Y:S01]  /*b640*/  IMAD.MOV.U32 R3, RZ, RZ, RZ ;  /* 0x000000ffff037224 */ /* 0x000fe200078e00ff */
[----:B------:R-:W-:Y:S06]  /*b650*/  BRA `(.L_x_4572) ;  /* 0x0000000000647947 */ /* 0x000fec0003800000 */
.L_x_4571:
        /* <DEDUP_REMOVED lines=16> */
.L_x_4595:
[----:B------:R-:W-:Y:S01]  /*b760*/  CS2R R2, SRZ ;  /* 0x0000000000027805 */ /* 0x000fe2000001ff00 */
[----:B------:R-:W-:Y:S06]  /*b770*/  BRA `(.L_x_4572) ;  /* 0x00000000001c7947 */ /* 0x000fec0003800000 */
.L_x_4592:
[----:B------:R-:W2:Y:S01]  /*b780*/  LDG.E.64 R4, desc[UR36][R4.64] ;  /* 0x0000002404047981 */ /* 0x000ea2000c1e1b00 */
[----:B------:R-:W-:Y:S01]  /*b790*/  IMAD.MOV.U32 R3, RZ, RZ, RZ ;  /* 0x000000ffff037224 */ /* 0x000fe200078e00ff */
[----:B--2---:R0:W1:Y:S01]  /*b7a0*/  I2F.U64 R2, R4 ;  /* 0x0000000400027312 */ /* 0x0040620000301000 */
[----:B------:R-:W-:Y:S05]  /*b7b0*/  BRA `(.L_x_4572) ;  /* 0x00000000000c7947 */ /* 0x000fea0003800000 */
.L_x_4591:
[----:B------:R-:W2:Y:S01]  /*b7c0*/  LDG.E R2, desc[UR36][R4.64] ;  /* 0x0000002404027981 */ /* 0x000ea2000c1e1900 */
[----:B------:R-:W-:Y:S01]  /*b7d0*/  HFMA2.MMA R3, -RZ, RZ, 0, 0 ;  /* 0x00000000ff037435 */ /* 0x000fe200000001ff */
[----:B--2---:R-:W-:-:S10]  /*b7e0*/  I2FP.F32.U32 R2, R2 ;  /* 0x0000000200027245 */ /* 0x004fd40000201000 */
.L_x_4572:
[----:B------:R-:W-:Y:S05]  /*b7f0*/  BSYNC B6 ;  /* 0x0000000000067941 */ /* 0x000fea0003800000 */
.L_x_4566:
[----:B------:R-:W1:Y:S01]  /*b800*/  LDC.U8 R6, c[0x0][0x430] ;  /* 0x00010c00ff067b82 */ /* 0x000e620000000000 */
[----:B------:R-:W-:Y:S02]  /*b810*/  ULDC.64 UR4, c[0x0][0x428] ;  /* 0x00010a0000047ab9 */ /* 0x000fe40000000a00 */
[----:B0-23-5:R-:W-:Y:S01]  /*b820*/  FMUL.FTZ R5, R3, UR5 ;  /* 0x0000000503057c20 */ /* 0x02dfe20008410000 */
[----:B-1--4-:R-:W-:-:S03]  /*b830*/  FMUL.FTZ R0, R2, UR5 ;  /* 0x0000000502007c20 */ /* 0x012fc60008410000 */
        /* <DEDUP_REMOVED lines=14> */
[----:B0-----:R-:W-:Y:S01]  /*b920*/  STG.E.U8 desc[UR36][R16.64], R3 ;  /* 0x0000000310007986 */ /* 0x001fe2000c101124 */
[----:B------:R-:W-:Y:S05]  /*b930*/  EXIT ;  /* 0x000000000000794d */ /* 0x000fea0003800000 */
.L_x_4599:
[----:B------:R-:W0:Y:S02]  /*b940*/  F2I.S64.TRUNC R2, R2 ;  /* 0x0000000200027311 */ /* 0x000e24000020d900 */
[----:B0-----:R-:W-:-:S05]  /*b950*/  IMAD.MOV.U32 R5, RZ, RZ, R2 ;  /* 0x000000ffff057224 */ /* 0x001fca00078e0002 */
[----:B------:R-:W-:Y:S01]  /*b960*/  STG.E.U8 desc[UR36][R16.64], R5 ;  /* 0x0000000510007986 */ /* 0x000fe2000c101124 */
[----:B------:R-:W-:Y:S05]  /*b970*/  EXIT ;  /* 0x000000000000794d */ /* 0x000fea0003800000 */
.L_x_4598:
[----:B------:R-:W-:-:S13]  /*b980*/  ISETP.NE.AND P0, PT, R4, 0x2, PT ;  /* 0x000000020400780c */ /* 0x000fda0003f05270 */
[----:B------:R-:W-:Y:S05]  /*b990*/  @!P0 BRA `(.L_x_4601) ;  /* 0x0000000000288947 */ /* 0x000fea0003800000 */
[----:B------:R-:W-:-:S13]  /*b9a0*/  ISETP.NE.AND P0, PT, R4, 0x3, PT ;  /* 0x000000030400780c */ /* 0x000fda0003f05270 */
[----:B------:R-:W-:Y:S05]  /*b9b0*/  @!P0 BRA `(.L_x_4602) ;  /* 0x0000000000148947 */ /* 0x000fea0003800000 */
[----:B------:R-:W-:-:S13]  /*b9c0*/  ISETP.NE.AND P0, PT, R4, 0x4, PT ;  /* 0x000000040400780c */ /* 0x000fda0003f05270 */
[----:B------:R-:W-:Y:S05]  /*b9d0*/  @P0 BRA `(.L_x_4600) ;  /* 0x0000000800d40947 */ /* 0x000fea0003800000 */
[----:B------:R-:W0:Y:S02]  /*b9e0*/  F2I.S64.TRUNC R2, R2 ;  /* 0x0000000200027311 */ /* 0x000e24000020d900 */
[----:B0-----:R-:W-:Y:S01]  /*b9f0*/  STG.E.64 desc[UR36][R16.64], R2 ;  /* 0x0000000210007986 */ /* 0x001fe2000c101b24 */
[----:B------:R-:W-:Y:S05]  /*ba00*/  EXIT ;  /* 0x000000000000794d */ /* 0x000fea0003800000 */
.L_x_4602:
[----:B------:R-:W0:Y:S02]  /*ba10*/  F2I.FTZ.TRUNC.NTZ R3, R2 ;  /* 0x0000000200037305 */ /* 0x000e24000021f100 */
[----:B0-----:R-:W-:Y:S01]  /*ba20*/  STG.E desc[UR36][R16.64], R3 ;  /* 0x0000000310007986 */ /* 0x001fe2000c101924 */
[----:B------:R-:W-:Y:S05]  /*ba30*/  EXIT ;  /* 0x000000000000794d */ /* 0x000fea0003800000 */
.L_x_4601:
[----:B------:R-:W0:Y:S02]  /*ba40*/  F2I.FTZ.TRUNC.NTZ R3, R2 ;  /* 0x0000000200037305 */ /* 0x000e24000021f100 */
[----:B0-----:R-:W-:Y:S01]  /*ba50*/  STG.E.U16 desc[UR36][R16.64], R3 ;  /* 0x0000000310007986 */ /* 0x001fe2000c101524 */
[----:B------:R-:W-:Y:S05]  /*ba60*/  EXIT ;  /* 0x000000000000794d */ /* 0x000fea0003800000 */
.L_x_4597:
[----:B------:R-:W-:-:S13]  /*ba70*/  ISETP.GT.AND P0, PT, R4, 0x6, PT ;  /* 0x000000060400780c */ /* 0x000fda0003f04270 */
[----:B------:R-:W-:Y:S05]  /*ba80*/  @P0 BRA `(.L_x_4603) ;  /* 0x0000000000240947 */ /* 0x000fea0003800000 */
[----:B------:R-:W-:-:S13]  /*ba90*/  ISETP.NE.AND P0, PT, R4, 0x5, PT ;  /* 0x000000050400780c */ /* 0x000fda0003f05270 */
[----:B------:R-:W-:Y:S05]  /*baa0*/  @!P0 BRA `(.L_x_4604) ;  /* 0x0000000000108947 */ /* 0x000fea0003800000 */
[----:B------:R-:W-:-:S13]  /*bab0*/  ISETP.NE.AND P0, PT, R4, 0x6, PT ;  /* 0x000000060400780c */ /* 0x000fda0003f05270 */
[----:B------:R-:W-:Y:S05]  /*bac0*/  @P0 BRA `(.L_x_4600) ;  /* 0x0000000800980947 */ /* 0x000fea0003800000 */
[----:B------:R-:W-:Y:S01]  /*bad0*/  STG.E desc[UR36][R16.64], R2 ;  /* 0x0000000210007986 */ /* 0x000fe2000c101924 */
[----:B------:R-:W-:Y:S05]  /*bae0*/  EXIT ;  /* 0x000000000000794d */ /* 0x000fea0003800000 */
.L_x_4604:
[----:B------:R-:W-:-:S05]  /*baf0*/  F2FP.F16.F32.PACK_AB R2, RZ, R2 ;  /* 0x00000002ff02723e */ /* 0x000fca00000000ff */
[----:B------:R-:W-:Y:S01]  /*bb00*/  STG.E.U16 desc[UR36][R16.64], R2 ;  /* 0x0000000210007986 */ /* 0x000fe2000c101524 */
[----:B------:R-:W-:Y:S05]  /*bb10*/  EXIT ;  /* 0x000000000000794d */ /* 0x000fea0003800000 */
.L_x_4603:
[----:B------:R-:W-:-:S13]  /*bb20*/  ISETP.NE.AND P0, PT, R4, 0x7, PT ;  /* 0x000000070400780c */ /* 0x000fda0003f05270 */
[----:B------:R-:W-:Y:S05]  /*bb30*/  @!P0 BRA `(.L_x_4605) ;  /* 0x0000000000248947 */ /* 0x000fea0003800000 */
[----:B------:R-:W-:-:S13]  /*bb40*/  ISETP.NE.AND P0, PT, R4, 0x8, PT ;  /* 0x000000080400780c */ /* 0x000fda0003f05270 */
[----:B------:R-:W-:Y:S05]  /*bb50*/  @!P0 BRA `(.L_x_4606) ;  /* 0x0000000000108947 */ /* 0x000fea0003800000 */
[----:B------:R-:W-:-:S13]  /*bb60*/  ISETP.NE.AND P0, PT, R4, 0x9, PT ;  /* 0x000000090400780c */ /* 0x000fda0003f05270 */
[----:B------:R-:W-:Y:S05]  /*bb70*/  @P0 BRA `(.L_x_4600) ;  /* 0x00000008006c0947 */ /* 0x000fea0003800000 */
[----:B------:R-:W-:Y:S01]  /*bb80*/  STG.E.64 desc[UR36][R16.64], R2 ;  /* 0x0000000210007986 */ /* 0x000fe2000c101b24 */
[----:B------:R-:W-:Y:S05]  /*bb90*/  EXIT ;  /* 0x000000000000794d */ /* 0x000fea0003800000 */
.L_x_4606:
[----:B------:R-:W-:-:S05]  /*bba0*/  F2FP.F16.F32.PACK_AB R3, R3, R2 ;  /* 0x000000020303723e */ /* 0x000fca00000000ff */
[----:B------:R-:W-:Y:S01]  /*bbb0*/  STG.E desc[UR36][R16.64], R3 ;  /* 0x0000000310007986 */ /* 0x000fe2000c101924 */
[----:B------:R-:W-:Y:S05]  /*bbc0*/  EXIT ;  /* 0x000000000000794d */ /* 0x000fea0003800000 */
.L_x_4605:
[----:B------:R-:W-:-:S06]  /*bbd0*/  FMUL.FTZ R2, R2, 1 ;  /* 0x3f80000002027820 */ /* 0x000fcc0000410000 */
[----:B------:R-:W0:Y:S02]  /*bbe0*/  F2F.F64.F32 R2, R2 ;  /* 0x0000000200027310 */ /* 0x000e240000201800 */
[----:B0-----:R-:W-:Y:S01]  /*bbf0*/  STG.E.64 desc[UR36][R16.64], R2 ;  /* 0x0000000210007986 */ /* 0x001fe2000c101b24 */
[----:B------:R-:W-:Y:S05]  /*bc00*/  EXIT ;  /* 0x000000000000794d */ /* 0x000fea0003800000 */
.L_x_4596:
        /* <DEDUP_REMOVED lines=12> */
[----:B------:R-:W-:Y:S01]  /*bcd0*/  STG.E.U8 desc[UR36][R16.64], R3 ;  /* 0x0000000310007986 */ /* 0x000fe2000c101124 */
[----:B------:R-:W-:Y:S05]  /*bce0*/  EXIT ;  /* 0x000000000000794d */ /* 0x000fea0003800000 */
.L_x_4609:
[----:B------:R-:W-:Y:S01]  /*bcf0*/  FMUL.FTZ R6, R3, 1 ;  /* 0x3f80000003067820 */ /* 0x000fe20000410000 */
[----:B------:R-:W-:-:S05]  /*bd00*/  FMUL.FTZ R4, R2, 1 ;  /* 0x3f80000002047820 */ /* 0x000fca0000410000 */
[----:B------:R-:W-:Y:S08]  /*bd10*/  F2F.F64.F32 R6, R6 ;  /* 0x0000000600067310 */ /* 0x000ff00000201800 */
[----:B------:R-:W0:Y:S02]  /*bd20*/  F2F.F64.F32 R4, R4 ;  /* 0x0000000400047310 */ /* 0x000e240000201800 */
[----:B0-----:R-:W-:Y:S01]  /*bd30*/  STG.E.128 desc[UR36][R16.64], R4 ;  /* 0x0000000410007986 */ /* 0x001fe2000c101d24 */
[----:B------:R-:W-:Y:S05]  /*bd40*/  EXIT ;  /* 0x000000000000794d */ /* 0x000fea0003800000 */
.L_x_4608:
        /* <DEDUP_REMOVED lines=20> */
.L_x_4613:
[----:B------:R-:W-:Y:S05]  /*be90*/  BSYNC B0 ;  /* 0x0000000000007941 */ /* 0x000fea0003800000 */
.L_x_4612:
[----:B------:R-:W-:-:S05]  /*bea0*/  LOP3.LUT R5, R0, R5, RZ, 0xfc, !PT ;  /* 0x0000000500057212 */ /* 0x000fca00078efcff */
[----:B------:R-:W-:Y:S01]  /*beb0*/  STG.E.U8 desc[UR36][R16.64], R5 ;  /* 0x0000000510007986 */ /* 0x000fe2000c101124 */
[----:B------:R-:W-:Y:S05]  /*bec0*/  EXIT ;  /* 0x000000000000794d */ /* 0x000fea0003800000 */
.L_x_4611:
        /* <DEDUP_REMOVED lines=12> */
.L_x_4615:
[----:B------:R-:W-:Y:S01]  /*bf90*/  IMAD.MOV.U32 R0, RZ, RZ, 0x7f ;  /* 0x0000007fff007424 */ /* 0x000fe200078e00ff */
[----:B------:R-:W-:-:S04]  /*bfa0*/  ISETP.GT.U32.AND P0, PT, R4, 0x7f800000, PT ;  /* 0x7f8000000400780c */ /* 0x000fc80003f04070 */
[----:B------:R-:W-:-:S09]  /*bfb0*/  SEL R0, R0, 0x7c, P0 ;  /* 0x0000007c00007807 */ /* 0x000fd20000000000 */
.L_x_4616:
[----:B------:R-:W-:Y:S05]  /*bfc0*/  BSYNC B0 ;  /* 0x0000000000007941 */ /* 0x000fea0003800000 */
.L_x_4614:
[----:B------:R-:W-:-:S04]  /*bfd0*/  LOP3.LUT R2, R2, 0x80000000, RZ, 0xc0, !PT ;  /* 0x8000000002027812 */ /* 0x000fc800078ec0ff */
[----:B------:R-:W-:-:S04]  /*bfe0*/  SHF.R.U32.HI R3, RZ, 0x18, R2 ;  /* 0x00000018ff037819 */ /* 0x000fc80000011602 */
[----:B------:R-:W-:-:S05]  /*bff0*/  LOP3.LUT R3, R0, R3, RZ, 0xfc, !PT ;  /* 0x0000000300037212 */ /* 0x000fca00078efcff */
[----:B------:R-:W-:Y:S01]  /*c000*/  STG.E.U8 desc[UR36][R16.64], R3 ;  /* 0x0000000310007986 */ /* 0x000fe2000c101124 */
[----:B------:R-:W-:Y:S05]  /*c010*/  EXIT ;  /* 0x000000000000794d */ /* 0x000fea0003800000 */
.L_x_4610:
[----:B------:R-:W-:-:S05]  /*c020*/  F2FP.BF16.F32.PACK_AB R2, RZ, R2 ;  /* 0x00000002ff02723e */ /* 0x000fca00000010ff */
[----:B------:R-:W-:Y:S01]  /*c030*/  STG.E.U16 desc[UR36][R16.64], R2 ;  /* 0x0000000210007986 */ /* 0x000fe2000c101524 */
[----:B------:R-:W-:Y:S05]  /*c040*/  EXIT ;  /* 0x000000000000794d */ /* 0x000fea0003800000 */
.L_x_4607:
        /* <DEDUP_REMOVED lines=9> */
[----:B0-----:R-:W-:Y:S01]  /*c0e0*/  STG.E.U16 desc[UR36][R16.64], R3 ;  /* 0x0000000310007986 */ /* 0x001fe2000c101524 */
[----:B------:R-:W-:Y:S05]  /*c0f0*/  EXIT ;  /* 0x000000000000794d */ /* 0x000fea0003800000 */
.L_x_4619:
        /* <DEDUP_REMOVED lines=16> */
.L_x_4622:
[----:B------:R-:W-:-:S04]  /*c200*/  LOP3.LUT R2, R2, 0x80000000, RZ, 0xc0, !PT ;  /* 0x8000000002027812 */ /* 0x000fc800078ec0ff */
[----:B------:R-:W-:-:S04]  /*c210*/  SHF.R.U32.HI R3, RZ, 0x18, R2 ;  /* 0x00000018ff037819 */ /* 0x000fc80000011602 */
[----:B------:R-:W-:-:S04]  /*c220*/  LOP3.LUT R0, R0, R3, RZ, 0xfc, !PT ;  /* 0x0000000300007212 */ /* 0x000fc800078efcff */
[----:B------:R-:W-:-:S07]  /*c230*/  PRMT R8, R0, 0x7610, R8 ;  /* 0x0000761000087816 */ /* 0x000fce0000000008 */
.L_x_4621:
[----:B------:R-:W-:Y:S05]  /*c240*/  BSYNC B0 ;  /* 0x0000000000007941 */ /* 0x000fea0003800000 */
.L_x_4620:
[----:B------:R-:W-:Y:S01]  /*c250*/  STG.E.U8 desc[UR36][R16.64], R8 ;  /* 0x0000000810007986 */ /* 0x000fe2000c101124 */
[----:B------:R-:W-:Y:S05]  /*c260*/  EXIT ;  /* 0x000000000000794d */ /* 0x000fea0003800000 */
.L_x_4618:
        /* <DEDUP_REMOVED lines=16> */
.L_x_4625:
[----:B------:R-:W-:-:S04]  /*c370*/  LOP3.LUT R2, R2, 0x80000000, RZ, 0xc0, !PT ;  /* 0x8000000002027812 */ /* 0x000fc800078ec0ff */
[----:B------:R-:W-:-:S04]  /*c380*/  SHF.R.U32.HI R3, RZ, 0x18, R2 ;  /* 0x00000018ff037819 */ /* 0x000fc80000011602 */
[----:B------:R-:W-:-:S04]  /*c390*/  LOP3.LUT R0, R0, R3, RZ, 0xfc, !PT ;  /* 0x0000000300007212 */ /* 0x000fc800078efcff */
[----:B------:R-:W-:-:S07]  /*c3a0*/  PRMT R8, R0, 0x7610, R8 ;  /* 0x0000761000087816 */ /* 0x000fce0000000008 */
.L_x_4624:
[----:B------:R-:W-:Y:S05]  /*c3b0*/  BSYNC B0 ;  /* 0x0000000000007941 */ /* 0x000fea0003800000 */
.L_x_4623:
[----:B------:R-:W-:Y:S01]  /*c3c0*/  STG.E.U8 desc[UR36][R16.64], R8 ;  /* 0x0000000810007986 */ /* 0x000fe2000c101124 */
[----:B------:R-:W-:Y:S05]  /*c3d0*/  EXIT ;  /* 0x000000000000794d */ /* 0x000fea0003800000 */
.L_x_4617:
        /* <DEDUP_REMOVED lines=21> */
.L_x_4600:
        /* <DEDUP_REMOVED lines=16> */
.L_x_4628:
[----:B------:R-:W-:Y:S05]  /*c630*/  EXIT ;  /* 0x000000000000794d */ /* 0x000fea0003800000 */
.L_x_4627:
[----:B------:R-:W0:Y:S02]  /*c640*/  F2I.U64.TRUNC R2, R2 ;  /* 0x0000000200027311 */ /* 0x000e24000020d800 */
[----:B0-----:R-:W-:Y:S01]  /*c650*/  STG.E.64 desc[UR36][R16.64], R2 ;  /* 0x0000000210007986 */ /* 0x001fe2000c101b24 */
[----:B------:R-:W-:Y:S05]  /*c660*/  EXIT ;  /* 0x000000000000794d */ /* 0x000fea0003800000 */
.L_x_4626:
[----:B------:R-:W0:Y:S02]  /*c670*/  F2I.FTZ.U32.TRUNC.NTZ R3, R2 ;  /* 0x0000000200037305 */ /* 0x000e24000021f000 */
[----:B0-----:R-:W-:Y:S01]  /*c680*/  STG.E desc[UR36][R16.64], R3 ;  /* 0x0000000310007986 */ /* 0x001fe2000c101924 */
[----:B------:R-:W-:Y:S05]  /*c690*/  EXIT ;  /* 0x000000000000794d */ /* 0x000fea0003800000 */
.L_x_4629:
        /* <DEDUP_REMOVED lines=14> */
.L_x_17248:


//--------------------- .text._ZN2at6native27unrolled_elementwise_kernelINS0_13AUnaryFunctorIN3c107complexIfEES5_S5_NS0_15binary_internal10MulFunctorIS5_EEEESt5arrayIPcLm2EELi4E23TrivialOffsetCalculatorILi1EjESE_NS0_6memory12LoadWithCastILi1EEENSF_13StoreWithCastILi1EEEEEviT_T0_T2_T3_T4_T5_ --------------------------
	.section	.text._ZN2at6native27unrolled_elementwise_kernelINS0_13AUnaryFunctorIN3c107complexIfEES5_S5_NS0_15binary_internal10MulFunctorIS5_EEEESt5arrayIPcLm2EELi4E23TrivialOffsetCalculatorILi1EjESE_NS0_6memory12LoadWithCastILi1EEENSF_13StoreWithCastILi1EEEEEviT_T0_T2_T3_T4_T5_,"ax",@progbits
	.align	128
        .global         _ZN2at6native27unrolled_elementwise_kernelINS0_13AUnaryFunctorIN3c107complexIfEES5_S5_NS0_15binary_internal10MulFunctorIS5_EEEESt5arrayIPcLm2EELi4E23TrivialOffsetCalculatorILi1EjESE_NS0_6memory12LoadWithCastILi1EEENSF_13StoreWithCastILi1EEEEEviT_T0_T2_T3_T4_T5_
        .type           _ZN2at6native27unrolled_elementwise_kernelINS0_13AUnaryFunctorIN3c107complexIfEES5_S5_NS0_15binary_internal10MulFunctorIS5_EEEESt5arrayIPcLm2EELi4E23TrivialOffsetCalculatorILi1EjESE_NS0_6memory12LoadWithCastILi1EEENSF_13StoreWithCastILi1EEEEEviT_T0_T2_T3_T4_T5_,@function
        .size           _ZN2at6native27unrolled_elementwise_kernelINS0_13AUnaryFunctorIN3c107complexIfEES5_S5_NS0_15binary_internal10MulFunctorIS5_EEEESt5arrayIPcLm2EELi4E23TrivialOffsetCalculatorILi1EjESE_NS0_6memory12LoadWithCastILi1EEENSF_13StoreWithCastILi1EEEEEviT_T0_T2_T3_T4_T5_,(.L_x_17249 - _ZN2at6native27unrolled_elementwise_kernelINS0_13AUnaryFunctorIN3c107complexIfEES5_S5_NS0_15binary_internal10MulFunctorIS5_EEEESt5arrayIPcLm2EELi4E23TrivialOffsetCalculatorILi1EjESE_NS0_6memory12LoadWithCastILi1EEENSF_13StoreWithCastILi1EEEEEviT_T0_T2_T3_T4_T5_)
        .other          _ZN2at6native27unrolled_elementwise_kernelINS0_13AUnaryFunctorIN3c107complexIfEES5_S5_NS0_15binary_internal10MulFunctorIS5_EEEESt5arrayIPcLm2EELi4E23TrivialOffsetCalculatorILi1EjESE_NS0_6memory12LoadWithCastILi1EEENSF_13StoreWithCastILi1EEEEEviT_T0_T2_T3_T4_T5_,@"STO_CUDA_ENTRY STV_DEFAULT"
_ZN2at6native27unrolled_elementwise_kernelINS0_13AUnaryFunctorIN3c107complexIfEES5_S5_NS0_15binary_internal10MulFunctorIS5_EEEESt5arrayIPcLm2EELi4E23TrivialOffsetCalculatorILi1EjESE_NS0_6memory12LoadWithCastILi1EEENSF_13StoreWithCastILi1EEEEEviT_T0_T2_T3_T4_T5_:
.text._ZN2at6native27unrolled_elementwise_kernelINS0_13AUnaryFunctorIN3c107complexIfEES5_S5_NS0_15binary_internal10MulFunctorIS5_EEEESt5arrayIPcLm2EELi4E23TrivialOffsetCalculatorILi1EjESE_NS0_6memory12LoadWithCastILi1EEENSF_13StoreWithCastILi1EEEEEviT_T0_T2_T3_T4_T5_:
[----:B------:R-:W0:Y:S01]  /*0000*/  LDC R1, c[0x0][0x28] ;  /* 0x00000a00ff017b82 */ /* 0x000e220000000800 */
[----:B------:R-:W1:Y:S07]  /*0010*/  S2R R28, SR_CTAID.X ;  /* 0x00000000001c7919 */ /* 0x000e6e0000002500 */
[----:B------:R-:W1:Y:S01]  /*0020*/  LDC R0, c[0x0][0x210] ;  /* 0x00008400ff007b82 */ /* 0x000e620000000800 */
[----:B------:R-:W-:Y:S01]  /*0030*/  ULDC.64 UR36, c[0x0][0x208] ;  /* 0x0000820000247ab9 */ /* 0x000fe20000000a00 */
[----:B------:R-:W-:Y:S01]  /*0040*/  BSSY B7, `(.L_x_4630) ;  /* 0x0000104000077945 */ /* 0x000fe20003800000 */
[----:B------:R-:W2:Y:S01]  /*0050*/  S2R R26, SR_TID.X ;  /* 0x00000000001a7919 */ /* 0x000ea20000002100 */
[----:B------:R-:W-:Y:S01]  /*0060*/  IMAD.MOV.U32 R17, RZ, RZ, RZ ;  /* 0x000000ffff117224 */ /* 0x000fe200078e00ff */
[----:B------:R-:W-:-:S03]  /*0070*/  CS2R R18, SRZ ;  /* 0x0000000000127805 */ /* 0x000fc6000001ff00 */
[----:B------:R-:W3:Y:S01]  /*0080*/  LDC.U8 R27, c[0x0][0x23c] ;  /* 0x00008f00ff1b7b82 */ /* 0x000ee20000000000 */
[----:B-1----:R-:W-:-:S05]  /*0090*/  IMAD R22, R28, -0x200, R0 ;  /* 0xfffffe001c167824 */ /* 0x002fca00078e0200 */
[----:B--2---:R-:W-:-:S13]  /*00a0*/  ISETP.GE.AND P0, PT, R26, R22, PT ;  /* 0x000000161a00720c */ /* 0x004fda0003f06270 */
[----:B0--3--:R-:W-:Y:S05]  /*00b0*/  @P0 BRA `(.L_x_4631) ;  /* 0x0000000c00f00947 */ /* 0x009fea0003800000 */
[----:B------:R-:W0:Y:S01]  /*00c0*/  LDC.64 R2, c[0x0][0x230] ;  /* 0x00008c00ff027b82 */ /* 0x000e220000000a00 */
[----:B------:R-:W-:Y:S01]  /*00d0*/  IMAD R0, R28, 0x200, R26 ;  /* 0x000002001c007824 */ /* 0x000fe200078e021a */
[----:B------:R-:W-:Y:S01]  /*00e0*/  PRMT R4, R27, 0x9910, RZ ;  /* 0x000099101b047816 */ /* 0x000fe200000000ff */
[----:B------:R-:W-:Y:S01]  /*00f0*/  ULDC UR4, c[0x0][0x240] ;  /* 0x0000900000047ab9 */ /* 0x000fe20000000800 */
[----:B------:R-:W-:Y:S01]  /*0100*/  BSSY B6, `(.L_x_4632) ;  /* 0x00000f6000067945 */ /* 0x000fe20003800000 */
        /* <DEDUP_REMOVED lines=16> */
[----:B--2---:R4:W0:Y:S01]  /*0210*/  I2F.S16 R18, R2 ;  /* 0x0000000200127306 */ /* 0x0048220000101400 */
[----:B------:R-:W-:Y:S05]  /*0220*/  BRA `(.L_x_4638) ;  /* 0x0000000c008c7947 */ /* 0x000fea0003800000 */
.L_x_4636:
[----:B------:R-:W2:Y:S01]  /*0230*/  LDG.E.U8 R2, desc[UR36][R2.64] ;  /* 0x0000002402027981 */ /* 0x000ea2000c1e1100 */
[----:B------:R-:W-:Y:S01]  /*0240*/  IMAD.MOV.U32 R19, RZ, RZ, RZ ;  /* 0x000000ffff137224 */ /* 0x000fe200078e00ff */
[----:B--2---:R-:W-:Y:S01]  /*0250*/  I2FP.F32.U32 R18, R2 ;  /* 0x0000000200127245 */ /* 0x004fe20000201000 */
[----:B------:R-:W-:Y:S06]  /*0260*/  BRA `(.L_x_4638) ;  /* 0x0000000c007c7947 */ /* 0x000fec0003800000 */
.L_x_4635:
        /* <DEDUP_REMOVED lines=10> */
.L_x_4640:
[----:B------:R-:W2:Y:S01]  /*0310*/  LDG.E R2, desc[UR36][R2.64] ;  /* 0x0000002402027981 */ /* 0x000ea2000c1e1900 */
[----:B------:R-:W-:Y:S01]  /*0320*/  IMAD.MOV.U32 R19, RZ, RZ, RZ ;  /* 0x000000ffff137224 */ /* 0x000fe200078e00ff */
[----:B--2---:R-:W-:Y:S01]  /*0330*/  I2FP.F32.S32 R18, R2 ;  /* 0x0000000200127245 */ /* 0x004fe20000201400 */
[----:B------:R-:W-:Y:S06]  /*0340*/  BRA `(.L_x_4638) ;  /* 0x0000000c00447947 */ /* 0x000fec0003800000 */
.L_x_4639:
[----:B------:R-:W2:Y:S01]  /*0350*/  LDG.E.U16 R2, desc[UR36][R2.64] ;  /* 0x0000002402027981 */ /* 0x000ea2000c1e1500 */
[----:B------:R-:W-:Y:S01]  /*0360*/  IMAD.MOV.U32 R19, RZ, RZ, RZ ;  /* 0x000000ffff137224 */ /* 0x000fe200078e00ff */
[----:B--2---:R2:W3:Y:S01]  /*0370*/  I2F.S16 R18, R2 ;  /* 0x0000000200127306 */ /* 0x0044e20000101400 */
[----:B------:R-:W-:Y:S05]  /*0380*/  BRA `(.L_x_4638) ;  /* 0x0000000c00347947 */ /* 0x000fea0003800000 */
.L_x_4634:
        /* <DEDUP_REMOVED lines=9> */
.L_x_4642:
[----:B------:R-:W2:Y:S01]  /*0420*/  LDG.E.U16 R2, desc[UR36][R2.64] ;  /* 0x0000002402027981 */ /* 0x000ea2000c1e1500 */
[----:B------:R-:W-:Y:S02]  /*0430*/  IMAD.MOV.U32 R19, RZ, RZ, RZ ;  /* 0x000000ffff137224 */ /* 0x000fe400078e00ff */
[----:B--2---:R-:W-:Y:S01]  /*0440*/  HADD2.F32 R18, -RZ, R2.H0_H0 ;  /* 0x20000002ff127230 */ /* 0x004fe20000004100 */
[----:B------:R-:W-:Y:S06]  /*0450*/  BRA `(.L_x_4638) ;  /* 0x0000000c00007947 */ /* 0x000fec0003800000 */
.L_x_4641:
        /* <DEDUP_REMOVED lines=8> */
.L_x_4644:
[----:B------:R-:W2:Y:S02]  /*04e0*/  LDG.E R2, desc[UR36][R2.64] ;  /* 0x0000002402027981 */ /* 0x000ea4000c1e1900 */
[--C-:B--2---:R-:W-:Y:S02]  /*04f0*/  HADD2.F32 R19, -RZ, R2.reuse.H1_H1 ;  /* 0x30000002ff137230 */ /* 0x104fe40000004100 */
[----:B------:R-:W-:Y:S01]  /*0500*/  HADD2.F32 R18, -RZ, R2.H0_H0 ;  /* 0x20000002ff127230 */ /* 0x000fe20000004100 */
[----:B------:R-:W-:Y:S06]  /*0510*/  BRA `(.L_x_4638) ;  /* 0x0000000800d07947 */ /* 0x000fec0003800000 */
.L_x_4643:
        /* <DEDUP_REMOVED lines=8> */
.L_x_4633:
        /* <DEDUP_REMOVED lines=13> */
.L_x_4647:
        /* <DEDUP_REMOVED lines=10> */
.L_x_4646:
        /* <DEDUP_REMOVED lines=8> */
[----:B------:R-:W-:Y:S02]  /*0790*/  IMAD.MOV.U32 R19, RZ, RZ, RZ ;  /* 0x000000ffff137224 */ /* 0x000fe400078e00ff */
        /* <DEDUP_REMOVED lines=8> */
[----:B------:R-:W-:Y:S01]  /*0820*/  SEL R5, R4, RZ, P0 ;  /* 0x000000ff04057207 */ /* 0x000fe20000000000 */
[----:B------:R-:W-:-:S04]  /*0830*/  VIADD R4, R0, 0x1000000 ;  /* 0x0100000000047836 */ /* 0x000fc80000000000 */
[----:B------:R-:W-:Y:S01]  /*0840*/  IMAD R6, R5, R6, 0x3c000000 ;  /* 0x3c00000005067424 */ /* 0x000fe200078e0206 */
[----:B------:R-:W-:Y:S02]  /*0850*/  SHF.L.U32 R5, R0, R5, RZ ;  /* 0x0000000500057219 */ /* 0x000fe400000006ff */
[----:B------:R-:W-:Y:S02]  /*0860*/  SHF.R.S32.HI R4, RZ, 0x8, R4 ;  /* 0x00000008ff047819 */ /* 0x000fe40000011404 */
[----:B------:R-:W-:-:S04]  /*0870*/  LEA.HI R5, R5, R6, RZ, 0x1c ;  /* 0x0000000605057211 */ /* 0x000fc800078fe0ff */
[----:B------:R-:W-:-:S04]  /*0880*/  LOP3.LUT R5, R5, 0x7f800000, R4, 0xf8, !PT ;  /* 0x7f80000005057812 */ /* 0x000fc800078ef804 */
[----:B------:R-:W-:-:S04]  /*0890*/  LOP3.LUT R5, R5, R2, RZ, 0x30, !PT ;  /* 0x0000000205057212 */ /* 0x000fc800078e30ff */
[----:B------:R-:W-:Y:S01]  /*08a0*/  LOP3.LUT R18, R5, 0x80000000, R18, 0xf8, !PT ;  /* 0x8000000005127812 */ /* 0x000fe200078ef812 */
[----:B------:R-:W-:Y:S06]  /*08b0*/  BRA `(.L_x_4638) ;  /* 0x0000000400e87947 */ /* 0x000fec0003800000 */
.L_x_4649:
        /* <DEDUP_REMOVED lines=14> */
.L_x_4648:
[----:B------:R-:W2:Y:S01]  /*09a0*/  LDG.E.U16 R2, desc[UR36][R2.64] ;  /* 0x0000002402027981 */ /* 0x000ea2000c1e1500 */
[----:B------:R-:W-:Y:S02]  /*09b0*/  IMAD.MOV.U32 R19, RZ, RZ, RZ ;  /* 0x000000ffff137224 */ /* 0x000fe400078e00ff */
[----:B--2---:R-:W-:Y:S01]  /*09c0*/  IMAD.U32 R18, R2, 0x10000, RZ ;  /* 0x0001000002127824 */ /* 0x004fe200078e00ff */
[----:B------:R-:W-:Y:S06]  /*09d0*/  BRA `(.L_x_4638) ;  /* 0x0000000400a07947 */ /* 0x000fec0003800000 */
.L_x_4645:
        /* <DEDUP_REMOVED lines=12> */
.L_x_4652:
        /* <DEDUP_REMOVED lines=20> */
.L_x_4654:
[----:B------:R-:W-:Y:S05]  /*0be0*/  BSYNC B0 ;  /* 0x0000000000007941 */ /* 0x000fea0003800000 */
.L_x_4653:
[----:B------:R-:W-:Y:S01]  /*0bf0*/  IMAD.SHL.U32 R2, R2, 0x100000, RZ ;  /* 0x0010000002027824 */ /* 0x000fe200078e00ff */
[----:B------:R-:W-:-:S04]  /*0c00*/  LEA R3, R0, 0x3b800000, 0x17 ;  /* 0x3b80000000037811 */ /* 0x000fc800078eb8ff */
[----:B------:R-:W-:Y:S01]  /*0c10*/  LOP3.LUT R18, R3, R2, R18, 0xfe, !PT ;  /* 0x0000000203127212 */ /* 0x000fe200078efe12 */
[----:B------:R-:W-:Y:S06]  /*0c20*/  BRA `(.L_x_4638) ;  /* 0x00000004000c7947 */ /* 0x000fec0003800000 */
.L_x_4651:
        /* <DEDUP_REMOVED lines=20> */
.L_x_4656:
[----:B------:R-:W-:Y:S05]  /*0d70*/  BSYNC B0 ;  /* 0x0000000000007941 */ /* 0x000fea0003800000 */
.L_x_4655:
[----:B------:R-:W-:Y:S01]  /*0d80*/  IMAD.SHL.U32 R2, R2, 0x200000, RZ ;  /* 0x0020000002027824 */ /* 0x000fe200078e00ff */
[----:B------:R-:W-:-:S04]  /*0d90*/  LEA R3, R0, 0x37800000, 0x17 ;  /* 0x3780000000037811 */ /* 0x000fc800078eb8ff */
[----:B------:R-:W-:Y:S01]  /*0da0*/  LOP3.LUT R18, R3, R2, R18, 0xfe, !PT ;  /* 0x0000000203127212 */ /* 0x000fe200078efe12 */
[----:B------:R-:W-:Y:S06]  /*0db0*/  BRA `(.L_x_4638) ;  /* 0x0000000000a87947 */ /* 0x000fec0003800000 */
.L_x_4650:
        /* <DEDUP_REMOVED lines=14> */
.L_x_4660:
[----:B------:R-:W-:Y:S05]  /*0ea0*/  BSYNC B0 ;  /* 0x0000000000007941 */ /* 0x000fea0003800000 */
.L_x_4659:
[----:B------:R-:W-:Y:S01]  /*0eb0*/  IMAD.MOV.U32 R19, RZ, RZ, RZ ;  /* 0x000000ffff137224 */ /* 0x000fe200078e00ff */
[----:B------:R-:W-:Y:S06]  /*0ec0*/  BRA `(.L_x_4638) ;  /* 0x0000000000647947 */ /* 0x000fec0003800000 */
.L_x_4637:
        /* <DEDUP_REMOVED lines=16> */
.L_x_4661:
[----:B------:R-:W-:Y:S01]  /*0fd0*/  CS2R R18, SRZ ;  /* 0x0000000000127805 */ /* 0x000fe2000001ff00 */
[----:B------:R-:W-:Y:S06]  /*0fe0*/  BRA `(.L_x_4638) ;  /* 0x00000000001c7947 */ /* 0x000fec0003800000 */
.L_x_4658:
[----:B------:R-:W2:Y:S01]  /*0ff0*/  LDG.E.64 R2, desc[UR36][R2.64] ;  /* 0x0000002402027981 */ /* 0x000ea2000c1e1b00 */
[----:B------:R-:W-:Y:S01]  /*1000*/  IMAD.MOV.U32 R19, RZ, RZ, RZ ;  /* 0x000000ffff137224 */ /* 0x000fe200078e00ff */
[----:B--2---:R0:W1:Y:S01]  /*1010*/  I2F.U64 R18, R2 ;  /* 0x0000000200127312 */ /* 0x0040620000301000 */
[----:B------:R-:W-:Y:S05]  /*1020*/  BRA `(.L_x_4638) ;  /* 0x00000000000c7947 */ /* 0x000fea0003800000 */
.L_x_4657:
[----:B------:R-:W2:Y:S01]  /*1030*/  LDG.E R2, desc[UR36][R2.64] ;  /* 0x0000002402027981 */ /* 0x000ea2000c1e1900 */
[----:B------:R-:W-:Y:S01]  /*1040*/  IMAD.MOV.U32 R19, RZ, RZ, RZ ;  /* 0x000000ffff137224 */ /* 0x000fe200078e00ff */
[----:B--2---:R-:W-:-:S07]  /*1050*/  I2FP.F32.U32 R18, R2 ;  /* 0x0000000200127245 */ /* 0x004fce0000201000 */
.L_x_4638:
[----:B------:R-:W-:Y:S05]  /*1060*/  BSYNC B6 ;  /* 0x0000000000067941 */ /* 0x000fea0003800000 */
.L_x_4632:
[----:B------:R-:W-:-:S07]  /*1070*/  VIADD R26, R26, 0x80 ;  /* 0x000000801a1a7836 */ /* 0x000fce0000000000 */
.L_x_4631:
[----:B------:R-:W-:Y:S05]  /*1080*/  BSYNC B7 ;  /* 0x0000000000077941 */ /* 0x000fea0003800000 */
.L_x_4630:
[----:B------:R-:W-:Y:S01]  /*1090*/  ISETP.GE.AND P0, PT, R26, R22, PT ;  /* 0x000000161a00720c */ /* 0x000fe20003f06270 */
[----:B------:R-:W-:Y:S01]  /*10a0*/  BSSY B7, `(.L_x_4662) ;  /* 0x0000100000077945 */ /* 0x000fe20003800000 */
[----:B------:R-:W-:-:S11]  /*10b0*/  IMAD.MOV.U32 R16, RZ, RZ, RZ ;  /* 0x000000ffff107224 */ /* 0x000fd600078e00ff */
[----:B------:R-:W-:Y:S05]  /*10c0*/  @P0 BRA `(.L_x_4663) ;  /* 0x0000000c00f40947 */ /* 0x000fea0003800000 */
[----:B0-2-4-:R-:W0:Y:S01]  /*10d0*/  LDC.64 R2, c[0x0][0x230] ;  /* 0x00008c00ff027b82 */ /* 0x015e220000000a00 */
        /* <DEDUP_REMOVED lines=20> */
[----:B--2---:R0:W2:Y:S01]  /*1220*/  I2F.S16 R16, R2 ;  /* 0x0000000200107306 */ /* 0x0040a20000101400 */
[----:B------:R-:W-:Y:S05]  /*1230*/  BRA `(.L_x_4670) ;  /* 0x0000000c00907947 */ /* 0x000fea0003800000 */
.L_x_4668:
[----:B------:R-:W2:Y:S01]  /*1240*/  LDG.E.U8 R2, desc[UR36][R2.64] ;  /* 0x0000002402027981 */ /* 0x000ea2000c1e1100 */
[----:B------:R-:W-:Y:S01]  /*1250*/  IMAD.MOV.U32 R17, RZ, RZ, RZ ;  /* 0x000000ffff117224 */ /* 0x000fe200078e00ff */
[----:B--2---:R-:W-:Y:S01]  /*1260*/  I2FP.F32.U32 R16, R2 ;  /* 0x0000000200107245 */ /* 0x004fe20000201000 */
[----:B------:R-:W-:Y:S06]  /*1270*/  BRA `(.L_x_4670) ;  /* 0x0000000c00807947 */ /* 0x000fec0003800000 */
.L_x_4667:
        /* <DEDUP_REMOVED lines=8> */
[----:B--2---:R0:W2:Y:S01]  /*1300*/  I2F.S64 R16, R2 ;  /* 0x0000000200107312 */ /* 0x0040a20000301400 */
[----:B------:R-:W-:Y:S05]  /*1310*/  BRA `(.L_x_4670) ;  /* 0x0000000c00587947 */ /* 0x000fea0003800000 */
.L_x_4672:
[----:B------:R-:W2:Y:S01]  /*1320*/  LDG.E R2, desc[UR36][R2.64] ;  /* 0x0000002402027981 */ /* 0x000ea2000c1e1900 */
[----:B------:R-:W-:Y:S01]  /*1330*/  IMAD.MOV.U32 R17, RZ, RZ, RZ ;  /* 0x000000ffff117224 */ /* 0x000fe200078e00ff */
[----:B--2---:R-:W-:Y:S01]  /*1340*/  I2FP.F32.S32 R16, R2 ;  /* 0x0000000200107245 */ /* 0x004fe20000201400 */
[----:B------:R-:W-:Y:S06]  /*1350*/  BRA `(.L_x_4670) ;  /* 0x0000000c00487947 */ /* 0x000fec0003800000 */
.L_x_4671:
[----:B------:R-:W2:Y:S01]  /*1360*/  LDG.E.U16 R2, desc[UR36][R2.64] ;  /* 0x0000002402027981 */ /* 0x000ea2000c1e1500 */
[----:B------:R-:W-:Y:S01]  /*1370*/  IMAD.MOV.U32 R17, RZ, RZ, RZ ;  /* 0x000000ffff117224 */ /* 0x000fe200078e00ff */
[----:B--2---:R4:W0:Y:S01]  /*1380*/  I2F.S16 R16, R2 ;  /* 0x0000000200107306 */ /* 0x0048220000101400 */
[----:B------:R-:W-:Y:S05]  /*1390*/  BRA `(.L_x_4670) ;  /* 0x0000000c00387947 */ /* 0x000fea0003800000 */
.L_x_4666:
        /* <DEDUP_REMOVED lines=9> */
.L_x_4674:
[----:B------:R-:W2:Y:S01]  /*1430*/  LDG.E.U16 R2, desc[UR36][R2.64] ;  /* 0x0000002402027981 */ /* 0x000ea2000c1e1500 */
[----:B------:R-:W-:Y:S02]  /*1440*/  IMAD.MOV.U32 R17, RZ, RZ, RZ ;  /* 0x000000ffff117224 */ /* 0x000fe400078e00ff */
[----:B--2---:R-:W-:Y:S01]  /*1450*/  HADD2.F32 R16, -RZ, R2.H0_H0 ;  /* 0x20000002ff107230 */ /* 0x004fe20000004100 */
[----:B------:R-:W-:Y:S06]  /*1460*/  BRA `(.L_x_4670) ;  /* 0x0000000c00047947 */ /* 0x000fec0003800000 */
.L_x_4673:
        /* <DEDUP_REMOVED lines=8> */
.L_x_4676:
[----:B------:R-:W2:Y:S02]  /*14f0*/  LDG.E R2, desc[UR36][R2.64] ;  /* 0x0000002402027981 */ /* 0x000ea4000c1e1900 */
[--C-:B--2---:R-:W-:Y:S02]  /*1500*/  HADD2.F32 R17, -RZ, R2.reuse.H1_H1 ;  /* 0x30000002ff117230 */ /* 0x104fe40000004100 */
[----:B------:R-:W-:Y:S01]  /*1510*/  HADD2.F32 R16, -RZ, R2.H0_H0 ;  /* 0x20000002ff107230 */ /* 0x000fe20000004100 */
[----:B------:R-:W-:Y:S06]  /*1520*/  BRA `(.L_x_4670) ;  /* 0x0000000800d47947 */ /* 0x000fec0003800000 */
.L_x_4675:
        /* <DEDUP_REMOVED lines=8> */
.L_x_4665:
        /* <DEDUP_REMOVED lines=13> */
.L_x_4679:
[----:B------:R-:W2:Y:S01]  /*1680*/  LDG.E.128 R4, desc[UR36][R2.64] ;  /* 0x0000002402047981 */ /* 0x000ea2000c1e1d00 */
[----:B------:R-:W-:Y:S01]  /*1690*/  UMOV UR4, 0xf0000000 ;  /* 0xf000000000047882 */ /* 0x000fe20000000000 */
[----:B------:R-:W-:Y:S01]  /*16a0*/  UMOV UR5, 0x380fffff ;  /* 0x380fffff00057882 */ /* 0x000fe20000000000 */
[----:B--2---:R-:W0:Y:S01]  /*16b0*/  F2F.F32.F64 R17, R6 ;  /* 0x0000000600117310 */ /* 0x004e220000301000 */
[----:B------:R-:W-:Y:S02]  /*16c0*/  DSETP.GEU.AND P0, PT, |R6|, UR4, PT ;  /* 0x0000000406007e2a */ /* 0x000fe4000bf0e200 */
[----:B------:R-:W-:-:S05]  /*16d0*/  DSETP.GEU.AND P1, PT, |R4|, UR4, PT ;  /* 0x0000000404007e2a */ /* 0x000fca000bf2e200 */
[----:B------:R-:W2:Y:S07]  /*16e0*/  F2F.F32.F64 R16, R4 ;  /* 0x0000000400107310 */ /* 0x000eae0000301000 */
[----:B0-----:R-:W-:Y:S02]  /*16f0*/  @!P0 FMUL R17, R17, 1.175494350822287508e-38 ;  /* 0x0080000011118820 */ /* 0x001fe40000400000 */
[----:B--2---:R-:W-:Y:S01]  /*1700*/  @!P1 FMUL R16, R16, 1.175494350822287508e-38 ;  /* 0x0080000010109820 */ /* 0x004fe20000400000 */
[----:B------:R-:W-:Y:S06]  /*1710*/  BRA `(.L_x_4670) ;  /* 0x0000000800587947 */ /* 0x000fec0003800000 */
.L_x_4678:
        /* <DEDUP_REMOVED lines=27> */
.L_x_4681:
[----:B------:R-:W2:Y:S01]  /*18d0*/  LDG.E.U8 R3, desc[UR36][R2.64] ;  /* 0x0000002402037981 */ /* 0x000ea2000c1e1100 */
[----:B------:R-:W-:Y:S02]  /*18e0*/  IMAD.MOV.U32 R17, RZ, RZ, RZ ;  /* 0x000000ffff117224 */ /* 0x000fe400078e00ff */
        /* <DEDUP_REMOVED lines=11> */
[----:B------:R-:W-:Y:S01]  /*19a0*/  LOP3.LUT R16, R16, 0x80000000, R3, 0xf8, !PT ;  /* 0x8000000010107812 */ /* 0x000fe200078ef803 */
[----:B------:R-:W-:Y:S06]  /*19b0*/  BRA `(.L_x_4670) ;  /* 0x0000000400b07947 */ /* 0x000fec0003800000 */
.L_x_4680:
[----:B------:R-:W2:Y:S01]  /*19c0*/  LDG.E.U16 R2, desc[UR36][R2.64] ;  /* 0x0000002402027981 */ /* 0x000ea2000c1e1500 */
[----:B------:R-:W-:Y:S02]  /*19d0*/  IMAD.MOV.U32 R17, RZ, RZ, RZ ;  /* 0x000000ffff117224 */ /* 0x000fe400078e00ff */
[----:B--2---:R-:W-:Y:S01]  /*19e0*/  IMAD.U32 R16, R2, 0x10000, RZ ;  /* 0x0001000002107824 */ /* 0x004fe200078e00ff */
[----:B------:R-:W-:Y:S06]  /*19f0*/  BRA `(.L_x_4670) ;  /* 0x0000000400a07947 */ /* 0x000fec0003800000 */
.L_x_4677:
        /* <DEDUP_REMOVED lines=12> */
.L_x_4684:
        /* <DEDUP_REMOVED lines=20> */
.L_x_4686:
[----:B------:R-:W-:Y:S05]  /*1c00*/  BSYNC B0 ;  /* 0x0000000000007941 */ /* 0x000fea0003800000 */
.L_x_4685:
[----:B------:R-:W-:Y:S01]  /*1c10*/  IMAD.SHL.U32 R2, R2, 0x100000, RZ ;  /* 0x0010000002027824 */ /* 0x000fe200078e00ff */
[----:B------:R-:W-:-:S04]  /*1c20*/  LEA R3, R0, 0x3b800000, 0x17 ;  /* 0x3b80000000037811 */ /* 0x000fc800078eb8ff */
[----:B------:R-:W-:Y:S01]  /*1c30*/  LOP3.LUT R16, R3, R2, R16, 0xfe, !PT ;  /* 0x0000000203107212 */ /* 0x000fe200078efe10 */
[----:B------:R-:W-:Y:S06]  /*1c40*/  BRA `(.L_x_4670) ;  /* 0x00000004000c7947 */ /* 0x000fec0003800000 */
.L_x_4683:
        /* <DEDUP_REMOVED lines=20> */
.L_x_4688:
[----:B------:R-:W-:Y:S05]  /*1d90*/  BSYNC B0 ;  /* 0x0000000000007941 */ /* 0x000fea0003800000 */
.L_x_4687:
[----:B------:R-:W-:Y:S01]  /*1da0*/  IMAD.SHL.U32 R2, R2, 0x200000, RZ ;  /* 0x0020000002027824 */ /* 0x000fe200078e00ff */
[----:B------:R-:W-:-:S04]  /*1db0*/  LEA R3, R0, 0x37800000, 0x17 ;  /* 0x3780000000037811 */ /* 0x000fc800078eb8ff */
[----:B------:R-:W-:Y:S01]  /*1dc0*/  LOP3.LUT R16, R3, R2, R16, 0xfe, !PT ;  /* 0x0000000203107212 */ /* 0x000fe200078efe10 */
[----:B------:R-:W-:Y:S06]  /*1dd0*/  BRA `(.L_x_4670) ;  /* 0x0000000000a87947 */ /* 0x000fec0003800000 */
.L_x_4682:
        /* <DEDUP_REMOVED lines=14> */
.L_x_4692:
[----:B------:R-:W-:Y:S05]  /*1ec0*/  BSYNC B0 ;  /* 0x0000000000007941 */ /* 0x000fea0003800000 */
.L_x_4691:
[----:B------:R-:W-:Y:S01]  /*1ed0*/  IMAD.MOV.U32 R17, RZ, RZ, RZ ;  /* 0x000000ffff117224 */ /* 0x000fe200078e00ff */
[----:B------:R-:W-:Y:S06]  /*1ee0*/  BRA `(.L_x_4670) ;  /* 0x0000000000647947 */ /* 0x000fec0003800000 */
.L_x_4669:
        /* <DEDUP_REMOVED lines=15> */
[----:B01-3-5:R-:W-:Y:S05]  /*1fe0*/  CALL.ABS.NOINC R2 ;  /* 0x0000000002007343 */ /* 0x02bfea0003c00000 */
.L_x_4693:
[----:B------:R-:W-:Y:S01]  /*1ff0*/  CS2R R16, SRZ ;  /* 0x0000000000107805 */ /* 0x000fe2000001ff00 */
[----:B------:R-:W-:Y:S06]  /*2000*/  BRA `(.L_x_4670) ;  /* 0x00000000001c7947 */ /* 0x000fec0003800000 */
.L_x_4690:
[----:B------:R-:W2:Y:S01]  /*2010*/  LDG.E.64 R2, desc[UR36][R2.64] ;  /* 0x0000002402027981 */ /* 0x000ea2000c1e1b00 */
[----:B------:R-:W-:Y:S01]  /*2020*/  IMAD.MOV.U32 R17, RZ, RZ, RZ ;  /* 0x000000ffff117224 */ /* 0x000fe200078e00ff */
[----:B--2---:R0:W2:Y:S01]  /*2030*/  I2F.U64 R16, R2 ;  /* 0x0000000200107312 */ /* 0x0040a20000301000 */
[----:B------:R-:W-:Y:S05]  /*2040*/  BRA `(.L_x_4670) ;  /* 0x00000000000c7947 */ /* 0x000fea0003800000 */
.L_x_4689:
[----:B------:R-:W2:Y:S01]  /*2050*/  LDG.E R2, desc[UR36][R2.64] ;  /* 0x0000002402027981 */ /* 0x000ea2000c1e1900 */
[----:B------:R-:W-:Y:S01]  /*2060*/  IMAD.MOV.U32 R17, RZ, RZ, RZ ;  /* 0x000000ffff117224 */ /* 0x000fe200078e00ff */
[----:B--2---:R-:W-:-:S07]  /*2070*/  I2FP.F32.U32 R16, R2 ;  /* 0x0000000200107245 */ /* 0x004fce0000201000 */
.L_x_4670:
[----:B------:R-:W-:Y:S05]  /*2080*/  BSYNC B6 ;  /* 0x0000000000067941 */ /* 0x000fea0003800000 */
.L_x_4664:
[----:B------:R-:W-:-:S07]  /*2090*/  VIADD R26, R26, 0x80 ;  /* 0x000000801a1a7836 */ /* 0x000fce0000000000 */
.L_x_4663:
[----:B------:R-:W-:Y:S05]  /*20a0*/  BSYNC B7 ;  /* 0x0000000000077941 */ /* 0x000fea0003800000 */
.L_x_4662:
[----:B------:R-:W-:Y:S01]  /*20b0*/  ISETP.GE.AND P0, PT, R26, R22, PT ;  /* 0x000000161a00720c */ /* 0x000fe20003f06270 */
[----:B------:R-:W-:Y:S01]  /*20c0*/  BSSY B7, `(.L_x_4694) ;  /* 0x0000100000077945 */ /* 0x000fe20003800000 */
[----:B------:R-:W-:Y:S01]  /*20d0*/  IMAD.MOV.U32 R23, RZ, RZ, RZ ;  /* 0x000000ffff177224 */ /* 0x000fe200078e00ff */
[----:B------:R-:W-:-:S10]  /*20e0*/  CS2R R24, SRZ ;  /* 0x0000000000187805 */ /* 0x000fd4000001ff00 */
        /* <DEDUP_REMOVED lines=24> */
.L_x_4700:
[----:B------:R-:W2:Y:S01]  /*2270*/  LDG.E.U8 R2, desc[UR36][R2.64] ;  /* 0x0000002402027981 */ /* 0x000ea2000c1e1100 */
[----:B------:R-:W-:Y:S01]  /*2280*/  IMAD.MOV.U32 R25, RZ, RZ, RZ ;  /* 0x000000ffff197224 */ /* 0x000fe200078e00ff */
[----:B--2---:R-:W-:Y:S01]  /*2290*/  I2FP.F32.U32 R24, R2 ;  /* 0x0000000200187245 */ /* 0x004fe20000201000 */
[----:B------:R-:W-:Y:S06]  /*22a0*/  BRA `(.L_x_4702) ;  /* 0x0000000c007c7947 */ /* 0x000fec0003800000 */
.L_x_4699:
        /* <DEDUP_REMOVED lines=10> */
.L_x_4704:
[----:B------:R-:W2:Y:S01]  /*2350*/  LDG.E R2, desc[UR36][R2.64] ;  /* 0x0000002402027981 */ /* 0x000ea2000c1e1900 */
[----:B------:R-:W-:Y:S01]  /*2360*/  IMAD.MOV.U32 R25, RZ, RZ, RZ ;  /* 0x000000ffff197224 */ /* 0x000fe200078e00ff */
[----:B--2---:R-:W-:Y:S01]  /*2370*/  I2FP.F32.S32 R24, R2 ;  /* 0x0000000200187245 */ /* 0x004fe20000201400 */
[----:B------:R-:W-:Y:S06]  /*2380*/  BRA `(.L_x_4702) ;  /* 0x0000000c00447947 */ /* 0x000fec0003800000 */
.L_x_4703:
[----:B------:R-:W2:Y:S01]  /*2390*/  LDG.E.U16 R2, desc[UR36][R2.64] ;  /* 0x0000002402027981 */ /* 0x000ea2000c1e1500 */
[----:B------:R-:W-:Y:S01]  /*23a0*/  IMAD.MOV.U32 R25, RZ, RZ, RZ ;  /* 0x000000ffff197224 */ /* 0x000fe200078e00ff */
[----:B--2---:R0:W2:Y:S01]  /*23b0*/  I2F.S16 R24, R2 ;  /* 0x0000000200187306 */ /* 0x0040a20000101400 */
[----:B------:R-:W-:Y:S05]  /*23c0*/  BRA `(.L_x_4702) ;  /* 0x0000000c00347947 */ /* 0x000fea0003800000 */
.L_x_4698:
        /* <DEDUP_REMOVED lines=9> */
.L_x_4706:
[----:B------:R-:W2:Y:S01]  /*2460*/  LDG.E.U16 R2, desc[UR36][R2.64] ;  /* 0x0000002402027981 */ /* 0x000ea2000c1e1500 */
[----:B------:R-:W-:Y:S02]  /*2470*/  IMAD.MOV.U32 R25, RZ, RZ, RZ ;  /* 0x000000ffff197224 */ /* 0x000fe400078e00ff */
[----:B--2---:R-:W-:Y:S01]  /*2480*/  HADD2.F32 R24, -RZ, R2.H0_H0 ;  /* 0x20000002ff187230 */ /* 0x004fe20000004100 */
[----:B------:R-:W-:Y:S06]  /*2490*/  BRA `(.L_x_4702) ;  /* 0x0000000c00007947 */ /* 0x000fec0003800000 */
.L_x_4705:
        /* <DEDUP_REMOVED lines=8> */
.L_x_4708:
[----:B------:R-:W2:Y:S02]  /*2520*/  LDG.E R2, desc[UR36][R2.64] ;  /* 0x0000002402027981 */ /* 0x000ea4000c1e1900 */
[--C-:B--2---:R-:W-:Y:S02]  /*2530*/  HADD2.F32 R25, -RZ, R2.reuse.H1_H1 ;  /* 0x30000002ff197230 */ /* 0x104fe40000004100 */
[----:B------:R-:W-:Y:S01]  /*2540*/  HADD2.F32 R24, -RZ, R2.H0_H0 ;  /* 0x20000002ff187230 */ /* 0x000fe20000004100 */
[----:B------:R-:W-:Y:S06]  /*2550*/  BRA `(.L_x_4702) ;  /* 0x0000000800d07947 */ /* 0x000fec0003800000 */
.L_x_4707:
        /* <DEDUP_REMOVED lines=8> */
.L_x_4697:
        /* <DEDUP_REMOVED lines=13> */
.L_x_4711:
        /* <DEDUP_REMOVED lines=10> */
.L_x_4710:
        /* <DEDUP_REMOVED lines=27> */
.L_x_4713:
        /* <DEDUP_REMOVED lines=14> */
.L_x_4712:
[----:B------:R-:W2:Y:S01]  /*29e0*/  LDG.E.U16 R2, desc[UR36][R2.64] ;  /* 0x0000002402027981 */ /* 0x000ea2000c1e1500 */
[----:B------:R-:W-:Y:S02]  /*29f0*/  IMAD.MOV.U32 R25, RZ, RZ, RZ ;  /* 0x000000ffff197224 */ /* 0x000fe400078e00ff */
[----:B--2---:R-:W-:Y:S01]  /*2a00*/  IMAD.U32 R24, R2, 0x10000, RZ ;  /* 0x0001000002187824 */ /* 0x004fe200078e00ff */
[----:B------:R-:W-:Y:S06]  /*2a10*/  BRA `(.L_x_4702) ;  /* 0x0000000400a07947 */ /* 0x000fec0003800000 */
.L_x_4709:
        /* <DEDUP_REMOVED lines=12> */
.L_x_4716:
        /* <DEDUP_REMOVED lines=20> */
.L_x_4718:
[----:B------:R-:W-:Y:S05]  /*2c20*/  BSYNC B0 ;  /* 0x0000000000007941 */ /* 0x000fea0003800000 */
.L_x_4717:
[----:B------:R-:W-:Y:S01]  /*2c30*/  IMAD.SHL.U32 R2, R2, 0x100000, RZ ;  /* 0x0010000002027824 */ /* 0x000fe200078e00ff */
[----:B------:R-:W-:-:S04]  /*2c40*/  LEA R3, R0, 0x3b800000, 0x17 ;  /* 0x3b80000000037811 */ /* 0x000fc800078eb8ff */
[----:B------:R-:W-:Y:S01]  /*2c50*/  LOP3.LUT R24, R3, R2, R24, 0xfe, !PT ;  /* 0x0000000203187212 */ /* 0x000fe200078efe18 */
[----:B------:R-:W-:Y:S06]  /*2c60*/  BRA `(.L_x_4702) ;  /* 0x00000004000c7947 */ /* 0x000fec0003800000 */
.L_x_4715:
        /* <DEDUP_REMOVED lines=20> */
.L_x_4720:
[----:B------:R-:W-:Y:S05]  /*2db0*/  BSYNC B0 ;  /* 0x0000000000007941 */ /* 0x000fea0003800000 */
.L_x_4719:
[----:B------:R-:W-:Y:S01]  /*2dc0*/  IMAD.SHL.U32 R2, R2, 0x200000, RZ ;  /* 0x0020000002027824 */ /* 0x000fe200078e00ff */
[----:B------:R-:W-:-:S04]  /*2dd0*/  LEA R3, R0, 0x37800000, 0x17 ;  /* 0x3780000000037811 */ /* 0x000fc800078eb8ff */
[----:B------:R-:W-:Y:S01]  /*2de0*/  LOP3.LUT R24, R3, R2, R24, 0xfe, !PT ;  /* 0x0000000203187212 */ /* 0x000fe200078efe18 */
[----:B------:R-:W-:Y:S06]  /*2df0*/  BRA `(.L_x_4702) ;  /* 0x0000000000a87947 */ /* 0x000fec0003800000 */
.L_x_4714:
        /* <DEDUP_REMOVED lines=14> */
.L_x_4724:
[----:B------:R-:W-:Y:S05]  /*2ee0*/  BSYNC B0 ;  /* 0x0000000000007941 */ /* 0x000fea0003800000 */
.L_x_4723:
[----:B------:R-:W-:Y:S01]  /*2ef0*/  IMAD.MOV.U32 R25, RZ, RZ, RZ ;  /* 0x000000ffff197224 */ /* 0x000fe200078e00ff */
[----:B------:R-:W-:Y:S06]  /*2f00*/  BRA `(.L_x_4702) ;  /* 0x0000000000647947 */ /* 0x000fec0003800000 */
.L_x_4701:
        /* <DEDUP_REMOVED lines=16> */
.L_x_4725:
[----:B------:R-:W-:Y:S01]  /*3010*/  CS2R R24, SRZ ;  /* 0x0000000000187805 */ /* 0x000fe2000001ff00 */
[----:B------:R-:W-:Y:S06]  /*3020*/  BRA `(.L_x_4702) ;  /* 0x00000000001c7947 */ /* 0x000fec0003800000 */
.L_x_4722:
[----:B------:R-:W2:Y:S01]  /*3030*/  LDG.E.64 R2, desc[UR36][R2.64] ;  /* 0x0000002402027981 */ /* 0x000ea2000c1e1b00 */
[----:B------:R-:W-:Y:S01]  /*3040*/  IMAD.MOV.U32 R25, RZ, RZ, RZ ;  /* 0x000000ffff197224 */ /* 0x000fe200078e00ff */
[----:B--2---:R0:W2:Y:S01]  /*3050*/  I2F.U64 R24, R2 ;  /* 0x0000000200187312 */ /* 0x0040a20000301000 */
[----:B------:R-:W-:Y:S05]  /*3060*/  BRA `(.L_x_4702) ;  /* 0x00000000000c7947 */ /* 0x000fea0003800000 */
.L_x_4721:
[----:B------:R-:W2:Y:S01]  /*3070*/  LDG.E R2, desc[UR36][R2.64] ;  /* 0x0000002402027981 */ /* 0x000ea2000c1e1900 */
[----:B------:R-:W-:Y:S01]  /*3080*/  IMAD.MOV.U32 R25, RZ, RZ, RZ ;  /* 0x000000ffff197224 */ /* 0x000fe200078e00ff */
[----:B--2---:R-:W-:-:S07]  /*3090*/  I2FP.F32.U32 R24, R2 ;  /* 0x0000000200187245 */ /* 0x004fce0000201000 */
.L_x_4702:
[----:B------:R-:W-:Y:S05]  /*30a0*/  BSYNC B6 ;  /* 0x0000000000067941 */ /* 0x000fea0003800000 */
.L_x_4696:
[----:B------:R-:W-:-:S07]  /*30b0*/  VIADD R26, R26, 0x80 ;  /* 0x000000801a1a7836 */ /* 0x000fce0000000000 */
.L_x_4695:
[----:B------:R-:W-:Y:S05]  /*30c0*/  BSYNC B7 ;  /* 0x0000000000077941 */ /* 0x000fea0003800000 */
.L_x_4694:
[----:B------:R-:W-:Y:S01]  /*30d0*/  ISETP.GE.AND P0, PT, R26, R22, PT ;  /* 0x000000161a00720c */ /* 0x000fe20003f06270 */
[----:B------:R-:W-:Y:S01]  /*30e0*/  BSSY B6, `(.L_x_4726) ;  /* 0x00000fb000067945 */ /* 0x000fe20003800000 */
[----:B------:R-:W-:-:S11]  /*30f0*/  IMAD.MOV.U32 R22, RZ, RZ, RZ ;  /* 0x000000ffff167224 */ /* 0x000fd600078e00ff */
[----:B------:R-:W-:Y:S05]  /*3100*/  @P0 BRA `(.L_x_4727) ;  /* 0x0000000c00e00947 */ /* 0x000fea0003800000 */
[----:B0-2-4-:R-:W0:Y:S01]  /*3110*/  LDC.64 R2, c[0x0][0x230] ;  /* 0x00008c00ff027b82 */ /* 0x015e220000000a00 */
        /* <DEDUP_REMOVED lines=20> */
.L_x_4731:
[----:B------:R-:W2:Y:S01]  /*3260*/  LDG.E.U8 R2, desc[UR36][R2.64] ;  /* 0x0000002402027981 */ /* 0x000ea2000c1e1100 */
[----:B------:R-:W-:Y:S01]  /*3270*/  IMAD.MOV.U32 R23, RZ, RZ, RZ ;  /* 0x000000ffff177224 */ /* 0x000fe200078e00ff */
[----:B--2---:R-:W-:Y:S01]  /*3280*/  I2FP.F32.U32 R22, R2 ;  /* 0x0000000200167245 */ /* 0x004fe20000201000 */
[----:B------:R-:W-:Y:S06]  /*3290*/  BRA `(.L_x_4727) ;  /* 0x0000000c007c7947 */ /* 0x000fec0003800000 */
.L_x_4730:
        /* <DEDUP_REMOVED lines=10> */
.L_x_4734:
[----:B------:R-:W2:Y:S01]  /*3340*/  LDG.E R2, desc[UR36][R2.64] ;  /* 0x0000002402027981 */ /* 0x000ea2000c1e1900 */
[----:B------:R-:W-:Y:S01]  /*3350*/  IMAD.MOV.U32 R23, RZ, RZ, RZ ;  /* 0x000000ffff177224 */ /* 0x000fe200078e00ff */
[----:B--2---:R-:W-:Y:S01]  /*3360*/  I2FP.F32.S32 R22, R2 ;  /* 0x0000000200167245 */ /* 0x004fe20000201400 */
[----:B------:R-:W-:Y:S06]  /*3370*/  BRA `(.L_x_4727) ;  /* 0x0000000c00447947 */ /* 0x000fec0003800000 */
.L_x_4733:
[----:B------:R-:W2:Y:S01]  /*3380*/  LDG.E.U16 R2, desc[UR36][R2.64] ;  /* 0x0000002402027981 */ /* 0x000ea2000c1e1500 */
[----:B------:R-:W-:Y:S01]  /*3390*/  IMAD.MOV.U32 R23, RZ, RZ, RZ ;  /* 0x000000ffff177224 */ /* 0x000fe200078e00ff */
[----:B--2---:R0:W2:Y:S01]  /*33a0*/  I2F.S16 R22, R2 ;  /* 0x0000000200167306 */ /* 0x0040a20000101400 */
[----:B------:R-:W-:Y:S05]  /*33b0*/  BRA `(.L_x_4727) ;  /* 0x0000000c00347947 */ /* 0x000fea0003800000 */
.L_x_4729:
        /* <DEDUP_REMOVED lines=9> */
.L_x_4736:
[----:B------:R-:W2:Y:S01]  /*3450*/  LDG.E.U16 R2, desc[UR36][R2.64] ;  /* 0x0000002402027981 */ /* 0x000ea2000c1e1500 */
[----:B------:R-:W-:Y:S02]  /*3460*/  IMAD.MOV.U32 R23, RZ, RZ, RZ ;  /* 0x000000ffff177224 */ /* 0x000fe400078e00ff */
[----:B--2---:R-:W-:Y:S01]  /*3470*/  HADD2.F32 R22, -RZ, R2.H0_H0 ;  /* 0x20000002ff167230 */ /* 0x004fe20000004100 */
[----:B------:R-:W-:Y:S06]  /*3480*/  BRA `(.L_x_4727) ;  /* 0x0000000c00007947 */ /* 0x000fec0003800000 */
.L_x_4735:
        /* <DEDUP_REMOVED lines=8> */
.L_x_4738:
[----:B------:R-:W2:Y:S02]  /*3510*/  LDG.E R2, desc[UR36][R2.64] ;  /* 0x0000002402027981 */ /* 0x000ea4000c1e1900 */
[--C-:B--2---:R-:W-:Y:S02]  /*3520*/  HADD2.F32 R23, -RZ, R2.reuse.H1_H1 ;  /* 0x30000002ff177230 */ /* 0x104fe40000004100 */
[----:B------:R-:W-:Y:S01]  /*3530*/  HADD2.F32 R22, -RZ, R2.H0_H0 ;  /* 0x20000002ff167230 */ /* 0x000fe20000004100 */
[----:B------:R-:W-:Y:S06]  /*3540*/  BRA `(.L_x_4727) ;  /* 0x0000000800d07947 */ /* 0x000fec0003800000 */
.L_x_4737:
        /* <DEDUP_REMOVED lines=8> */
.L_x_4728:
        /* <DEDUP_REMOVED lines=13> */
.L_x_4741:
        /* <DEDUP_REMOVED lines=10> */
.L_x_4740:
        /* <DEDUP_REMOVED lines=27> */
.L_x_4743:
        /* <DEDUP_REMOVED lines=14> */
.L_x_4742:
[----:B------:R-:W2:Y:S01]  /*39d0*/  LDG.E.U16 R2, desc[UR36][R2.64] ;  /* 0x0000002402027981 */ /* 0x000ea2000c1e1500 */
[----:B------:R-:W-:Y:S02]  /*39e0*/  IMAD.MOV.U32 R23, RZ, RZ, RZ ;  /* 0x000000ffff177224 */ /* 0x000fe400078e00ff */
[----:B--2---:R-:W-:Y:S01]  /*39f0*/  IMAD.U32 R22, R2, 0x10000, RZ ;  /* 0x0001000002167824 */ /* 0x004fe200078e00ff */
[----:B------:R-:W-:Y:S06]  /*3a00*/  BRA `(.L_x_4727) ;  /* 0x0000000400a07947 */ /* 0x000fec0003800000 */
.L_x_4739:
        /* <DEDUP_REMOVED lines=12> */
.L_x_4746:
        /* <DEDUP_REMOVED lines=20> */
.L_x_4748:
[----:B------:R-:W-:Y:S05]  /*3c10*/  BSYNC B0 ;  /* 0x0000000000007941 */ /* 0x000fea0003800000 */
.L_x_4747:
[----:B------:R-:W-:Y:S01]  /*3c20*/  IMAD.SHL.U32 R2, R2, 0x100000, RZ ;  /* 0x0010000002027824 */ /* 0x000fe200078e00ff */
[----:B------:R-:W-:-:S04]  /*3c30*/  LEA R3, R0, 0x3b800000, 0x17 ;  /* 0x3b80000000037811 */ /* 0x000fc800078eb8ff */
[----:B------:R-:W-:Y:S01]  /*3c40*/  LOP3.LUT R22, R3, R2, R22, 0xfe, !PT ;  /* 0x0000000203167212 */ /* 0x000fe200078efe16 */
[----:B------:R-:W-:Y:S06]  /*3c50*/  BRA `(.L_x_4727) ;  /* 0x00000004000c7947 */ /* 0x000fec0003800000 */
.L_x_4745:
        /* <DEDUP_REMOVED lines=20> */
.L_x_4750:
[----:B------:R-:W-:Y:S05]  /*3da0*/  BSYNC B0 ;  /* 0x0000000000007941 */ /* 0x000fea0003800000 */
.L_x_4749:
[----:B------:R-:W-:Y:S01]  /*3db0*/  IMAD.SHL.U32 R2, R2, 0x200000, RZ ;  /* 0x0020000002027824 */ /* 0x000fe200078e00ff */
[----:B------:R-:W-:-:S04]  /*3dc0*/  LEA R3, R0, 0x37800000, 0x17 ;  /* 0x3780000000037811 */ /* 0x000fc800078eb8ff */
[----:B------:R-:W-:Y:S01]  /*3dd0*/  LOP3.LUT R22, R3, R2, R22, 0xfe, !PT ;  /* 0x0000000203167212 */ /* 0x000fe200078efe16 */
[----:B------:R-:W-:Y:S06]  /*3de0*/  BRA `(.L_x_4727) ;  /* 0x0000000000a87947 */ /* 0x000fec0003800000 */
.L_x_4744:
        /* <DEDUP_REMOVED lines=14> */
.L_x_4754:
[----:B------:R-:W-:Y:S05]  /*3ed0*/  BSYNC B0 ;  /* 0x0000000000007941 */ /* 0x000fea0003800000 */
.L_x_4753:
[----:B------:R-:W-:Y:S01]  /*3ee0*/  IMAD.MOV.U32 R23, RZ, RZ, RZ ;  /* 0x000000ffff177224 */ /* 0x000fe200078e00ff */
[----:B------:R-:W-:Y:S06]  /*3ef0*/  BRA `(.L_x_4727) ;  /* 0x0000000000647947 */ /* 0x000fec0003800000 */
.L_x_4732:
        /* <DEDUP_REMOVED lines=16> */
.L_x_4755:
[----:B------:R-:W-:Y:S01]  /*4000*/  CS2R R22, SRZ ;  /* 0x0000000000167805 */ /* 0x000fe2000001ff00 */
[----:B------:R-:W-:Y:S06]  /*4010*/  BRA `(.L_x_4727) ;  /* 0x00000000001c7947 */ /* 0x000fec0003800000 */
.L_x_4752:
[----:B------:R-:W2:Y:S01]  /*4020*/  LDG.E.64 R2, desc[UR36][R2.64] ;  /* 0x0000002402027981 */ /* 0x000ea2000c1e1b00 */
[----:B------:R-:W-:Y:S01]  /*4030*/  IMAD.MOV.U32 R23, RZ, RZ, RZ ;  /* 0x000000ffff177224 */ /* 0x000fe200078e00ff */
[----:B--2---:R0:W2:Y:S01]  /*4040*/  I2F.U64 R22, R2 ;  /* 0x0000000200167312 */ /* 0x0040a20000301000 */
[----:B------:R-:W-:Y:S05]  /*4050*/  BRA `(.L_x_4727) ;  /* 0x00000000000c7947 */ /* 0x000fea0003800000 */
.L_x_4751:
[----:B------:R-:W2:Y:S01]  /*4060*/  LDG.E R2, desc[UR36][R2.64] ;  /* 0x0000002402027981 */ /* 0x000ea2000c1e1900 */
[----:B------:R-:W-:Y:S01]  /*4070*/  IMAD.MOV.U32 R23, RZ, RZ, RZ ;  /* 0x000000ffff177224 */ /* 0x000fe200078e00ff */
[----:B--2---:R-:W-:-:S07]  /*4080*/  I2FP.F32.U32 R22, R2 ;  /* 0x0000000200167245 */ /* 0x004fce0000201000 */
.L_x_4727:
[----:B------:R-:W-:Y:S05]  /*4090*/  BSYNC B6 ;  /* 0x0000000000067941 */ /* 0x000fea0003800000 */
.L_x_4726:
[----:B0-2-4-:R-:W0:Y:S01]  /*40a0*/  LDC R2, c[0x0][0x210] ;  /* 0x00008400ff027b82 */ /* 0x015e220000000800 */
[----:B------:R-:W-:Y:S01]  /*40b0*/  CS2R R26, SRZ ;  /* 0x00000000001a7805 */ /* 0x000fe2000001ff00 */
[----:B------:R-:W-:Y:S06]  /*40c0*/  BSSY B6, `(.L_x_4756) ;  /* 0x0000123000067945 */ /* 0x000fec0003800000 */
[----:B------:R-:W2:Y:S01]  /*40d0*/  LDC.U8 R12, c[0x0][0x244] ;  /* 0x00009100ff0c7b82 */ /* 0x000ea20000000000 */
[----:B0-----:R-:W-:Y:S02]  /*40e0*/  IMAD R2, R28, -0x200, R2 ;  /* 0xfffffe001c027824 */ /* 0x001fe400078e0202 */
[----:B------:R-:W0:Y:S02]  /*40f0*/  S2R R28, SR_TID.X ;  /* 0x00000000001c7919 */ /* 0x000e240000002100 */
[C---:B0-----:R-:W-:Y:S01]  /*4100*/  VIADD R0, R28.reuse, 0x100 ;  /* 0x000001001c007836 */ /* 0x041fe20000000000 */
[C---:B------:R-:W-:Y:S01]  /*4110*/  ISETP.GE.AND P3, PT, R28.reuse, R2, PT ;  /* 0x000000021c00720c */ /* 0x040fe20003f66270 */
[----:B------:R-:W-:-:S03]  /*4120*/  VIADD R29, R28, 0x80 ;  /* 0x000000801c1d7836 */ /* 0x000fc60000000000 */
[-C--:B------:R-:W-:Y:S01]  /*4130*/  ISETP.GE.AND P1, PT, R0, R2.reuse, PT ;  /* 0x000000020000720c */ /* 0x080fe20003f26270 */
[----:B------:R-:W-:Y:S01]  /*4140*/  VIADD R0, R28, 0x180 ;  /* 0x000001801c007836 */ /* 0x000fe20000000000 */
[----:B------:R-:W-:-:S04]  /*4150*/  ISETP.GE.AND P0, PT, R29, R2, PT ;  /* 0x000000021d00720c */ /* 0x000fc80003f06270 */
[----:B------:R-:W-:Y:S02]  /*4160*/  ISETP.GE.AND P2, PT, R0, R2, PT ;  /* 0x000000020000720c */ /* 0x000fe40003f46270 */
[----:B------:R-:W-:Y:S01]  /*4170*/  CS2R R2, SRZ ;  /* 0x0000000000027805 */ /* 0x000fe2000001ff00 */
[----:B------:R-:W1:Y:S08]  /*4180*/  @!P3 LDC.64 R10, c[0x0][0x220] ;  /* 0x00008800ff0abb82 */ /* 0x000e700000000a00 */
[----:B------:R-:W0:Y:S08]  /*4190*/  @!P1 LDC.64 R8, c[0x0][0x220] ;  /* 0x00008800ff089b82 */ /* 0x000e300000000a00 */
[----:B------:R-:W4:Y:S01]  /*41a0*/  @!P2 LDC.64 R4, c[0x0][0x220] ;  /* 0x00008800ff04ab82 */ /* 0x000f220000000a00 */
[----:B-1-3-5:R-:W-:-:S07]  /*41b0*/  @!P3 FMUL.FTZ R0, R18, R11 ;  /* 0x0000000b1200b220 */ /* 0x02afce0000410000 */
[----:B------:R-:W1:Y:S01]  /*41c0*/  @!P0 LDC.64 R6, c[0x0][0x220] ;  /* 0x00008800ff068b82 */ /* 0x000e620000000a00 */
[C---:B------:R-:W-:Y:S01]  /*41d0*/  @!P3 FMUL.FTZ R13, R19.reuse, R11 ;  /* 0x0000000b130db220 */ /* 0x040fe20000410000 */
[----:B------:R-:W-:-:S03]  /*41e0*/  @!P3 FFMA.FTZ R3, R19, R10, R0 ;  /* 0x0000000a1303b223 */ /* 0x000fc60000010000 */
[----:B------:R-:W-:Y:S01]  /*41f0*/  @!P3 FFMA.FTZ R2, R18, R10, -R13 ;  /* 0x0000000a1202b223 */ /* 0x000fe2000001080d */
[----:B------:R-:W-:Y:S01]  /*4200*/  CS2R R18, SRZ ;  /* 0x0000000000127805 */ /* 0x000fe2000001ff00 */
[-C--:B0-----:R-:W-:Y:S01]  /*4210*/  @!P1 FMUL.FTZ R11, R25, R9.reuse ;  /* 0x00000009190b9220 */ /* 0x081fe20000410000 */
[----:B------:R-:W-:-:S03]  /*4220*/  @!P1 FMUL.FTZ R0, R24, R9 ;  /* 0x0000000918009220 */ /* 0x000fc60000410000 */
[-C--:B------:R-:W-:Y:S01]  /*4230*/  @!P1 FFMA.FTZ R26, R24, R8.reuse, -R11 ;  /* 0x00000008181a9223 */ /* 0x080fe2000001080b */
[----:B------:R-:W-:Y:S01]  /*4240*/  @!P1 FFMA.FTZ R27, R25, R8, R0 ;  /* 0x00000008191b9223 */ /* 0x000fe20000010000 */
[----:B------:R-:W-:Y:S01]  /*4250*/  CS2R R24, SRZ ;  /* 0x0000000000187805 */ /* 0x000fe2000001ff00 */
[-C--:B----4-:R-:W-:Y:S01]  /*4260*/  @!P2 FMUL.FTZ R9, R23, R5.reuse ;  /* 0x000000051709a220 */ /* 0x090fe20000410000 */
[----:B------:R-:W-:-:S03]  /*4270*/  @!P2 FMUL.FTZ R8, R22, R5 ;  /* 0x000000051608a220 */ /* 0x000fc60000410000 */
[-C--:B------:R-:W-:Y:S01]  /*4280*/  @!P2 FFMA.FTZ R18, R22, R4.reuse, -R9 ;  /* 0x000000041612a223 */ /* 0x080fe20000010809 */
[----:B------:R-:W-:Y:S01]  /*4290*/  @!P2 FFMA.FTZ R19, R23, R4, R8 ;  /* 0x000000041713a223 */ /* 0x000fe20000010008 */
[----:B------:R-:W0:Y:S01]  /*42a0*/  S2R R22, SR_CTAID.X ;  /* 0x0000000000167919 */ /* 0x000e220000002500 */
[-C--:B-1----:R-:W-:Y:S01]  /*42b0*/  @!P0 FMUL.FTZ R5, R17, R7.reuse ;  /* 0x0000000711058220 */ /* 0x082fe20000410000 */
[----:B------:R-:W-:-:S03]  /*42c0*/  @!P0 FMUL.FTZ R0, R16, R7 ;  /* 0x0000000710008220 */ /* 0x000fc60000410000 */
[-C--:B------:R-:W-:Y:S01]  /*42d0*/  @!P0 FFMA.FTZ R24, R16, R6.reuse, -R5 ;  /* 0x0000000610188223 */ /* 0x080fe20000010805 */
[----:B------:R-:W-:Y:S01]  /*42e0*/  @!P0 FFMA.FTZ R25, R17, R6, R0 ;  /* 0x0000000611198223 */ /* 0x000fe20000010000 */
[----:B0-2---:R-:W-:Y:S06]  /*42f0*/  @P3 BRA `(.L_x_4757) ;  /* 0x0000000c00fc3947 */ /* 0x005fec0003800000 */
        /* <DEDUP_REMOVED lines=17> */
[----:B------:R-:W0:Y:S01]  /*4410*/  F2I.FTZ.TRUNC.NTZ R3, R2 ;  /* 0x0000000200037305 */ /* 0x000e22000021f100 */
[----:B------:R-:W-:Y:S01]  /*4420*/  IMAD.MOV.U32 R28, RZ, RZ, R29 ;  /* 0x000000ffff1c7224 */ /* 0x000fe200078e001d */
[----:B0-----:R0:W-:Y:S01]  /*4430*/  STG.E.U8 desc[UR36][R8.64], R3 ;  /* 0x0000000308007986 */ /* 0x0011e2000c101124 */
[----:B------:R-:W-:Y:S05]  /*4440*/  BRA `(.L_x_4757) ;  /* 0x0000000c00a87947 */ /* 0x000fea0003800000 */
.L_x_4761:
[----:B------:R-:W0:Y:S01]  /*4450*/  F2I.S64.TRUNC R2, R2 ;  /* 0x0000000200027311 */ /* 0x000e22000020d900 */
[----:B------:R-:W-:Y:S02]  /*4460*/  IMAD.MOV.U32 R28, RZ, RZ, R29 ;  /* 0x000000ffff1c7224 */ /* 0x000fe400078e001d */
[----:B0-----:R-:W-:-:S05]  /*4470*/  IMAD.MOV.U32 R5, RZ, RZ, R2 ;  /* 0x000000ffff057224 */ /* 0x001fca00078e0002 */
[----:B------:R0:W-:Y:S01]  /*4480*/  STG.E.U8 desc[UR36][R8.64], R5 ;  /* 0x0000000508007986 */ /* 0x0001e2000c101124 */
[----:B------:R-:W-:Y:S05]  /*4490*/  BRA `(.L_x_4757) ;  /* 0x0000000c00947947 */ /* 0x000fea0003800000 */
.L_x_4760:
[----:B------:R-:W-:-:S13]  /*44a0*/  ISETP.NE.AND P0, PT, R0, 0x2, PT ;  /* 0x000000020000780c */ /* 0x000fda0003f05270 */
[----:B------:R-:W-:Y:S05]  /*44b0*/  @!P0 BRA `(.L_x_4763) ;  /* 0x0000000000308947 */ /* 0x000fea0003800000 */
[----:B------:R-:W-:-:S13]  /*44c0*/  ISETP.NE.AND P0, PT, R0, 0x3, PT ;  /* 0x000000030000780c */ /* 0x000fda0003f05270 */
[----:B------:R-:W-:Y:S05]  /*44d0*/  @!P0 BRA `(.L_x_4764) ;  /* 0x0000000000188947 */ /* 0x000fea0003800000 */
[----:B------:R-:W-:-:S13]  /*44e0*/  ISETP.NE.AND P0, PT, R0, 0x4, PT ;  /* 0x000000040000780c */ /* 0x000fda0003f05270 */
[----:B------:R-:W-:Y:S05]  /*44f0*/  @P0 BRA `(.L_x_4762) ;  /* 0x0000000c00180947 */ /* 0x000fea0003800000 */
[----:B------:R-:W0:Y:S01]  /*4500*/  F2I.S64.TRUNC R2, R2 ;  /* 0x0000000200027311 */ /* 0x000e22000020d900 */
[----:B------:R-:W-:Y:S01]  /*4510*/  IMAD.MOV.U32 R28, RZ, RZ, R29 ;  /* 0x000000ffff1c7224 */ /* 0x000fe200078e001d */
[----:B0-----:R0:W-:Y:S01]  /*4520*/  STG.E.64 desc[UR36][R8.64], R2 ;  /* 0x0000000208007986 */ /* 0x0011e2000c101b24 */
[----:B------:R-:W-:Y:S05]  /*4530*/  BRA `(.L_x_4757) ;  /* 0x0000000c006c7947 */ /* 0x000fea0003800000 */
.L_x_4764:
[----:B------:R-:W0:Y:S01]  /*4540*/  F2I.FTZ.TRUNC.NTZ R3, R2 ;  /* 0x0000000200037305 */ /* 0x000e22000021f100 */
[----:B------:R-:W-:Y:S01]  /*4550*/  IMAD.MOV.U32 R28, RZ, RZ, R29 ;  /* 0x000000ffff1c7224 */ /* 0x000fe200078e001d */
[----:B0-----:R0:W-:Y:S01]  /*4560*/  STG.E desc[UR36][R8.64], R3 ;  /* 0x0000000308007986 */ /* 0x0011e2000c101924 */
[----:B------:R-:W-:Y:S05]  /*4570*/  BRA `(.L_x_4757) ;  /* 0x0000000c005c7947 */ /* 0x000fea0003800000 */
.L_x_4763:
[----:B------:R-:W0:Y:S01]  /*4580*/  F2I.FTZ.TRUNC.NTZ R3, R2 ;  /* 0x0000000200037305 */ /* 0x000e22000021f100 */
[----:B------:R-:W-:Y:S01]  /*4590*/  IMAD.MOV.U32 R28, RZ, RZ, R29 ;  /* 0x000000ffff1c7224 */ /* 0x000fe200078e001d */
[----:B0-----:R0:W-:Y:S01]  /*45a0*/  STG.E.U16 desc[UR36][R8.64], R3 ;  /* 0x0000000308007986 */ /* 0x0011e2000c101524 */
[----:B------:R-:W-:Y:S05]  /*45b0*/  BRA `(.L_x_4757) ;  /* 0x0000000c004c7947 */ /* 0x000fea0003800000 */
.L_x_4759:
[----:B------:R-:W-:-:S13]  /*45c0*/  ISETP.GT.AND P0, PT, R0, 0x6, PT ;  /* 0x000000060000780c */ /* 0x000fda0003f04270 */
[----:B------:R-:W-:Y:S05]  /*45d0*/  @P0 BRA `(.L_x_4765) ;  /* 0x00000000002c0947 */ /* 0x000fea0003800000 */
[----:B------:R-:W-:-:S13]  /*45e0*/  ISETP.NE.AND P0, PT, R0, 0x5, PT ;  /* 0x000000050000780c */ /* 0x000fda0003f05270 */
[----:B------:R-:W-:Y:S05]  /*45f0*/  @!P0 BRA `(.L_x_4766) ;  /* 0x0000000000148947 */ /* 0x000fea0003800000 */
[----:B------:R-:W-:-:S13]  /*4600*/  ISETP.NE.AND P0, PT, R0, 0x6, PT ;  /* 0x000000060000780c */ /* 0x000fda0003f05270 */
[----:B------:R-:W-:Y:S05]  /*4610*/  @P0 BRA `(.L_x_4762) ;  /* 0x0000000800d00947 */ /* 0x000fea0003800000 */
[----:B------:R0:W-:Y:S01]  /*4620*/  STG.E desc[UR36][R8.64], R2 ;  /* 0x0000000208007986 */ /* 0x0001e2000c101924 */
[----:B------:R-:W-:Y:S01]  /*4630*/  IMAD.MOV.U32 R28, RZ, RZ, R29 ;  /* 0x000000ffff1c7224 */ /* 0x000fe200078e001d */
[----:B------:R-:W-:Y:S06]  /*4640*/  BRA `(.L_x_4757) ;  /* 0x0000000c00287947 */ /* 0x000fec0003800000 */
.L_x_4766:
[----:B------:R-:W-:Y:S01]  /*4650*/  F2FP.F16.F32.PACK_AB R2, RZ, R2 ;  /* 0x00000002ff02723e */ /* 0x000fe200000000ff */
[----:B------:R-:W-:-:S04]  /*4660*/  IMAD.MOV.U32 R28, RZ, RZ, R29 ;  /* 0x000000ffff1c7224 */ /* 0x000fc800078e001d */
[----:B------:R0:W-:Y:S01]  /*4670*/  STG.E.U16 desc[UR36][R8.64], R2 ;  /* 0x0000000208007986 */ /* 0x0001e2000c101524 */
[----:B------:R-:W-:Y:S05]  /*4680*/  BRA `(.L_x_4757) ;  /* 0x0000000c00187947 */ /* 0x000fea0003800000 */
.L_x_4765:
[----:B------:R-:W-:-:S13]  /*4690*/  ISETP.NE.AND P0, PT, R0, 0x7, PT ;  /* 0x000000070000780c */ /* 0x000fda0003f05270 */
[----:B------:R-:W-:Y:S05]  /*46a0*/  @!P0 BRA `(.L_x_4767) ;  /* 0x00000000002c8947 */ /* 0x000fea0003800000 */
[----:B------:R-:W-:-:S13]  /*46b0*/  ISETP.NE.AND P0, PT, R0, 0x8, PT ;  /* 0x000000080000780c */ /* 0x000fda0003f05270 */
[----:B------:R-:W-:Y:S05]  /*46c0*/  @!P0 BRA `(.L_x_4768) ;  /* 0x0000000000148947 */ /* 0x000fea0003800000 */
[----:B------:R-:W-:-:S13]  /*46d0*/  ISETP.NE.AND P0, PT, R0, 0x9, PT ;  /* 0x000000090000780c */ /* 0x000fda0003f05270 */
[----:B------:R-:W-:Y:S05]  /*46e0*/  @P0 BRA `(.L_x_4762) ;  /* 0x00000008009c0947 */ /* 0x000fea0003800000 */
[----:B------:R0:W-:Y:S01]  /*46f0*/  STG.E.64 desc[UR36][R8.64], R2 ;  /* 0x0000000208007986 */ /* 0x0001e2000c101b24 */
[----:B------:R-:W-:Y:S01]  /*4700*/  IMAD.MOV.U32 R28, RZ, RZ, R29 ;  /* 0x000000ffff1c7224 */ /* 0x000fe200078e001d */
[----:B------:R-:W-:Y:S06]  /*4710*/  BRA `(.L_x_4757) ;  /* 0x0000000800f47947 */ /* 0x000fec0003800000 */
.L_x_4768:
[----:B------:R-:W-:Y:S01]  /*4720*/  F2FP.F16.F32.PACK_AB R3, R3, R2 ;  /* 0x000000020303723e */ /* 0x000fe200000000ff */
[----:B------:R-:W-:-:S04]  /*4730*/  IMAD.MOV.U32 R28, RZ, RZ, R29 ;  /* 0x000000ffff1c7224 */ /* 0x000fc800078e001d */
[----:B------:R0:W-:Y:S01]  /*4740*/  STG.E desc[UR36][R8.64], R3 ;  /* 0x0000000308007986 */ /* 0x0001e2000c101924 */
[----:B------:R-:W-:Y:S05]  /*4750*/  BRA `(.L_x_4757) ;  /* 0x0000000800e47947 */ /* 0x000fea0003800000 */
.L_x_4767:
[----:B------:R-:W-:Y:S01]  /*4760*/  FMUL.FTZ R2, R2, 1 ;  /* 0x3f80000002027820 */ /* 0x000fe20000410000 */
[----:B------:R-:W-:-:S05]  /*4770*/  IMAD.MOV.U32 R28, RZ, RZ, R29 ;  /* 0x000000ffff1c7224 */ /* 0x000fca00078e001d */
[----:B------:R-:W0:Y:S02]  /*4780*/  F2F.F64.F32 R2, R2 ;  /* 0x0000000200027310 */ /* 0x000e240000201800 */
[----:B0-----:R0:W-:Y:S01]  /*4790*/  STG.E.64 desc[UR36][R8.64], R2 ;  /* 0x0000000208007986 */ /* 0x0011e2000c101b24 */
[----:B------:R-:W-:Y:S05]  /*47a0*/  BRA `(.L_x_4757) ;  /* 0x0000000800d07947 */ /* 0x000fea0003800000 */
.L_x_4758:
        /* <DEDUP_REMOVED lines=8> */
[----:B------:R-:W-:Y:S01]  /*4830*/  FSETP.NEU.FTZ.AND P0, PT, R2, RZ, PT ;  /* 0x000000ff0200720b */ /* 0x000fe20003f1d000 */
[----:B------:R-:W-:Y:S01]  /*4840*/  IMAD.MOV.U32 R28, RZ, RZ, R29 ;  /* 0x000000ffff1c7224 */ /* 0x000fe200078e001d */
[----:B------:R-:W-:-:S04]  /*4850*/  FSETP.NEU.FTZ.AND P1, PT, R3, RZ, PT ;  /* 0x000000ff0300720b */ /* 0x000fc80003f3d000 */
[----:B------:R-:W-:-:S04]  /*4860*/  PLOP3.LUT P0, PT, P0, P1, PT, 0xa8, 0x0 ;  /* 0x000000000000781c */ /* 0x000fc80000703570 */
[----:B------:R-:W-:-:S05]  /*4870*/  SEL R3, RZ, 0x1, !P0 ;  /* 0x00000001ff037807 */ /* 0x000fca0004000000 */
[----:B------:R0:W-:Y:S01]  /*4880*/  STG.E.U8 desc[UR36][R8.64], R3 ;  /* 0x0000000308007986 */ /* 0x0001e2000c101124 */
[----:B------:R-:W-:Y:S05]  /*4890*/  BRA `(.L_x_4757) ;  /* 0x0000000800947947 */ /* 0x000fea0003800000 */
.L_x_4771:
[----:B------:R-:W-:Y:S01]  /*48a0*/  FMUL.FTZ R6, R3, 1 ;  /* 0x3f80000003067820 */ /* 0x000fe20000410000 */
[----:B------:R-:W-:Y:S01]  /*48b0*/  FMUL.FTZ R4, R2, 1 ;  /* 0x3f80000002047820 */ /* 0x000fe20000410000 */
[----:B------:R-:W-:-:S04]  /*48c0*/  IMAD.MOV.U32 R28, RZ, RZ, R29 ;  /* 0x000000ffff1c7224 */ /* 0x000fc800078e001d */
[----:B------:R-:W-:Y:S08]  /*48d0*/  F2F.F64.F32 R6, R6 ;  /* 0x0000000600067310 */ /* 0x000ff00000201800 */
[----:B------:R-:W0:Y:S02]  /*48e0*/  F2F.F64.F32 R4, R4 ;  /* 0x0000000400047310 */ /* 0x000e240000201800 */
[----:B0-----:R0:W-:Y:S01]  /*48f0*/  STG.E.128 desc[UR36][R8.64], R4 ;  /* 0x0000000408007986 */ /* 0x0011e2000c101d24 */
[----:B------:R-:W-:Y:S05]  /*4900*/  BRA `(.L_x_4757) ;  /* 0x0000000800787947 */ /* 0x000fea0003800000 */
.L_x_4770:
        /* <DEDUP_REMOVED lines=20> */
.L_x_4775:
[----:B------:R-:W-:Y:S05]  /*4a50*/  BSYNC B0 ;  /* 0x0000000000007941 */ /* 0x000fea0003800000 */
.L_x_4774:
[----:B------:R-:W-:Y:S01]  /*4a60*/  LOP3.LUT R5, R0, R5, RZ, 0xfc, !PT ;  /* 0x0000000500057212 */ /* 0x000fe200078efcff */
[----:B------:R-:W-:-:S04]  /*4a70*/  IMAD.MOV.U32 R28, RZ, RZ, R29 ;  /* 0x000000ffff1c7224 */ /* 0x000fc800078e001d */
[----:B------:R0:W-:Y:S01]  /*4a80*/  STG.E.U8 desc[UR36][R8.64], R5 ;  /* 0x0000000508007986 */ /* 0x0001e2000c101124 */
[----:B------:R-:W-:Y:S05]  /*4a90*/  BRA `(.L_x_4757) ;  /* 0x0000000800147947 */ /* 0x000fea0003800000 */
.L_x_4773:
        /* <DEDUP_REMOVED lines=12> */
.L_x_4777:
[----:B------:R-:W-:Y:S01]  /*4b60*/  IMAD.MOV.U32 R0, RZ, RZ, 0x7f ;  /* 0x0000007fff007424 */ /* 0x000fe200078e00ff */
[----:B------:R-:W-:-:S04]  /*4b70*/  ISETP.GT.U32.AND P0, PT, R4, 0x7f800000, PT ;  /* 0x7f8000000400780c */ /* 0x000fc80003f04070 */
[----:B------:R-:W-:-:S09]  /*4b80*/  SEL R0, R0, 0x7c, P0 ;  /* 0x0000007c00007807 */ /* 0x000fd20000000000 */
.L_x_4778:
[----:B------:R-:W-:Y:S05]  /*4b90*/  BSYNC B0 ;  /* 0x0000000000007941 */ /* 0x000fea0003800000 */
.L_x_4776:
[----:B------:R-:W-:Y:S01]  /*4ba0*/  LOP3.LUT R2, R2, 0x80000000, RZ, 0xc0, !PT ;  /* 0x8000000002027812 */ /* 0x000fe200078ec0ff */
[----:B------:R-:W-:-:S03]  /*4bb0*/  IMAD.MOV.U32 R28, RZ, RZ, R29 ;  /* 0x000000ffff1c7224 */ /* 0x000fc600078e001d */
[----:B------:R-:W-:-:S04]  /*4bc0*/  SHF.R.U32.HI R3, RZ, 0x18, R2 ;  /* 0x00000018ff037819 */ /* 0x000fc80000011602 */
[----:B------:R-:W-:-:S05]  /*4bd0*/  LOP3.LUT R3, R0, R3, RZ, 0xfc, !PT ;  /* 0x0000000300037212 */ /* 0x000fca00078efcff */
[----:B------:R0:W-:Y:S01]  /*4be0*/  STG.E.U8 desc[UR36][R8.64], R3 ;  /* 0x0000000308007986 */ /* 0x0001e2000c101124 */
[----:B------:R-:W-:Y:S05]  /*4bf0*/  BRA `(.L_x_4757) ;  /* 0x0000000400bc7947 */ /* 0x000fea0003800000 */
.L_x_4772:
[----:B------:R-:W-:Y:S01]  /*4c00*/  F2FP.BF16.F32.PACK_AB R2, RZ, R2 ;  /* 0x00000002ff02723e */ /* 0x000fe200000010ff */
[----:B------:R-:W-:-:S04]  /*4c10*/  IMAD.MOV.U32 R28, RZ, RZ, R29 ;  /* 0x000000ffff1c7224 */ /* 0x000fc800078e001d */
[----:B------:R0:W-:Y:S01]  /*4c20*/  STG.E.U16 desc[UR36][R8.64], R2 ;  /* 0x0000000208007986 */ /* 0x0001e2000c101524 */
[----:B------:R-:W-:Y:S05]  /*4c30*/  BRA `(.L_x_4757) ;  /* 0x0000000400ac7947 */ /* 0x000fea0003800000 */
.L_x_4769:
        /* <DEDUP_REMOVED lines=8> */
[----:B------:R-:W0:Y:S01]  /*4cc0*/  F2I.FTZ.U32.TRUNC.NTZ R3, R2 ;  /* 0x0000000200037305 */ /* 0x000e22000021f000 */
[----:B------:R-:W-:Y:S01]  /*4cd0*/  IMAD.MOV.U32 R28, RZ, RZ, R29 ;  /* 0x000000ffff1c7224 */ /* 0x000fe200078e001d */
[----:B0-----:R4:W-:Y:S01]  /*4ce0*/  STG.E.U16 desc[UR36][R8.64], R3 ;  /* 0x0000000308007986 */ /* 0x0019e2000c101524 */
[----:B------:R-:W-:Y:S05]  /*4cf0*/  BRA `(.L_x_4757) ;  /* 0x00000004007c7947 */ /* 0x000fea0003800000 */
.L_x_4781:
        /* <DEDUP_REMOVED lines=16> */
.L_x_4784:
[----:B------:R-:W-:-:S04]  /*4e00*/  LOP3.LUT R2, R2, 0x80000000, RZ, 0xc0, !PT ;  /* 0x8000000002027812 */ /* 0x000fc800078ec0ff */
[----:B------:R-:W-:-:S04]  /*4e10*/  SHF.R.U32.HI R3, RZ, 0x18, R2 ;  /* 0x00000018ff037819 */ /* 0x000fc80000011602 */
[----:B------:R-:W-:-:S04]  /*4e20*/  LOP3.LUT R0, R0, R3, RZ, 0xfc, !PT ;  /* 0x0000000300007212 */ /* 0x000fc800078efcff */
[----:B------:R-:W-:-:S07]  /*4e30*/  PRMT R4, R0, 0x7610, R4 ;  /* 0x0000761000047816 */ /* 0x000fce0000000004 */
.L_x_4783:
[----:B------:R-:W-:Y:S05]  /*4e40*/  BSYNC B0 ;  /* 0x0000000000007941 */ /* 0x000fea0003800000 */
.L_x_4782:
[----:B------:R3:W-:Y:S01]  /*4e50*/  STG.E.U8 desc[UR36][R8.64], R4 ;  /* 0x0000000408007986 */ /* 0x0007e2000c101124 */
[----:B------:R-:W-:Y:S01]  /*4e60*/  IMAD.MOV.U32 R28, RZ, RZ, R29 ;  /* 0x000000ffff1c7224 */ /* 0x000fe200078e001d */
[----:B------:R-:W-:Y:S06]  /*4e70*/  BRA `(.L_x_4757) ;  /* 0x00000004001c7947 */ /* 0x000fec0003800000 */
.L_x_4780:
        /* <DEDUP_REMOVED lines=16> */
.L_x_4787:
[----:B------:R-:W-:-:S04]  /*4f80*/  LOP3.LUT R2, R2, 0x80000000, RZ, 0xc0, !PT ;  /* 0x8000000002027812 */ /* 0x000fc800078ec0ff */
[----:B------:R-:W-:-:S04]  /*4f90*/  SHF.R.U32.HI R3, RZ, 0x18, R2 ;  /* 0x00000018ff037819 */ /* 0x000fc80000011602 */
[----:B------:R-:W-:-:S04]  /*4fa0*/  LOP3.LUT R0, R0, R3, RZ, 0xfc, !PT ;  /* 0x0000000300007212 */ /* 0x000fc800078efcff */
[----:B------:R-:W-:-:S07]  /*4fb0*/  PRMT R4, R0, 0x7610, R4 ;  /* 0x0000761000047816 */ /* 0x000fce0000000004 */
.L_x_4786:
[----:B------:R-:W-:Y:S05]  /*4fc0*/  BSYNC B0 ;  /* 0x0000000000007941 */ /* 0x000fea0003800000 */
.L_x_4785:
[----:B------:R0:W-:Y:S01]  /*4fd0*/  STG.E.U8 desc[UR36][R8.64], R4 ;  /* 0x0000000408007986 */ /* 0x0001e2000c101124 */
[----:B------:R-:W-:Y:S01]  /*4fe0*/  IMAD.MOV.U32 R28, RZ, RZ, R29 ;  /* 0x000000ffff1c7224 */ /* 0x000fe200078e001d */
[----:B------:R-:W-:Y:S06]  /*4ff0*/  BRA `(.L_x_4757) ;  /* 0x0000000000bc7947 */ /* 0x000fec0003800000 */
.L_x_4779:
[----:B------:R-:W-:-:S13]  /*5000*/  ISETP.NE.AND P0, PT, R0, 0x1c, PT ;  /* 0x0000001c0000780c */ /* 0x000fda0003f05270 */
[----:B------:R-:W-:Y:S05]  /*5010*/  @!P0 BRA `(.L_x_4788) ;  /* 0x0000000000a88947 */ /* 0x000fea0003800000 */
[----:B------:R-:W-:-:S13]  /*5020*/  ISETP.NE.AND P0, PT, R0, 0x1d, PT ;  /* 0x0000001d0000780c */ /* 0x000fda0003f05270 */
[----:B------:R-:W-:Y:S05]  /*5030*/  @!P0 BRA `(.L_x_4789) ;  /* 0x0000000000908947 */ /* 0x000fea0003800000 */
[----:B------:R-:W-:-:S13]  /*5040*/  ISETP.NE.AND P0, PT, R0, 0x2c, PT ;  /* 0x0000002c0000780c */ /* 0x000fda0003f05270 */
[----:B------:R-:W-:Y:S05]  /*5050*/  @P0 BRA `(.L_x_4762) ;  /* 0x0000000000400947 */ /* 0x000fea0003800000 */
[----:B------:R-:W-:Y:S01]  /*5060*/  SHF.R.U32.HI R4, RZ, 0x17, R2 ;  /* 0x00000017ff047819 */ /* 0x000fe20000011602 */
[----:B------:R-:W-:-:S03]  /*5070*/  IMAD.MOV.U32 R28, RZ, RZ, R29 ;  /* 0x000000ffff1c7224 */ /* 0x000fc600078e001d */
        /* <DEDUP_REMOVED lines=14> */
.L_x_4762:
        /* <DEDUP_REMOVED lines=16> */
.L_x_4790:
[----:B------:R-:W-:Y:S01]  /*5260*/  IMAD.MOV.U32 R28, RZ, RZ, R29 ;  /* 0x000000ffff1c7224 */ /* 0x000fe200078e001d */
[----:B------:R-:W-:Y:S06]  /*5270*/  BRA `(.L_x_4757) ;  /* 0x00000000001c7947 */ /* 0x000fec0003800000 */
.L_x_4789:
[----:B------:R-:W0:Y:S01]  /*5280*/  F2I.U64.TRUNC R2, R2 ;  /* 0x0000000200027311 */ /* 0x000e22000020d800 */
[----:B------:R-:W-:Y:S01]  /*5290*/  IMAD.MOV.U32 R28, RZ, RZ, R29 ;  /* 0x000000ffff1c7224 */ /* 0x000fe200078e001d */
[----:B0-----:R2:W-:Y:S01]  /*52a0*/  STG.E.64 desc[UR36][R8.64], R2 ;  /* 0x0000000208007986 */ /* 0x0015e2000c101b24 */
[----:B------:R-:W-:Y:S05]  /*52b0*/  BRA `(.L_x_4757) ;  /* 0x00000000000c7947 */ /* 0x000fea0003800000 */
.L_x_4788:
[----:B------:R-:W0:Y:S01]  /*52c0*/  F2I.FTZ.U32.TRUNC.NTZ R3, R2 ;  /* 0x0000000200037305 */ /* 0x000e22000021f000 */
[----:B------:R-:W-:Y:S01]  /*52d0*/  IMAD.MOV.U32 R28, RZ, RZ, R29 ;  /* 0x000000ffff1c7224 */ /* 0x000fe200078e001d */
[----:B0-----:R0:W-:Y:S06]  /*52e0*/  STG.E desc[UR36][R8.64], R3 ;  /* 0x0000000308007986 */ /* 0x0011ec000c101924 */
.L_x_4757:
[----:B------:R-:W-:Y:S05]  /*52f0*/  BSYNC B6 ;  /* 0x0000000000067941 */ /* 0x000fea0003800000 */
.L_x_4756:
[----:B------:R-:W5:Y:S01]  /*5300*/  LDC R16, c[0x0][0x210] ;  /* 0x00008400ff107b82 */ /* 0x000f620000000800 */
[----:B------:R-:W-:Y:S01]  /*5310*/  BSSY B6, `(.L_x_4791) ;  /* 0x00001dd000067945 */ /* 0x000fe20003800000 */
[----:B-----5:R-:W-:-:S05]  /*5320*/  IMAD R16, R22, -0x200, R16 ;  /* 0xfffffe0016107824 */ /* 0x020fca00078e0210 */
[----:B------:R-:W-:-:S13]  /*5330*/  ISETP.GE.AND P0, PT, R28, R16, PT ;  /* 0x000000101c00720c */ /* 0x000fda0003f06270 */
[----:B------:R-:W-:Y:S05]  /*5340*/  @P0 BRA `(.L_x_4792) ;  /* 0x0000001c00640947 */ /* 0x000fea0003800000 */
[----:B------:R-:W3:Y:S01]  /*5350*/  LDC.U8 R17, c[0x0][0x244] ;  /* 0x00009100ff117b82 */ /* 0x000ee20000000000 */
[----:B------:R-:W-:Y:S01]  /*5360*/  IMAD R0, R22, 0x200, R28 ;  /* 0x0000020016007824 */ /* 0x000fe200078e021c */
[----:B------:R-:W-:-:S03]  /*5370*/  ULDC UR4, c[0x0][0x248] ;  /* 0x0000920000047ab9 */ /* 0x000fc60000000800 */
[----:B0-----:R-:W-:-:S03]  /*5380*/  IMAD R5, R0, UR4, RZ ;  /* 0x0000000400057c24 */ /* 0x001fc6000f8e02ff */
[----:B-12-4-:R-:W0:Y:S01]  /*5390*/  LDC.64 R2, c[0x0][0x228] ;  /* 0x00008a00ff027b82 */ /* 0x016e220000000a00 */
[----:B---3--:R-:W-:-:S05]  /*53a0*/  PRMT R4, R17, 0x9910, RZ ;  /* 0x0000991011047816 */ /* 0x008fca00000000ff */
[----:B------:R-:W-:Y:S01]  /*53b0*/  IMAD.MOV.U32 R0, RZ, RZ, R4 ;  /* 0x000000ffff007224 */ /* 0x000fe200078e0004 */
[----:B0-----:R-:W-:-:S04]  /*53c0*/  IADD3 R2, P0, R5, R2, RZ ;  /* 0x0000000205027210 */ /* 0x001fc80007f1e0ff */
[----:B------:R-:W-:Y:S01]  /*53d0*/  ISETP.GT.AND P1, PT, R0, 0x9, PT ;  /* 0x000000090000780c */ /* 0x000fe20003f24270 */
[----:B------:R-:W-:-:S12]  /*53e0*/  IMAD.X R3, RZ, RZ, R3, P0 ;  /* 0x000000ffff037224 */ /* 0x000fd800000e0603 */
        /* <DEDUP_REMOVED lines=12> */
.L_x_4796:
[----:B------:R-:W0:Y:S02]  /*54b0*/  F2I.S64.TRUNC R24, R24 ;  /* 0x0000001800187311 */ /* 0x000e24000020d900 */
[----:B0-----:R-:W-:-:S05]  /*54c0*/  IMAD.MOV.U32 R5, RZ, RZ, R24 ;  /* 0x000000ffff057224 */ /* 0x001fca00078e0018 */
[----:B------:R0:W-:Y:S01]  /*54d0*/  STG.E.U8 desc[UR36][R2.64], R5 ;  /* 0x0000000502007986 */ /* 0x0001e2000c101124 */
[----:B------:R-:W-:Y:S05]  /*54e0*/  BRA `(.L_x_4798) ;  /* 0x0000000c00447947 */ /* 0x000fea0003800000 */
.L_x_4795:
        /* <DEDUP_REMOVED lines=9> */
.L_x_4800:
[----:B------:R-:W0:Y:S02]  /*5580*/  F2I.FTZ.TRUNC.NTZ R5, R24 ;  /* 0x0000001800057305 */ /* 0x000e24000021f100 */
[----:B0-----:R0:W-:Y:S01]  /*5590*/  STG.E desc[UR36][R2.64], R5 ;  /* 0x0000000502007986 */ /* 0x0011e2000c101924 */
[----:B------:R-:W-:Y:S05]  /*55a0*/  BRA `(.L_x_4798) ;  /* 0x0000000c00147947 */ /* 0x000fea0003800000 */
.L_x_4799:
[----:B------:R-:W0:Y:S02]  /*55b0*/  F2I.FTZ.TRUNC.NTZ R5, R24 ;  /* 0x0000001800057305 */ /* 0x000e24000021f100 */
[----:B0-----:R0:W-:Y:S01]  /*55c0*/  STG.E.U16 desc[UR36][R2.64], R5 ;  /* 0x0000000502007986 */ /* 0x0011e2000c101524 */
[----:B------:R-:W-:Y:S05]  /*55d0*/  BRA `(.L_x_4798) ;  /* 0x0000000c00087947 */ /* 0x000fea0003800000 */
.L_x_4794:
        /* <DEDUP_REMOVED lines=8> */
.L_x_4802:
[----:B------:R-:W-:-:S05]  /*5660*/  F2FP.F16.F32.PACK_AB R24, RZ, R24 ;  /* 0x00000018ff18723e */ /* 0x000fca00000000ff */
[----:B------:R0:W-:Y:S01]  /*5670*/  STG.E.U16 desc[UR36][R2.64], R24 ;  /* 0x0000001802007986 */ /* 0x0001e2000c101524 */
[----:B------:R-:W-:Y:S05]  /*5680*/  BRA `(.L_x_4798) ;  /* 0x0000000800dc7947 */ /* 0x000fea0003800000 */
.L_x_4801:
        /* <DEDUP_REMOVED lines=8> */
.L_x_4804:
[----:B------:R-:W-:-:S05]  /*5710*/  F2FP.F16.F32.PACK_AB R25, R25, R24 ;  /* 0x000000181919723e */ /* 0x000fca00000000ff */
[----:B------:R0:W-:Y:S01]  /*5720*/  STG.E desc[UR36][R2.64], R25 ;  /* 0x0000001902007986 */ /* 0x0001e2000c101924 */
[----:B------:R-:W-:Y:S05]  /*5730*/  BRA `(.L_x_4798) ;  /* 0x0000000800b07947 */ /* 0x000fea0003800000 */
.L_x_4803:
[----:B------:R-:W-:-:S06]  /*5740*/  FMUL.FTZ R4, R24, 1 ;  /* 0x3f80000018047820 */ /* 0x000fcc0000410000 */
[----:B------:R-:W0:Y:S02]  /*5750*/  F2F.F64.F32 R4, R4 ;  /* 0x0000000400047310 */ /* 0x000e240000201800 */
[----:B0-----:R0:W-:Y:S01]  /*5760*/  STG.E.64 desc[UR36][R2.64], R4 ;  /* 0x0000000402007986 */ /* 0x0011e2000c101b24 */
[----:B------:R-:W-:Y:S05]  /*5770*/  BRA `(.L_x_4798) ;  /* 0x0000000800a07947 */ /* 0x000fea0003800000 */
.L_x_4793:
        /* <DEDUP_REMOVED lines=14> */
.L_x_4807:
[----:B------:R-:W-:Y:S01]  /*5860*/  FMUL.FTZ R6, R25, 1 ;  /* 0x3f80000019067820 */ /* 0x000fe20000410000 */
[----:B------:R-:W-:-:S05]  /*5870*/  FMUL.FTZ R4, R24, 1 ;  /* 0x3f80000018047820 */ /* 0x000fca0000410000 */
[----:B------:R-:W-:Y:S08]  /*5880*/  F2F.F64.F32 R6, R6 ;  /* 0x0000000600067310 */ /* 0x000ff00000201800 */
[----:B------:R-:W0:Y:S02]  /*5890*/  F2F.F64.F32 R4, R4 ;  /* 0x0000000400047310 */ /* 0x000e240000201800 */
[----:B0-----:R0:W-:Y:S01]  /*58a0*/  STG.E.128 desc[UR36][R2.64], R4 ;  /* 0x0000000402007986 */ /* 0x0011e2000c101d24 */
[----:B------:R-:W-:Y:S05]  /*58b0*/  BRA `(.L_x_4798) ;  /* 0x0000000800507947 */ /* 0x000fea0003800000 */
.L_x_4806:
        /* <DEDUP_REMOVED lines=20> */
.L_x_4811:
[----:B------:R-:W-:Y:S05]  /*5a00*/  BSYNC B0 ;  /* 0x0000000000007941 */ /* 0x000fea0003800000 */
.L_x_4810:
[----:B------:R-:W-:-:S05]  /*5a10*/  LOP3.LUT R7, R0, R7, RZ, 0xfc, !PT ;  /* 0x0000000700077212 */ /* 0x000fca00078efcff */
[----:B------:R0:W-:Y:S01]  /*5a20*/  STG.E.U8 desc[UR36][R2.64], R7 ;  /* 0x0000000702007986 */ /* 0x0001e2000c101124 */
[----:B------:R-:W-:Y:S05]  /*5a30*/  BRA `(.L_x_4798) ;  /* 0x0000000400f07947 */ /* 0x000fea0003800000 */
.L_x_4809:
[----:B------:R-:W-:Y:S01]  /*5a40*/  LOP3.LUT R4, R24, 0x7fffffff, RZ, 0xc0, !PT ;  /* 0x7fffffff18047812 */ /* 0x000fe200078ec0ff */
[----:B------:R-:W-:Y:S03]  /*5a50*/  BSSY B0, `(.L_x_4812) ;  /* 0x000000e000007945 */ /* 0x000fe60003800000 */
        /* <DEDUP_REMOVED lines=10> */
.L_x_4813:
[----:B------:R-:W-:Y:S01]  /*5b00*/  IMAD.MOV.U32 R0, RZ, RZ, 0x7f ;  /* 0x0000007fff007424 */ /* 0x000fe200078e00ff */
[----:B------:R-:W-:-:S04]  /*5b10*/  ISETP.GT.U32.AND P0, PT, R4, 0x7f800000, PT ;  /* 0x7f8000000400780c */ /* 0x000fc80003f04070 */
[----:B------:R-:W-:-:S09]  /*5b20*/  SEL R0, R0, 0x7c, P0 ;  /* 0x0000007c00007807 */ /* 0x000fd20000000000 */
.L_x_4814:
[----:B------:R-:W-:Y:S05]  /*5b30*/  BSYNC B0 ;  /* 0x0000000000007941 */ /* 0x000fea0003800000 */
.L_x_4812:
[----:B------:R-:W-:-:S04]  /*5b40*/  LOP3.LUT R24, R24, 0x80000000, RZ, 0xc0, !PT ;  /* 0x8000000018187812 */ /* 0x000fc800078ec0ff */
[----:B------:R-:W-:-:S04]  /*5b50*/  SHF.R.U32.HI R5, RZ, 0x18, R24 ;  /* 0x00000018ff057819 */ /* 0x000fc80000011618 */
[----:B------:R-:W-:-:S05]  /*5b60*/  LOP3.LUT R5, R0, R5, RZ, 0xfc, !PT ;  /* 0x0000000500057212 */ /* 0x000fca00078efcff */
[----:B------:R0:W-:Y:S01]  /*5b70*/  STG.E.U8 desc[UR36][R2.64], R5 ;  /* 0x0000000502007986 */ /* 0x0001e2000c101124 */
[----:B------:R-:W-:Y:S05]  /*5b80*/  BRA `(.L_x_4798) ;  /* 0x00000004009c7947 */ /* 0x000fea0003800000 */
.L_x_4808:
[----:B------:R-:W-:-:S05]  /*5b90*/  F2FP.BF16.F32.PACK_AB R24, RZ, R24 ;  /* 0x00000018ff18723e */ /* 0x000fca00000010ff */
[----:B------:R0:W-:Y:S01]  /*5ba0*/  STG.E.U16 desc[UR36][R2.64], R24 ;  /* 0x0000001802007986 */ /* 0x0001e2000c101524 */
[----:B------:R-:W-:Y:S05]  /*5bb0*/  BRA `(.L_x_4798) ;  /* 0x0000000400907947 */ /* 0x000fea0003800000 */
.L_x_4805:
        /* <DEDUP_REMOVED lines=11> */
.L_x_4817:
        /* <DEDUP_REMOVED lines=16> */
.L_x_4820:
[----:B------:R-:W-:-:S04]  /*5d70*/  LOP3.LUT R24, R24, 0x80000000, RZ, 0xc0, !PT ;  /* 0x8000000018187812 */ /* 0x000fc800078ec0ff */
[----:B------:R-:W-:-:S04]  /*5d80*/  SHF.R.U32.HI R5, RZ, 0x18, R24 ;  /* 0x00000018ff057819 */ /* 0x000fc80000011618 */
[----:B------:R-:W-:-:S04]  /*5d90*/  LOP3.LUT R4, R4, R5, RZ, 0xfc, !PT ;  /* 0x0000000504047212 */ /* 0x000fc800078efcff */
[----:B------:R-:W-:-:S07]  /*5da0*/  PRMT R0, R4, 0x7610, R0 ;  /* 0x0000761004007816 */ /* 0x000fce0000000000 */
.L_x_4819:
[----:B------:R-:W-:Y:S05]  /*5db0*/  BSYNC B0 ;  /* 0x0000000000007941 */ /* 0x000fea0003800000 */
.L_x_4818:
[----:B------:R3:W-:Y:S01]  /*5dc0*/  STG.E.U8 desc[UR36][R2.64], R0 ;  /* 0x0000000002007986 */ /* 0x0007e2000c101124 */
[----:B------:R-:W-:Y:S05]  /*5dd0*/  BRA `(.L_x_4798) ;  /* 0x0000000400087947 */ /* 0x000fea0003800000 */
.L_x_4816:
        /* <DEDUP_REMOVED lines=16> */
.L_x_4823:
[----:B------:R-:W-:-:S04]  /*5ee0*/  LOP3.LUT R24, R24, 0x80000000, RZ, 0xc0, !PT ;  /* 0x8000000018187812 */ /* 0x000fc800078ec0ff */
[----:B------:R-:W-:-:S04]  /*5ef0*/  SHF.R.U32.HI R5, RZ, 0x18, R24 ;  /* 0x00000018ff057819 */ /* 0x000fc80000011618 */
[----:B------:R-:W-:-:S04]  /*5f00*/  LOP3.LUT R4, R4, R5, RZ, 0xfc, !PT ;  /* 0x0000000504047212 */ /* 0x000fc800078efcff */
[----:B------:R-:W-:-:S07]  /*5f10*/  PRMT R0, R4, 0x7610, R0 ;  /* 0x0000761004007816 */ /* 0x000fce0000000000 */
.L_x_4822:
[----:B------:R-:W-:Y:S05]  /*5f20*/  BSYNC B0 ;  /* 0x0000000000007941 */ /* 0x000fea0003800000 */
.L_x_4821:
[----:B------:R0:W-:Y:S01]  /*5f30*/  STG.E.U8 desc[UR36][R2.64], R0 ;  /* 0x0000000002007986 */ /* 0x0001e2000c101124 */
[----:B------:R-:W-:Y:S05]  /*5f40*/  BRA `(.L_x_4798) ;  /* 0x0000000000ac7947 */ /* 0x000fea0003800000 */
.L_x_4815:
        /* <DEDUP_REMOVED lines=21> */
.L_x_4797:
        /* <DEDUP_REMOVED lines=16> */
.L_x_4826:
[----:B------:R-:W-:Y:S05]  /*61a0*/  BRA `(.L_x_4798) ;  /* 0x0000000000147947 */ /* 0x000fea0003800000 */
.L_x_4825:
[----:B------:R-:W0:Y:S02]  /*61b0*/  F2I.U64.TRUNC R24, R24 ;  /* 0x0000001800187311 */ /* 0x000e24000020d800 */
[----:B0-----:R2:W-:Y:S01]  /*61c0*/  STG.E.64 desc[UR36][R2.64], R24 ;  /* 0x0000001802007986 */ /* 0x0015e2000c101b24 */
[----:B------:R-:W-:Y:S05]  /*61d0*/  BRA `(.L_x_4798) ;  /* 0x0000000000087947 */ /* 0x000fea0003800000 */
.L_x_4824:
[----:B------:R-:W0:Y:S02]  /*61e0*/  F2I.FTZ.U32.TRUNC.NTZ R5, R24 ;  /* 0x0000001800057305 */ /* 0x000e24000021f000 */
[----:B0-----:R0:W-:Y:S02]  /*61f0*/  STG.E desc[UR36][R2.64], R5 ;  /* 0x0000000502007986 */ /* 0x0011e4000c101924 */
.L_x_4798:
        /* <DEDUP_REMOVED lines=24> */
.L_x_4830:
[----:B------:R-:W0:Y:S02]  /*6380*/  F2I.S64.TRUNC R26, R26 ;  /* 0x0000001a001a7311 */ /* 0x000e24000020d900 */
[----:B0-----:R-:W-:-:S05]  /*6390*/  IMAD.MOV.U32 R5, RZ, RZ, R26 ;  /* 0x000000ffff057224 */ /* 0x001fca00078e001a */
[----:B------:R0:W-:Y:S01]  /*63a0*/  STG.E.U8 desc[UR36][R2.64], R5 ;  /* 0x0000000502007986 */ /* 0x0001e2000c101124 */
[----:B------:R-:W-:Y:S05]  /*63b0*/  BRA `(.L_x_4832) ;  /* 0x0000000c00447947 */ /* 0x000fea0003800000 */
.L_x_4829:
        /* <DEDUP_REMOVED lines=9> */
.L_x_4834:
[----:B------:R-:W0:Y:S02]  /*6450*/  F2I.FTZ.TRUNC.NTZ R5, R26 ;  /* 0x0000001a00057305 */ /* 0x000e24000021f100 */
[----:B0-----:R3:W-:Y:S01]  /*6460*/  STG.E desc[UR36][R2.64], R5 ;  /* 0x0000000502007986 */ /* 0x0017e2000c101924 */
[----:B------:R-:W-:Y:S05]  /*6470*/  BRA `(.L_x_4832) ;  /* 0x0000000c00147947 */ /* 0x000fea0003800000 */
.L_x_4833:
[----:B------:R-:W0:Y:S02]  /*6480*/  F2I.FTZ.TRUNC.NTZ R5, R26 ;  /* 0x0000001a00057305 */ /* 0x000e24000021f100 */
[----:B0-----:R2:W-:Y:S01]  /*6490*/  STG.E.U16 desc[UR36][R2.64], R5 ;  /* 0x0000000502007986 */ /* 0x0015e2000c101524 */
[----:B------:R-:W-:Y:S05]  /*64a0*/  BRA `(.L_x_4832) ;  /* 0x0000000c00087947 */ /* 0x000fea0003800000 */
.L_x_4828:
        /* <DEDUP_REMOVED lines=8> */
.L_x_4836:
[----:B------:R-:W-:-:S05]  /*6530*/  F2FP.F16.F32.PACK_AB R26, RZ, R26 ;  /* 0x0000001aff1a723e */ /* 0x000fca00000000ff */
[----:B------:R0:W-:Y:S01]  /*6540*/  STG.E.U16 desc[UR36][R2.64], R26 ;  /* 0x0000001a02007986 */ /* 0x0001e2000c101524 */
[----:B------:R-:W-:Y:S05]  /*6550*/  BRA `(.L_x_4832) ;  /* 0x0000000800dc7947 */ /* 0x000fea0003800000 */
.L_x_4835:
        /* <DEDUP_REMOVED lines=8> */
.L_x_4838:
[----:B------:R-:W-:-:S05]  /*65e0*/  F2FP.F16.F32.PACK_AB R27, R27, R26 ;  /* 0x0000001a1b1b723e */ /* 0x000fca00000000ff */
[----:B------:R0:W-:Y:S01]  /*65f0*/  STG.E desc[UR36][R2.64], R27 ;  /* 0x0000001b02007986 */ /* 0x0001e2000c101924 */
[----:B------:R-:W-:Y:S05]  /*6600*/  BRA `(.L_x_4832) ;  /* 0x0000000800b07947 */ /* 0x000fea0003800000 */
.L_x_4837:
[----:B------:R-:W-:-:S06]  /*6610*/  FMUL.FTZ R4, R26, 1 ;  /* 0x3f8000001a047820 */ /* 0x000fcc0000410000 */
[----:B------:R-:W0:Y:S02]  /*6620*/  F2F.F64.F32 R4, R4 ;  /* 0x0000000400047310 */ /* 0x000e240000201800 */
[----:B0-----:R0:W-:Y:S01]  /*6630*/  STG.E.64 desc[UR36][R2.64], R4 ;  /* 0x0000000402007986 */ /* 0x0011e2000c101b24 */
[----:B------:R-:W-:Y:S05]  /*6640*/  BRA `(.L_x_4832) ;  /* 0x0000000800a07947 */ /* 0x000fea0003800000 */
.L_x_4827:
        /* <DEDUP_REMOVED lines=14> */
.L_x_4841:
[----:B------:R-:W-:Y:S01]  /*6730*/  FMUL.FTZ R6, R27, 1 ;  /* 0x3f8000001b067820 */ /* 0x000fe20000410000 */
[----:B------:R-:W-:-:S05]  /*6740*/  FMUL.FTZ R4, R26, 1 ;  /* 0x3f8000001a047820 */ /* 0x000fca0000410000 */
[----:B------:R-:W-:Y:S08]  /*6750*/  F2F.F64.F32 R6, R6 ;  /* 0x0000000600067310 */ /* 0x000ff00000201800 */
[----:B------:R-:W0:Y:S02]  /*6760*/  F2F.F64.F32 R4, R4 ;  /* 0x0000000400047310 */ /* 0x000e240000201800 */
[----:B0-----:R0:W-:Y:S01]  /*6770*/  STG.E.128 desc[UR36][R2.64], R4 ;  /* 0x0000000402007986 */ /* 0x0011e2000c101d24 */
[----:B------:R-:W-:Y:S05]  /*6780*/  BRA `(.L_x_4832) ;  /* 0x0000000800507947 */ /* 0x000fea0003800000 */
.L_x_4840:
        /* <DEDUP_REMOVED lines=20> */
.L_x_4845:
[----:B------:R-:W-:Y:S05]  /*68d0*/  BSYNC B0 ;  /* 0x0000000000007941 */ /* 0x000fea0003800000 */
.L_x_4844:
[----:B------:R-:W-:-:S05]  /*68e0*/  LOP3.LUT R7, R0, R7, RZ, 0xfc, !PT ;  /* 0x0000000700077212 */ /* 0x000fca00078efcff */
[----:B------:R0:W-:Y:S01]  /*68f0*/  STG.E.U8 desc[UR36][R2.64], R7 ;  /* 0x0000000702007986 */ /* 0x0001e2000c101124 */
[----:B------:R-:W-:Y:S05]  /*6900*/  BRA `(.L_x_4832) ;  /* 0x0000000400f07947 */ /* 0x000fea0003800000 */
.L_x_4843:
        /* <DEDUP_REMOVED lines=12> */
.L_x_4847:
[----:B------:R-:W-:Y:S01]  /*69d0*/  IMAD.MOV.U32 R0, RZ, RZ, 0x7f ;  /* 0x0000007fff007424 */ /* 0x000fe200078e00ff */
[----:B------:R-:W-:-:S04]  /*69e0*/  ISETP.GT.U32.AND P0, PT, R4, 0x7f800000, PT ;  /* 0x7f8000000400780c */ /* 0x000fc80003f04070 */
[----:B------:R-:W-:-:S09]  /*69f0*/  SEL R0, R0, 0x7c, P0 ;  /* 0x0000007c00007807 */ /* 0x000fd20000000000 */
.L_x_4848:
[----:B------:R-:W-:Y:S05]  /*6a00*/  BSYNC B0 ;  /* 0x0000000000007941 */ /* 0x000fea0003800000 */
.L_x_4846:
[----:B------:R-:W-:-:S04]  /*6a10*/  LOP3.LUT R26, R26, 0x80000000, RZ, 0xc0, !PT ;  /* 0x800000001a1a7812 */ /* 0x000fc800078ec0ff */
[----:B------:R-:W-:-:S04]  /*6a20*/  SHF.R.U32.HI R5, RZ, 0x18, R26 ;  /* 0x00000018ff057819 */ /* 0x000fc8000001161a */
[----:B------:R-:W-:-:S05]  /*6a30*/  LOP3.LUT R5, R0, R5, RZ, 0xfc, !PT ;  /* 0x0000000500057212 */ /* 0x000fca00078efcff */
[----:B------:R0:W-:Y:S01]  /*6a40*/  STG.E.U8 desc[UR36][R2.64], R5 ;  /* 0x0000000502007986 */ /* 0x0001e2000c101124 */
[----:B------:R-:W-:Y:S05]  /*6a50*/  BRA `(.L_x_4832) ;  /* 0x00000004009c7947 */ /* 0x000fea0003800000 */
.L_x_4842:
[----:B------:R-:W-:-:S05]  /*6a60*/  F2FP.BF16.F32.PACK_AB R26, RZ, R26 ;  /* 0x0000001aff1a723e */ /* 0x000fca00000010ff */
[----:B------:R0:W-:Y:S01]  /*6a70*/  STG.E.U16 desc[UR36][R2.64], R26 ;  /* 0x0000001a02007986 */ /* 0x0001e2000c101524 */
[----:B------:R-:W-:Y:S05]  /*6a80*/  BRA `(.L_x_4832) ;  /* 0x0000000400907947 */ /* 0x000fea0003800000 */
.L_x_4839:
        /* <DEDUP_REMOVED lines=11> */
.L_x_4851:
        /* <DEDUP_REMOVED lines=16> */
.L_x_4854:
[----:B------:R-:W-:-:S04]  /*6c40*/  LOP3.LUT R26, R26, 0x80000000, RZ, 0xc0, !PT ;  /* 0x800000001a1a7812 */ /* 0x000fc800078ec0ff */
[----:B------:R-:W-:-:S04]  /*6c50*/  SHF.R.U32.HI R5, RZ, 0x18, R26 ;  /* 0x00000018ff057819 */ /* 0x000fc8000001161a */
[----:B------:R-:W-:-:S04]  /*6c60*/  LOP3.LUT R4, R4, R5, RZ, 0xfc, !PT ;  /* 0x0000000504047212 */ /* 0x000fc800078efcff */
[----:B------:R-:W-:-:S07]  /*6c70*/  PRMT R0, R4, 0x7610, R0 ;  /* 0x0000761004007816 */ /* 0x000fce0000000000 */
.L_x_4853:
[----:B------:R-:W-:Y:S05]  /*6c80*/  BSYNC B0 ;  /* 0x0000000000007941 */ /* 0x000fea0003800000 */
.L_x_4852:
[----:B------:R0:W-:Y:S01]  /*6c90*/  STG.E.U8 desc[UR36][R2.64], R0 ;  /* 0x0000000002007986 */ /* 0x0001e2000c101124 */
[----:B------:R-:W-:Y:S05]  /*6ca0*/  BRA `(.L_x_4832) ;  /* 0x0000000400087947 */ /* 0x000fea0003800000 */
.L_x_4850:
        /* <DEDUP_REMOVED lines=16> */
.L_x_4857:
[----:B------:R-:W-:-:S04]  /*6db0*/  LOP3.LUT R26, R26, 0x80000000, RZ, 0xc0, !PT ;  /* 0x800000001a1a7812 */ /* 0x000fc800078ec0ff */
[----:B------:R-:W-:-:S04]  /*6dc0*/  SHF.R.U32.HI R5, RZ, 0x18, R26 ;  /* 0x00000018ff057819 */ /* 0x000fc8000001161a */
[----:B------:R-:W-:-:S04]  /*6dd0*/  LOP3.LUT R4, R4, R5, RZ, 0xfc, !PT ;  /* 0x0000000504047212 */ /* 0x000fc800078efcff */
[----:B------:R-:W-:-:S07]  /*6de0*/  PRMT R0, R4, 0x7610, R0 ;  /* 0x0000761004007816 */ /* 0x000fce0000000000 */
.L_x_4856:
[----:B------:R-:W-:Y:S05]  /*6df0*/  BSYNC B0 ;  /* 0x0000000000007941 */ /* 0x000fea0003800000 */
.L_x_4855:
[----:B------:R0:W-:Y:S01]  /*6e00*/  STG.E.U8 desc[UR36][R2.64], R0 ;  /* 0x0000000002007986 */ /* 0x0001e2000c101124 */
[----:B------:R-:W-:Y:S05]  /*6e10*/  BRA `(.L_x_4832) ;  /* 0x0000000000ac7947 */ /* 0x000fea0003800000 */
.L_x_4849:
        /* <DEDUP_REMOVED lines=21> */
.L_x_4831:
        /* <DEDUP_REMOVED lines=16> */
.L_x_4860:
[----:B------:R-:W-:Y:S05]  /*7070*/  BRA `(.L_x_4832) ;  /* 0x0000000000147947 */ /* 0x000fea0003800000 */
.L_x_4859:
[----:B------:R-:W0:Y:S02]  /*7080*/  F2I.U64.TRUNC R26, R26 ;  /* 0x0000001a001a7311 */ /* 0x000e24000020d800 */
[----:B0-----:R0:W-:Y:S01]  /*7090*/  STG.E.64 desc[UR36][R2.64], R26 ;  /* 0x0000001a02007986 */ /* 0x0011e2000c101b24 */
[----:B------:R-:W-:Y:S05]  /*70a0*/  BRA `(.L_x_4832) ;  /* 0x0000000000087947 */ /* 0x000fea0003800000 */
.L_x_4858:
[----:B------:R-:W0:Y:S02]  /*70b0*/  F2I.FTZ.U32.TRUNC.NTZ R5, R26 ;  /* 0x0000001a00057305 */ /* 0x000e24000021f000 */
[----:B0-----:R0:W-:Y:S02]  /*70c0*/  STG.E desc[UR36][R2.64], R5 ;  /* 0x0000000502007986 */ /* 0x0011e4000c101924 */
.L_x_4832:
[----:B------:R-:W-:-:S07]  /*70d0*/  VIADD R28, R28, 0x80 ;  /* 0x000000801c1c7836 */ /* 0x000fce0000000000 */
.L_x_4792:
[----:B------:R-:W-:Y:S05]  /*70e0*/  BSYNC B6 ;  /* 0x0000000000067941 */ /* 0x000fea0003800000 */
.L_x_4791:
[----:B------:R-:W-:-:S13]  /*70f0*/  ISETP.GE.AND P0, PT, R28, R16, PT ;  /* 0x000000101c00720c */ /* 0x000fda0003f06270 */
[----:B------:R-:W-:Y:S05]  /*7100*/  @P0 EXIT ;  /* 0x000000000000094d */ /* 0x000fea0003800000 */
[----:B0--3--:R-:W0:Y:S01]  /*7110*/  S2R R0, SR_CTAID.X ;  /* 0x0000000000007919 */ /* 0x009e220000002500 */
[----:B------:R-:W3:Y:S01]  /*7120*/  LDC.U8 R4, c[0x0][0x244] ;  /* 0x00009100ff047b82 */ /* 0x000ee20000000000 */
[----:B------:R-:W-:-:S07]  /*7130*/  ULDC UR4, c[0x0][0x248] ;  /* 0x0000920000047ab9 */ /* 0x000fce0000000800 */
[----:B-12-4-:R-:W1:Y:S01]  /*7140*/  LDC.64 R2, c[0x0][0x228] ;  /* 0x00008a00ff027b82 */ /* 0x016e620000000a00 */
[----:B0-----:R-:W-:Y:S01]  /*7150*/  IMAD R28, R0, 0x200, R28 ;  /* 0x00000200001c7824 */ /* 0x001fe200078e021c */
[----:B---3--:R-:W-:-:S03]  /*7160*/  PRMT R0, R4, 0x9910, RZ ;  /* 0x0000991004007816 */ /* 0x008fc600000000ff */
[----:B------:R-:W-:Y:S01]  /*7170*/  IMAD R5, R28, UR4, RZ ;  /* 0x000000041c057c24 */ /* 0x000fe2000f8e02ff */
[----:B------:R-:W-:-:S04]  /*7180*/  ISETP.GT.AND P1, PT, R0, 0x9, PT ;  /* 0x000000090000780c */ /* 0x000fc80003f24270 */
[----:B-1----:R-:W-:-:S05]  /*7190*/  IADD3 R2, P0, R5, R2, RZ ;  /* 0x0000000205027210 */ /* 0x002fca0007f1e0ff */
        /* <DEDUP_REMOVED lines=13> */
.L_x_4864:
[----:B------:R-:W0:Y:S02]  /*7270*/  F2I.S64.TRUNC R18, R18 ;  /* 0x0000001200127311 */ /* 0x000e24000020d900 */
[----:B0-----:R-:W-:-:S05]  /*7280*/  IMAD.MOV.U32 R5, RZ, RZ, R18 ;  /* 0x000000ffff057224 */ /* 0x001fca00078e0012 */
[----:B------:R-:W-:Y:S01]  /*7290*/  STG.E.U8 desc[UR36][R2.64], R5 ;  /* 0x0000000502007986 */ /* 0x000fe2000c101124 */
[----:B------:R-:W-:Y:S05]  /*72a0*/  EXIT ;  /* 0x000000000000794d */ /* 0x000fea0003800000 */
.L_x_4863:
        /* <DEDUP_REMOVED lines=9> */
.L_x_4867:
[----:B------:R-:W0:Y:S02]  /*7340*/  F2I.FTZ.TRUNC.NTZ R5, R18 ;  /* 0x0000001200057305 */ /* 0x000e24000021f100 */
[----:B0-----:R-:W-:Y:S01]  /*7350*/  STG.E desc[UR36][R2.64], R5 ;  /* 0x0000000502007986 */ /* 0x001fe2000c101924 */
[----:B------:R-:W-:Y:S05]  /*7360*/  EXIT ;  /* 0x000000000000794d */ /* 0x000fea0003800000 */
.L_x_4866:
[----:B------:R-:W0:Y:S02]  /*7370*/  F2I.FTZ.TRUNC.NTZ R5, R18 ;  /* 0x0000001200057305 */ /* 0x000e24000021f100 */
[----:B0-----:R-:W-:Y:S01]  /*7380*/  STG.E.U16 desc[UR36][R2.64], R5 ;  /* 0x0000000502007986 */ /* 0x001fe2000c101524 */
[----:B------:R-:W-:Y:S05]  /*7390*/  EXIT ;  /* 0x000000000000794d */ /* 0x000fea0003800000 */
.L_x_4862:
        /* <DEDUP_REMOVED lines=8> */
.L_x_4869:
[----:B------:R-:W-:-:S05]  /*7420*/  F2FP.F16.F32.PACK_AB R18, RZ, R18 ;  /* 0x00000012ff12723e */ /* 0x000fca00000000ff */
[----:B------:R-:W-:Y:S01]  /*7430*/  STG.E.U16 desc[UR36][R2.64], R18 ;  /* 0x0000001202007986 */ /* 0x000fe2000c101524 */
[----:B------:R-:W-:Y:S05]  /*7440*/  EXIT ;  /* 0x000000000000794d */ /* 0x000fea0003800000 */
.L_x_4868:
        /* <DEDUP_REMOVED lines=8> */
.L_x_4871:
[----:B------:R-:W-:-:S05]  /*74d0*/  F2FP.F16.F32.PACK_AB R19, R19, R18 ;  /* 0x000000121313723e */ /* 0x000fca00000000ff */
[----:B------:R-:W-:Y:S01]  /*74e0*/  STG.E desc[UR36][R2.64], R19 ;  /* 0x0000001302007986 */ /* 0x000fe2000c101924 */
[----:B------:R-:W-:Y:S05]  /*74f0*/  EXIT ;  /* 0x000000000000794d */ /* 0x000fea0003800000 */
.L_x_4870:
[----:B------:R-:W-:-:S06]  /*7500*/  FMUL.FTZ R4, R18, 1 ;  /* 0x3f80000012047820 */ /* 0x000fcc0000410000 */
[----:B------:R-:W0:Y:S02]  /*7510*/  F2F.F64.F32 R4, R4 ;  /* 0x0000000400047310 */ /* 0x000e240000201800 */
[----:B0-----:R-:W-:Y:S01]  /*7520*/  STG.E.64 desc[UR36][R2.64], R4 ;  /* 0x0000000402007986 */ /* 0x001fe2000c101b24 */
[----:B------:R-:W-:Y:S05]  /*7530*/  EXIT ;  /* 0x000000000000794d */ /* 0x000fea0003800000 */
.L_x_4861:
        /* <DEDUP_REMOVED lines=14> */
.L_x_4874:
[----:B------:R-:W-:Y:S01]  /*7620*/  FMUL.FTZ R6, R19, 1 ;  /* 0x3f80000013067820 */ /* 0x000fe20000410000 */
[----:B------:R-:W-:-:S05]  /*7630*/  FMUL.FTZ R4, R18, 1 ;  /* 0x3f80000012047820 */ /* 0x000fca0000410000 */
[----:B------:R-:W-:Y:S08]  /*7640*/  F2F.F64.F32 R6, R6 ;  /* 0x0000000600067310 */ /* 0x000ff00000201800 */
[----:B------:R-:W0:Y:S02]  /*7650*/  F2F.F64.F32 R4, R4 ;  /* 0x0000000400047310 */ /* 0x000e240000201800 */
[----:B0-----:R-:W-:Y:S01]  /*7660*/  STG.E.128 desc[UR36][R2.64], R4 ;  /* 0x0000000402007986 */ /* 0x001fe2000c101d24 */
[----:B------:R-:W-:Y:S05]  /*7670*/  EXIT ;  /* 0x000000000000794d */ /* 0x000fea0003800000 */
.L_x_4873:
        /* <DEDUP_REMOVED lines=20> */
.L_x_4878:
[----:B------:R-:W-:Y:S05]  /*77c0*/  BSYNC B0 ;  /* 0x0000000000007941 */ /* 0x000fea0003800000 */
.L_x_4877:
[----:B------:R-:W-:-:S05]  /*77d0*/  LOP3.LUT R7, R0, R7, RZ, 0xfc, !PT ;  /* 0x0000000700077212 */ /* 0x000fca00078efcff */
[----:B------:R-:W-:Y:S01]  /*77e0*/  STG.E.U8 desc[UR36][R2.64], R7 ;  /* 0x0000000702007986 */ /* 0x000fe2000c101124 */
[----:B------:R-:W-:Y:S05]  /*77f0*/  EXIT ;  /* 0x000000000000794d */ /* 0x000fea0003800000 */
.L_x_4876:
        /* <DEDUP_REMOVED lines=12> */
.L_x_4880:
[----:B------:R-:W-:Y:S01]  /*78c0*/  IMAD.MOV.U32 R0, RZ, RZ, 0x7f ;  /* 0x0000007fff007424 */ /* 0x000fe200078e00ff */
[----:B------:R-:W-:-:S04]  /*78d0*/  ISETP.GT.U32.AND P0, PT, R4, 0x7f800000, PT ;  /* 0x7f8000000400780c */ /* 0x000fc80003f04070 */
[----:B------:R-:W-:-:S09]  /*78e0*/  SEL R0, R0, 0x7c, P0 ;  /* 0x0000007c00007807 */ /* 0x000fd20000000000 */
.L_x_4881:
[----:B------:R-:W-:Y:S05]  /*78f0*/  BSYNC B0 ;  /* 0x0000000000007941 */ /* 0x000fea0003800000 */
.L_x_4879:
[----:B------:R-:W-:-:S04]  /*7900*/  LOP3.LUT R18, R18, 0x80000000, RZ, 0xc0, !PT ;  /* 0x8000000012127812 */ /* 0x000fc800078ec0ff */
[----:B------:R-:W-:-:S04]  /*7910*/  SHF.R.U32.HI R5, RZ, 0x18, R18 ;  /* 0x00000018ff057819 */ /* 0x000fc80000011612 */
[----:B------:R-:W-:-:S05]  /*7920*/  LOP3.LUT R5, R0, R5, RZ, 0xfc, !PT ;  /* 0x0000000500057212 */ /* 0x000fca00078efcff */
[----:B------:R-:W-:Y:S01]  /*7930*/  STG.E.U8 desc[UR36][R2.64], R5 ;  /* 0x0000000502007986 */ /* 0x000fe2000c101124 */
[----:B------:R-:W-:Y:S05]  /*7940*/  EXIT ;  /* 0x000000000000794d */ /* 0x000fea0003800000 */
.L_x_4875:
[----:B------:R-:W-:-:S05]  /*7950*/  F2FP.BF16.F32.PACK_AB R18, RZ, R18 ;  /* 0x00000012ff12723e */ /* 0x000fca00000010ff */
[----:B------:R-:W-:Y:S01]  /*7960*/  STG.E.U16 desc[UR36][R2.64], R18 ;  /* 0x0000001202007986 */ /* 0x000fe2000c101524 */
[----:B------:R-:W-:Y:S05]  /*7970*/  EXIT ;  /* 0x000000000000794d */ /* 0x000fea0003800000 */
.L_x_4872:
        /* <DEDUP_REMOVED lines=11> */
.L_x_4884:
        /* <DEDUP_REMOVED lines=16> */
.L_x_4887:
[----:B------:R-:W-:-:S04]  /*7b30*/  LOP3.LUT R18, R18, 0x80000000, RZ, 0xc0, !PT ;  /* 0x8000000012127812 */ /* 0x000fc800078ec0ff */
[----:B------:R-:W-:-:S04]  /*7b40*/  SHF.R.U32.HI R5, RZ, 0x18, R18 ;  /* 0x00000018ff057819 */ /* 0x000fc80000011612 */
[----:B------:R-:W-:-:S04]  /*7b50*/  LOP3.LUT R4, R4, R5, RZ, 0xfc, !PT ;  /* 0x0000000504047212 */ /* 0x000fc800078efcff */
[----:B------:R-:W-:-:S07]  /*7b60*/  PRMT R0, R4, 0x7610, R0 ;  /* 0x0000761004007816 */ /* 0x000fce0000000000 */
.L_x_4886:
[----:B------:R-:W-:Y:S05]  /*7b70*/  BSYNC B0 ;  /* 0x0000000000007941 */ /* 0x000fea0003800000 */
.L_x_4885:
[----:B------:R-:W-:Y:S01]  /*7b80*/  STG.E.U8 desc[UR36][R2.64], R0 ;  /* 0x0000000002007986 */ /* 0x000fe2000c101124 */
[----:B------:R-:W-:Y:S05]  /*7b90*/  EXIT ;  /* 0x000000000000794d */ /* 0x000fea0003800000 */
.L_x_4883:
        /* <DEDUP_REMOVED lines=16> */
.L_x_4890:
[----:B------:R-:W-:-:S04]  /*7ca0*/  LOP3.LUT R18, R18, 0x80000000, RZ, 0xc0, !PT ;  /* 0x8000000012127812 */ /* 0x000fc800078ec0ff */
[----:B------:R-:W-:-:S04]  /*7cb0*/  SHF.R.U32.HI R5, RZ, 0x18, R18 ;  /* 0x00000018ff057819 */ /* 0x000fc80000011612 */
[----:B------:R-:W-:-:S04]  /*7cc0*/  LOP3.LUT R4, R4, R5, RZ, 0xfc, !PT ;  /* 0x0000000504047212 */ /* 0x000fc800078efcff */
[----:B------:R-:W-:-:S07]  /*7cd0*/  PRMT R0, R4, 0x7610, R0 ;  /* 0x0000761004007816 */ /* 0x000fce0000000000 */
.L_x_4889:
[----:B------:R-:W-:Y:S05]  /*7ce0*/  BSYNC B0 ;  /* 0x0000000000007941 */ /* 0x000fea0003800000 */
.L_x_4888:
[----:B------:R-:W-:Y:S01]  /*7cf0*/  STG.E.U8 desc[UR36][R2.64], R0 ;  /* 0x0000000002007986 */ /* 0x000fe2000c101124 */
[----:B------:R-:W-:Y:S05]  /*7d00*/  EXIT ;  /* 0x000000000000794d */ /* 0x000fea0003800000 */
.L_x_4882:
        /* <DEDUP_REMOVED lines=21> */
.L_x_4865:
        /* <DEDUP_REMOVED lines=16> */
.L_x_4893:
[----:B------:R-:W-:Y:S05]  /*7f60*/  EXIT ;  /* 0x000000000000794d */ /* 0x000fea0003800000 */
.L_x_4892:
[----:B------:R-:W0:Y:S02]  /*7f70*/  F2I.U64.TRUNC R18, R18 ;  /* 0x0000001200127311 */ /* 0x000e24000020d800 */
[----:B0-----:R-:W-:Y:S01]  /*7f80*/  STG.E.64 desc[UR36][R2.64], R18 ;  /* 0x0000001202007986 */ /* 0x001fe2000c101b24 */
[----:B------:R-:W-:Y:S05]  /*7f90*/  EXIT ;  /* 0x000000000000794d */ /* 0x000fea0003800000 */
.L_x_4891:
[----:B------:R-:W0:Y:S02]  /*7fa0*/  F2I.FTZ.U32.TRUNC.NTZ R5, R18 ;  /* 0x0000001200057305 */ /* 0x000e24000021f000 */
[----:B0-----:R-:W-:Y:S01]  /*7fb0*/  STG.E desc[UR36][R2.64], R5 ;  /* 0x0000000502007986 */ /* 0x001fe2000c101924 */
[----:B------:R-:W-:Y:S05]  /*7fc0*/  EXIT ;  /* 0x000000000000794d */ /* 0x000fea0003800000 */
.L_x_4894:
        /* <DEDUP_REMOVED lines=11> */
.L_x_17249:


//--------------------- .text._ZN2at6native18elementwise_kernelILi128ELi2EZNS0_22gpu_kernel_impl_nocastINS0_13AUnaryFunctorIN3c107complexIfEES6_S6_NS0_15binary_internal10MulFunctorIS6_EEEEEEvRNS_18TensorIteratorBaseERKT_EUliE_EEviT1_ --------------------------
	.section	.text._ZN2at6native18elementwise_kernelILi128ELi2EZNS0_22gpu_kernel_impl_nocastINS0_13AUnaryFunctorIN3c107complexIfEES6_S6_NS0_15binary_internal10MulFunctorIS6_EEEEEEvRNS_18TensorIteratorBaseERKT_EUliE_EEviT1_,"ax",@progbits
	.align	128
        .global         _ZN2at6native18elementwise_kernelILi128ELi2EZNS0_22gpu_kernel_impl_nocastINS0_13AUnaryFunctorIN3c107complexIfEES6_S6_NS0_15binary_internal10MulFunctorIS6_EEEEEEvRNS_18TensorIteratorBaseERKT_EUliE_EEviT1_
        .type           _ZN2at6native18elementwise_kernelILi128ELi2EZNS0_22gpu_kernel_impl_nocastINS0_13AUnaryFunctorIN3c107complexIfEES6_S6_NS0_15binary_internal10MulFunctorIS6_EEEEEEvRNS_18TensorIteratorBaseERKT_EUliE_EEviT1_,@function
        .size           _ZN2at6native18elementwise_kernelILi128ELi2EZNS0_22gpu_kernel_impl_nocastINS0_13AUnaryFunctorIN3c107complexIfEES6_S6_NS0_15binary_internal10MulFunctorIS6_EEEEEEvRNS_18TensorIteratorBaseERKT_EUliE_EEviT1_,(.L_x_17250 - _ZN2at6native18elementwise_kernelILi128ELi2EZNS0_22gpu_kernel_impl_nocastINS0_13AUnaryFunctorIN3c107complexIfEES6_S6_NS0_15binary_internal10MulFunctorIS6_EEEEEEvRNS_18TensorIteratorBaseERKT_EUliE_EEviT1_)
        .other          _ZN2at6native18elementwise_kernelILi128ELi2EZNS0_22gpu_kernel_impl_nocastINS0_13AUnaryFunctorIN3c107complexIfEES6_S6_NS0_15binary_internal10MulFunctorIS6_EEEEEEvRNS_18TensorIteratorBaseERKT_EUliE_EEviT1_,@"STO_CUDA_ENTRY STV_DEFAULT"
_ZN2at6native18elementwise_kernelILi128ELi2EZNS0_22gpu_kernel_impl_nocastINS0_13AUnaryFunctorIN3c107complexIfEES6_S6_NS0_15binary_internal10MulFunctorIS6_EEEEEEvRNS_18TensorIteratorBaseERKT_EUliE_EEviT1_:
.text._ZN2at6native18elementwise_kernelILi128ELi2EZNS0_22gpu_kernel_impl_nocastINS0_13AUnaryFunctorIN3c107complexIfEES6_S6_NS0_15binary_internal10MulFunctorIS6_EEEEEEvRNS_18TensorIteratorBaseERKT_EUliE_EEviT1_:
        /* <DEDUP_REMOVED lines=11> */
[----:B------:R-:W-:Y:S02]  /*00b0*/  MOV R5, RZ ;  /* 0x000000ff00057202 */ /* 0x000fe40000000f00 */
        /* <DEDUP_REMOVED lines=286> */
[----:B------:R-:W-:Y:S01]  /*12a0*/  IADD3 R6, -R11, RZ, RZ ;  /* 0x000000ff0b067210 */ /* 0x000fe20007ffe1ff */
[----:B------:R-:W1:Y:S04]  /*12b0*/  @P0 LDC R15, c[0x0][0x33c] ;  /* 0x0000cf00ff0f0b82 */ /* 0x000e680000000800 */
[----:B------:R-:W-:Y:S01]  /*12c0*/  IMAD R6, R6, UR8, R7 ;  /* 0x0000000806067c24 */ /* 0x000fe2000f8e0207 */
[----:B------:R-:W-:-:S03]  /*12d0*/  ULDC.64 UR8, c[0x0][0x400] ;  /* 0x0001000000087ab9 */ /* 0x000fc60000000a00 */
        /* <DEDUP_REMOVED lines=9> */
.L_x_4897:
[----:B------:R-:W-:Y:S01]  /*1370*/  ULDC.64 UR8, c[0x0][0x418] ;  /* 0x0001060000087ab9 */ /* 0x000fe20000000a00 */
[----:B------:R-:W-:Y:S01]  /*1380*/  ULDC.64 UR10, c[0x0][0x428] ;  /* 0x00010a00000a7ab9 */ /* 0x000fe20000000a00 */
[----:B------:R-:W-:-:S04]  /*1390*/  IADD3 R6, P0, R0, UR8, RZ ;  /* 0x0000000800067c10 */ /* 0x000fc8000ff1e0ff */
[----:B------:R-:W-:Y:S01]  /*13a0*/  IADD3.X R7, RZ, UR9, RZ, P0, !PT ;  /* 0x00000009ff077c10 */ /* 0x000fe200087fe4ff */
[----:B------:R-:W-:-:S05]  /*13b0*/  ULDC.64 UR8, c[0x0][0x410] ;  /* 0x0001040000087ab9 */ /* 0x000fca0000000a00 */
[----:B------:R-:W2:Y:S01]  /*13c0*/  LDG.E.64 R6, desc[UR4][R6.64] ;  /* 0x0000000406067981 */ /* 0x000ea2000c1e1b00 */
[----:B------:R-:W-:Y:S02]  /*13d0*/  IADD3 R4, P0, R5, UR8, RZ ;  /* 0x0000000805047c10 */ /* 0x000fe4000ff1e0ff */
[----:B------:R-:W-:Y:S02]  /*13e0*/  IADD3 R3, R3, 0x80, RZ ;  /* 0x0000008003037810 */ /* 0x000fe40007ffe0ff */
[----:B------:R-:W-:Y:S01]  /*13f0*/  IADD3.X R5, RZ, UR9, RZ, P0, !PT ;  /* 0x00000009ff057c10 */ /* 0x000fe200087fe4ff */
[----:B--2---:R-:W-:Y:S01]  /*1400*/  FMUL.FTZ R0, R6, UR11 ;  /* 0x0000000b06007c20 */ /* 0x004fe20008410000 */
[----:B------:R-:W-:-:S03]  /*1410*/  FMUL.FTZ R9, R7, UR11 ;  /* 0x0000000b07097c20 */ /* 0x000fc60008410000 */
[----:B------:R-:W-:Y:S01]  /*1420*/  FFMA.FTZ R11, R7, UR10, R0 ;  /* 0x0000000a070b7c23 */ /* 0x000fe20008010000 */
[----:B------:R-:W-:-:S05]  /*1430*/  FFMA.FTZ R10, R6, UR10, -R9 ;  /* 0x0000000a060a7c23 */ /* 0x000fca0008010809 */
[----:B------:R0:W-:Y:S02]  /*1440*/  STG.E.64 desc[UR4][R4.64], R10 ;  /* 0x0000000a04007986 */ /* 0x0001e4000c101b04 */
.L_x_4896:
[----:B------:R-:W-:Y:S05]  /*1450*/  BSYNC B0 ;  /* 0x0000000000007941 */ /* 0x000fea0003800000 */
.L_x_4895:
[----:B------:R-:W-:-:S13]  /*1460*/  ISETP.GE.AND P0, PT, R3, UR6, PT ;  /* 0x0000000603007c0c */ /* 0x000fda000bf06270 */
[----:B------:R-:W-:Y:S05]  /*1470*/  @P0 EXIT ;  /* 0x000000000000094d */ /* 0x000fea0003800000 */
[----:B0-----:R-:W0:Y:S01]  /*1480*/  LDC R4, c[0x0][0x218] ;  /* 0x00008600ff047b82 */ /* 0x001e220000000800 */
[----:B------:R-:W-:Y:S01]  /*1490*/  HFMA2.MMA R0, -RZ, RZ, 0, 0 ;  /* 0x00000000ff007435 */ /* 0x000fe200000001ff */
[----:B------:R-:W-:Y:S02]  /*14a0*/  MOV R5, RZ ;  /* 0x000000ff00057202 */ /* 0x000fe40000000f00 */
[----:B0-----:R-:W-:-:S13]  /*14b0*/  ISETP.NE.AND P0, PT, R4, RZ, PT ;  /* 0x000000ff0400720c */ /* 0x001fda0003f05270 */
[----:B------:R-:W-:Y:S05]  /*14c0*/  @!P0 BRA `(.L_x_4898) ;  /* 0x0000001000a48947 */ /* 0x000fea0003800000 */
        /* <DEDUP_REMOVED lines=297> */
.L_x_4898:
[----:B------:R-:W-:Y:S01]  /*2760*/  ULDC.64 UR6, c[0x0][0x418] ;  /* 0x0001060000067ab9 */ /* 0x000fe20000000a00 */
[----:B------:R-:W-:Y:S01]  /*2770*/  ULDC.64 UR8, c[0x0][0x428] ;  /* 0x00010a0000087ab9 */ /* 0x000fe20000000a00 */
[----:B------:R-:W-:-:S04]  /*2780*/  IADD3 R2, P0, R0, UR6, RZ ;  /* 0x0000000600027c10 */ /* 0x000fc8000ff1e0ff */
[----:B------:R-:W-:Y:S01]  /*2790*/  IADD3.X R3, RZ, UR7, RZ, P0, !PT ;  /* 0x00000007ff037c10 */ /* 0x000fe200087fe4ff */
[----:B------:R-:W-:-:S05]  /*27a0*/  ULDC.64 UR6, c[0x0][0x410] ;  /* 0x0001040000067ab9 */ /* 0x000fca0000000a00 */
[----:B------:R-:W2:Y:S01]  /*27b0*/  LDG.E.64 R2, desc[UR4][R2.64] ;  /* 0x0000000402027981 */ /* 0x000ea2000c1e1b00 */
[----:B------:R-:W-:-:S04]  /*27c0*/  IADD3 R4, P0, R5, UR6, RZ ;  /* 0x0000000605047c10 */ /* 0x000fc8000ff1e0ff */
[----:B------:R-:W-:Y:S01]  /*27d0*/  IADD3.X R5, RZ, UR7, RZ, P0, !PT ;  /* 0x00000007ff057c10 */ /* 0x000fe200087fe4ff */
[----:B--2---:R-:W-:Y:S01]  /*27e0*/  FMUL.FTZ R0, R2, UR9 ;  /* 0x0000000902007c20 */ /* 0x004fe20008410000 */
[----:B------:R-:W-:-:S03]  /*27f0*/  FMUL.FTZ R7, R3, UR9 ;  /* 0x0000000903077c20 */ /* 0x000fc60008410000 */
[----:B------:R-:W-:Y:S01]  /*2800*/  FFMA.FTZ R9, R3, UR8, R0 ;  /* 0x0000000803097c23 */ /* 0x000fe20008010000 */
[----:B------:R-:W-:-:S05]  /*2810*/  FFMA.FTZ R8, R2, UR8, -R7 ;  /* 0x0000000802087c23 */ /* 0x000fca0008010807 */
[----:B------:R-:W-:Y:S01]  /*2820*/  STG.E.64 desc[UR4][R4.64], R8 ;  /* 0x0000000804007986 */ /* 0x000fe2000c101b04 */
[----:B------:R-:W-:Y:S05]  /*2830*/  EXIT ;  /* 0x000000000000794d */ /* 0x000fea0003800000 */
.L_x_4899:
        /* <DEDUP_REMOVED lines=12> */
.L_x_17250:


//--------------------- .text._ZN2at6native27unrolled_elementwise_kernelINS0_13AUnaryFunctorIN3c107complexIfEES5_S5_NS0_15binary_internal10MulFunctorIS5_EEEESt5arrayIPcLm2EELi4E23TrivialOffsetCalculatorILi1EjESE_NS0_6memory15LoadWithoutCastENSF_16StoreWithoutCastEEEviT_T0_T2_T3_T4_T5_ --------------------------
	.section	.text._ZN2at6native27unrolled_elementwise_kernelINS0_13AUnaryFunctorIN3c107complexIfEES5_S5_NS0_15binary_internal10MulFunctorIS5_EEEESt5arrayIPcLm2EELi4E23TrivialOffsetCalculatorILi1EjESE_NS0_6memory15LoadWithoutCastENSF_16StoreWithoutCastEEEviT_T0_T2_T3_T4_T5_,"ax",@progbits
	.align	128
        .global         _ZN2at6native27unrolled_elementwise_kernelINS0_13AUnaryFunctorIN3c107complexIfEES5_S5_NS0_15binary_internal10MulFunctorIS5_EEEESt5arrayIPcLm2EELi4E23TrivialOffsetCalculatorILi1EjESE_NS0_6memory15LoadWithoutCastENSF_16StoreWithoutCastEEEviT_T0_T2_T3_T4_T5_
        .type           _ZN2at6native27unrolled_elementwise_kernelINS0_13AUnaryFunctorIN3c107complexIfEES5_S5_NS0_15binary_internal10MulFunctorIS5_EEEESt5arrayIPcLm2EELi4E23TrivialOffsetCalculatorILi1EjESE_NS0_6memory15LoadWithoutCastENSF_16StoreWithoutCastEEEviT_T0_T2_T3_T4_T5_,@function
        .size           _ZN2at6native27unrolled_elementwise_kernelINS0_13AUnaryFunctorIN3c107complexIfEES5_S5_NS0_15binary_internal10MulFunctorIS5_EEEESt5arrayIPcLm2EELi4E23TrivialOffsetCalculatorILi1EjESE_NS0_6memory15LoadWithoutCastENSF_16StoreWithoutCastEEEviT_T0_T2_T3_T4_T5_,(.L_x_17251 - _ZN2at6native27unrolled_elementwise_kernelINS0_13AUnaryFunctorIN3c107complexIfEES5_S5_NS0_15binary_internal10MulFunctorIS5_EEEESt5arrayIPcLm2EELi4E23TrivialOffsetCalculatorILi1EjESE_NS0_6memory15LoadWithoutCastENSF_16StoreWithoutCastEEEviT_T0_T2_T3_T4_T5_)
        .other          _ZN2at6native27unrolled_elementwise_kernelINS0_13AUnaryFunctorIN3c107complexIfEES5_S5_NS0_15binary_internal10MulFunctorIS5_EEEESt5arrayIPcLm2EELi4E23TrivialOffsetCalculatorILi1EjESE_NS0_6memory15LoadWithoutCastENSF_16StoreWithoutCastEEEviT_T0_T2_T3_T4_T5_,@"STO_CUDA_ENTRY STV_DEFAULT"
_ZN2at6native27unrolled_elementwise_kernelINS0_13AUnaryFunctorIN3c107complexIfEES5_S5_NS0_15binary_internal10MulFunctorIS5_EEEESt5arrayIPcLm2EELi4E23TrivialOffsetCalculatorILi1EjESE_NS0_6memory15LoadWithoutCastENSF_16StoreWithoutCastEEEviT_T0_T2_T3_T4_T5_:
.text._ZN2at6native27unrolled_elementwise_kernelINS0_13AUnaryFunctorIN3c107complexIfEES5_S5_NS0_15binary_internal10MulFunctorIS5_EEEESt5arrayIPcLm2EELi4E23TrivialOffsetCalculatorILi1EjESE_NS0_6memory15LoadWithoutCastENSF_16StoreWithoutCastEEEviT_T0_T2_T3_T4_T5_:
[----:B------:R-:W-:Y:S01]  /*0000*/  LDC R1, c[0x0][0x28] ;  /* 0x00000a00ff017b82 */ /* 0x000fe20000000800 */
[----:B------:R-:W0:Y:S07]  /*0010*/  S2R R0, SR_CTAID.X ;  /* 0x0000000000007919 */ /* 0x000e2e0000002500 */
[----:B------:R-:W0:Y:S01]  /*0020*/  LDC R3, c[0x0][0x210] ;  /* 0x00008400ff037b82 */ /* 0x000e220000000800 */
[----:B------:R-:W-:Y:S01]  /*0030*/  CS2R R16, SRZ ;  /* 0x0000000000107805 */ /* 0x000fe2000001ff00 */
[----:B------:R-:W-:Y:S01]  /*0040*/  ULDC.64 UR4, c[0x0][0x208] ;  /* 0x0000820000047ab9 */ /* 0x000fe20000000a00 */
[----:B------:R-:W1:Y:S01]  /*0050*/  S2R R19, SR_TID.X ;  /* 0x0000000000137919 */ /* 0x000e620000002100 */
[----:B0-----:R-:W-:Y:S01]  /*0060*/  IMAD R14, R0, -0x200, R3 ;  /* 0xfffffe00000e7824 */ /* 0x001fe200078e0203 */
[----:B-1----:R-:W-:-:S04]  /*0070*/  MOV R15, R19 ;  /* 0x00000013000f7202 */ /* 0x002fc80000000f00 */
[----:B------:R-:W-:-:S13]  /*0080*/  ISETP.GE.AND P0, PT, R19, R14, PT ;  /* 0x0000000e1300720c */ /* 0x000fda0003f06270 */
[----:B------:R-:W-:Y:S01]  /*0090*/  @!P0 LEA R9, R0, R15, 0x9 ;  /* 0x0000000f00098211 */ /* 0x000fe200078e48ff */
[----:B------:R-:W-:Y:S01]  /*00a0*/  @!P0 VIADD R15, R15, 0x80 ;  /* 0x000000800f0f8836 */ /* 0x000fe20000000000 */
[----:B------:R-:W0:Y:S04]  /*00b0*/  @!P0 LDC.64 R2, c[0x0][0x230] ;  /* 0x00008c00ff028b82 */ /* 0x000e280000000a00 */
[----:B------:R-:W-:-:S04]  /*00c0*/  ISETP.GE.AND P1, PT, R15, R14, PT ;  /* 0x0000000e0f00720c */ /* 0x000fc80003f26270 */
[----:B------:R-:W1:Y:S08]  /*00d0*/  @!P0 LDC.64 R20, c[0x0][0x220] ;  /* 0x00008800ff148b82 */ /* 0x000e700000000a00 */
[----:B------:R-:W2:Y:S01]  /*00e0*/  @!P0 LDC.64 R22, c[0x0][0x228] ;  /* 0x00008a00ff168b82 */ /* 0x000ea20000000a00 */
[----:B------:R-:W-:Y:S02]  /*00f0*/  @!P1 LEA R11, R0, R15, 0x9 ;  /* 0x0000000f000b9211 */ /* 0x000fe400078e48ff */
[----:B------:R-:W-:-:S04]  /*0100*/  @!P1 IADD3 R15, R15, 0x80, RZ ;  /* 0x000000800f0f9810 */ /* 0x000fc80007ffe0ff */
[----:B------:R-:W-:Y:S01]  /*0110*/  ISETP.GE.AND P2, PT, R15, R14, PT ;  /* 0x0000000e0f00720c */ /* 0x000fe20003f46270 */
[----:B------:R-:W3:Y:S01]  /*0120*/  @!P1 LDC.64 R4, c[0x0][0x230] ;  /* 0x00008c00ff049b82 */ /* 0x000ee20000000a00 */
[----:B0-----:R-:W-:-:S05]  /*0130*/  @!P0 IMAD.WIDE.U32 R2, R9, 0x8, R2 ;  /* 0x0000000809028825 */ /* 0x001fca00078e0002 */
[----:B------:R0:W1:Y:S06]  /*0140*/  @!P0 LDG.E.64 R16, desc[UR4][R2.64] ;  /* 0x0000000402108981 */ /* 0x00006c000c1e1b00 */
[----:B------:R-:W4:Y:S01]  /*0150*/  @!P2 LDC.64 R6, c[0x0][0x230] ;  /* 0x00008c00ff06ab82 */ /* 0x000f220000000a00 */
[----:B------:R-:W-:Y:S01]  /*0160*/  CS2R R8, SRZ ;  /* 0x0000000000087805 */ /* 0x000fe2000001ff00 */
[----:B---3--:R-:W-:-:S04]  /*0170*/  @!P1 IMAD.WIDE.U32 R4, R11, 0x8, R4 ;  /* 0x000000080b049825 */ /* 0x008fc800078e0004 */
[----:B------:R-:W-:Y:S01]  /*0180*/  @!P2 IMAD R11, R0, 0x200, R15 ;  /* 0x00000200000ba824 */ /* 0x000fe200078e020f */
[----:B------:R3:W2:Y:S03]  /*0190*/  @!P1 LDG.E.64 R8, desc[UR4][R4.64] ;  /* 0x0000000404089981 */ /* 0x0006a6000c1e1b00 */
[----:B----4-:R-:W-:Y:S01]  /*01a0*/  @!P2 IMAD.WIDE.U32 R10, R11, 0x8, R6 ;  /* 0x000000080b0aa825 */ /* 0x010fe200078e0006 */
[----:B------:R-:W-:-:S06]  /*01b0*/  CS2R R6, SRZ ;  /* 0x0000000000067805 */ /* 0x000fcc000001ff00 */
[----:B------:R4:W2:Y:S01]  /*01c0*/  @!P2 LDG.E.64 R6, desc[UR4][R10.64] ;  /* 0x000000040a06a981 */ /* 0x0008a2000c1e1b00 */
[----:B------:R-:W-:-:S04]  /*01d0*/  @!P2 IADD3 R15, R15, 0x80, RZ ;  /* 0x000000800f0fa810 */ /* 0x000fc80007ffe0ff */
[----:B------:R-:W-:-:S13]  /*01e0*/  ISETP.GE.AND P1, PT, R15, R14, PT ;  /* 0x0000000e0f00720c */ /* 0x000fda0003f26270 */
[----:B------:R-:W4:Y:S01]  /*01f0*/  @!P1 LDC.64 R12, c[0x0][0x230] ;  /* 0x00008c00ff0c9b82 */ /* 0x000f220000000a00 */
[----:B0-----:R-:W-:Y:S01]  /*0200*/  @!P1 LEA R3, R0, R15, 0x9 ;  /* 0x0000000f00039211 */ /* 0x001fe200078e48ff */
[----:B------:R-:W-:-:S05]  /*0210*/  IMAD.MOV.U32 R15, RZ, RZ, R19 ;  /* 0x000000ffff0f7224 */ /* 0x000fca00078e0013 */
[----:B---3--:R-:W-:-:S04]  /*0220*/  IADD3 R5, R15, 0x80, RZ ;  /* 0x000000800f057810 */ /* 0x008fc80007ffe0ff */
[----:B------:R-:W-:Y:S02]  /*0230*/  ISETP.GE.AND P2, PT, R5, R14, PT ;  /* 0x0000000e0500720c */ /* 0x000fe40003f46270 */
[----:B------:R-:W-:-:S04]  /*0240*/  IADD3 R5, R15, 0x100, RZ ;  /* 0x000001000f057810 */ /* 0x000fc80007ffe0ff */
[----:B------:R-:W-:Y:S01]  /*0250*/  ISETP.GE.AND P3, PT, R5, R14, PT ;  /* 0x0000000e0500720c */ /* 0x000fe20003f66270 */
[----:B------:R-:W-:Y:S02]  /*0260*/  VIADD R25, R15, 0x180 ;  /* 0x000001800f197836 */ /* 0x000fe40000000000 */
[----:B----4-:R-:W-:Y:S01]  /*0270*/  @!P1 IMAD.WIDE.U32 R12, R3, 0x8, R12 ;  /* 0x00000008030c9825 */ /* 0x010fe200078e000c */
[----:B------:R-:W-:-:S03]  /*0280*/  CS2R R2, SRZ ;  /* 0x0000000000027805 */ /* 0x000fc6000001ff00 */
[----:B------:R-:W0:Y:S01]  /*0290*/  @!P2 LDC.64 R4, c[0x0][0x220] ;  /* 0x00008800ff04ab82 */ /* 0x000e220000000a00 */
[----:B------:R-:W-:Y:S02]  /*02a0*/  @!P0 LEA R27, R0, R19, 0x9 ;  /* 0x00000013001b8211 */ /* 0x000fe400078e48ff */
[----:B------:R3:W5:Y:S01]  /*02b0*/  @!P1 LDG.E.64 R2, desc[UR4][R12.64] ;  /* 0x000000040c029981 */ /* 0x000762000c1e1b00 */
[----:B------:R-:W-:-:S04]  /*02c0*/  ISETP.GE.AND P1, PT, R25, R14, PT ;  /* 0x0000000e1900720c */ /* 0x000fc80003f26270 */
[----:B------:R-:W4:Y:S01]  /*02d0*/  @!P3 LDC.64 R10, c[0x0][0x220] ;  /* 0x00008800ff0abb82 */ /* 0x000f220000000a00 */
[----:B--2---:R-:W-:Y:S01]  /*02e0*/  @!P0 IMAD.WIDE.U32 R22, R27, 0x8, R22 ;  /* 0x000000081b168825 */ /* 0x004fe200078e0016 */
[----:B---3--:R-:W-:Y:S02]  /*02f0*/  CS2R R12, SRZ ;  /* 0x00000000000c7805 */ /* 0x008fe4000001ff00 */
[----:B------:R-:W-:-:S04]  /*0300*/  @!P0 IADD3 R15, R19, 0x80, RZ ;  /* 0x00000080130f8810 */ /* 0x000fc80007ffe0ff */
[----:B------:R-:W-:Y:S01]  /*0310*/  ISETP.GE.AND P4, PT, R15, R14, PT ;  /* 0x0000000e0f00720c */ /* 0x000fe20003f86270 */
[----:B------:R-:W-:Y:S01]  /*0320*/  BSSY B0, `(.L_x_4900) ;  /* 0x000001c000007945 */ /* 0x000fe20003800000 */
[-C--:B-1----:R-:W-:Y:S01]  /*0330*/  @!P0 FMUL.FTZ R25, R17, R21.reuse ;  /* 0x0000001511198220 */ /* 0x082fe20000410000 */
[----:B------:R-:W-:-:S03]  /*0340*/  @!P0 FMUL.FTZ R18, R16, R21 ;  /* 0x0000001510128220 */ /* 0x000fc60000410000 */
[-C--:B------:R-:W-:Y:S01]  /*0350*/  @!P0 FFMA.FTZ R12, R16, R20.reuse, -R25 ;  /* 0x00000014100c8223 */ /* 0x080fe20000010819 */
[----:B------:R-:W-:-:S05]  /*0360*/  @!P0 FFMA.FTZ R13, R17, R20, R18 ;  /* 0x00000014110d8223 */ /* 0x000fca0000010012 */
[----:B------:R1:W-:Y:S01]  /*0370*/  @!P0 STG.E.64 desc[UR4][R22.64], R12 ;  /* 0x0000000c16008986 */ /* 0x0003e2000c101b04 */
[----:B------:R-:W-:Y:S01]  /*0380*/  IMAD.MOV.U32 R16, RZ, RZ, RZ ;  /* 0x000000ffff107224 */ /* 0x000fe200078e00ff */
[----:B------:R-:W-:Y:S01]  /*0390*/  HFMA2.MMA R17, -RZ, RZ, 0, 0 ;  /* 0x00000000ff117435 */ /* 0x000fe200000001ff */
[-C--:B0-----:R-:W-:Y:S01]  /*03a0*/  @!P2 FMUL.FTZ R19, R9, R5.reuse ;  /* 0x000000050913a220 */ /* 0x081fe20000410000 */
[----:B------:R-:W-:-:S03]  /*03b0*/  @!P2 FMUL.FTZ R20, R8, R5 ;  /* 0x000000050814a220 */ /* 0x000fc60000410000 */
[-C--:B------:R-:W-:Y:S01]  /*03c0*/  @!P2 FFMA.FTZ R16, R8, R4.reuse, -R19 ;  /* 0x000000040810a223 */ /* 0x080fe20000010813 */
[----:B------:R-:W-:Y:S01]  /*03d0*/  CS2R R18, SRZ ;  /* 0x0000000000127805 */ /* 0x000fe2000001ff00 */
[----:B------:R-:W-:Y:S01]  /*03e0*/  @!P2 FFMA.FTZ R17, R9, R4, R20 ;  /* 0x000000040911a223 */ /* 0x000fe20000010014 */
[-C--:B----4-:R-:W-:Y:S01]  /*03f0*/  @!P3 FMUL.FTZ R5, R7, R11.reuse ;  /* 0x0000000b0705b220 */ /* 0x090fe20000410000 */
[----:B------:R-:W-:-:S03]  /*0400*/  @!P3 FMUL.FTZ R8, R6, R11 ;  /* 0x0000000b0608b220 */ /* 0x000fc60000410000 */
[-C--:B------:R-:W-:Y:S01]  /*0410*/  @!P3 FFMA.FTZ R18, R6, R10.reuse, -R5 ;  /* 0x0000000a0612b223 */ /* 0x080fe20000010805 */
[----:B------:R-:W-:Y:S01]  /*0420*/  @!P3 FFMA.FTZ R19, R7, R10, R8 ;  /* 0x0000000a0713b223 */ /* 0x000fe20000010008 */
[----:B-1----:R-:W-:Y:S06]  /*0430*/  @P4 BRA `(.L_x_4901) ;  /* 0x0000000000284947 */ /* 0x002fec0003800000 */
[----:B------:R-:W0:Y:S01]  /*0440*/  LDC.64 R6, c[0x0][0x228] ;  /* 0x00008a00ff067b82 */ /* 0x000e220000000a00 */
[----:B------:R-:W-:Y:S01]  /*0450*/  LEA R5, R0, R15, 0x9 ;  /* 0x0000000f00057211 */ /* 0x000fe200078e48ff */
[----:B------:R-:W-:-:S05]  /*0460*/  VIADD R15, R15, 0x80 ;  /* 0x000000800f0f7836 */ /* 0x000fca0000000000 */
[----:B------:R-:W-:-:S13]  /*0470*/  ISETP.GE.AND P0, PT, R15, R14, PT ;  /* 0x0000000e0f00720c */ /* 0x000fda0003f06270 */
[----:B------:R-:W-:Y:S02]  /*0480*/  @!P0 LEA R9, R0, R15, 0x9 ;  /* 0x0000000f00098211 */ /* 0x000fe400078e48ff */
[----:B------:R-:W-:Y:S01]  /*0490*/  @!P0 IADD3 R15, R15, 0x80, RZ ;  /* 0x000000800f0f8810 */ /* 0x000fe20007ffe0ff */
[----:B0-----:R-:W-:-:S04]  /*04a0*/  IMAD.WIDE.U32 R4, R5, 0x8, R6 ;  /* 0x0000000805047825 */ /* 0x001fc800078e0006 */
[----:B------:R-:W-:Y:S01]  /*04b0*/  @!P0 IMAD.WIDE.U32 R6, R9, 0x8, R6 ;  /* 0x0000000809068825 */ /* 0x000fe200078e0006 */
[----:B------:R0:W-:Y:S04]  /*04c0*/  STG.E.64 desc[UR4][R4.64], R16 ;  /* 0x0000001004007986 */ /* 0x0001e8000c101b04 */
[----:B------:R0:W-:Y:S02]  /*04d0*/  @!P0 STG.E.64 desc[UR4][R6.64], R18 ;  /* 0x0000001206008986 */ /* 0x0001e4000c101b04 */
.L_x_4901:
[----:B------:R-:W-:Y:S05]  /*04e0*/  BSYNC B0 ;  /* 0x0000000000007941 */ /* 0x000fea0003800000 */
.L_x_4900:
[----:B------:R-:W1:Y:S01]  /*04f0*/  @!P1 LDC.64 R10, c[0x0][0x220] ;  /* 0x00008800ff0a9b82 */ /* 0x000e620000000a00 */
[----:B------:R-:W-:-:S13]  /*0500*/  ISETP.GE.AND P0, PT, R15, R14, PT ;  /* 0x0000000e0f00720c */ /* 0x000fda0003f06270 */
[----:B------:R-:W-:Y:S05]  /*0510*/  @P0 EXIT ;  /* 0x000000000000094d */ /* 0x000fea0003800000 */
[----:B0-----:R-:W0:Y:S01]  /*0520*/  LDC.64 R4, c[0x0][0x228] ;  /* 0x00008a00ff047b82 */ /* 0x001e220000000a00 */
[----:B------:R-:W-:Y:S01]  /*0530*/  LEA R15, R0, R15, 0x9 ;  /* 0x0000000f000f7211 */ /* 0x000fe200078e48ff */
[CC--:B-1---5:R-:W-:Y:S01]  /*0540*/  @!P1 FMUL.FTZ R9, R3.reuse, R11.reuse ;  /* 0x0000000b03099220 */ /* 0x0e2fe20000410000 */
[C---:B------:R-:W-:Y:S01]  /*0550*/  @!P1 FMUL.FTZ R0, R2.reuse, R11 ;  /* 0x0000000b02009220 */ /* 0x040fe20000410000 */
[----:B------:R-:W-:Y:S02]  /*0560*/  CS2R R6, SRZ ;  /* 0x0000000000067805 */ /* 0x000fe4000001ff00 */
[-C--:B------:R-:W-:Y:S01]  /*0570*/  @!P1 FFMA.FTZ R6, R2, R10.reuse, -R9 ;  /* 0x0000000a02069223 */ /* 0x080fe20000010809 */
[----:B------:R-:W-:Y:S01]  /*0580*/  @!P1 FFMA.FTZ R7, R3, R10, R0 ;  /* 0x0000000a03079223 */ /* 0x000fe20000010000 */
[----:B0-----:R-:W-:-:S05]  /*0590*/  IMAD.WIDE.U32 R2, R15, 0x8, R4 ;  /* 0x000000080f027825 */ /* 0x001fca00078e0004 */
[----:B------:R-:W-:Y:S01]  /*05a0*/  STG.E.64 desc[UR4][R2.64], R6 ;  /* 0x0000000602007986 */ /* 0x000fe2000c101b04 */
[----:B------:R-:W-:Y:S05]  /*05b0*/  EXIT ;  /* 0x000000000000794d */ /* 0x000fea0003800000 */
.L_x_4902:
        /* <DEDUP_REMOVED lines=12> */
.L_x_17251:


//--------------------- .text._ZN2at6native29vectorized_elementwise_kernelILi2ENS0_13AUnaryFunctorIN3c107complexIfEES5_S5_NS0_15binary_internal10MulFunctorIS5_EEEESt5arrayIPcLm2EEEEviT0_T1_ --------------------------
	.section	.text._ZN2at6native29vectorized_elementwise_kernelILi2ENS0_13AUnaryFunctorIN3c107complexIfEES5_S5_NS0_15binary_internal10MulFunctorIS5_EEEESt5arrayIPcLm2EEEEviT0_T1_,"ax",@progbits
	.align	128
        .global         _ZN2at6native29vectorized_elementwise_kernelILi2ENS0_13AUnaryFunctorIN3c107complexIfEES5_S5_NS0_15binary_internal10MulFunctorIS5_EEEESt5arrayIPcLm2EEEEviT0_T1_
        .type           _ZN2at6native29vectorized_elementwise_kernelILi2ENS0_13AUnaryFunctorIN3c107complexIfEES5_S5_NS0_15binary_internal10MulFunctorIS5_EEEESt5arrayIPcLm2EEEEviT0_T1_,@function
        .size           _ZN2at6native29vectorized_elementwise_kernelILi2ENS0_13AUnaryFunctorIN3c107complexIfEES5_S5_NS0_15binary_internal10MulFunctorIS5_EEEESt5arrayIPcLm2EEEEviT0_T1_,(.L_x_17252 - _ZN2at6native29vectorized_elementwise_kernelILi2ENS0_13AUnaryFunctorIN3c107complexIfEES5_S5_NS0_15binary_internal10MulFunctorIS5_EEEESt5arrayIPcLm2EEEEviT0_T1_)
        .other          _ZN2at6native29vectorized_elementwise_kernelILi2ENS0_13AUnaryFunctorIN3c107complexIfEES5_S5_NS0_15binary_internal10MulFunctorIS5_EEEESt5arrayIPcLm2EEEEviT0_T1_,@"STO_CUDA_ENTRY STV_DEFAULT"
_ZN2at6native29vectorized_elementwise_kernelILi2ENS0_13AUnaryFunctorIN3c107complexIfEES5_S5_NS0_15binary_internal10MulFunctorIS5_EEEESt5arrayIPcLm2EEEEviT0_T1_:
.text._ZN2at6native29vectorized_elementwise_kernelILi2ENS0_13AUnaryFunctorIN3c107complexIfEES5_S5_NS0_15binary_internal10MulFunctorIS5_EEEESt5arrayIPcLm2EEEEviT0_T1_:
        /* <DEDUP_REMOVED lines=10> */
[----:B------:R-:W-:-:S07]  /*00a0*/  ULDC.64 UR6, c[0x0][0x220] ;  /* 0x0000880000067ab9 */ /* 0x000fce0000000a00 */
[----:B------:R-:W2:Y:S01]  /*00b0*/  LDC.64 R20, c[0x0][0x228] ;  /* 0x00008a00ff147b82 */ /* 0x000ea20000000a00 */
[----:B-1----:R-:W-:-:S04]  /*00c0*/  IMAD.WIDE R4, R2, 0x8, R4 ;  /* 0x0000000802047825 */ /* 0x002fc800078e0204 */
[----:B0-----:R-:W-:-:S05]  /*00d0*/  IMAD.WIDE.U32 R22, R0, 0x10, R4 ;  /* 0x0000001000167825 */ /* 0x001fca00078e0004 */
[----:B------:R-:W3:Y:S04]  /*00e0*/  LDG.E.128 R16, desc[UR4][R22.64] ;  /* 0x0000000416107981 */ /* 0x000ee8000c1e1d00 */
[----:B------:R-:W4:Y:S04]  /*00f0*/  LDG.E.128 R4, desc[UR4][R22.64+0x800] ;  /* 0x0008000416047981 */ /* 0x000f28000c1e1d00 */
[----:B------:R-:W5:Y:S04]  /*0100*/  LDG.E.128 R8, desc[UR4][R22.64+0x1000] ;  /* 0x0010000416087981 */ /* 0x000f68000c1e1d00 */
[----:B------:R0:W5:Y:S01]  /*0110*/  LDG.E.128 R12, desc[UR4][R22.64+0x1800] ;  /* 0x00180004160c7981 */ /* 0x000162000c1e1d00 */
[----:B--2---:R-:W-:-:S04]  /*0120*/  IMAD.WIDE.U32 R20, R2, 0x8, R20 ;  /* 0x0000000802147825 */ /* 0x004fc800078e0014 */
[----:B------:R-:W-:-:S04]  /*0130*/  IMAD.WIDE R20, R0, 0x10, R20 ;  /* 0x0000001000147825 */ /* 0x000fc800078e0214 */
[----:B---3--:R-:W-:Y:S01]  /*0140*/  FMUL.FTZ R3, R17, UR7 ;  /* 0x0000000711037c20 */ /* 0x008fe20008410000 */
[----:B------:R-:W-:Y:S01]  /*0150*/  FMUL.FTZ R24, R16, UR7 ;  /* 0x0000000710187c20 */ /* 0x000fe20008410000 */
[----:B------:R-:W-:Y:S01]  /*0160*/  FMUL.FTZ R26, R18, UR7 ;  /* 0x00000007121a7c20 */ /* 0x000fe20008410000 */
[----:B------:R-:W-:Y:S01]  /*0170*/  FMUL.FTZ R25, R19, UR7 ;  /* 0x0000000713197c20 */ /* 0x000fe20008410000 */
[----:B------:R-:W-:Y:S01]  /*0180*/  FFMA.FTZ R16, R16, UR6, -R3 ;  /* 0x0000000610107c23 */ /* 0x000fe20008010803 */
[----:B----4-:R-:W-:Y:S01]  /*0190*/  FMUL.FTZ R2, R4, UR7 ;  /* 0x0000000704027c20 */ /* 0x010fe20008410000 */
[----:B------:R-:W-:Y:S01]  /*01a0*/  FMUL.FTZ R3, R5, UR7 ;  /* 0x0000000705037c20 */ /* 0x000fe20008410000 */
[----:B0-----:R-:W-:Y:S01]  /*01b0*/  FMUL.FTZ R23, R7, UR7 ;  /* 0x0000000707177c20 */ /* 0x001fe20008410000 */
[----:B------:R-:W-:Y:S01]  /*01c0*/  FMUL.FTZ R22, R6, UR7 ;  /* 0x0000000706167c20 */ /* 0x000fe20008410000 */
[----:B------:R-:W-:Y:S01]  /*01d0*/  FFMA.FTZ R5, R5, UR6, R2 ;  /* 0x0000000605057c23 */ /* 0x000fe20008010002 */
[----:B------:R-:W-:Y:S01]  /*01e0*/  FFMA.FTZ R4, R4, UR6, -R3 ;  /* 0x0000000604047c23 */ /* 0x000fe20008010803 */
[----:B------:R-:W-:Y:S01]  /*01f0*/  FFMA.FTZ R6, R6, UR6, -R23 ;  /* 0x0000000606067c23 */ /* 0x000fe20008010817 */
[----:B-----5:R-:W-:Y:S01]  /*0200*/  FMUL.FTZ R0, R8, UR7 ;  /* 0x0000000708007c20 */ /* 0x020fe20008410000 */
[----:B------:R-:W-:Y:S01]  /*0210*/  FMUL.FTZ R3, R9, UR7 ;  /* 0x0000000709037c20 */ /* 0x000fe20008410000 */
[----:B------:R-:W-:Y:S01]  /*0220*/  FMUL.FTZ R2, R10, UR7 ;  /* 0x000000070a027c20 */ /* 0x000fe20008410000 */
[----:B------:R-:W-:Y:S01]  /*0230*/  FMUL.FTZ R23, R11, UR7 ;  /* 0x000000070b177c20 */ /* 0x000fe20008410000 */
[----:B------:R-:W-:Y:S01]  /*0240*/  FFMA.FTZ R9, R9, UR6, R0 ;  /* 0x0000000609097c23 */ /* 0x000fe20008010000 */
[----:B------:R-:W-:Y:S01]  /*0250*/  FFMA.FTZ R8, R8, UR6, -R3 ;  /* 0x0000000608087c23 */ /* 0x000fe20008010803 */
[----:B------:R-:W-:Y:S01]  /*0260*/  FFMA.FTZ R11, R11, UR6, R2 ;  /* 0x000000060b0b7c23 */ /* 0x000fe20008010002 */
[----:B------:R-:W-:Y:S01]  /*0270*/  FFMA.FTZ R10, R10, UR6, -R23 ;  /* 0x000000060a0a7c23 */ /* 0x000fe20008010817 */
[----:B------:R-:W-:Y:S01]  /*0280*/  FMUL.FTZ R0, R12, UR7 ;  /* 0x000000070c007c20 */ /* 0x000fe20008410000 */
[----:B------:R-:W-:Y:S01]  /*0290*/  FMUL.FTZ R2, R14, UR7 ;  /* 0x000000070e027c20 */ /* 0x000fe20008410000 */
[----:B------:R-:W-:Y:S01]  /*02a0*/  FMUL.FTZ R23, R15, UR7 ;  /* 0x000000070f177c20 */ /* 0x000fe20008410000 */
[----:B------:R-:W-:Y:S01]  /*02b0*/  FMUL.FTZ R3, R13, UR7 ;  /* 0x000000070d037c20 */ /* 0x000fe20008410000 */
[----:B------:R-:W-:Y:S01]  /*02c0*/  FFMA.FTZ R17, R17, UR6, R24 ;  /* 0x0000000611117c23 */ /* 0x000fe20008010018 */
[----:B------:R-:W-:Y:S01]  /*02d0*/  FFMA.FTZ R19, R19, UR6, R26 ;  /* 0x0000000613137c23 */ /* 0x000fe2000801001a */
[----:B------:R-:W-:Y:S01]  /*02e0*/  FFMA.FTZ R18, R18, UR6, -R25 ;  /* 0x0000000612127c23 */ /* 0x000fe20008010819 */
[----:B------:R-:W-:Y:S01]  /*02f0*/  FFMA.FTZ R7, R7, UR6, R22 ;  /* 0x0000000607077c23 */ /* 0x000fe20008010016 */
[----:B------:R-:W-:Y:S01]  /*0300*/  FFMA.FTZ R13, R13, UR6, R0 ;  /* 0x000000060d0d7c23 */ /* 0x000fe20008010000 */
[----:B------:R-:W-:Y:S01]  /*0310*/  FFMA.FTZ R15, R15, UR6, R2 ;  /* 0x000000060f0f7c23 */ /* 0x000fe20008010002 */
[----:B------:R-:W-:Y:S01]  /*0320*/  FFMA.FTZ R14, R14, UR6, -R23 ;  /* 0x000000060e0e7c23 */ /* 0x000fe20008010817 */
[----:B------:R-:W-:Y:S01]  /*0330*/  FFMA.FTZ R12, R12, UR6, -R3 ;  /* 0x000000060c0c7c23 */ /* 0x000fe20008010803 */
[----:B------:R-:W-:Y:S04]  /*0340*/  STG.E.128 desc[UR4][R20.64], R16 ;  /* 0x0000001014007986 */ /* 0x000fe8000c101d04 */
[----:B------:R-:W-:Y:S04]  /*0350*/  STG.E.128 desc[UR4][R20.64+0x800], R4 ;  /* 0x0008000414007986 */ /* 0x000fe8000c101d04 */
[----:B------:R-:W-:Y:S04]  /*0360*/  STG.E.128 desc[UR4][R20.64+0x1000], R8 ;  /* 0x0010000814007986 */ /* 0x000fe8000c101d04 */
[----:B------:R-:W-:Y:S01]  /*0370*/  STG.E.128 desc[UR4][R20.64+0x1800], R12 ;  /* 0x0018000c14007986 */ /* 0x000fe2000c101d04 */
[----:B------:R-:W-:Y:S05]  /*0380*/  EXIT ;  /* 0x000000000000794d */ /* 0x000fea0003800000 */
.L_x_4903:
[----:B------:R-:W0:Y:S01]  /*0390*/  S2R R3, SR_TID.X ;  /* 0x0000000000037919 */ /* 0x000e220000002100 */
[----:B------:R-:W-:Y:S02]  /*03a0*/  CS2R R6, SRZ ;  /* 0x0000000000067805 */ /* 0x000fe4000001ff00 */
[----:B0-----:R-:W-:Y:S02]  /*03b0*/  ISETP.GE.AND P1, PT, R3, R0, PT ;  /* 0x000000000300720c */ /* 0x001fe40003f26270 */
[----:B------:R-:W-:-:S11]  /*03c0*/  MOV R17, R3 ;  /* 0x0000000300117202 */ /* 0x000fd60000000f00 */
[----:B------:R-:W0:Y:S01]  /*03d0*/  @!P1 LDC.64 R8, c[0x0][0x230] ;  /* 0x00008c00ff089b82 */ /* 0x000e220000000a00 */
[----:B------:R-:W-:Y:S02]  /*03e0*/  @!P1 IADD3 R5, R2, R17, RZ ;  /* 0x0000001102059210 */ /* 0x000fe40007ffe0ff */
[----:B------:R-:W-:-:S04]  /*03f0*/  @!P1 IADD3 R17, R17, 0x80, RZ ;  /* 0x0000008011119810 */ /* 0x000fc80007ffe0ff */
[----:B------:R-:W-:-:S13]  /*0400*/  ISETP.GE.AND P0, PT, R17, R0, PT ;  /* 0x000000001100720c */ /* 0x000fda0003f06270 */
[----:B------:R-:W-:Y:S02]  /*0410*/  @!P0 IADD3 R11, R2, R17, RZ ;  /* 0x00000011020b8210 */ /* 0x000fe40007ffe0ff */
[----:B------:R-:W-:Y:S01]  /*0420*/  @!P0 IADD3 R17, R17, 0x80, RZ ;  /* 0x0000008011118810 */ /* 0x000fe20007ffe0ff */
[----:B0-----:R-:W-:Y:S02]  /*0430*/  @!P1 IMAD.WIDE.U32 R8, R5, 0x8, R8 ;  /* 0x0000000805089825 */ /* 0x001fe400078e0008 */
[----:B------:R-:W0:Y:S03]  /*0440*/  @!P0 LDC.64 R4, c[0x0][0x230] ;  /* 0x00008c00ff048b82 */ /* 0x000e260000000a00 */
[----:B------:R1:W2:Y:S01]  /*0450*/  @!P1 LDG.E.64 R6, desc[UR4][R8.64] ;  /* 0x0000000408069981 */ /* 0x0002a2000c1e1b00 */
[----:B------:R-:W-:-:S13]  /*0460*/  ISETP.GE.AND P2, PT, R17, R0, PT ;  /* 0x000000001100720c */ /* 0x000fda0003f46270 */
[----:B------:R-:W3:Y:S01]  /*0470*/  @!P2 LDC.64 R12, c[0x0][0x230] ;  /* 0x00008c00ff0cab82 */ /* 0x000ee20000000a00 */
[----:B------:R-:W-:Y:S02]  /*0480*/  @!P2 IADD3 R15, R2, R17, RZ ;  /* 0x00000011020fa210 */ /* 0x000fe40007ffe0ff */
[----:B------:R-:W-:Y:S01]  /*0490*/  @!P2 IADD3 R17, R17, 0x80, RZ ;  /* 0x000000801111a810 */ /* 0x000fe20007ffe0ff */
[----:B0-----:R-:W-:Y:S01]  /*04a0*/  @!P0 IMAD.WIDE.U32 R10, R11, 0x8, R4 ;  /* 0x000000080b0a8825 */ /* 0x001fe200078e0004 */
[----:B------:R-:W-:-:S06]  /*04b0*/  CS2R R4, SRZ ;  /* 0x0000000000047805 */ /* 0x000fcc000001ff00 */
[----:B------:R0:W4:Y:S01]  /*04c0*/  @!P0 LDG.E.64 R4, desc[UR4][R10.64] ;  /* 0x000000040a048981 */ /* 0x000122000c1e1b00 */
[----:B------:R-:W-:Y:S02]  /*04d0*/  ISETP.GE.AND P0, PT, R17, R0, PT ;  /* 0x000000001100720c */ /* 0x000fe40003f06270 */
[----:B------:R-:W-:Y:S01]  /*04e0*/  CS2R R22, SRZ ;  /* 0x0000000000167805 */ /* 0x000fe2000001ff00 */
[----:B---3--:R-:W-:-:S10]  /*04f0*/  @!P2 IMAD.WIDE.U32 R12, R15, 0x8, R12 ;  /* 0x000000080f0ca825 */ /* 0x008fd400078e000c */
[----:B-1----:R-:W1:Y:S01]  /*0500*/  @!P0 LDC.64 R8, c[0x0][0x230] ;  /* 0x00008c00ff088b82 */ /* 0x002e620000000a00 */
[----:B------:R-:W-:Y:S01]  /*0510*/  @!P0 IADD3 R19, R2, R17, RZ ;  /* 0x0000001102138210 */ /* 0x000fe20007ffe0ff */
[----:B------:R3:W5:Y:S01]  /*0520*/  @!P2 LDG.E.64 R22, desc[UR4][R12.64] ;  /* 0x000000040c16a981 */ /* 0x000762000c1e1b00 */
[----:B------:R-:W-:-:S04]  /*0530*/  @!P0 IADD3 R17, R17, 0x80, RZ ;  /* 0x0000008011118810 */ /* 0x000fc80007ffe0ff */
[----:B------:R-:W-:-:S13]  /*0540*/  ISETP.GE.AND P2, PT, R17, R0, PT ;  /* 0x000000001100720c */ /* 0x000fda0003f46270 */
[----:B------:R-:W3:Y:S01]  /*0550*/  @!P2 LDC.64 R14, c[0x0][0x230] ;  /* 0x00008c00ff0eab82 */ /* 0x000ee20000000a00 */
[----:B-1----:R-:W-:Y:S01]  /*0560*/  @!P0 IMAD.WIDE.U32 R18, R19, 0x8, R8 ;  /* 0x0000000813128825 */ /* 0x002fe200078e0008 */
[----:B------:R-:W-:Y:S02]  /*0570*/  CS2R R8, SRZ ;  /* 0x0000000000087805 */ /* 0x000fe4000001ff00 */
[----:B------:R-:W-:Y:S02]  /*0580*/  @!P2 IADD3 R21, R2, R17, RZ ;  /* 0x000000110215a210 */ /* 0x000fe40007ffe0ff */
[----:B------:R-:W-:Y:S02]  /*0590*/  @!P2 IADD3 R17, R17, 0x80, RZ ;  /* 0x000000801111a810 */ /* 0x000fe40007ffe0ff */
[----:B------:R1:W5:Y:S02]  /*05a0*/  @!P0 LDG.E.64 R8, desc[UR4][R18.64] ;  /* 0x0000000412088981 */ /* 0x000364000c1e1b00 */
[----:B------:R-:W-:-:S02]  /*05b0*/  ISETP.GE.AND P0, PT, R17, R0, PT ;  /* 0x000000001100720c */ /* 0x000fc40003f06270 */
[----:B0-----:R-:W-:-:S11]  /*05c0*/  CS2R R10, SRZ ;  /* 0x00000000000a7805 */ /* 0x001fd6000001ff00 */
[----:B---3--:R-:W1:Y:S01]  /*05d0*/  @!P0 LDC.64 R12, c[0x0][0x230] ;  /* 0x00008c00ff0c8b82 */ /* 0x008e620000000a00 */
[----:B------:R-:W-:Y:S01]  /*05e0*/  @!P2 IMAD.WIDE.U32 R20, R21, 0x8, R14 ;  /* 0x000000081514a825 */ /* 0x000fe200078e000e */
[----:B------:R-:W-:Y:S02]  /*05f0*/  @!P0 IADD3 R25, R2, R17, RZ ;  /* 0x0000001102198210 */ /* 0x000fe40007ffe0ff */
[----:B------:R-:W-:Y:S02]  /*0600*/  @!P0 IADD3 R17, R17, 0x80, RZ ;  /* 0x0000008011118810 */ /* 0x000fe40007ffe0ff */
[----:B------:R-:W3:Y:S02]  /*0610*/  @!P2 LDG.E.64 R10, desc[UR4][R20.64] ;  /* 0x00000004140aa981 */ /* 0x000ee4000c1e1b00 */
[----:B------:R-:W-:-:S13]  /*0620*/  ISETP.GE.AND P2, PT, R17, R0, PT ;  /* 0x000000001100720c */ /* 0x000fda0003f46270 */
[----:B------:R-:W0:Y:S01]  /*0630*/  @!P2 LDC.64 R14, c[0x0][0x230] ;  /* 0x00008c00ff0eab82 */ /* 0x000e220000000a00 */
[----:B-1----:R-:W-:Y:S01]  /*0640*/  @!P0 IMAD.WIDE.U32 R18, R25, 0x8, R12 ;  /* 0x0000000819128825 */ /* 0x002fe200078e000c */
[----:B------:R-:W-:Y:S02]  /*0650*/  CS2R R12, SRZ ;  /* 0x00000000000c7805 */ /* 0x000fe4000001ff00 */
[----:B------:R-:W-:Y:S02]  /*0660*/  @!P2 IADD3 R29, R2, R17, RZ ;  /* 0x00000011021da210 */ /* 0x000fe40007ffe0ff */
[----:B------:R-:W-:Y:S02]  /*0670*/  @!P2 IADD3 R17, R17, 0x80, RZ ;  /* 0x000000801111a810 */ /* 0x000fe40007ffe0ff */
[----:B------:R-:W2:Y:S01]  /*0680*/  @!P1 LDC.64 R24, c[0x0][0x220] ;  /* 0x00008800ff189b82 */ /* 0x000ea20000000a00 */
[----:B------:R1:W3:Y:S01]  /*0690*/  @!P0 LDG.E.64 R12, desc[UR4][R18.64] ;  /* 0x00000004120c8981 */ /* 0x0002e2000c1e1b00 */
[----:B------:R-:W-:Y:S01]  /*06a0*/  ISETP.GE.AND P0, PT, R17, R0, PT ;  /* 0x000000001100720c */ /* 0x000fe20003f06270 */
[----:B0-----:R-:W-:-:S12]  /*06b0*/  @!P2 IMAD.WIDE.U32 R28, R29, 0x8, R14 ;  /* 0x000000081d1ca825 */ /* 0x001fd800078e000e */
[----:B------:R-:W0:Y:S01]  /*06c0*/  @!P0 LDC.64 R26, c[0x0][0x230] ;  /* 0x00008c00ff1a8b82 */ /* 0x000e220000000a00 */
[----:B------:R-:W-:-:S06]  /*06d0*/  CS2R R14, SRZ ;  /* 0x00000000000e7805 */ /* 0x000fcc000001ff00 */
[----:B------:R-:W3:Y:S01]  /*06e0*/  @!P2 LDG.E.64 R14, desc[UR4][R28.64] ;  /* 0x000000041c0ea981 */ /* 0x000ee2000c1e1b00 */
[----:B------:R-:W-:-:S05]  /*06f0*/  @!P0 IADD3 R17, R2, R17, RZ ;  /* 0x0000001102118210 */ /* 0x000fca0007ffe0ff */
[----:B0-----:R-:W-:Y:S01]  /*0700*/  @!P0 IMAD.WIDE.U32 R26, R17, 0x8, R26 ;  /* 0x00000008111a8825 */ /* 0x001fe200078e001a */
[----:B------:R-:W-:-:S06]  /*0710*/  CS2R R16, SRZ ;  /* 0x0000000000107805 */ /* 0x000fcc000001ff00 */
[----:B------:R-:W3:Y:S01]  /*0720*/  @!P0 LDG.E.64 R16, desc[UR4][R26.64] ;  /* 0x000000041a108981 */ /* 0x000ee2000c1e1b00 */
[----:B-1----:R-:W-:-:S04]  /*0730*/  IADD3 R19, R3, 0x80, RZ ;  /* 0x0000008003137810 */ /* 0x002fc80007ffe0ff */
[----:B------:R-:W-:Y:S01]  /*0740*/  ISETP.GE.AND P2, PT, R19, R0, PT ;  /* 0x000000001300720c */ /* 0x000fe20003f46270 */
[----:B------:R-:W-:-:S12]  /*0750*/  HFMA2.MMA R18, -RZ, RZ, 0, 0 ;  /* 0x00000000ff127435 */ /* 0x000fd800000001ff */
[----:B------:R-:W4:Y:S01]  /*0760*/  @!P2 LDC.64 R20, c[0x0][0x220] ;  /* 0x00008800ff14ab82 */ /* 0x000f220000000a00 */
[----:B--2---:R-:W-:-:S04]  /*0770*/  @!P1 FMUL.FTZ R19, R7, R25 ;  /* 0x0000001907139220 */ /* 0x004fc80000410000 */
[----:B------:R-:W-:Y:S01]  /*0780*/  @!P1 FFMA.FTZ R18, R6, R24, -R19 ;  /* 0x0000001806129223 */ /* 0x000fe20000010813 */
[----:B------:R-:W-:-:S04]  /*0790*/  IADD3 R19, R3, 0x100, RZ ;  /* 0x0000010003137810 */ /* 0x000fc80007ffe0ff */
[----:B------:R-:W-:Y:S01]  /*07a0*/  ISETP.GE.AND P0, PT, R19, R0, PT ;  /* 0x000000001300720c */ /* 0x000fe20003f06270 */
[----:B------:R-:W-:Y:S01]  /*07b0*/  @!P1 FMUL.FTZ R6, R6, R25 ;  /* 0x0000001906069220 */ /* 0x000fe20000410000 */
[----:B------:R-:W-:-:S03]  /*07c0*/  MOV R19, RZ ;  /* 0x000000ff00137202 */ /* 0x000fc60000000f00 */
[----:B------:R-:W-:Y:S01]  /*07d0*/  @!P1 FFMA.FTZ R19, R7, R24, R6 ;  /* 0x0000001807139223 */ /* 0x000fe20000010006 */
[----:B------:R-:W-:-:S07]  /*07e0*/  HFMA2.MMA R6, -RZ, RZ, 0, 0 ;  /* 0x00000000ff067435 */ /* 0x000fce00000001ff */
[----:B------:R-:W5:Y:S01]  /*07f0*/  @!P0 LDC.64 R24, c[0x0][0x220] ;  /* 0x00008800ff188b82 */ /* 0x000f620000000a00 */
[----:B----4-:R-:W-:-:S04]  /*0800*/  @!P2 FMUL.FTZ R7, R5, R21 ;  /* 0x000000150507a220 */ /* 0x010fc80000410000 */
[----:B------:R-:W-:Y:S01]  /*0810*/  @!P2 FFMA.FTZ R6, R4, R20, -R7 ;  /* 0x000000140406a223 */ /* 0x000fe20000010807 */
[----:B------:R-:W-:-:S04]  /*0820*/  IADD3 R7, R3, 0x180, RZ ;  /* 0x0000018003077810 */ /* 0x000fc80007ffe0ff */
[----:B------:R-:W-:Y:S01]  /*0830*/  ISETP.GE.AND P3, PT, R7, R0, PT ;  /* 0x000000000700720c */ /* 0x000fe20003f66270 */
[----:B------:R-:W-:Y:S01]  /*0840*/  @!P2 FMUL.FTZ R4, R4, R21 ;  /* 0x000000150404a220 */ /* 0x000fe20000410000 */
[----:B------:R-:W-:-:S03]  /*0850*/  MOV R7, RZ ;  /* 0x000000ff00077202 */ /* 0x000fc60000000f00 */
[----:B------:R-:W-:Y:S01]  /*0860*/  @!P2 FFMA.FTZ R7, R5, R20, R4 ;  /* 0x000000140507a223 */ /* 0x000fe20000010004 */
[----:B------:R-:W-:Y:S01]  /*0870*/  HFMA2.MMA R4, -RZ, RZ, 0, 0 ;  /* 0x00000000ff047435 */ /* 0x000fe200000001ff */
[----:B-----5:R-:W-:-:S06]  /*0880*/  @!P0 FMUL.FTZ R5, R23, R25 ;  /* 0x0000001917058220 */ /* 0x020fcc0000410000 */
[----:B------:R-:W0:Y:S01]  /*0890*/  @!P3 LDC.64 R20, c[0x0][0x220] ;  /* 0x00008800ff14bb82 */ /* 0x000e220000000a00 */
[----:B------:R-:W-:Y:S01]  /*08a0*/  @!P0 FFMA.FTZ R4, R22, R24, -R5 ;  /* 0x0000001816048223 */ /* 0x000fe20000010805 */
[----:B------:R-:W-:-:S04]  /*08b0*/  IADD3 R5, R3, 0x200, RZ ;  /* 0x0000020003057810 */ /* 0x000fc80007ffe0ff */
[----:B------:R-:W-:Y:S01]  /*08c0*/  ISETP.GE.AND P2, PT, R5, R0, PT ;  /* 0x000000000500720c */ /* 0x000fe20003f46270 */
[----:B------:R-:W-:Y:S01]  /*08d0*/  @!P0 FMUL.FTZ R22, R22, R25 ;  /* 0x0000001916168220 */ /* 0x000fe20000410000 */
[----:B------:R-:W-:-:S03]  /*08e0*/  MOV R5, RZ ;  /* 0x000000ff00057202 */ /* 0x000fc60000000f00 */
[----:B------:R-:W-:Y:S01]  /*08f0*/  @!P0 FFMA.FTZ R5, R23, R24, R22 ;  /* 0x0000001817058223 */ /* 0x000fe20000010016 */
[----:B------:R-:W-:-:S07]  /*0900*/  HFMA2.MMA R22, -RZ, RZ, 0, 0 ;  /* 0x00000000ff167435 */ /* 0x000fce00000001ff */
[----:B------:R-:W3:Y:S01]  /*0910*/  @!P2 LDC.64 R24, c[0x0][0x220] ;  /* 0x00008800ff18ab82 */ /* 0x000ee20000000a00 */
[----:B0-----:R-:W-:-:S04]  /*0920*/  @!P3 FMUL.FTZ R23, R9, R21 ;  /* 0x000000150917b220 */ /* 0x001fc80000410000 */
[C---:B------:R-:W-:Y:S01]  /*0930*/  @!P3 FFMA.FTZ R22, R8.reuse, R20, -R23 ;  /* 0x000000140816b223 */ /* 0x040fe20000010817 */
[----:B------:R-:W-:Y:S01]  /*0940*/  @!P3 FMUL.FTZ R8, R8, R21 ;  /* 0x000000150808b220 */ /* 0x000fe20000410000 */
[----:B------:R-:W-:-:S04]  /*0950*/  IADD3 R21, R3, 0x280, RZ ;  /* 0x0000028003157810 */ /* 0x000fc80007ffe0ff */
[----:B------:R-:W-:Y:S02]  /*0960*/  ISETP.GE.AND P0, PT, R21, R0, PT ;  /* 0x000000001500720c */ /* 0x000fe40003f06270 */
[----:B------:R-:W-:Y:S01]  /*0970*/  MOV R23, RZ ;  /* 0x000000ff00177202 */ /* 0x000fe20000000f00 */
[----:B------:R-:W-:Y:S01]  /*0980*/  @!P3 FFMA.FTZ R23, R9, R20, R8 ;  /* 0x000000140917b223 */ /* 0x000fe20000010008 */
[----:B------:R-:W-:Y:S01]  /*0990*/  HFMA2.MMA R8, -RZ, RZ, 0, 0 ;  /* 0x00000000ff087435 */ /* 0x000fe200000001ff */
[----:B---3--:R-:W-:-:S08]  /*09a0*/  @!P2 FMUL.FTZ R9, R11, R25 ;  /* 0x000000190b09a220 */ /* 0x008fd00000410000 */
        /* <DEDUP_REMOVED lines=8> */
[----:B------:R-:W1:Y:S01]  /*0a30*/  @!P3 LDC.64 R24, c[0x0][0x220] ;  /* 0x00008800ff18bb82 */ /* 0x000e620000000a00 */
[----:B0-----:R-:W-:-:S04]  /*0a40*/  @!P0 FMUL.FTZ R11, R13, R21 ;  /* 0x000000150d0b8220 */ /* 0x001fc80000410000 */
[----:B------:R-:W-:Y:S01]  /*0a50*/  @!P0 FFMA.FTZ R10, R12, R20, -R11 ;  /* 0x000000140c0a8223 */ /* 0x000fe2000001080b */
[----:B------:R-:W-:-:S04]  /*0a60*/  IADD3 R11, R3, 0x380, RZ ;  /* 0x00000380030b7810 */ /* 0x000fc80007ffe0ff */
[----:B------:R-:W-:Y:S01]  /*0a70*/  ISETP.GE.AND P2, PT, R11, R0, PT ;  /* 0x000000000b00720c */ /* 0x000fe20003f46270 */
[----:B------:R-:W-:Y:S01]  /*0a80*/  @!P0 FMUL.FTZ R12, R12, R21 ;  /* 0x000000150c0c8220 */ /* 0x000fe20000410000 */
[----:B------:R-:W-:-:S03]  /*0a90*/  MOV R11, RZ ;  /* 0x000000ff000b7202 */ /* 0x000fc60000000f00 */
[----:B------:R-:W-:Y:S01]  /*0aa0*/  @!P0 FFMA.FTZ R11, R13, R20, R12 ;  /* 0x000000140d0b8223 */ /* 0x000fe2000001000c */
[----:B------:R-:W-:Y:S01]  /*0ab0*/  HFMA2.MMA R12, -RZ, RZ, 0, 0 ;  /* 0x00000000ff0c7435 */ /* 0x000fe200000001ff */
[----:B-1----:R-:W-:-:S06]  /*0ac0*/  @!P3 FMUL.FTZ R13, R15, R25 ;  /* 0x000000190f0db220 */ /* 0x002fcc0000410000 */
[----:B------:R-:W0:Y:S01]  /*0ad0*/  @!P2 LDC.64 R20, c[0x0][0x220] ;  /* 0x00008800ff14ab82 */ /* 0x000e220000000a00 */
[C---:B------:R-:W-:Y:S01]  /*0ae0*/  @!P3 FFMA.FTZ R12, R14.reuse, R24, -R13 ;  /* 0x000000180e0cb223 */ /* 0x040fe2000001080d */
[----:B------:R-:W-:Y:S01]  /*0af0*/  @!P3 FMUL.FTZ R14, R14, R25 ;  /* 0x000000190e0eb220 */ /* 0x000fe20000410000 */
[----:B------:R-:W-:-:S03]  /*0b00*/  MOV R13, RZ ;  /* 0x000000ff000d7202 */ /* 0x000fc60000000f00 */
[----:B------:R-:W-:Y:S02]  /*0b10*/  @!P3 FFMA.FTZ R13, R15, R24, R14 ;  /* 0x000000180f0db223 */ /* 0x000fe4000001000e */
[----:B------:R-:W1:Y:S01]  /*0b20*/  @!P1 LDC.64 R24, c[0x0][0x228] ;  /* 0x00008a00ff189b82 */ /* 0x000e620000000a00 */
[----:B------:R-:W-:Y:S01]  /*0b30*/  HFMA2.MMA R14, -RZ, RZ, 0, 0 ;  /* 0x00000000ff0e7435 */ /* 0x000fe200000001ff */
[----:B0-----:R-:W-:-:S05]  /*0b40*/  @!P2 FMUL.FTZ R15, R17, R21 ;  /* 0x00000015110fa220 */ /* 0x001fca0000410000 */
[----:B------:R-:W-:Y:S01]  /*0b50*/  @!P2 FFMA.FTZ R14, R16, R20, -R15 ;  /* 0x00000014100ea223 */ /* 0x000fe2000001080f */
[----:B------:R-:W-:-:S05]  /*0b60*/  @!P1 IADD3 R15, R2, R3, RZ ;  /* 0x00000003020f9210 */ /* 0x000fca0007ffe0ff */
[----:B-1----:R-:W-:Y:S01]  /*0b70*/  @!P1 IMAD.WIDE.U32 R24, R15, 0x8, R24 ;  /* 0x000000080f189825 */ /* 0x002fe200078e0018 */
[----:B------:R-:W-:-:S04]  /*0b80*/  @!P1 IADD3 R3, R3, 0x80, RZ ;  /* 0x0000008003039810 */ /* 0x000fc80007ffe0ff */
[----:B------:R0:W-:Y:S01]  /*0b90*/  @!P1 STG.E.64 desc[UR4][R24.64], R18 ;  /* 0x0000001218009986 */ /* 0x0001e2000c101b04 */
[----:B------:R-:W-:Y:S01]  /*0ba0*/  ISETP.GE.AND P0, PT, R3, R0, PT ;  /* 0x000000000300720c */ /* 0x000fe20003f06270 */
[----:B------:R-:W-:Y:S01]  /*0bb0*/  @!P2 FMUL.FTZ R16, R16, R21 ;  /* 0x000000151010a220 */ /* 0x000fe20000410000 */
[----:B------:R-:W-:Y:S04]  /*0bc0*/  BSSY B0, `(.L_x_4904) ;  /* 0x000002e000007945 */ /* 0x000fe80003800000 */
[----:B------:R-:W-:Y:S01]  /*0bd0*/  BSSY B1, `(.L_x_4905) ;  /* 0x0000026000017945 */ /* 0x000fe20003800000 */
[----:B------:R-:W-:Y:S01]  /*0be0*/  MOV R15, RZ ;  /* 0x000000ff000f7202 */ /* 0x000fe20000000f00 */
[----:B------:R-:W-:-:S05]  /*0bf0*/  @!P2 FFMA.FTZ R15, R17, R20, R16 ;  /* 0x00000014110fa223 */ /* 0x000fca0000010010 */
[----:B0-----:R-:W-:Y:S05]  /*0c00*/  @P0 BRA `(.L_x_4906) ;  /* 0x0000000000300947 */ /* 0x001fea0003800000 */
[----:B------:R-:W0:Y:S01]  /*0c10*/  LDC.64 R16, c[0x0][0x228] ;  /* 0x00008a00ff107b82 */ /* 0x000e220000000a00 */
[----:B------:R-:W-:Y:S02]  /*0c20*/  IADD3 R19, R2, R3, RZ ;  /* 0x0000000302137210 */ /* 0x000fe40007ffe0ff */
[----:B------:R-:W-:-:S04]  /*0c30*/  IADD3 R3, R3, 0x80, RZ ;  /* 0x0000008003037810 */ /* 0x000fc80007ffe0ff */
[----:B------:R-:W-:Y:S01]  /*0c40*/  ISETP.GE.AND P0, PT, R3, R0, PT ;  /* 0x000000000300720c */ /* 0x000fe20003f06270 */
[----:B0-----:R-:W-:-:S05]  /*0c50*/  IMAD.WIDE.U32 R16, R19, 0x8, R16 ;  /* 0x0000000813107825 */ /* 0x001fca00078e0010 */
[----:B------:R0:W-:Y:S07]  /*0c60*/  STG.E.64 desc[UR4][R16.64], R6 ;  /* 0x0000000610007986 */ /* 0x0001ee000c101b04 */
[----:B------:R-:W-:Y:S05]  /*0c70*/  @P0 BRA `(.L_x_4907) ;  /* 0x0000000000300947 */ /* 0x000fea0003800000 */
[----:B0-----:R-:W0:Y:S01]  /*0c80*/  LDC.64 R6, c[0x0][0x228] ;  /* 0x00008a00ff067b82 */ /* 0x001e220000000a00 */
[----:B------:R-:W-:Y:S02]  /*0c90*/  IADD3 R17, R2, R3, RZ ;  /* 0x0000000302117210 */ /* 0x000fe40007ffe0ff */
[----:B------:R-:W-:-:S03]  /*0ca0*/  IADD3 R3, R3, 0x80, RZ ;  /* 0x0000008003037810 */ /* 0x000fc60007ffe0ff */
[----:B0-----:R-:W-:-:S05]  /*0cb0*/  IMAD.WIDE.U32 R6, R17, 0x8, R6 ;  /* 0x0000000811067825 */ /* 0x001fca00078e0006 */
[----:B------:R0:W-:Y:S02]  /*0cc0*/  STG.E.64 desc[UR4][R6.64], R4 ;  /* 0x0000000406007986 */ /* 0x0001e4000c101b04 */
.L_x_4906:
[----:B------:R-:W-:-:S13]  /*0cd0*/  ISETP.GE.AND P0, PT, R3, R0, PT ;  /* 0x000000000300720c */ /* 0x000fda0003f06270 */
[----:B------:R-:W-:Y:S05]  /*0ce0*/  @P0 BRA `(.L_x_4908) ;  /* 0x0000000000300947 */ /* 0x000fea0003800000 */
[----:B0-----:R-:W0:Y:S01]  /*0cf0*/  LDC.64 R4, c[0x0][0x228] ;  /* 0x00008a00ff047b82 */ /* 0x001e220000000a00 */
[----:B------:R-:W-:Y:S02]  /*0d00*/  IADD3 R7, R2, R3, RZ ;  /* 0x0000000302077210 */ /* 0x000fe40007ffe0ff */
[----:B------:R-:W-:-:S03]  /*0d10*/  IADD3 R3, R3, 0x80, RZ ;  /* 0x0000008003037810 */ /* 0x000fc60007ffe0ff */
[----:B0-----:R-:W-:-:S05]  /*0d20*/  IMAD.WIDE.U32 R4, R7, 0x8, R4 ;  /* 0x0000000807047825 */ /* 0x001fca00078e0004 */
[----:B------:R1:W-:Y:S02]  /*0d30*/  STG.E.64 desc[UR4][R4.64], R22 ;  /* 0x0000001604007986 */ /* 0x0003e4000c101b04 */
.L_x_4907:
[----:B------:R-:W-:-:S13]  /*0d40*/  ISETP.GE.AND P0, PT, R3, R0, PT ;  /* 0x000000000300720c */ /* 0x000fda0003f06270 */
[----:B------:R-:W-:Y:S05]  /*0d50*/  @P0 BRA `(.L_x_4909) ;  /* 0x0000000000340947 */ /* 0x000fea0003800000 */
[----:B-1----:R-:W1:Y:S01]  /*0d60*/  LDC.64 R4, c[0x0][0x228] ;  /* 0x00008a00ff047b82 */ /* 0x002e620000000a00 */
[----:B0-----:R-:W-:Y:S02]  /*0d70*/  IADD3 R7, R2, R3, RZ ;  /* 0x0000000302077210 */ /* 0x001fe40007ffe0ff */
[----:B------:R-:W-:-:S03]  /*0d80*/  IADD3 R3, R3, 0x80, RZ ;  /* 0x0000008003037810 */ /* 0x000fc60007ffe0ff */
[----:B-1----:R-:W-:-:S05]  /*0d90*/  IMAD.WIDE.U32 R4, R7, 0x8, R4 ;  /* 0x0000000807047825 */ /* 0x002fca00078e0004 */
[----:B------:R1:W-:Y:S02]  /*0da0*/  STG.E.64 desc[UR4][R4.64], R8 ;  /* 0x0000000804007986 */ /* 0x0003e4000c101b04 */
.L_x_4908:
[----:B------:R-:W-:-:S13]  /*0db0*/  ISETP.GE.AND P0, PT, R3, R0, PT ;  /* 0x000000000300720c */ /* 0x000fda0003f06270 */
[----:B------:R-:W-:Y:S05]  /*0dc0*/  @P0 BREAK B1 ;  /* 0x0000000000010942 */ /* 0x000fea0003800000 */
[----:B------:R-:W-:Y:S05]  /*0dd0*/  @P0 BRA `(.L_x_4910) ;  /* 0x0000000000300947 */ /* 0x000fea0003800000 */
[----:B01----:R-:W0:Y:S01]  /*0de0*/  LDC.64 R4, c[0x0][0x228] ;  /* 0x00008a00ff047b82 */ /* 0x003e220000000a00 */
[----:B------:R-:W-:Y:S02]  /*0df0*/  IADD3 R7, R2, R3, RZ ;  /* 0x0000000302077210 */ /* 0x000fe40007ffe0ff */
[----:B------:R-:W-:-:S03]  /*0e00*/  IADD3 R3, R3, 0x80, RZ ;  /* 0x0000008003037810 */ /* 0x000fc60007ffe0ff */
[----:B0-----:R-:W-:-:S05]  /*0e10*/  IMAD.WIDE.U32 R4, R7, 0x8, R4 ;  /* 0x0000000807047825 */ /* 0x001fca00078e0004 */
[----:B------:R2:W-:Y:S02]  /*0e20*/  STG.E.64 desc[UR4][R4.64], R10 ;  /* 0x0000000a04007986 */ /* 0x0005e4000c101b04 */
.L_x_4909:
[----:B------:R-:W-:Y:S05]  /*0e30*/  BSYNC B1 ;  /* 0x0000000000017941 */ /* 0x000fea0003800000 */
.L_x_4905:
[----:B------:R-:W-:-:S13]  /*0e40*/  ISETP.GE.AND P0, PT, R3, R0, PT ;  /* 0x000000000300720c */ /* 0x000fda0003f06270 */
[----:B-12---:R-:W1:Y:S01]  /*0e50*/  @!P0 LDC.64 R4, c[0x0][0x228] ;  /* 0x00008a00ff048b82 */ /* 0x006e620000000a00 */
[----:B0-----:R-:W-:Y:S02]  /*0e60*/  @!P0 IADD3 R7, R2, R3, RZ ;  /* 0x0000000302078210 */ /* 0x001fe40007ffe0ff */
[----:B------:R-:W-:-:S03]  /*0e70*/  @!P0 IADD3 R3, R3, 0x80, RZ ;  /* 0x0000008003038810 */ /* 0x000fc60007ffe0ff */
[----:B-1----:R-:W-:-:S05]  /*0e80*/  @!P0 IMAD.WIDE.U32 R4, R7, 0x8, R4 ;  /* 0x0000000807048825 */ /* 0x002fca00078e0004 */
[----:B------:R2:W-:Y:S02]  /*0e90*/  @!P0 STG.E.64 desc[UR4][R4.64], R12 ;  /* 0x0000000c04008986 */ /* 0x0005e4000c101b04 */
.L_x_4910:
[----:B------:R-:W-:Y:S05]  /*0ea0*/  BSYNC B0 ;  /* 0x0000000000007941 */ /* 0x000fea0003800000 */
.L_x_4904:
[----:B------:R-:W-:Y:S05]  /*0eb0*/  WARPSYNC.ALL ;  /* 0x0000000000007948 */ /* 0x000fea0003800000 */
[----:B------:R-:W-:-:S13]  /*0ec0*/  ISETP.GE.AND P0, PT, R3, R0, PT ;  /* 0x000000000300720c */ /* 0x000fda0003f06270 */
[----:B------:R-:W-:Y:S05]  /*0ed0*/  @P0 EXIT ;  /* 0x000000000000094d */ /* 0x000fea0003800000 */
[----:B012---:R-:W0:Y:S01]  /*0ee0*/  LDC.64 R4, c[0x0][0x228] ;  /* 0x00008a00ff047b82 */ /* 0x007e220000000a00 */
[----:B------:R-:W-:-:S05]  /*0ef0*/  IADD3 R3, R2, R3, RZ ;  /* 0x0000000302037210 */ /* 0x000fca0007ffe0ff */
[----:B0-----:R-:W-:-:S05]  /*0f00*/  IMAD.WIDE.U32 R2, R3, 0x8, R4 ;  /* 0x0000000803027825 */ /* 0x001fca00078e0004 */
[----:B------:R-:W-:Y:S01]  /*0f10*/  STG.E.64 desc[UR4][R2.64], R14 ;  /* 0x0000000e02007986 */ /* 0x000fe2000c101b04 */
[----:B------:R-:W-:Y:S05]  /*0f20*/  EXIT ;  /* 0x000000000000794d */ /* 0x000fea0003800000 */
.L_x_4911:
        /* <DEDUP_REMOVED lines=13> */
.L_x_17252:


//--------------------- .text._ZN2at6native29vectorized_elementwise_kernelILi4ENS0_13AUnaryFunctorIN3c107complexIfEES5_S5_NS0_15binary_internal10MulFunctorIS5_EEEESt5arrayIPcLm2EEEEviT0_T1_ --------------------------
	.section	.text._ZN2at6native29vectorized_elementwise_kernelILi4ENS0_13AUnaryFunctorIN3c107complexIfEES5_S5_NS0_15binary_internal10MulFunctorIS5_EEEESt5arrayIPcLm2EEEEviT0_T1_,"ax",@progbits
	.align	128
        .global         _ZN2at6native29vectorized_elementwise_kernelILi4ENS0_13AUnaryFunctorIN3c107complexIfEES5_S5_NS0_15binary_internal10MulFunctorIS5_EEEESt5arrayIPcLm2EEEEviT0_T1_
        .type           _ZN2at6native29vectorized_elementwise_kernelILi4ENS0_13AUnaryFunctorIN3c107complexIfEES5_S5_NS0_15binary_internal10MulFunctorIS5_EEEESt5arrayIPcLm2EEEEviT0_T1_,@function
        .size           _ZN2at6native29vectorized_elementwise_kernelILi4ENS0_13AUnaryFunctorIN3c107complexIfEES5_S5_NS0_15binary_internal10MulFunctorIS5_EEEESt5arrayIPcLm2EEEEviT0_T1_,(.L_x_17253 - _ZN2at6native29vectorized_elementwise_kernelILi4ENS0_13AUnaryFunctorIN3c107complexIfEES5_S5_NS0_15binary_internal10MulFunctorIS5_EEEESt5arrayIPcLm2EEEEviT0_T1_)
        .other          _ZN2at6native29vectorized_elementwise_kernelILi4ENS0_13AUnaryFunctorIN3c107complexIfEES5_S5_NS0_15binary_internal10MulFunctorIS5_EEEESt5arrayIPcLm2EEEEviT0_T1_,@"STO_CUDA_ENTRY STV_DEFAULT"
_ZN2at6native29vectorized_elementwise_kernelILi4ENS0_13AUnaryFunctorIN3c107complexIfEES5_S5_NS0_15binary_internal10MulFunctorIS5_EEEESt5arrayIPcLm2EEEEviT0_T1_:
.text._ZN2at6native29vectorized_elementwise_kernelILi4ENS0_13AUnaryFunctorIN3c107complexIfEES5_S5_NS0_15binary_internal10MulFunctorIS5_EEEESt5arrayIPcLm2EEEEviT0_T1_:
        /* <DEDUP_REMOVED lines=57> */
.L_x_4912:
        /* <DEDUP_REMOVED lines=148> */
.L_x_4915:
[----:B------:R-:W-:-:S13]  /*0cd0*/  ISETP.GE.AND P0, PT, R3, R0, PT ;  /* 0x000000000300720c */ /* 0x000fda0003f06270 */
[----:B------:R-:W-:Y:S05]  /*0ce0*/  @P0 BRA `(.L_x_4917) ;  /* 0x0000000000300947 */ /* 0x000fea0003800000 */
[----:B0-----:R-:W0:Y:S01]  /*0cf0*/  LDC.64 R4, c[0x0][0x228] ;  /* 0x00008a00ff047b82 */ /* 0x001e220000000a00 */
[----:B------:R-:W-:Y:S02]  /*0d00*/  IADD3 R7, R2, R3, RZ ;  /* 0x0000000302077210 */ /* 0x000fe40007ffe0ff */
[----:B------:R-:W-:-:S03]  /*0d10*/  IADD3 R3, R3, 0x80, RZ ;  /* 0x0000008003037810 */ /* 0x000fc60007ffe0ff */
[----:B0-----:R-:W-:-:S05]  /*0d20*/  IMAD.WIDE.U32 R4, R7, 0x8, R4 ;  /* 0x0000000807047825 */ /* 0x001fca00078e0004 */
[----:B------:R1:W-:Y:S02]  /*0d30*/  STG.E.64 desc[UR4][R4.64], R22 ;  /* 0x0000001604007986 */ /* 0x0003e4000c101b04 */
.L_x_4916:
[----:B------:R-:W-:-:S13]  /*0d40*/  ISETP.GE.AND P0, PT, R3, R0, PT ;  /* 0x000000000300720c */ /* 0x000fda0003f06270 */
[----:B------:R-:W-:Y:S05]  /*0d50*/  @P0 BRA `(.L_x_4918) ;  /* 0x0000000000340947 */ /* 0x000fea0003800000 */
[----:B-1----:R-:W1:Y:S01]  /*0d60*/  LDC.64 R4, c[0x0][0x228] ;  /* 0x00008a00ff047b82 */ /* 0x002e620000000a00 */
[----:B0-----:R-:W-:Y:S02]  /*0d70*/  IADD3 R7, R2, R3, RZ ;  /* 0x0000000302077210 */ /* 0x001fe40007ffe0ff */
[----:B------:R-:W-:-:S03]  /*0d80*/  IADD3 R3, R3, 0x80, RZ ;  /* 0x0000008003037810 */ /* 0x000fc60007ffe0ff */
[----:B-1----:R-:W-:-:S05]  /*0d90*/  IMAD.WIDE.U32 R4, R7, 0x8, R4 ;  /* 0x0000000807047825 */ /* 0x002fca00078e0004 */
[----:B------:R1:W-:Y:S02]  /*0da0*/  STG.E.64 desc[UR4][R4.64], R8 ;  /* 0x0000000804007986 */ /* 0x0003e4000c101b04 */
.L_x_4917:
        /* <DEDUP_REMOVED lines=8> */
.L_x_4918:
[----:B------:R-:W-:Y:S05]  /*0e30*/  BSYNC B1 ;  /* 0x0000000000017941 */ /* 0x000fea0003800000 */
.L_x_4914:
[----:B------:R-:W-:-:S13]  /*0e40*/  ISETP.GE.AND P0, PT, R3, R0, PT ;  /* 0x000000000300720c */ /* 0x000fda0003f06270 */
[----:B-12---:R-:W1:Y:S01]  /*0e50*/  @!P0 LDC.64 R4, c[0x0][0x228] ;  /* 0x00008a00ff048b82 */ /* 0x006e620000000a00 */
[----:B0-----:R-:W-:Y:S02]  /*0e60*/  @!P0 IADD3 R7, R2, R3, RZ ;  /* 0x0000000302078210 */ /* 0x001fe40007ffe0ff */
[----:B------:R-:W-:-:S03]  /*0e70*/  @!P0 IADD3 R3, R3, 0x80, RZ ;  /* 0x0000008003038810 */ /* 0x000fc60007ffe0ff */
[----:B-1----:R-:W-:-:S05]  /*0e80*/  @!P0 IMAD.WIDE.U32 R4, R7, 0x8, R4 ;  /* 0x0000000807048825 */ /* 0x002fca00078e0004 */
[----:B------:R2:W-:Y:S02]  /*0e90*/  @!P0 STG.E.64 desc[UR4][R4.64], R12 ;  /* 0x0000000c04008986 */ /* 0x0005e4000c101b04 */
.L_x_4919:
[----:B------:R-:W-:Y:S05]  /*0ea0*/  BSYNC B0 ;  /* 0x0000000000007941 */ /* 0x000fea0003800000 */
.L_x_4913:
        /* <DEDUP_REMOVED lines=8> */
.L_x_4920:
        /* <DEDUP_REMOVED lines=13> */
.L_x_17253:


//--------------------- .text._ZN2at6native29vectorized_elementwise_kernelILi8ENS0_13AUnaryFunctorIN3c107complexIfEES5_S5_NS0_15binary_internal10MulFunctorIS5_EEEESt5arrayIPcLm2EEEEviT0_T1_ --------------------------
	.section	.text._ZN2at6native29vectorized_elementwise_kernelILi8ENS0_13AUnaryFunctorIN3c107complexIfEES5_S5_NS0_15binary_internal10MulFunctorIS5_EEEESt5arrayIPcLm2EEEEviT0_T1_,"ax",@progbits
	.align	128
        .global         _ZN2at6native29vectorized_elementwise_kernelILi8ENS0_13AUnaryFunctorIN3c107complexIfEES5_S5_NS0_15binary_internal10MulFunctorIS5_EEEESt5arrayIPcLm2EEEEviT0_T1_
        .type           _ZN2at6native29vectorized_elementwise_kernelILi8ENS0_13AUnaryFunctorIN3c107complexIfEES5_S5_NS0_15binary_internal10MulFunctorIS5_EEEESt5arrayIPcLm2EEEEviT0_T1_,@function
        .size           _ZN2at6native29vectorized_elementwise_kernelILi8ENS0_13AUnaryFunctorIN3c107complexIfEES5_S5_NS0_15binary_internal10MulFunctorIS5_EEEESt5arrayIPcLm2EEEEviT0_T1_,(.L_x_17254 - _ZN2at6native29vectorized_elementwise_kernelILi8ENS0_13AUnaryFunctorIN3c107complexIfEES5_S5_NS0_15binary_internal10MulFunctorIS5_EEEESt5arrayIPcLm2EEEEviT0_T1_)
        .other          _ZN2at6native29vectorized_elementwise_kernelILi8ENS0_13AUnaryFunctorIN3c107complexIfEES5_S5_NS0_15binary_internal10MulFunctorIS5_EEEESt5arrayIPcLm2EEEEviT0_T1_,@"STO_CUDA_ENTRY STV_DEFAULT"
_ZN2at6native29vectorized_elementwise_kernelILi8ENS0_13AUnaryFunctorIN3c107complexIfEES5_S5_NS0_15binary_internal10MulFunctorIS5_EEEESt5arrayIPcLm2EEEEviT0_T1_:
.text._ZN2at6native29vectorized_elementwise_kernelILi8ENS0_13AUnaryFunctorIN3c107complexIfEES5_S5_NS0_15binary_internal10MulFunctorIS5_EEEESt5arrayIPcLm2EEEEviT0_T1_:
        /* <DEDUP_REMOVED lines=57> */
.L_x_4921:
        /* <DEDUP_REMOVED lines=148> */
.L_x_4924:
[----:B------:R-:W-:-:S13]  /*0cd0*/  ISETP.GE.AND P0, PT, R3, R0, PT ;  /* 0x000000000300720c */ /* 0x000fda0003f06270 */
[----:B------:R-:W-:Y:S05]  /*0ce0*/  @P0 BRA `(.L_x_4926) ;  /* 0x0000000000300947 */ /* 0x000fea0003800000 */
[----:B0-----:R-:W0:Y:S01]  /*0cf0*/  LDC.64 R4, c[0x0][0x228] ;  /* 0x00008a00ff047b82 */ /* 0x001e220000000a00 */
[----:B------:R-:W-:Y:S02]  /*0d00*/  IADD3 R7, R2, R3, RZ ;  /* 0x0000000302077210 */ /* 0x000fe40007ffe0ff */
[----:B------:R-:W-:-:S03]  /*0d10*/  IADD3 R3, R3, 0x80, RZ ;  /* 0x0000008003037810 */ /* 0x000fc60007ffe0ff */
[----:B0-----:R-:W-:-:S05]  /*0d20*/  IMAD.WIDE.U32 R4, R7, 0x8, R4 ;  /* 0x0000000807047825 */ /* 0x001fca00078e0004 */
[----:B------:R1:W-:Y:S02]  /*0d30*/  STG.E.64 desc[UR4][R4.64], R22 ;  /* 0x0000001604007986 */ /* 0x0003e4000c101b04 */
.L_x_4925:
[----:B------:R-:W-:-:S13]  /*0d40*/  ISETP.GE.AND P0, PT, R3, R0, PT ;  /* 0x000000000300720c */ /* 0x000fda0003f06270 */
[----:B------:R-:W-:Y:S05]  /*0d50*/  @P0 BRA `(.L_x_4927) ;  /* 0x0000000000340947 */ /* 0x000fea0003800000 */
[----:B-1----:R-:W1:Y:S01]  /*0d60*/  LDC.64 R4, c[0x0][0x228] ;  /* 0x00008a00ff047b82 */ /* 0x002e620000000a00 */
[----:B0-----:R-:W-:Y:S02]  /*0d70*/  IADD3 R7, R2, R3, RZ ;  /* 0x0000000302077210 */ /* 0x001fe40007ffe0ff */
[----:B------:R-:W-:-:S03]  /*0d80*/  IADD3 R3, R3, 0x80, RZ ;  /* 0x0000008003037810 */ /* 0x000fc60007ffe0ff */
[----:B-1----:R-:W-:-:S05]  /*0d90*/  IMAD.WIDE.U32 R4, R7, 0x8, R4 ;  /* 0x0000000807047825 */ /* 0x002fca00078e0004 */
[----:B------:R1:W-:Y:S02]  /*0da0*/  STG.E.64 desc[UR4][R4.64], R8 ;  /* 0x0000000804007986 */ /* 0x0003e4000c101b04 */
.L_x_4926:
        /* <DEDUP_REMOVED lines=8> */
.L_x_4927:
[----:B------:R-:W-:Y:S05]  /*0e30*/  BSYNC B1 ;  /* 0x0000000000017941 */ /* 0x000fea0003800000 */
.L_x_4923:
[----:B------:R-:W-:-:S13]  /*0e40*/  ISETP.GE.AND P0, PT, R3, R0, PT ;  /* 0x000000000300720c */ /* 0x000fda0003f06270 */
[----:B-12---:R-:W1:Y:S01]  /*0e50*/  @!P0 LDC.64 R4, c[0x0][0x228] ;  /* 0x00008a00ff048b82 */ /* 0x006e620000000a00 */
[----:B0-----:R-:W-:Y:S02]  /*0e60*/  @!P0 IADD3 R7, R2, R3, RZ ;  /* 0x0000000302078210 */ /* 0x001fe40007ffe0ff */
[----:B------:R-:W-:-:S03]  /*0e70*/  @!P0 IADD3 R3, R3, 0x80, RZ ;  /* 0x0000008003038810 */ /* 0x000fc60007ffe0ff */
[----:B-1----:R-:W-:-:S05]  /*0e80*/  @!P0 IMAD.WIDE.U32 R4, R7, 0x8, R4 ;  /* 0x0000000807048825 */ /* 0x002fca00078e0004 */
[----:B------:R2:W-:Y:S02]  /*0e90*/  @!P0 STG.E.64 desc[UR4][R4.64], R12 ;  /* 0x0000000c04008986 */ /* 0x0005e4000c101b04 */
.L_x_4928:
[----:B------:R-:W-:Y:S05]  /*0ea0*/  BSYNC B0 ;  /* 0x0000000000007941 */ /* 0x000fea0003800000 */
.L_x_4922:
        /* <DEDUP_REMOVED lines=8> */
.L_x_4929:
        /* <DEDUP_REMOVED lines=13> */
.L_x_17254:


//--------------------- .text._ZN2at6native18elementwise_kernelILi128ELi4EZNS0_15gpu_kernel_implINS0_13BinaryFunctorIN3c107complexIfEES6_S6_NS0_15binary_internal10MulFunctorIS6_EEEEEEvRNS_18TensorIteratorBaseERKT_EUliE_EEviT1_ --------------------------
	.section	.text._ZN2at6native18elementwise_kernelILi128ELi4EZNS0_15gpu_kernel_implINS0_13BinaryFunctorIN3c107complexIfEES6_S6_NS0_15binary_internal10MulFunctorIS6_EEEEEEvRNS_18TensorIteratorBaseERKT_EUliE_EEviT1_,"ax",@progbits
	.align	128
        .global         _ZN2at6native18elementwise_kernelILi128ELi4EZNS0_15gpu_kernel_implINS0_13BinaryFunctorIN3c107complexIfEES6_S6_NS0_15binary_internal10MulFunctorIS6_EEEEEEvRNS_18TensorIteratorBaseERKT_EUliE_EEviT1_
        .type           _ZN2at6native18elementwise_kernelILi128ELi4EZNS0_15gpu_kernel_implINS0_13BinaryFunctorIN3c107complexIfEES6_S6_NS0_15binary_internal10MulFunctorIS6_EEEEEEvRNS_18TensorIteratorBaseERKT_EUliE_EEviT1_,@function
        .size           _ZN2at6native18elementwise_kernelILi128ELi4EZNS0_15gpu_kernel_implINS0_13BinaryFunctorIN3c107complexIfEES6_S6_NS0_15binary_internal10MulFunctorIS6_EEEEEEvRNS_18TensorIteratorBaseERKT_EUliE_EEviT1_,(.L_x_17255 - _ZN2at6native18elementwise_kernelILi128ELi4EZNS0_15gpu_kernel_implINS0_13BinaryFunctorIN3c107complexIfEES6_S6_NS0_15binary_internal10MulFunctorIS6_EEEEEEvRNS_18TensorIteratorBaseERKT_EUliE_EEviT1_)
        .other          _ZN2at6native18elementwise_kernelILi128ELi4EZNS0_15gpu_kernel_implINS0_13BinaryFunctorIN3c107complexIfEES6_S6_NS0_15binary_internal10MulFunctorIS6_EEEEEEvRNS_18TensorIteratorBaseERKT_EUliE_EEviT1_,@"STO_CUDA_ENTRY STV_DEFAULT"
_ZN2at6native18elementwise_kernelILi128ELi4EZNS0_15gpu_kernel_implINS0_13BinaryFunctorIN3c107complexIfEES6_S6_NS0_15binary_internal10MulFunctorIS6_EEEEEEvRNS_18TensorIteratorBaseERKT_EUliE_EEviT1_:
.text._ZN2at6native18elementwise_kernelILi128ELi4EZNS0_15gpu_kernel_implINS0_13BinaryFunctorIN3c107complexIfEES6_S6_NS0_15binary_internal10MulFunctorIS6_EEEEEEvRNS_18TensorIteratorBaseERKT_EUliE_EEviT1_:
        /* <DEDUP_REMOVED lines=365> */
.L_x_4932:
        /* <DEDUP_REMOVED lines=21> */
[----:B--2---:R0:W1:Y:S01]  /*1820*/  I2F.S16 R24, R2 ;  /* 0x0000000200187306 */ /* 0x0040620000101400 */
[----:B------:R-:W-:Y:S05]  /*1830*/  BRA `(.L_x_4939) ;  /* 0x0000000c008c7947 */ /* 0x000fea0003800000 */
.L_x_4937:
[----:B------:R-:W2:Y:S01]  /*1840*/  LDG.E.U8 R2, desc[UR36][R2.64] ;  /* 0x0000002402027981 */ /* 0x000ea2000c1e1100 */
[----:B------:R-:W-:Y:S01]  /*1850*/  IMAD.MOV.U32 R25, RZ, RZ, RZ ;  /* 0x000000ffff197224 */ /* 0x000fe200078e00ff */
[----:B--2---:R-:W-:Y:S01]  /*1860*/  I2FP.F32.U32 R24, R2 ;  /* 0x0000000200187245 */ /* 0x004fe20000201000 */
[----:B------:R-:W-:Y:S06]  /*1870*/  BRA `(.L_x_4939) ;  /* 0x0000000c007c7947 */ /* 0x000fec0003800000 */
.L_x_4936:
        /* <DEDUP_REMOVED lines=10> */
.L_x_4941:
[----:B------:R-:W2:Y:S01]  /*1920*/  LDG.E R2, desc[UR36][R2.64] ;  /* 0x0000002402027981 */ /* 0x000ea2000c1e1900 */
[----:B------:R-:W-:Y:S01]  /*1930*/  IMAD.MOV.U32 R25, RZ, RZ, RZ ;  /* 0x000000ffff197224 */ /* 0x000fe200078e00ff */
[----:B--2---:R-:W-:Y:S01]  /*1940*/  I2FP.F32.S32 R24, R2 ;  /* 0x0000000200187245 */ /* 0x004fe20000201400 */
[----:B------:R-:W-:Y:S06]  /*1950*/  BRA `(.L_x_4939) ;  /* 0x0000000c00447947 */ /* 0x000fec0003800000 */
.L_x_4940:
[----:B------:R-:W2:Y:S01]  /*1960*/  LDG.E.U16 R2, desc[UR36][R2.64] ;  /* 0x0000002402027981 */ /* 0x000ea2000c1e1500 */
[----:B------:R-:W-:Y:S01]  /*1970*/  IMAD.MOV.U32 R25, RZ, RZ, RZ ;  /* 0x000000ffff197224 */ /* 0x000fe200078e00ff */
[----:B--2---:R0:W1:Y:S01]  /*1980*/  I2F.S16 R24, R2 ;  /* 0x0000000200187306 */ /* 0x0040620000101400 */
[----:B------:R-:W-:Y:S05]  /*1990*/  BRA `(.L_x_4939) ;  /* 0x0000000c00347947 */ /* 0x000fea0003800000 */
.L_x_4935:
        /* <DEDUP_REMOVED lines=9> */
.L_x_4943:
[----:B------:R-:W2:Y:S01]  /*1a30*/  LDG.E.U16 R2, desc[UR36][R2.64] ;  /* 0x0000002402027981 */ /* 0x000ea2000c1e1500 */
[----:B------:R-:W-:Y:S02]  /*1a40*/  IMAD.MOV.U32 R25, RZ, RZ, RZ ;  /* 0x000000ffff197224 */ /* 0x000fe400078e00ff */
[----:B--2---:R-:W-:Y:S01]  /*1a50*/  HADD2.F32 R24, -RZ, R2.H0_H0 ;  /* 0x20000002ff187230 */ /* 0x004fe20000004100 */
[----:B------:R-:W-:Y:S06]  /*1a60*/  BRA `(.L_x_4939) ;  /* 0x0000000c00007947 */ /* 0x000fec0003800000 */
.L_x_4942:
        /* <DEDUP_REMOVED lines=8> */
.L_x_4945:
[----:B------:R-:W2:Y:S02]  /*1af0*/  LDG.E R2, desc[UR36][R2.64] ;  /* 0x0000002402027981 */ /* 0x000ea4000c1e1900 */
[--C-:B--2---:R-:W-:Y:S02]  /*1b00*/  HADD2.F32 R25, -RZ, R2.reuse.H1_H1 ;  /* 0x30000002ff197230 */ /* 0x104fe40000004100 */
[----:B------:R-:W-:Y:S01]  /*1b10*/  HADD2.F32 R24, -RZ, R2.H0_H0 ;  /* 0x20000002ff187230 */ /* 0x000fe20000004100 */
[----:B------:R-:W-:Y:S06]  /*1b20*/  BRA `(.L_x_4939) ;  /* 0x0000000800d07947 */ /* 0x000fec0003800000 */
.L_x_4944:
        /* <DEDUP_REMOVED lines=8> */
.L_x_4934:
        /* <DEDUP_REMOVED lines=13> */
.L_x_4948:
        /* <DEDUP_REMOVED lines=10> */
.L_x_4947:
        /* <DEDUP_REMOVED lines=17> */
[----:B------:R-:W-:Y:S02]  /*1e30*/  SEL R5, R4, RZ, P0 ;  /* 0x000000ff04057207 */ /* 0x000fe40000000000 */
[----:B------:R-:W-:-:S03]  /*1e40*/  IADD3 R4, R0, 0x1000000, RZ ;  /* 0x0100000000047810 */ /* 0x000fc60007ffe0ff */
        /* <DEDUP_REMOVED lines=8> */
.L_x_4950:
        /* <DEDUP_REMOVED lines=14> */
.L_x_4949:
[----:B------:R-:W2:Y:S01]  /*1fb0*/  LDG.E.U16 R2, desc[UR36][R2.64] ;  /* 0x0000002402027981 */ /* 0x000ea2000c1e1500 */
[----:B------:R-:W-:Y:S02]  /*1fc0*/  IMAD.MOV.U32 R25, RZ, RZ, RZ ;  /* 0x000000ffff197224 */ /* 0x000fe400078e00ff */
[----:B--2---:R-:W-:Y:S01]  /*1fd0*/  IMAD.U32 R24, R2, 0x10000, RZ ;  /* 0x0001000002187824 */ /* 0x004fe200078e00ff */
[----:B------:R-:W-:Y:S06]  /*1fe0*/  BRA `(.L_x_4939) ;  /* 0x0000000400a07947 */ /* 0x000fec0003800000 */
.L_x_4946:
        /* <DEDUP_REMOVED lines=12> */
.L_x_4953:
        /* <DEDUP_REMOVED lines=20> */
.L_x_4955:
[----:B------:R-:W-:Y:S05]  /*21f0*/  BSYNC B0 ;  /* 0x0000000000007941 */ /* 0x000fea0003800000 */
.L_x_4954:
[----:B------:R-:W-:Y:S01]  /*2200*/  IMAD.SHL.U32 R2, R2, 0x100000, RZ ;  /* 0x0010000002027824 */ /* 0x000fe200078e00ff */
[----:B------:R-:W-:-:S04]  /*2210*/  LEA R3, R0, 0x3b800000, 0x17 ;  /* 0x3b80000000037811 */ /* 0x000fc800078eb8ff */
[----:B------:R-:W-:Y:S01]  /*2220*/  LOP3.LUT R24, R3, R2, R24, 0xfe, !PT ;  /* 0x0000000203187212 */ /* 0x000fe200078efe18 */
[----:B------:R-:W-:Y:S06]  /*2230*/  BRA `(.L_x_4939) ;  /* 0x00000004000c7947 */ /* 0x000fec0003800000 */
.L_x_4952:
        /* <DEDUP_REMOVED lines=20> */
.L_x_4957:
[----:B------:R-:W-:Y:S05]  /*2380*/  BSYNC B0 ;  /* 0x0000000000007941 */ /* 0x000fea0003800000 */
.L_x_4956:
[----:B------:R-:W-:Y:S01]  /*2390*/  IMAD.SHL.U32 R2, R2, 0x200000, RZ ;  /* 0x0020000002027824 */ /* 0x000fe200078e00ff */
[----:B------:R-:W-:-:S04]  /*23a0*/  LEA R3, R0, 0x37800000, 0x17 ;  /* 0x3780000000037811 */ /* 0x000fc800078eb8ff */
[----:B------:R-:W-:Y:S01]  /*23b0*/  LOP3.LUT R24, R3, R2, R24, 0xfe, !PT ;  /* 0x0000000203187212 */ /* 0x000fe200078efe18 */
[----:B------:R-:W-:Y:S06]  /*23c0*/  BRA `(.L_x_4939) ;  /* 0x0000000000a87947 */ /* 0x000fec0003800000 */
.L_x_4951:
        /* <DEDUP_REMOVED lines=14> */
.L_x_4961:
[----:B------:R-:W-:Y:S05]  /*24b0*/  BSYNC B0 ;  /* 0x0000000000007941 */ /* 0x000fea0003800000 */
.L_x_4960:
[----:B------:R-:W-:Y:S01]  /*24c0*/  IMAD.MOV.U32 R25, RZ, RZ, RZ ;  /* 0x000000ffff197224 */ /* 0x000fe200078e00ff */
[----:B------:R-:W-:Y:S06]  /*24d0*/  BRA `(.L_x_4939) ;  /* 0x0000000000647947 */ /* 0x000fec0003800000 */
.L_x_4938:
        /* <DEDUP_REMOVED lines=16> */
.L_x_4962:
[----:B------:R-:W-:Y:S01]  /*25e0*/  CS2R R24, SRZ ;  /* 0x0000000000187805 */ /* 0x000fe2000001ff00 */
[----:B------:R-:W-:Y:S06]  /*25f0*/  BRA `(.L_x_4939) ;  /* 0x00000000001c7947 */ /* 0x000fec0003800000 */
.L_x_4959:
[----:B------:R-:W2:Y:S01]  /*2600*/  LDG.E.64 R2, desc[UR36][R2.64] ;  /* 0x0000002402027981 */ /* 0x000ea2000c1e1b00 */
[----:B------:R-:W-:Y:S01]  /*2610*/  IMAD.MOV.U32 R25, RZ, RZ, RZ ;  /* 0x000000ffff197224 */ /* 0x000fe200078e00ff */
[----:B--2---:R0:W1:Y:S01]  /*2620*/  I2F.U64 R24, R2 ;  /* 0x0000000200187312 */ /* 0x0040620000301000 */
[----:B------:R-:W-:Y:S05]  /*2630*/  BRA `(.L_x_4939) ;  /* 0x00000000000c7947 */ /* 0x000fea0003800000 */
.L_x_4958:
[----:B------:R-:W2:Y:S01]  /*2640*/  LDG.E R2, desc[UR36][R2.64] ;  /* 0x0000002402027981 */ /* 0x000ea2000c1e1900 */
[----:B------:R-:W-:Y:S01]  /*2650*/  IMAD.MOV.U32 R25, RZ, RZ, RZ ;  /* 0x000000ffff197224 */ /* 0x000fe200078e00ff */
[----:B--2---:R-:W-:-:S07]  /*2660*/  I2FP.F32.U32 R24, R2 ;  /* 0x0000000200187245 */ /* 0x004fce0000201000 */
.L_x_4939:
[----:B------:R-:W-:Y:S05]  /*2670*/  BSYNC B6 ;  /* 0x0000000000067941 */ /* 0x000fea0003800000 */
.L_x_4933:
[----:B0-234-:R-:W0:Y:S01]  /*2680*/  LDC.U8 R2, c[0x0][0x493] ;  /* 0x000124c0ff027b82 */ /* 0x01de220000000000 */
[----:B------:R-:W-:Y:S01]  /*2690*/  ULDC.64 UR4, c[0x0][0x488] ;  /* 0x0001220000047ab9 */ /* 0x000fe20000000a00 */
[----:B------:R-:W-:Y:S01]  /*26a0*/  BSSY B6, `(.L_x_4963) ;  /* 0x00000f5000067945 */ /* 0x000fe20003800000 */
[----:B------:R-:W-:-:S04]  /*26b0*/  IADD3 R4, P1, R22, UR4, RZ ;  /* 0x0000000416047c10 */ /* 0x000fc8000ff3e0ff */
[----:B------:R-:W-:Y:S02]  /*26c0*/  IADD3.X R5, RZ, UR5, RZ, P1, !PT ;  /* 0x00000005ff057c10 */ /* 0x000fe40008ffe4ff */
        /* <DEDUP_REMOVED lines=15> */
.L_x_4967:
[----:B------:R-:W2:Y:S01]  /*27c0*/  LDG.E.U8 R2, desc[UR36][R4.64] ;  /* 0x0000002404027981 */ /* 0x000ea2000c1e1100 */
[----:B------:R-:W-:Y:S01]  /*27d0*/  IMAD.MOV.U32 R3, RZ, RZ, RZ ;  /* 0x000000ffff037224 */ /* 0x000fe200078e00ff */
[----:B--2---:R-:W-:Y:S01]  /*27e0*/  I2FP.F32.U32 R2, R2 ;  /* 0x0000000200027245 */ /* 0x004fe20000201000 */
[----:B------:R-:W-:Y:S06]  /*27f0*/  BRA `(.L_x_4969) ;  /* 0x0000000c007c7947 */ /* 0x000fec0003800000 */
.L_x_4966:
        /* <DEDUP_REMOVED lines=10> */
.L_x_4971:
[----:B------:R-:W2:Y:S01]  /*28a0*/  LDG.E R2, desc[UR36][R4.64] ;  /* 0x0000002404027981 */ /* 0x000ea2000c1e1900 */
[----:B------:R-:W-:Y:S01]  /*28b0*/  IMAD.MOV.U32 R3, RZ, RZ, RZ ;  /* 0x000000ffff037224 */ /* 0x000fe200078e00ff */
[----:B--2---:R-:W-:Y:S01]  /*28c0*/  I2FP.F32.S32 R2, R2 ;  /* 0x0000000200027245 */ /* 0x004fe20000201400 */
[----:B------:R-:W-:Y:S06]  /*28d0*/  BRA `(.L_x_4969) ;  /* 0x0000000c00447947 */ /* 0x000fec0003800000 */
.L_x_4970:
[----:B------:R-:W2:Y:S01]  /*28e0*/  LDG.E.U16 R2, desc[UR36][R4.64] ;  /* 0x0000002404027981 */ /* 0x000ea2000c1e1500 */
[----:B------:R-:W-:Y:S01]  /*28f0*/  IMAD.MOV.U32 R3, RZ, RZ, RZ ;  /* 0x000000ffff037224 */ /* 0x000fe200078e00ff */
[----:B--2---:R-:W0:Y:S01]  /*2900*/  I2F.S16 R2, R2 ;  /* 0x0000000200027306 */ /* 0x004e220000101400 */
[----:B------:R-:W-:Y:S05]  /*2910*/  BRA `(.L_x_4969) ;  /* 0x0000000c00347947 */ /* 0x000fea0003800000 */
.L_x_4965:
        /* <DEDUP_REMOVED lines=9> */
.L_x_4973:
[----:B------:R-:W2:Y:S01]  /*29b0*/  LDG.E.U16 R2, desc[UR36][R4.64] ;  /* 0x0000002404027981 */ /* 0x000ea2000c1e1500 */
[----:B------:R-:W-:Y:S02]  /*29c0*/  IMAD.MOV.U32 R3, RZ, RZ, RZ ;  /* 0x000000ffff037224 */ /* 0x000fe400078e00ff */
[----:B--2---:R-:W-:Y:S01]  /*29d0*/  HADD2.F32 R2, -RZ, R2.H0_H0 ;  /* 0x20000002ff027230 */ /* 0x004fe20000004100 */
[----:B------:R-:W-:Y:S06]  /*29e0*/  BRA `(.L_x_4969) ;  /* 0x0000000c00007947 */ /* 0x000fec0003800000 */
.L_x_4972:
        /* <DEDUP_REMOVED lines=8> */
.L_x_4975:
[----:B------:R-:W2:Y:S02]  /*2a70*/  LDG.E R2, desc[UR36][R4.64] ;  /* 0x0000002404027981 */ /* 0x000ea4000c1e1900 */
[--C-:B--2---:R-:W-:Y:S02]  /*2a80*/  HADD2.F32 R3, -RZ, R2.reuse.H1_H1 ;  /* 0x30000002ff037230 */ /* 0x104fe40000004100 */
[----:B------:R-:W-:Y:S01]  /*2a90*/  HADD2.F32 R2, -RZ, R2.H0_H0 ;  /* 0x20000002ff027230 */ /* 0x000fe20000004100 */
[----:B------:R-:W-:Y:S06]  /*2aa0*/  BRA `(.L_x_4969) ;  /* 0x0000000800d07947 */ /* 0x000fec0003800000 */
.L_x_4974:
        /* <DEDUP_REMOVED lines=8> */
.L_x_4964:
        /* <DEDUP_REMOVED lines=13> */
.L_x_4978:
        /* <DEDUP_REMOVED lines=10> */
.L_x_4977:
        /* <DEDUP_REMOVED lines=27> */
.L_x_4980:
        /* <DEDUP_REMOVED lines=14> */
.L_x_4979:
[----:B------:R-:W2:Y:S01]  /*2f30*/  LDG.E.U16 R2, desc[UR36][R4.64] ;  /* 0x0000002404027981 */ /* 0x000ea2000c1e1500 */
[----:B------:R-:W-:Y:S02]  /*2f40*/  IMAD.MOV.U32 R3, RZ, RZ, RZ ;  /* 0x000000ffff037224 */ /* 0x000fe400078e00ff */
[----:B--2---:R-:W-:Y:S01]  /*2f50*/  IMAD.U32 R2, R2, 0x10000, RZ ;  /* 0x0001000002027824 */ /* 0x004fe200078e00ff */
[----:B------:R-:W-:Y:S06]  /*2f60*/  BRA `(.L_x_4969) ;  /* 0x0000000400a07947 */ /* 0x000fec0003800000 */
.L_x_4976:
        /* <DEDUP_REMOVED lines=12> */
.L_x_4983:
        /* <DEDUP_REMOVED lines=20> */
.L_x_4985:
[----:B------:R-:W-:Y:S05]  /*3170*/  BSYNC B0 ;  /* 0x0000000000007941 */ /* 0x000fea0003800000 */
.L_x_4984:
[----:B------:R-:W-:Y:S01]  /*3180*/  IMAD.SHL.U32 R2, R2, 0x100000, RZ ;  /* 0x0010000002027824 */ /* 0x000fe200078e00ff */
[----:B------:R-:W-:-:S04]  /*3190*/  LEA R5, R0, 0x3b800000, 0x17 ;  /* 0x3b80000000057811 */ /* 0x000fc800078eb8ff */
[----:B------:R-:W-:Y:S01]  /*31a0*/  LOP3.LUT R2, R5, R2, R6, 0xfe, !PT ;  /* 0x0000000205027212 */ /* 0x000fe200078efe06 */
[----:B------:R-:W-:Y:S06]  /*31b0*/  BRA `(.L_x_4969) ;  /* 0x00000004000c7947 */ /* 0x000fec0003800000 */
.L_x_4982:
        /* <DEDUP_REMOVED lines=20> */
.L_x_4987:
[----:B------:R-:W-:Y:S05]  /*3300*/  BSYNC B0 ;  /* 0x0000000000007941 */ /* 0x000fea0003800000 */
.L_x_4986:
[----:B------:R-:W-:Y:S01]  /*3310*/  IMAD.SHL.U32 R2, R2, 0x200000, RZ ;  /* 0x0020000002027824 */ /* 0x000fe200078e00ff */
[----:B------:R-:W-:-:S04]  /*3320*/  LEA R5, R0, 0x37800000, 0x17 ;  /* 0x3780000000057811 */ /* 0x000fc800078eb8ff */
[----:B------:R-:W-:Y:S01]  /*3330*/  LOP3.LUT R2, R5, R2, R6, 0xfe, !PT ;  /* 0x0000000205027212 */ /* 0x000fe200078efe06 */
[----:B------:R-:W-:Y:S06]  /*3340*/  BRA `(.L_x_4969) ;  /* 0x0000000000a87947 */ /* 0x000fec0003800000 */
.L_x_4981:
        /* <DEDUP_REMOVED lines=12> */
[----:B------:R-:W-:Y:S01]  /*3410*/  @!P0 IMAD.MOV.U32 R2, RZ, RZ, 0x7f800001 ;  /* 0x7f800001ff028424 */ /* 0x000fe200078e00ff */
[----:B------:R-:W-:-:S07]  /*3420*/  @P0 SHF.L.U32 R2, R4, 0x17, RZ ;  /* 0x0000001704020819 */ /* 0x000fce00000006ff */
.L_x_4991:
[----:B------:R-:W-:Y:S05]  /*3430*/  BSYNC B0 ;  /* 0x0000000000007941 */ /* 0x000fea0003800000 */
.L_x_4990:
[----:B------:R-:W-:Y:S01]  /*3440*/  IMAD.MOV.U32 R3, RZ, RZ, RZ ;  /* 0x000000ffff037224 */ /* 0x000fe200078e00ff */
[----:B------:R-:W-:Y:S06]  /*3450*/  BRA `(.L_x_4969) ;  /* 0x0000000000647947 */ /* 0x000fec0003800000 */
.L_x_4968:
        /* <DEDUP_REMOVED lines=15> */
[----:B01---5:R-:W-:Y:S05]  /*3550*/  CALL.ABS.NOINC R2 ;  /* 0x0000000002007343 */ /* 0x023fea0003c00000 */
.L_x_4992:
[----:B------:R-:W-:Y:S01]  /*3560*/  CS2R R2, SRZ ;  /* 0x0000000000027805 */ /* 0x000fe2000001ff00 */
[----:B------:R-:W-:Y:S06]  /*3570*/  BRA `(.L_x_4969) ;  /* 0x00000000001c7947 */ /* 0x000fec0003800000 */
.L_x_4989:
[----:B------:R-:W2:Y:S01]  /*3580*/  LDG.E.64 R4, desc[UR36][R4.64] ;  /* 0x0000002404047981 */ /* 0x000ea2000c1e1b00 */
[----:B------:R-:W-:Y:S01]  /*3590*/  IMAD.MOV.U32 R3, RZ, RZ, RZ ;  /* 0x000000ffff037224 */ /* 0x000fe200078e00ff */
[----:B--2---:R0:W2:Y:S01]  /*35a0*/  I2F.U64 R2, R4 ;  /* 0x0000000400027312 */ /* 0x0040a20000301000 */
[----:B------:R-:W-:Y:S05]  /*35b0*/  BRA `(.L_x_4969) ;  /* 0x00000000000c7947 */ /* 0x000fea0003800000 */
.L_x_4988:
[----:B------:R-:W2:Y:S01]  /*35c0*/  LDG.E R2, desc[UR36][R4.64] ;  /* 0x0000002404027981 */ /* 0x000ea2000c1e1900 */
[----:B------:R-:W-:Y:S01]  /*35d0*/  IMAD.MOV.U32 R3, RZ, RZ, RZ ;  /* 0x000000ffff037224 */ /* 0x000fe200078e00ff */
[----:B--2---:R-:W-:-:S07]  /*35e0*/  I2FP.F32.U32 R2, R2 ;  /* 0x0000000200027245 */ /* 0x004fce0000201000 */
.L_x_4969:
[----:B------:R-:W-:Y:S05]  /*35f0*/  BSYNC B6 ;  /* 0x0000000000067941 */ /* 0x000fea0003800000 */
.L_x_4963:
[----:B------:R-:W1:Y:S01]  /*3600*/  LDC.U8 R6, c[0x0][0x491] ;  /* 0x00012440ff067b82 */ /* 0x000e620000000000 */
[-C--:B0--345:R-:W-:Y:S01]  /*3610*/  FMUL.FTZ R5, R3, R25.reuse ;  /* 0x0000001903057220 */ /* 0x0b9fe20000410000 */
[----:B--2---:R-:W-:-:S03]  /*3620*/  FMUL.FTZ R0, R2, R25 ;  /* 0x0000001902007220 */ /* 0x004fc60000410000 */
[-C--:B-1----:R-:W-:Y:S01]  /*3630*/  FFMA.FTZ R2, R2, R24.reuse, -R5 ;  /* 0x0000001802027223 */ /* 0x082fe20000010805 */
[----:B------:R-:W-:Y:S01]  /*3640*/  FFMA.FTZ R3, R3, R24, R0 ;  /* 0x0000001803037223 */ /* 0x000fe20000010000 */
        /* <DEDUP_REMOVED lines=14> */
.L_x_4996:
[----:B------:R-:W0:Y:S02]  /*3730*/  F2I.S64.TRUNC R2, R2 ;  /* 0x0000000200027311 */ /* 0x000e24000020d900 */
[----:B0-----:R-:W-:-:S05]  /*3740*/  IMAD.MOV.U32 R5, RZ, RZ, R2 ;  /* 0x000000ffff057224 */ /* 0x001fca00078e0002 */
[----:B------:R3:W-:Y:S01]  /*3750*/  STG.E.U8 desc[UR36][R16.64], R5 ;  /* 0x0000000510007986 */ /* 0x0007e2000c101124 */
[----:B------:R-:W-:Y:S05]  /*3760*/  BRA `(.L_x_4998) ;  /* 0x0000000c00447947 */ /* 0x000fea0003800000 */
.L_x_4995:
        /* <DEDUP_REMOVED lines=9> */
.L_x_5000:
[----:B------:R-:W0:Y:S02]  /*3800*/  F2I.FTZ.TRUNC.NTZ R3, R2 ;  /* 0x0000000200037305 */ /* 0x000e24000021f100 */
[----:B0-----:R1:W-:Y:S01]  /*3810*/  STG.E desc[UR36][R16.64], R3 ;  /* 0x0000000310007986 */ /* 0x0013e2000c101924 */
[----:B------:R-:W-:Y:S05]  /*3820*/  BRA `(.L_x_4998) ;  /* 0x0000000c00147947 */ /* 0x000fea0003800000 */
.L_x_4999:
[----:B------:R-:W0:Y:S02]  /*3830*/  F2I.FTZ.TRUNC.NTZ R3, R2 ;  /* 0x0000000200037305 */ /* 0x000e24000021f100 */
[----:B0-----:R2:W-:Y:S01]  /*3840*/  STG.E.U16 desc[UR36][R16.64], R3 ;  /* 0x0000000310007986 */ /* 0x0015e2000c101524 */
[----:B------:R-:W-:Y:S05]  /*3850*/  BRA `(.L_x_4998) ;  /* 0x0000000c00087947 */ /* 0x000fea0003800000 */
.L_x_4994:
        /* <DEDUP_REMOVED lines=8> */
.L_x_5002:
[----:B------:R-:W-:-:S05]  /*38e0*/  F2FP.F16.F32.PACK_AB R2, RZ, R2 ;  /* 0x00000002ff02723e */ /* 0x000fca00000000ff */
[----:B------:R0:W-:Y:S01]  /*38f0*/  STG.E.U16 desc[UR36][R16.64], R2 ;  /* 0x0000000210007986 */ /* 0x0001e2000c101524 */
[----:B------:R-:W-:Y:S05]  /*3900*/  BRA `(.L_x_4998) ;  /* 0x0000000800dc7947 */ /* 0x000fea0003800000 */
.L_x_5001:
        /* <DEDUP_REMOVED lines=8> */
.L_x_5004:
[----:B------:R-:W-:-:S05]  /*3990*/  F2FP.F16.F32.PACK_AB R3, R3, R2 ;  /* 0x000000020303723e */ /* 0x000fca00000000ff */
[----:B------:R0:W-:Y:S01]  /*39a0*/  STG.E desc[UR36][R16.64], R3 ;  /* 0x0000000310007986 */ /* 0x0001e2000c101924 */
[----:B------:R-:W-:Y:S05]  /*39b0*/  BRA `(.L_x_4998) ;  /* 0x0000000800b07947 */ /* 0x000fea0003800000 */
.L_x_5003:
[----:B------:R-:W-:-:S06]  /*39c0*/  FMUL.FTZ R2, R2, 1 ;  /* 0x3f80000002027820 */ /* 0x000fcc0000410000 */
[----:B------:R-:W0:Y:S02]  /*39d0*/  F2F.F64.F32 R2, R2 ;  /* 0x0000000200027310 */ /* 0x000e240000201800 */
[----:B0-----:R0:W-:Y:S01]  /*39e0*/  STG.E.64 desc[UR36][R16.64], R2 ;  /* 0x0000000210007986 */ /* 0x0011e2000c101b24 */
[----:B------:R-:W-:Y:S05]  /*39f0*/  BRA `(.L_x_4998) ;  /* 0x0000000800a07947 */ /* 0x000fea0003800000 */
.L_x_4993:
        /* <DEDUP_REMOVED lines=14> */
.L_x_5007:
[----:B------:R-:W-:Y:S01]  /*3ae0*/  FMUL.FTZ R6, R3, 1 ;  /* 0x3f80000003067820 */ /* 0x000fe20000410000 */
[----:B------:R-:W-:-:S05]  /*3af0*/  FMUL.FTZ R4, R2, 1 ;  /* 0x3f80000002047820 */ /* 0x000fca0000410000 */
[----:B------:R-:W-:Y:S08]  /*3b00*/  F2F.F64.F32 R6, R6 ;  /* 0x0000000600067310 */ /* 0x000ff00000201800 */
[----:B------:R-:W0:Y:S02]  /*3b10*/  F2F.F64.F32 R4, R4 ;  /* 0x0000000400047310 */ /* 0x000e240000201800 */
[----:B0-----:R0:W-:Y:S01]  /*3b20*/  STG.E.128 desc[UR36][R16.64], R4 ;  /* 0x0000000410007986 */ /* 0x0011e2000c101d24 */
[----:B------:R-:W-:Y:S05]  /*3b30*/  BRA `(.L_x_4998) ;  /* 0x0000000800507947 */ /* 0x000fea0003800000 */
.L_x_5006:
        /* <DEDUP_REMOVED lines=20> */
.L_x_5011:
[----:B------:R-:W-:Y:S05]  /*3c80*/  BSYNC B0 ;  /* 0x0000000000007941 */ /* 0x000fea0003800000 */
.L_x_5010:
[----:B------:R-:W-:-:S05]  /*3c90*/  LOP3.LUT R5, R0, R5, RZ, 0xfc, !PT ;  /* 0x0000000500057212 */ /* 0x000fca00078efcff */
[----:B------:R0:W-:Y:S01]  /*3ca0*/  STG.E.U8 desc[UR36][R16.64], R5 ;  /* 0x0000000510007986 */ /* 0x0001e2000c101124 */
[----:B------:R-:W-:Y:S05]  /*3cb0*/  BRA `(.L_x_4998) ;  /* 0x0000000400f07947 */ /* 0x000fea0003800000 */
.L_x_5009:
        /* <DEDUP_REMOVED lines=12> */
.L_x_5013:
[----:B------:R-:W-:Y:S01]  /*3d80*/  IMAD.MOV.U32 R0, RZ, RZ, 0x7f ;  /* 0x0000007fff007424 */ /* 0x000fe200078e00ff */
[----:B------:R-:W-:-:S04]  /*3d90*/  ISETP.GT.U32.AND P0, PT, R4, 0x7f800000, PT ;  /* 0x7f8000000400780c */ /* 0x000fc80003f04070 */
[----:B------:R-:W-:-:S09]  /*3da0*/  SEL R0, R0, 0x7c, P0 ;  /* 0x0000007c00007807 */ /* 0x000fd20000000000 */
.L_x_5014:
[----:B------:R-:W-:Y:S05]  /*3db0*/  BSYNC B0 ;  /* 0x0000000000007941 */ /* 0x000fea0003800000 */
.L_x_5012:
[----:B------:R-:W-:-:S04]  /*3dc0*/  LOP3.LUT R2, R2, 0x80000000, RZ, 0xc0, !PT ;  /* 0x8000000002027812 */ /* 0x000fc800078ec0ff */
[----:B------:R-:W-:-:S04]  /*3dd0*/  SHF.R.U32.HI R3, RZ, 0x18, R2 ;  /* 0x00000018ff037819 */ /* 0x000fc80000011602 */
[----:B------:R-:W-:-:S05]  /*3de0*/  LOP3.LUT R3, R0, R3, RZ, 0xfc, !PT ;  /* 0x0000000300037212 */ /* 0x000fca00078efcff */
[----:B------:R0:W-:Y:S01]  /*3df0*/  STG.E.U8 desc[UR36][R16.64], R3 ;  /* 0x0000000310007986 */ /* 0x0001e2000c101124 */
[----:B------:R-:W-:Y:S05]  /*3e00*/  BRA `(.L_x_4998) ;  /* 0x00000004009c7947 */ /* 0x000fea0003800000 */
.L_x_5008:
[----:B------:R-:W-:-:S05]  /*3e10*/  F2FP.BF16.F32.PACK_AB R2, RZ, R2 ;  /* 0x00000002ff02723e */ /* 0x000fca00000010ff */
[----:B------:R0:W-:Y:S01]  /*3e20*/  STG.E.U16 desc[UR36][R16.64], R2 ;  /* 0x0000000210007986 */ /* 0x0001e2000c101524 */
[----:B------:R-:W-:Y:S05]  /*3e30*/  BRA `(.L_x_4998) ;  /* 0x0000000400907947 */ /* 0x000fea0003800000 */
.L_x_5005:
        /* <DEDUP_REMOVED lines=11> */
.L_x_5017:
        /* <DEDUP_REMOVED lines=16> */
.L_x_5020:
[----:B------:R-:W-:-:S04]  /*3ff0*/  LOP3.LUT R2, R2, 0x80000000, RZ, 0xc0, !PT ;  /* 0x8000000002027812 */ /* 0x000fc800078ec0ff */
[----:B------:R-:W-:-:S04]  /*4000*/  SHF.R.U32.HI R3, RZ, 0x18, R2 ;  /* 0x00000018ff037819 */ /* 0x000fc80000011602 */
[----:B------:R-:W-:-:S04]  /*4010*/  LOP3.LUT R0, R0, R3, RZ, 0xfc, !PT ;  /* 0x0000000300007212 */ /* 0x000fc800078efcff */
[----:B------:R-:W-:-:S07]  /*4020*/  PRMT R8, R0, 0x7610, R8 ;  /* 0x0000761000087816 */ /* 0x000fce0000000008 */
.L_x_5019:
[----:B------:R-:W-:Y:S05]  /*4030*/  BSYNC B0 ;  /* 0x0000000000007941 */ /* 0x000fea0003800000 */
.L_x_5018:
[----:B------:R0:W-:Y:S01]  /*4040*/  STG.E.U8 desc[UR36][R16.64], R8 ;  /* 0x0000000810007986 */ /* 0x0001e2000c101124 */
[----:B------:R-:W-:Y:S05]  /*4050*/  BRA `(.L_x_4998) ;  /* 0x0000000400087947 */ /* 0x000fea0003800000 */
.L_x_5016:
        /* <DEDUP_REMOVED lines=16> */
.L_x_5023:
[----:B------:R-:W-:-:S04]  /*4160*/  LOP3.LUT R2, R2, 0x80000000, RZ, 0xc0, !PT ;  /* 0x8000000002027812 */ /* 0x000fc800078ec0ff */
[----:B------:R-:W-:-:S04]  /*4170*/  SHF.R.U32.HI R3, RZ, 0x18, R2 ;  /* 0x00000018ff037819 */ /* 0x000fc80000011602 */
[----:B------:R-:W-:-:S04]  /*4180*/  LOP3.LUT R0, R0, R3, RZ, 0xfc, !PT ;  /* 0x0000000300007212 */ /* 0x000fc800078efcff */
[----:B------:R-:W-:-:S07]  /*4190*/  PRMT R8, R0, 0x7610, R8 ;  /* 0x0000761000087816 */ /* 0x000fce0000000008 */
.L_x_5022:
[----:B------:R-:W-:Y:S05]  /*41a0*/  BSYNC B0 ;  /* 0x0000000000007941 */ /* 0x000fea0003800000 */
.L_x_5021:
[----:B------:R0:W-:Y:S01]  /*41b0*/  STG.E.U8 desc[UR36][R16.64], R8 ;  /* 0x0000000810007986 */ /* 0x0001e2000c101124 */
[----:B------:R-:W-:Y:S05]  /*41c0*/  BRA `(.L_x_4998) ;  /* 0x0000000000ac7947 */ /* 0x000fea0003800000 */
.L_x_5015:
        /* <DEDUP_REMOVED lines=21> */
.L_x_4997:
        /* <DEDUP_REMOVED lines=16> */
.L_x_5026:
[----:B------:R-:W-:Y:S05]  /*4420*/  BRA `(.L_x_4998) ;  /* 0x0000000000147947 */ /* 0x000fea0003800000 */
.L_x_5025:
[----:B------:R-:W0:Y:S02]  /*4430*/  F2I.U64.TRUNC R2, R2 ;  /* 0x0000000200027311 */ /* 0x000e24000020d800 */
[----:B0-----:R0:W-:Y:S01]  /*4440*/  STG.E.64 desc[UR36][R16.64], R2 ;  /* 0x0000000210007986 */ /* 0x0011e2000c101b24 */
[----:B------:R-:W-:Y:S05]  /*4450*/  BRA `(.L_x_4998) ;  /* 0x0000000000087947 */ /* 0x000fea0003800000 */
.L_x_5024:
[----:B------:R-:W0:Y:S02]  /*4460*/  F2I.FTZ.U32.TRUNC.NTZ R3, R2 ;  /* 0x0000000200037305 */ /* 0x000e24000021f000 */
[----:B0-----:R0:W-:Y:S02]  /*4470*/  STG.E desc[UR36][R16.64], R3 ;  /* 0x0000000310007986 */ /* 0x0011e4000c101924 */
.L_x_4998:
[----:B------:R-:W-:-:S05]  /*4480*/  IMAD R18, R18, 0x200, R23 ;  /* 0x0000020012127824 */ /* 0x000fca00078e0217 */
[----:B------:R-:W-:-:S07]  /*4490*/  IADD3 R19, R18, 0x80, RZ ;  /* 0x0000008012137810 */ /* 0x000fce0007ffe0ff */
.L_x_4931:
[----:B------:R-:W-:Y:S05]  /*44a0*/  BSYNC B7 ;  /* 0x0000000000077941 */ /* 0x000fea0003800000 */
.L_x_4930:
        /* <DEDUP_REMOVED lines=358> */
.L_x_5029:
        /* <DEDUP_REMOVED lines=23> */
.L_x_5034:
[----:B------:R-:W2:Y:S01]  /*5c80*/  LDG.E.U8 R2, desc[UR36][R2.64] ;  /* 0x0000002402027981 */ /* 0x000ea2000c1e1100 */
[----:B------:R-:W-:Y:S01]  /*5c90*/  IMAD.MOV.U32 R23, RZ, RZ, RZ ;  /* 0x000000ffff177224 */ /* 0x000fe200078e00ff */
[----:B--2---:R-:W-:Y:S01]  /*5ca0*/  I2FP.F32.U32 R22, R2 ;  /* 0x0000000200167245 */ /* 0x004fe20000201000 */
[----:B------:R-:W-:Y:S06]  /*5cb0*/  BRA `(.L_x_5036) ;  /* 0x0000000c007c7947 */ /* 0x000fec0003800000 */
.L_x_5033:
        /* <DEDUP_REMOVED lines=10> */
.L_x_5038:
[----:B------:R-:W2:Y:S01]  /*5d60*/  LDG.E R2, desc[UR36][R2.64] ;  /* 0x0000002402027981 */ /* 0x000ea2000c1e1900 */
[----:B------:R-:W-:Y:S01]  /*5d70*/  IMAD.MOV.U32 R23, RZ, RZ, RZ ;  /* 0x000000ffff177224 */ /* 0x000fe200078e00ff */
[----:B--2---:R-:W-:Y:S01]  /*5d80*/  I2FP.F32.S32 R22, R2 ;  /* 0x0000000200167245 */ /* 0x004fe20000201400 */
[----:B------:R-:W-:Y:S06]  /*5d90*/  BRA `(.L_x_5036) ;  /* 0x0000000c00447947 */ /* 0x000fec0003800000 */
.L_x_5037:
[----:B------:R-:W2:Y:S01]  /*5da0*/  LDG.E.U16 R2, desc[UR36][R2.64] ;  /* 0x0000002402027981 */ /* 0x000ea2000c1e1500 */
[----:B------:R-:W-:Y:S01]  /*5db0*/  IMAD.MOV.U32 R23, RZ, RZ, RZ ;  /* 0x000000ffff177224 */ /* 0x000fe200078e00ff */
[----:B--2---:R0:W1:Y:S01]  /*5dc0*/  I2F.S16 R22, R2 ;  /* 0x0000000200167306 */ /* 0x0040620000101400 */
[----:B------:R-:W-:Y:S05]  /*5dd0*/  BRA `(.L_x_5036) ;  /* 0x0000000c00347947 */ /* 0x000fea0003800000 */
.L_x_5032:
        /* <DEDUP_REMOVED lines=9> */
.L_x_5040:
[----:B------:R-:W2:Y:S01]  /*5e70*/  LDG.E.U16 R2, desc[UR36][R2.64] ;  /* 0x0000002402027981 */ /* 0x000ea2000c1e1500 */
[----:B------:R-:W-:Y:S02]  /*5e80*/  IMAD.MOV.U32 R23, RZ, RZ, RZ ;  /* 0x000000ffff177224 */ /* 0x000fe400078e00ff */
[----:B--2---:R-:W-:Y:S01]  /*5e90*/  HADD2.F32 R22, -RZ, R2.H0_H0 ;  /* 0x20000002ff167230 */ /* 0x004fe20000004100 */
[----:B------:R-:W-:Y:S06]  /*5ea0*/  BRA `(.L_x_5036) ;  /* 0x0000000c00007947 */ /* 0x000fec0003800000 */
.L_x_5039:
        /* <DEDUP_REMOVED lines=8> */
.L_x_5042:
[----:B------:R-:W2:Y:S02]  /*5f30*/  LDG.E R2, desc[UR36][R2.64] ;  /* 0x0000002402027981 */ /* 0x000ea4000c1e1900 */
[--C-:B--2---:R-:W-:Y:S02]  /*5f40*/  HADD2.F32 R23, -RZ, R2.reuse.H1_H1 ;  /* 0x30000002ff177230 */ /* 0x104fe40000004100 */
[----:B------:R-:W-:Y:S01]  /*5f50*/  HADD2.F32 R22, -RZ, R2.H0_H0 ;  /* 0x20000002ff167230 */ /* 0x000fe20000004100 */
[----:B------:R-:W-:Y:S06]  /*5f60*/  BRA `(.L_x_5036) ;  /* 0x0000000800d07947 */ /* 0x000fec0003800000 */
.L_x_5041:
        /* <DEDUP_REMOVED lines=8> */
.L_x_5031:
        /* <DEDUP_REMOVED lines=13> */
.L_x_5045:
        /* <DEDUP_REMOVED lines=10> */
.L_x_5044:
        /* <DEDUP_REMOVED lines=27> */
.L_x_5047:
        /* <DEDUP_REMOVED lines=14> */
.L_x_5046:
[----:B------:R-:W2:Y:S01]  /*63f0*/  LDG.E.U16 R2, desc[UR36][R2.64] ;  /* 0x0000002402027981 */ /* 0x000ea2000c1e1500 */
[----:B------:R-:W-:Y:S02]  /*6400*/  IMAD.MOV.U32 R23, RZ, RZ, RZ ;  /* 0x000000ffff177224 */ /* 0x000fe400078e00ff */
[----:B--2---:R-:W-:Y:S01]  /*6410*/  IMAD.U32 R22, R2, 0x10000, RZ ;  /* 0x0001000002167824 */ /* 0x004fe200078e00ff */
[----:B------:R-:W-:Y:S06]  /*6420*/  BRA `(.L_x_5036) ;  /* 0x0000000400a07947 */ /* 0x000fec0003800000 */
.L_x_5043:
        /* <DEDUP_REMOVED lines=12> */
.L_x_5050:
        /* <DEDUP_REMOVED lines=20> */
.L_x_5052:
[----:B------:R-:W-:Y:S05]  /*6630*/  BSYNC B0 ;  /* 0x0000000000007941 */ /* 0x000fea0003800000 */
.L_x_5051:
[----:B------:R-:W-:Y:S01]  /*6640*/  IMAD.SHL.U32 R2, R2, 0x100000, RZ ;  /* 0x0010000002027824 */ /* 0x000fe200078e00ff */
[----:B------:R-:W-:-:S04]  /*6650*/  LEA R3, R0, 0x3b800000, 0x17 ;  /* 0x3b80000000037811 */ /* 0x000fc800078eb8ff */
[----:B------:R-:W-:Y:S01]  /*6660*/  LOP3.LUT R22, R3, R2, R22, 0xfe, !PT ;  /* 0x0000000203167212 */ /* 0x000fe200078efe16 */
[----:B------:R-:W-:Y:S06]  /*6670*/  BRA `(.L_x_5036) ;  /* 0x00000004000c7947 */ /* 0x000fec0003800000 */
.L_x_5049:
        /* <DEDUP_REMOVED lines=20> */
.L_x_5054:
[----:B------:R-:W-:Y:S05]  /*67c0*/  BSYNC B0 ;  /* 0x0000000000007941 */ /* 0x000fea0003800000 */
.L_x_5053:
[----:B------:R-:W-:Y:S01]  /*67d0*/  IMAD.SHL.U32 R2, R2, 0x200000, RZ ;  /* 0x0020000002027824 */ /* 0x000fe200078e00ff */
[----:B------:R-:W-:-:S04]  /*67e0*/  LEA R3, R0, 0x37800000, 0x17 ;  /* 0x3780000000037811 */ /* 0x000fc800078eb8ff */
[----:B------:R-:W-:Y:S01]  /*67f0*/  LOP3.LUT R22, R3, R2, R22, 0xfe, !PT ;  /* 0x0000000203167212 */ /* 0x000fe200078efe16 */
[----:B------:R-:W-:Y:S06]  /*6800*/  BRA `(.L_x_5036) ;  /* 0x0000000000a87947 */ /* 0x000fec0003800000 */
.L_x_5048:
        /* <DEDUP_REMOVED lines=14> */
.L_x_5058:
[----:B------:R-:W-:Y:S05]  /*68f0*/  BSYNC B0 ;  /* 0x0000000000007941 */ /* 0x000fea0003800000 */
.L_x_5057:
[----:B------:R-:W-:Y:S01]  /*6900*/  IMAD.MOV.U32 R23, RZ, RZ, RZ ;  /* 0x000000ffff177224 */ /* 0x000fe200078e00ff */
[----:B------:R-:W-:Y:S06]  /*6910*/  BRA `(.L_x_5036) ;  /* 0x0000000000647947 */ /* 0x000fec0003800000 */
.L_x_5035:
        /* <DEDUP_REMOVED lines=16> */
.L_x_5059:
[----:B------:R-:W-:Y:S01]  /*6a20*/  CS2R R22, SRZ ;  /* 0x0000000000167805 */ /* 0x000fe2000001ff00 */
[----:B------:R-:W-:Y:S06]  /*6a30*/  BRA `(.L_x_5036) ;  /* 0x00000000001c7947 */ /* 0x000fec0003800000 */
.L_x_5056:
[----:B------:R-:W2:Y:S01]  /*6a40*/  LDG.E.64 R2, desc[UR36][R2.64] ;  /* 0x0000002402027981 */ /* 0x000ea2000c1e1b00 */
[----:B------:R-:W-:Y:S01]  /*6a50*/  IMAD.MOV.U32 R23, RZ, RZ, RZ ;  /* 0x000000ffff177224 */ /* 0x000fe200078e00ff */
[----:B--2---:R0:W1:Y:S01]  /*6a60*/  I2F.U64 R22, R2 ;  /* 0x0000000200167312 */ /* 0x0040620000301000 */
[----:B------:R-:W-:Y:S05]  /*6a70*/  BRA `(.L_x_5036) ;  /* 0x00000000000c7947 */ /* 0x000fea0003800000 */
.L_x_5055:
[----:B------:R-:W2:Y:S01]  /*6a80*/  LDG.E R2, desc[UR36][R2.64] ;  /* 0x0000002402027981 */ /* 0x000ea2000c1e1900 */
[----:B------:R-:W-:Y:S01]  /*6a90*/  IMAD.MOV.U32 R23, RZ, RZ, RZ ;  /* 0x000000ffff177224 */ /* 0x000fe200078e00ff */
[----:B--2---:R-:W-:-:S07]  /*6aa0*/  I2FP.F32.U32 R22, R2 ;  /* 0x0000000200167245 */ /* 0x004fce0000201000 */
.L_x_5036:
[----:B------:R-:W-:Y:S05]  /*6ab0*/  BSYNC B6 ;  /* 0x0000000000067941 */ /* 0x000fea0003800000 */
.L_x_5030:
        /* <DEDUP_REMOVED lines=20> */
.L_x_5064:
[----:B------:R-:W2:Y:S01]  /*6c00*/  LDG.E.U8 R2, desc[UR36][R4.64] ;  /* 0x0000002404027981 */ /* 0x000ea2000c1e1100 */
[----:B------:R-:W-:Y:S01]  /*6c10*/  IMAD.MOV.U32 R3, RZ, RZ, RZ ;  /* 0x000000ffff037224 */ /* 0x000fe200078e00ff */
[----:B--2---:R-:W-:Y:S01]  /*6c20*/  I2FP.F32.U32 R2, R2 ;  /* 0x0000000200027245 */ /* 0x004fe20000201000 */
[----:B------:R-:W-:Y:S06]  /*6c30*/  BRA `(.L_x_5066) ;  /* 0x0000000c007c7947 */ /* 0x000fec0003800000 */
.L_x_5063:
        /* <DEDUP_REMOVED lines=10> */
.L_x_5068:
[----:B------:R-:W2:Y:S01]  /*6ce0*/  LDG.E R2, desc[UR36][R4.64] ;  /* 0x0000002404027981 */ /* 0x000ea2000c1e1900 */
[----:B------:R-:W-:Y:S01]  /*6cf0*/  IMAD.MOV.U32 R3, RZ, RZ, RZ ;  /* 0x000000ffff037224 */ /* 0x000fe200078e00ff */
[----:B--2---:R-:W-:Y:S01]  /*6d00*/  I2FP.F32.S32 R2, R2 ;  /* 0x0000000200027245 */ /* 0x004fe20000201400 */
[----:B------:R-:W-:Y:S06]  /*6d10*/  BRA `(.L_x_5066) ;  /* 0x0000000c00447947 */ /* 0x000fec0003800000 */
.L_x_5067:
[----:B------:R-:W2:Y:S01]  /*6d20*/  LDG.E.U16 R2, desc[UR36][R4.64] ;  /* 0x0000002404027981 */ /* 0x000ea2000c1e1500 */
[----:B------:R-:W-:Y:S01]  /*6d30*/  IMAD.MOV.U32 R3, RZ, RZ, RZ ;  /* 0x000000ffff037224 */ /* 0x000fe200078e00ff */
[----:B--2---:R-:W0:Y:S01]  /*6d40*/  I2F.S16 R2, R2 ;  /* 0x0000000200027306 */ /* 0x004e220000101400 */
[----:B------:R-:W-:Y:S05]  /*6d50*/  BRA `(.L_x_5066) ;  /* 0x0000000c00347947 */ /* 0x000fea0003800000 */
.L_x_5062:
        /* <DEDUP_REMOVED lines=9> */
.L_x_5070:
[----:B------:R-:W2:Y:S01]  /*6df0*/  LDG.E.U16 R2, desc[UR36][R4.64] ;  /* 0x0000002404027981 */ /* 0x000ea2000c1e1500 */
[----:B------:R-:W-:Y:S02]  /*6e00*/  IMAD.MOV.U32 R3, RZ, RZ, RZ ;  /* 0x000000ffff037224 */ /* 0x000fe400078e00ff */
[----:B--2---:R-:W-:Y:S01]  /*6e10*/  HADD2.F32 R2, -RZ, R2.H0_H0 ;  /* 0x20000002ff027230 */ /* 0x004fe20000004100 */
[----:B------:R-:W-:Y:S06]  /*6e20*/  BRA `(.L_x_5066) ;  /* 0x0000000c00007947 */ /* 0x000fec0003800000 */
.L_x_5069:
        /* <DEDUP_REMOVED lines=8> */
.L_x_5072:
[----:B------:R-:W2:Y:S02]  /*6eb0*/  LDG.E R2, desc[UR36][R4.64] ;  /* 0x0000002404027981 */ /* 0x000ea4000c1e1900 */
[--C-:B--2---:R-:W-:Y:S02]  /*6ec0*/  HADD2.F32 R3, -RZ, R2.reuse.H1_H1 ;  /* 0x30000002ff037230 */ /* 0x104fe40000004100 */
[----:B------:R-:W-:Y:S01]  /*6ed0*/  HADD2.F32 R2, -RZ, R2.H0_H0 ;  /* 0x20000002ff027230 */ /* 0x000fe20000004100 */
[----:B------:R-:W-:Y:S06]  /*6ee0*/  BRA `(.L_x_5066) ;  /* 0x0000000800d07947 */ /* 0x000fec0003800000 */
.L_x_5071:
        /* <DEDUP_REMOVED lines=8> */
.L_x_5061:
        /* <DEDUP_REMOVED lines=13> */
.L_x_5075:
        /* <DEDUP_REMOVED lines=10> */
.L_x_5074:
        /* <DEDUP_REMOVED lines=27> */
.L_x_5077:
        /* <DEDUP_REMOVED lines=14> */
.L_x_5076:
[----:B------:R-:W2:Y:S01]  /*7370*/  LDG.E.U16 R2, desc[UR36][R4.64] ;  /* 0x0000002404027981 */ /* 0x000ea2000c1e1500 */
[----:B------:R-:W-:Y:S02]  /*7380*/  IMAD.MOV.U32 R3, RZ, RZ, RZ ;  /* 0x000000ffff037224 */ /* 0x000fe400078e00ff */
[----:B--2---:R-:W-:Y:S01]  /*7390*/  IMAD.U32 R2, R2, 0x10000, RZ ;  /* 0x0001000002027824 */ /* 0x004fe200078e00ff */
[----:B------:R-:W-:Y:S06]  /*73a0*/  BRA `(.L_x_5066) ;  /* 0x0000000400a07947 */ /* 0x000fec0003800000 */
.L_x_5073:
        /* <DEDUP_REMOVED lines=12> */
.L_x_5080:
        /* <DEDUP_REMOVED lines=20> */
.L_x_5082:
[----:B------:R-:W-:Y:S05]  /*75b0*/  BSYNC B0 ;  /* 0x0000000000007941 */ /* 0x000fea0003800000 */
.L_x_5081:
[----:B------:R-:W-:Y:S01]  /*75c0*/  IMAD.SHL.U32 R2, R2, 0x100000, RZ ;  /* 0x0010000002027824 */ /* 0x000fe200078e00ff */
[----:B------:R-:W-:-:S04]  /*75d0*/  LEA R5, R0, 0x3b800000, 0x17 ;  /* 0x3b80000000057811 */ /* 0x000fc800078eb8ff */
[----:B------:R-:W-:Y:S01]  /*75e0*/  LOP3.LUT R2, R5, R2, R6, 0xfe, !PT ;  /* 0x0000000205027212 */ /* 0x000fe200078efe06 */
[----:B------:R-:W-:Y:S06]  /*75f0*/  BRA `(.L_x_5066) ;  /* 0x00000004000c7947 */ /* 0x000fec0003800000 */
.L_x_5079:
        /* <DEDUP_REMOVED lines=20> */
.L_x_5084:
[----:B------:R-:W-:Y:S05]  /*7740*/  BSYNC B0 ;  /* 0x0000000000007941 */ /* 0x000fea0003800000 */
.L_x_5083:
[----:B------:R-:W-:Y:S01]  /*7750*/  IMAD.SHL.U32 R2, R2, 0x200000, RZ ;  /* 0x0020000002027824 */ /* 0x000fe200078e00ff */
[----:B------:R-:W-:-:S04]  /*7760*/  LEA R5, R0, 0x37800000, 0x17 ;  /* 0x3780000000057811 */ /* 0x000fc800078eb8ff */
[----:B------:R-:W-:Y:S01]  /*7770*/  LOP3.LUT R2, R5, R2, R6, 0xfe, !PT ;  /* 0x0000000205027212 */ /* 0x000fe200078efe06 */
[----:B------:R-:W-:Y:S06]  /*7780*/  BRA `(.L_x_5066) ;  /* 0x0000000000a87947 */ /* 0x000fec0003800000 */
.L_x_5078:
        /* <DEDUP_REMOVED lines=14> */
.L_x_5088:
[----:B------:R-:W-:Y:S05]  /*7870*/  BSYNC B0 ;  /* 0x0000000000007941 */ /* 0x000fea0003800000 */
.L_x_5087:
[----:B------:R-:W-:Y:S01]  /*7880*/  IMAD.MOV.U32 R3, RZ, RZ, RZ ;  /* 0x000000ffff037224 */ /* 0x000fe200078e00ff */
[----:B------:R-:W-:Y:S06]  /*7890*/  BRA `(.L_x_5066) ;  /* 0x0000000000647947 */ /* 0x000fec0003800000 */
.L_x_5065:
        /* <DEDUP_REMOVED lines=16> */
.L_x_5089:
[----:B------:R-:W-:Y:S01]  /*79a0*/  CS2R R2, SRZ ;  /* 0x0000000000027805 */ /* 0x000fe2000001ff00 */
[----:B------:R-:W-:Y:S06]  /*79b0*/  BRA `(.L_x_5066) ;  /* 0x00000000001c7947 */ /* 0x000fec0003800000 */
.L_x_5086:
[----:B------:R-:W2:Y:S01]  /*79c0*/  LDG.E.64 R4, desc[UR36][R4.64] ;  /* 0x0000002404047981 */ /* 0x000ea2000c1e1b00 */
[----:B------:R-:W-:Y:S01]  /*79d0*/  IMAD.MOV.U32 R3, RZ, RZ, RZ ;  /* 0x000000ffff037224 */ /* 0x000fe200078e00ff */
[----:B--2---:R0:W2:Y:S01]  /*79e0*/  I2F.U64 R2, R4 ;  /* 0x0000000400027312 */ /* 0x0040a20000301000 */
[----:B------:R-:W-:Y:S05]  /*79f0*/  BRA `(.L_x_5066) ;  /* 0x00000000000c7947 */ /* 0x000fea0003800000 */
.L_x_5085:
[----:B------:R-:W2:Y:S01]  /*7a00*/  LDG.E R2, desc[UR36][R4.64] ;  /* 0x0000002404027981 */ /* 0x000ea2000c1e1900 */
[----:B------:R-:W-:Y:S01]  /*7a10*/  IMAD.MOV.U32 R3, RZ, RZ, RZ ;  /* 0x000000ffff037224 */ /* 0x000fe200078e00ff */
[----:B--2---:R-:W-:-:S07]  /*7a20*/  I2FP.F32.U32 R2, R2 ;  /* 0x0000000200027245 */ /* 0x004fce0000201000 */
.L_x_5066:
[----:B------:R-:W-:Y:S05]  /*7a30*/  BSYNC B6 ;  /* 0x0000000000067941 */ /* 0x000fea0003800000 */
.L_x_5060:
[----:B------:R-:W1:Y:S01]  /*7a40*/  LDC.U8 R6, c[0x0][0x491] ;  /* 0x00012440ff067b82 */ /* 0x000e620000000000 */
[-C--:B0---45:R-:W-:Y:S01]  /*7a50*/  FMUL.FTZ R5, R3, R23.reuse ;  /* 0x0000001703057220 */ /* 0x0b1fe20000410000 */
[----:B--23--:R-:W-:-:S03]  /*7a60*/  FMUL.FTZ R0, R2, R23 ;  /* 0x0000001702007220 */ /* 0x00cfc60000410000 */
        /* <DEDUP_REMOVED lines=16> */
.L_x_5093:
[----:B------:R-:W0:Y:S02]  /*7b70*/  F2I.S64.TRUNC R2, R2 ;  /* 0x0000000200027311 */ /* 0x000e24000020d900 */
[----:B0-----:R-:W-:-:S05]  /*7b80*/  IMAD.MOV.U32 R5, RZ, RZ, R2 ;  /* 0x000000ffff057224 */ /* 0x001fca00078e0002 */
[----:B------:R0:W-:Y:S01]  /*7b90*/  STG.E.U8 desc[UR36][R16.64], R5 ;  /* 0x0000000510007986 */ /* 0x0001e2000c101124 */
[----:B------:R-:W-:Y:S05]  /*7ba0*/  BRA `(.L_x_5095) ;  /* 0x0000000c00447947 */ /* 0x000fea0003800000 */
.L_x_5092:
        /* <DEDUP_REMOVED lines=9> */
.L_x_5097:
[----:B------:R-:W0:Y:S02]  /*7c40*/  F2I.FTZ.TRUNC.NTZ R3, R2 ;  /* 0x0000000200037305 */ /* 0x000e24000021f100 */
[----:B0-----:R0:W-:Y:S01]  /*7c50*/  STG.E desc[UR36][R16.64], R3 ;  /* 0x0000000310007986 */ /* 0x0011e2000c101924 */
[----:B------:R-:W-:Y:S05]  /*7c60*/  BRA `(.L_x_5095) ;  /* 0x0000000c00147947 */ /* 0x000fea0003800000 */
.L_x_5096:
[----:B------:R-:W0:Y:S02]  /*7c70*/  F2I.FTZ.TRUNC.NTZ R3, R2 ;  /* 0x0000000200037305 */ /* 0x000e24000021f100 */
[----:B0-----:R0:W-:Y:S01]  /*7c80*/  STG.E.U16 desc[UR36][R16.64], R3 ;  /* 0x0000000310007986 */ /* 0x0011e2000c101524 */
[----:B------:R-:W-:Y:S05]  /*7c90*/  BRA `(.L_x_5095) ;  /* 0x0000000c00087947 */ /* 0x000fea0003800000 */
.L_x_5091:
        /* <DEDUP_REMOVED lines=8> */
.L_x_5099:
[----:B------:R-:W-:-:S05]  /*7d20*/  F2FP.F16.F32.PACK_AB R2, RZ, R2 ;  /* 0x00000002ff02723e */ /* 0x000fca00000000ff */
[----:B------:R0:W-:Y:S01]  /*7d30*/  STG.E.U16 desc[UR36][R16.64], R2 ;  /* 0x0000000210007986 */ /* 0x0001e2000c101524 */
[----:B------:R-:W-:Y:S05]  /*7d40*/  BRA `(.L_x_5095) ;  /* 0x0000000800dc7947 */ /* 0x000fea0003800000 */
.L_x_5098:
        /* <DEDUP_REMOVED lines=8> */
.L_x_5101:
[----:B------:R-:W-:-:S05]  /*7dd0*/  F2FP.F16.F32.PACK_AB R3, R3, R2 ;  /* 0x000000020303723e */ /* 0x000fca00000000ff */
[----:B------:R0:W-:Y:S01]  /*7de0*/  STG.E desc[UR36][R16.64], R3 ;  /* 0x0000000310007986 */ /* 0x0001e2000c101924 */
[----:B------:R-:W-:Y:S05]  /*7df0*/  BRA `(.L_x_5095) ;  /* 0x0000000800b07947 */ /* 0x000fea0003800000 */
.L_x_5100:
[----:B------:R-:W-:-:S06]  /*7e00*/  FMUL.FTZ R2, R2, 1 ;  /* 0x3f80000002027820 */ /* 0x000fcc0000410000 */
[----:B------:R-:W0:Y:S02]  /*7e10*/  F2F.F64.F32 R2, R2 ;  /* 0x0000000200027310 */ /* 0x000e240000201800 */
[----:B0-----:R0:W-:Y:S01]  /*7e20*/  STG.E.64 desc[UR36][R16.64], R2 ;  /* 0x0000000210007986 */ /* 0x0011e2000c101b24 */
[----:B------:R-:W-:Y:S05]  /*7e30*/  BRA `(.L_x_5095) ;  /* 0x0000000800a07947 */ /* 0x000fea0003800000 */
.L_x_5090:
        /* <DEDUP_REMOVED lines=14> */
.L_x_5104:
[----:B------:R-:W-:Y:S01]  /*7f20*/  FMUL.FTZ R6, R3, 1 ;  /* 0x3f80000003067820 */ /* 0x000fe20000410000 */
[----:B------:R-:W-:-:S05]  /*7f30*/  FMUL.FTZ R4, R2, 1 ;  /* 0x3f80000002047820 */ /* 0x000fca0000410000 */
[----:B------:R-:W-:Y:S08]  /*7f40*/  F2F.F64.F32 R6, R6 ;  /* 0x0000000600067310 */ /* 0x000ff00000201800 */
[----:B------:R-:W0:Y:S02]  /*7f50*/  F2F.F64.F32 R4, R4 ;  /* 0x0000000400047310 */ /* 0x000e240000201800 */
[----:B0-----:R0:W-:Y:S01]  /*7f60*/  STG.E.128 desc[UR36][R16.64], R4 ;  /* 0x0000000410007986 */ /* 0x0011e2000c101d24 */
[----:B------:R-:W-:Y:S05]  /*7f70*/  BRA `(.L_x_5095) ;  /* 0x0000000800507947 */ /* 0x000fea0003800000 */
.L_x_5103:
        /* <DEDUP_REMOVED lines=20> */
.L_x_5108:
[----:B------:R-:W-:Y:S05]  /*80c0*/  BSYNC B0 ;  /* 0x0000000000007941 */ /* 0x000fea0003800000 */
.L_x_5107:
[----:B------:R-:W-:-:S05]  /*80d0*/  LOP3.LUT R5, R0, R5, RZ, 0xfc, !PT ;  /* 0x0000000500057212 */ /* 0x000fca00078efcff */
[----:B------:R0:W-:Y:S01]  /*80e0*/  STG.E.U8 desc[UR36][R16.64], R5 ;  /* 0x0000000510007986 */ /* 0x0001e2000c101124 */
[----:B------:R-:W-:Y:S05]  /*80f0*/  BRA `(.L_x_5095) ;  /* 0x0000000400f07947 */ /* 0x000fea0003800000 */
.L_x_5106:
        /* <DEDUP_REMOVED lines=12> */
.L_x_5110:
[----:B------:R-:W-:Y:S01]  /*81c0*/  IMAD.MOV.U32 R0, RZ, RZ, 0x7f ;  /* 0x0000007fff007424 */ /* 0x000fe200078e00ff */
[----:B------:R-:W-:-:S04]  /*81d0*/  ISETP.GT.U32.AND P0, PT, R4, 0x7f800000, PT ;  /* 0x7f8000000400780c */ /* 0x000fc80003f04070 */
[----:B------:R-:W-:-:S09]  /*81e0*/  SEL R0, R0, 0x7c, P0 ;  /* 0x0000007c00007807 */ /* 0x000fd20000000000 */
.L_x_5111:
[----:B------:R-:W-:Y:S05]  /*81f0*/  BSYNC B0 ;  /* 0x0000000000007941 */ /* 0x000fea0003800000 */
.L_x_5109:
[----:B------:R-:W-:-:S04]  /*8200*/  LOP3.LUT R2, R2, 0x80000000, RZ, 0xc0, !PT ;  /* 0x8000000002027812 */ /* 0x000fc800078ec0ff */
[----:B------:R-:W-:-:S04]  /*8210*/  SHF.R.U32.HI R3, RZ, 0x18, R2 ;  /* 0x00000018ff037819 */ /* 0x000fc80000011602 */
[----:B------:R-:W-:-:S05]  /*8220*/  LOP3.LUT R3, R0, R3, RZ, 0xfc, !PT ;  /* 0x0000000300037212 */ /* 0x000fca00078efcff */
[----:B------:R0:W-:Y:S01]  /*8230*/  STG.E.U8 desc[UR36][R16.64], R3 ;  /* 0x0000000310007986 */ /* 0x0001e2000c101124 */
[----:B------:R-:W-:Y:S05]  /*8240*/  BRA `(.L_x_5095) ;  /* 0x00000004009c7947 */ /* 0x000fea0003800000 */
.L_x_5105:
[----:B------:R-:W-:-:S05]  /*8250*/  F2FP.BF16.F32.PACK_AB R2, RZ, R2 ;  /* 0x00000002ff02723e */ /* 0x000fca00000010ff */
[----:B------:R0:W-:Y:S01]  /*8260*/  STG.E.U16 desc[UR36][R16.64], R2 ;  /* 0x0000000210007986 */ /* 0x0001e2000c101524 */
[----:B------:R-:W-:Y:S05]  /*8270*/  BRA `(.L_x_5095) ;  /* 0x0000000400907947 */ /* 0x000fea0003800000 */
.L_x_5102:
        /* <DEDUP_REMOVED lines=11> */
.L_x_5114:
        /* <DEDUP_REMOVED lines=16> */
.L_x_5117:
[----:B------:R-:W-:-:S04]  /*8430*/  LOP3.LUT R2, R2, 0x80000000, RZ, 0xc0, !PT ;  /* 0x8000000002027812 */ /* 0x000fc800078ec0ff */
[----:B------:R-:W-:-:S04]  /*8440*/  SHF.R.U32.HI R3, RZ, 0x18, R2 ;  /* 0x00000018ff037819 */ /* 0x000fc80000011602 */
[----:B------:R-:W-:-:S04]  /*8450*/  LOP3.LUT R0, R0, R3, RZ, 0xfc, !PT ;  /* 0x0000000300007212 */ /* 0x000fc800078efcff */
[----:B------:R-:W-:-:S07]  /*8460*/  PRMT R8, R0, 0x7610, R8 ;  /* 0x0000761000087816 */ /* 0x000fce0000000008 */
.L_x_5116:
[----:B------:R-:W-:Y:S05]  /*8470*/  BSYNC B0 ;  /* 0x0000000000007941 */ /* 0x000fea0003800000 */
.L_x_5115:
[----:B------:R3:W-:Y:S01]  /*8480*/  STG.E.U8 desc[UR36][R16.64], R8 ;  /* 0x0000000810007986 */ /* 0x0007e2000c101124 */
[----:B------:R-:W-:Y:S05]  /*8490*/  BRA `(.L_x_5095) ;  /* 0x0000000400087947 */ /* 0x000fea0003800000 */
.L_x_5113:
        /* <DEDUP_REMOVED lines=16> */
.L_x_5120:
[----:B------:R-:W-:-:S04]  /*85a0*/  LOP3.LUT R2, R2, 0x80000000, RZ, 0xc0, !PT ;  /* 0x8000000002027812 */ /* 0x000fc800078ec0ff */
[----:B------:R-:W-:-:S04]  /*85b0*/  SHF.R.U32.HI R3, RZ, 0x18, R2 ;  /* 0x00000018ff037819 */ /* 0x000fc80000011602 */
[----:B------:R-:W-:-:S04]  /*85c0*/  LOP3.LUT R0, R0, R3, RZ, 0xfc, !PT ;  /* 0x0000000300007212 */ /* 0x000fc800078efcff */
[----:B------:R-:W-:-:S07]  /*85d0*/  PRMT R8, R0, 0x7610, R8 ;  /* 0x0000761000087816 */ /* 0x000fce0000000008 */
.L_x_5119:
[----:B------:R-:W-:Y:S05]  /*85e0*/  BSYNC B0 ;  /* 0x0000000000007941 */ /* 0x000fea0003800000 */
.L_x_5118:
[----:B------:R0:W-:Y:S01]  /*85f0*/  STG.E.U8 desc[UR36][R16.64], R8 ;  /* 0x0000000810007986 */ /* 0x0001e2000c101124 */
[----:B------:R-:W-:Y:S05]  /*8600*/  BRA `(.L_x_5095) ;  /* 0x0000000000ac7947 */ /* 0x000fea0003800000 */
.L_x_5112:
        /* <DEDUP_REMOVED lines=21> */
.L_x_5094:
        /* <DEDUP_REMOVED lines=16> */
.L_x_5123:
[----:B------:R-:W-:Y:S05]  /*8860*/  BRA `(.L_x_5095) ;  /* 0x0000000000147947 */ /* 0x000fea0003800000 */
.L_x_5122:
[----:B------:R-:W0:Y:S02]  /*8870*/  F2I.U64.TRUNC R2, R2 ;  /* 0x0000000200027311 */ /* 0x000e24000020d800 */
[----:B0-----:R2:W-:Y:S01]  /*8880*/  STG.E.64 desc[UR36][R16.64], R2 ;  /* 0x0000000210007986 */ /* 0x0015e2000c101b24 */
[----:B------:R-:W-:Y:S05]  /*8890*/  BRA `(.L_x_5095) ;  /* 0x0000000000087947 */ /* 0x000fea0003800000 */
.L_x_5121:
[----:B------:R-:W0:Y:S02]  /*88a0*/  F2I.FTZ.U32.TRUNC.NTZ R3, R2 ;  /* 0x0000000200037305 */ /* 0x000e24000021f000 */
[----:B0-----:R0:W-:Y:S02]  /*88b0*/  STG.E desc[UR36][R16.64], R3 ;  /* 0x0000000310007986 */ /* 0x0011e4000c101924 */
.L_x_5095:
[----:B------:R-:W-:-:S07]  /*88c0*/  VIADD R19, R19, 0x80 ;  /* 0x0000008013137836 */ /* 0x000fce0000000000 */
.L_x_5028:
[----:B------:R-:W-:Y:S05]  /*88d0*/  BSYNC B7 ;  /* 0x0000000000077941 */ /* 0x000fea0003800000 */
.L_x_5027:
[----:B------:R-:W-:Y:S01]  /*88e0*/  ULDC UR4, c[0x0][0x210] ;  /* 0x0000840000047ab9 */ /* 0x000fe20000000800 */
[----:B------:R-:W-:Y:S01]  /*88f0*/  BSSY B7, `(.L_x_5124) ;  /* 0x0000441000077945 */ /* 0x000fe20003800000 */
[----:B------:R-:W-:-:S13]  /*8900*/  ISETP.GE.AND P0, PT, R19, UR4, PT ;  /* 0x0000000413007c0c */ /* 0x000fda000bf06270 */
[----:B------:R-:W-:Y:S05]  /*8910*/  @P0 BRA `(.L_x_5125) ;  /* 0x0000004000f80947 */ /* 0x000fea0003800000 */
[----:B0-----:R-:W0:Y:S01]  /*8920*/  LDC R6, c[0x0][0x218] ;  /* 0x00008600ff067b82 */ /* 0x001e220000000800 */
[----:B------:R-:W-:Y:S01]  /*8930*/  HFMA2.MMA R18, -RZ, RZ, 0, 0 ;  /* 0x00000000ff127435 */ /* 0x000fe200000001ff */
        /* <DEDUP_REMOVED lines=352> */
.L_x_5126:
        /* <DEDUP_REMOVED lines=23> */
.L_x_5131:
[----:B------:R-:W2:Y:S01]  /*a0b0*/  LDG.E.U8 R2, desc[UR36][R2.64] ;  /* 0x0000002402027981 */ /* 0x000ea2000c1e1100 */
[----:B------:R-:W-:Y:S01]  /*a0c0*/  IMAD.MOV.U32 R23, RZ, RZ, RZ ;  /* 0x000000ffff177224 */ /* 0x000fe200078e00ff */
[----:B--2---:R-:W-:Y:S01]  /*a0d0*/  I2FP.F32.U32 R22, R2 ;  /* 0x0000000200167245 */ /* 0x004fe20000201000 */
[----:B------:R-:W-:Y:S06]  /*a0e0*/  BRA `(.L_x_5133) ;  /* 0x0000000c007c7947 */ /* 0x000fec0003800000 */
.L_x_5130:
        /* <DEDUP_REMOVED lines=10> */
.L_x_5135:
[----:B------:R-:W2:Y:S01]  /*a190*/  LDG.E R2, desc[UR36][R2.64] ;  /* 0x0000002402027981 */ /* 0x000ea2000c1e1900 */
[----:B------:R-:W-:Y:S01]  /*a1a0*/  IMAD.MOV.U32 R23, RZ, RZ, RZ ;  /* 0x000000ffff177224 */ /* 0x000fe200078e00ff */
[----:B--2---:R-:W-:Y:S01]  /*a1b0*/  I2FP.F32.S32 R22, R2 ;  /* 0x0000000200167245 */ /* 0x004fe20000201400 */
[----:B------:R-:W-:Y:S06]  /*a1c0*/  BRA `(.L_x_5133) ;  /* 0x0000000c00447947 */ /* 0x000fec0003800000 */
.L_x_5134:
[----:B------:R-:W2:Y:S01]  /*a1d0*/  LDG.E.U16 R2, desc[UR36][R2.64] ;  /* 0x0000002402027981 */ /* 0x000ea2000c1e1500 */
[----:B------:R-:W-:Y:S01]  /*a1e0*/  IMAD.MOV.U32 R23, RZ, RZ, RZ ;  /* 0x000000ffff177224 */ /* 0x000fe200078e00ff */
[----:B--2---:R2:W3:Y:S01]  /*a1f0*/  I2F.S16 R22, R2 ;  /* 0x0000000200167306 */ /* 0x0044e20000101400 */
[----:B------:R-:W-:Y:S05]  /*a200*/  BRA `(.L_x_5133) ;  /* 0x0000000c00347947 */ /* 0x000fea0003800000 */
.L_x_5129:
        /* <DEDUP_REMOVED lines=9> */
.L_x_5137:
[----:B------:R-:W2:Y:S01]  /*a2a0*/  LDG.E.U16 R2, desc[UR36][R2.64] ;  /* 0x0000002402027981 */ /* 0x000ea2000c1e1500 */
[----:B------:R-:W-:Y:S02]  /*a2b0*/  IMAD.MOV.U32 R23, RZ, RZ, RZ ;  /* 0x000000ffff177224 */ /* 0x000fe400078e00ff */
[----:B--2---:R-:W-:Y:S01]  /*a2c0*/  HADD2.F32 R22, -RZ, R2.H0_H0 ;  /* 0x20000002ff167230 */ /* 0x004fe20000004100 */
[----:B------:R-:W-:Y:S06]  /*a2d0*/  BRA `(.L_x_5133) ;  /* 0x0000000c00007947 */ /* 0x000fec0003800000 */
.L_x_5136:
        /* <DEDUP_REMOVED lines=8> */
.L_x_5139:
[----:B------:R-:W2:Y:S02]  /*a360*/  LDG.E R2, desc[UR36][R2.64] ;  /* 0x0000002402027981 */ /* 0x000ea4000c1e1900 */
[--C-:B--2---:R-:W-:Y:S02]  /*a370*/  HADD2.F32 R23, -RZ, R2.reuse.H1_H1 ;  /* 0x30000002ff177230 */ /* 0x104fe40000004100 */
[----:B------:R-:W-:Y:S01]  /*a380*/  HADD2.F32 R22, -RZ, R2.H0_H0 ;  /* 0x20000002ff167230 */ /* 0x000fe20000004100 */
[----:B------:R-:W-:Y:S06]  /*a390*/  BRA `(.L_x_5133) ;  /* 0x0000000800d07947 */ /* 0x000fec0003800000 */
.L_x_5138:
        /* <DEDUP_REMOVED lines=8> */
.L_x_5128:
        /* <DEDUP_REMOVED lines=13> */
.L_x_5142:
        /* <DEDUP_REMOVED lines=10> */
.L_x_5141:
        /* <DEDUP_REMOVED lines=12> */
[----:B------:R-:W-:-:S04]  /*a650*/  IADD3 R2, R0, -0x1, RZ ;  /* 0xffffffff00027810 */ /* 0x000fc80007ffe0ff */
        /* <DEDUP_REMOVED lines=14> */
.L_x_5144:
        /* <DEDUP_REMOVED lines=14> */
.L_x_5143:
[----:B------:R-:W2:Y:S01]  /*a820*/  LDG.E.U16 R2, desc[UR36][R2.64] ;  /* 0x0000002402027981 */ /* 0x000ea2000c1e1500 */
[----:B------:R-:W-:Y:S02]  /*a830*/  IMAD.MOV.U32 R23, RZ, RZ, RZ ;  /* 0x000000ffff177224 */ /* 0x000fe400078e00ff */
[----:B--2---:R-:W-:Y:S01]  /*a840*/  IMAD.U32 R22, R2, 0x10000, RZ ;  /* 0x0001000002167824 */ /* 0x004fe200078e00ff */
[----:B------:R-:W-:Y:S06]  /*a850*/  BRA `(.L_x_5133) ;  /* 0x0000000400a07947 */ /* 0x000fec0003800000 */
.L_x_5140:
        /* <DEDUP_REMOVED lines=12> */
.L_x_5147:
        /* <DEDUP_REMOVED lines=20> */
.L_x_5149:
[----:B------:R-:W-:Y:S05]  /*aa60*/  BSYNC B0 ;  /* 0x0000000000007941 */ /* 0x000fea0003800000 */
.L_x_5148:
[----:B------:R-:W-:Y:S01]  /*aa70*/  IMAD.SHL.U32 R2, R2, 0x100000, RZ ;  /* 0x0010000002027824 */ /* 0x000fe200078e00ff */
[----:B------:R-:W-:-:S04]  /*aa80*/  LEA R3, R0, 0x3b800000, 0x17 ;  /* 0x3b80000000037811 */ /* 0x000fc800078eb8ff */
[----:B------:R-:W-:Y:S01]  /*aa90*/  LOP3.LUT R22, R3, R2, R22, 0xfe, !PT ;  /* 0x0000000203167212 */ /* 0x000fe200078efe16 */
[----:B------:R-:W-:Y:S06]  /*aaa0*/  BRA `(.L_x_5133) ;  /* 0x00000004000c7947 */ /* 0x000fec0003800000 */
.L_x_5146:
        /* <DEDUP_REMOVED lines=20> */
.L_x_5151:
[----:B------:R-:W-:Y:S05]  /*abf0*/  BSYNC B0 ;  /* 0x0000000000007941 */ /* 0x000fea0003800000 */
.L_x_5150:
[----:B------:R-:W-:Y:S01]  /*ac00*/  IMAD.SHL.U32 R2, R2, 0x200000, RZ ;  /* 0x0020000002027824 */ /* 0x000fe200078e00ff */
[----:B------:R-:W-:-:S04]  /*ac10*/  LEA R3, R0, 0x37800000, 0x17 ;  /* 0x3780000000037811 */ /* 0x000fc800078eb8ff */
[----:B------:R-:W-:Y:S01]  /*ac20*/  LOP3.LUT R22, R3, R2, R22, 0xfe, !PT ;  /* 0x0000000203167212 */ /* 0x000fe200078efe16 */
[----:B------:R-:W-:Y:S06]  /*ac30*/  BRA `(.L_x_5133) ;  /* 0x0000000000a87947 */ /* 0x000fec0003800000 */
.L_x_5145:
        /* <DEDUP_REMOVED lines=14> */
.L_x_5155:
[----:B------:R-:W-:Y:S05]  /*ad20*/  BSYNC B0 ;  /* 0x0000000000007941 */ /* 0x000fea0003800000 */
.L_x_5154:
[----:B------:R-:W-:Y:S01]  /*ad30*/  IMAD.MOV.U32 R23, RZ, RZ, RZ ;  /* 0x000000ffff177224 */ /* 0x000fe200078e00ff */
[----:B------:R-:W-:Y:S06]  /*ad40*/  BRA `(.L_x_5133) ;  /* 0x0000000000647947 */ /* 0x000fec0003800000 */
.L_x_5132:
        /* <DEDUP_REMOVED lines=16> */
.L_x_5156:
[----:B------:R-:W-:Y:S01]  /*ae50*/  CS2R R22, SRZ ;  /* 0x0000000000167805 */ /* 0x000fe2000001ff00 */
[----:B------:R-:W-:Y:S06]  /*ae60*/  BRA `(.L_x_5133) ;  /* 0x00000000001c7947 */ /* 0x000fec0003800000 */
.L_x_5153:
[----:B------:R-:W2:Y:S01]  /*ae70*/  LDG.E.64 R2, desc[UR36][R2.64] ;  /* 0x0000002402027981 */ /* 0x000ea2000c1e1b00 */
[----:B------:R-:W-:Y:S01]  /*ae80*/  IMAD.MOV.U32 R23, RZ, RZ, RZ ;  /* 0x000000ffff177224 */ /* 0x000fe200078e00ff */
[----:B--2---:R0:W1:Y:S01]  /*ae90*/  I2F.U64 R22, R2 ;  /* 0x0000000200167312 */ /* 0x0040620000301000 */
[----:B------:R-:W-:Y:S05]  /*aea0*/  BRA `(.L_x_5133) ;  /* 0x00000000000c7947 */ /* 0x000fea0003800000 */
.L_x_5152:
[----:B------:R-:W2:Y:S01]  /*aeb0*/  LDG.E R2, desc[UR36][R2.64] ;  /* 0x0000002402027981 */ /* 0x000ea2000c1e1900 */
[----:B------:R-:W-:Y:S01]  /*aec0*/  IMAD.MOV.U32 R23, RZ, RZ, RZ ;  /* 0x000000ffff177224 */ /* 0x000fe200078e00ff */
[----:B--2---:R-:W-:-:S07]  /*aed0*/  I2FP.F32.U32 R22, R2 ;  /* 0x0000000200167245 */ /* 0x004fce0000201000 */
.L_x_5133:
[----:B------:R-:W-:Y:S05]  /*aee0*/  BSYNC B6 ;  /* 0x0000000000067941 */ /* 0x000fea0003800000 */
.L_x_5127:
[----:B0-2-4-:R-:W0:Y:S01]  /*aef0*/  LDC.U8 R2, c[0x0][0x493] ;  /* 0x000124c0ff027b82 */ /* 0x015e220000000000 */
[----:B------:R-:W-:Y:S01]  /*af00*/  ULDC.64 UR4, c[0x0][0x488] ;  /* 0x0001220000047ab9 */ /* 0x000fe20000000a00 */
[----:B------:R-:W-:Y:S01]  /*af10*/  BSSY B6, `(.L_x_5157) ;  /* 0x00000f5000067945 */ /* 0x000fe20003800000 */
        /* <DEDUP_REMOVED lines=14> */
[----:B------:R-:W-:Y:S01]  /*b000*/  HFMA2.MMA R3, -RZ, RZ, 0, 0 ;  /* 0x00000000ff037435 */ /* 0x000fe200000001ff */
[----:B--2---:R-:W0:Y:S01]  /*b010*/  I2F.S16 R2, R2 ;  /* 0x0000000200027306 */ /* 0x004e220000101400 */
[----:B------:R-:W-:Y:S09]  /*b020*/  BRA `(.L_x_5163) ;  /* 0x0000000c008c7947 */ /* 0x000ff20003800000 */
.L_x_5161:
[----:B------:R-:W2:Y:S01]  /*b030*/  LDG.E.U8 R2, desc[UR36][R4.64] ;  /* 0x0000002404027981 */ /* 0x000ea2000c1e1100 */
[----:B------:R-:W-:Y:S01]  /*b040*/  IMAD.MOV.U32 R3, RZ, RZ, RZ ;  /* 0x000000ffff037224 */ /* 0x000fe200078e00ff */
[----:B--2---:R-:W-:Y:S01]  /*b050*/  I2FP.F32.U32 R2, R2 ;  /* 0x0000000200027245 */ /* 0x004fe20000201000 */
[----:B------:R-:W-:Y:S06]  /*b060*/  BRA `(.L_x_5163) ;  /* 0x0000000c007c7947 */ /* 0x000fec0003800000 */
.L_x_5160:
        /* <DEDUP_REMOVED lines=10> */
.L_x_5165:
[----:B------:R-:W2:Y:S01]  /*b110*/  LDG.E R2, desc[UR36][R4.64] ;  /* 0x0000002404027981 */ /* 0x000ea2000c1e1900 */
[----:B------:R-:W-:Y:S01]  /*b120*/  IMAD.MOV.U32 R3, RZ, RZ, RZ ;  /* 0x000000ffff037224 */ /* 0x000fe200078e00ff */
[----:B--2---:R-:W-:Y:S01]  /*b130*/  I2FP.F32.S32 R2, R2 ;  /* 0x0000000200027245 */ /* 0x004fe20000201400 */
[----:B------:R-:W-:Y:S06]  /*b140*/  BRA `(.L_x_5163) ;  /* 0x0000000c00447947 */ /* 0x000fec0003800000 */
.L_x_5164:
[----:B------:R-:W2:Y:S01]  /*b150*/  LDG.E.U16 R2, desc[UR36][R4.64] ;  /* 0x0000002404027981 */ /* 0x000ea2000c1e1500 */
[----:B------:R-:W-:Y:S01]  /*b160*/  IMAD.MOV.U32 R3, RZ, RZ, RZ ;  /* 0x000000ffff037224 */ /* 0x000fe200078e00ff */
[----:B--2---:R-:W0:Y:S01]  /*b170*/  I2F.S16 R2, R2 ;  /* 0x0000000200027306 */ /* 0x004e220000101400 */
[----:B------:R-:W-:Y:S05]  /*b180*/  BRA `(.L_x_5163) ;  /* 0x0000000c00347947 */ /* 0x000fea0003800000 */
.L_x_5159:
        /* <DEDUP_REMOVED lines=9> */
.L_x_5167:
[----:B------:R-:W2:Y:S01]  /*b220*/  LDG.E.U16 R2, desc[UR36][R4.64] ;  /* 0x0000002404027981 */ /* 0x000ea2000c1e1500 */
[----:B------:R-:W-:Y:S02]  /*b230*/  IMAD.MOV.U32 R3, RZ, RZ, RZ ;  /* 0x000000ffff037224 */ /* 0x000fe400078e00ff */
[----:B--2---:R-:W-:Y:S01]  /*b240*/  HADD2.F32 R2, -RZ, R2.H0_H0 ;  /* 0x20000002ff027230 */ /* 0x004fe20000004100 */
[----:B------:R-:W-:Y:S06]  /*b250*/  BRA `(.L_x_5163) ;  /* 0x0000000c00007947 */ /* 0x000fec0003800000 */
.L_x_5166:
        /* <DEDUP_REMOVED lines=8> */
.L_x_5169:
[----:B------:R-:W2:Y:S02]  /*b2e0*/  LDG.E R2, desc[UR36][R4.64] ;  /* 0x0000002404027981 */ /* 0x000ea4000c1e1900 */
[--C-:B--2---:R-:W-:Y:S02]  /*b2f0*/  HADD2.F32 R3, -RZ, R2.reuse.H1_H1 ;  /* 0x30000002ff037230 */ /* 0x104fe40000004100 */
[----:B------:R-:W-:Y:S01]  /*b300*/  HADD2.F32 R2, -RZ, R2.H0_H0 ;  /* 0x20000002ff027230 */ /* 0x000fe20000004100 */
[----:B------:R-:W-:Y:S06]  /*b310*/  BRA `(.L_x_5163) ;  /* 0x0000000800d07947 */ /* 0x000fec0003800000 */
.L_x_5168:
        /* <DEDUP_REMOVED lines=8> */
.L_x_5158:
        /* <DEDUP_REMOVED lines=13> */
.L_x_5172:
        /* <DEDUP_REMOVED lines=10> */
.L_x_5171:
        /* <DEDUP_REMOVED lines=27> */
.L_x_5174:
        /* <DEDUP_REMOVED lines=14> */
.L_x_5173:
[----:B------:R-:W2:Y:S01]  /*b7a0*/  LDG.E.U16 R2, desc[UR36][R4.64] ;  /* 0x0000002404027981 */ /* 0x000ea2000c1e1500 */
[----:B------:R-:W-:Y:S02]  /*b7b0*/  IMAD.MOV.U32 R3, RZ, RZ, RZ ;  /* 0x000000ffff037224 */ /* 0x000fe400078e00ff */
[----:B--2---:R-:W-:Y:S01]  /*b7c0*/  IMAD.U32 R2, R2, 0x10000, RZ ;  /* 0x0001000002027824 */ /* 0x004fe200078e00ff */
[----:B------:R-:W-:Y:S06]  /*b7d0*/  BRA `(.L_x_5163) ;  /* 0x0000000400a07947 */ /* 0x000fec0003800000 */
.L_x_5170:
        /* <DEDUP_REMOVED lines=12> */
.L_x_5177:
        /* <DEDUP_REMOVED lines=20> */
.L_x_5179:
[----:B------:R-:W-:Y:S05]  /*b9e0*/  BSYNC B0 ;  /* 0x0000000000007941 */ /* 0x000fea0003800000 */
.L_x_5178:
[----:B------:R-:W-:Y:S01]  /*b9f0*/  IMAD.SHL.U32 R2, R2, 0x100000, RZ ;  /* 0x0010000002027824 */ /* 0x000fe200078e00ff */
[----:B------:R-:W-:-:S04]  /*ba00*/  LEA R5, R0, 0x3b800000, 0x17 ;  /* 0x3b80000000057811 */ /* 0x000fc800078eb8ff */
[----:B------:R-:W-:Y:S01]  /*ba10*/  LOP3.LUT R2, R5, R2, R6, 0xfe, !PT ;  /* 0x0000000205027212 */ /* 0x000fe200078efe06 */
[----:B------:R-:W-:Y:S06]  /*ba20*/  BRA `(.L_x_5163) ;  /* 0x00000004000c7947 */ /* 0x000fec0003800000 */
.L_x_5176:
        /* <DEDUP_REMOVED lines=20> */
.L_x_5181:
[----:B------:R-:W-:Y:S05]  /*bb70*/  BSYNC B0 ;  /* 0x0000000000007941 */ /* 0x000fea0003800000 */
.L_x_5180:
[----:B------:R-:W-:Y:S01]  /*bb80*/  IMAD.SHL.U32 R2, R2, 0x200000, RZ ;  /* 0x0020000002027824 */ /* 0x000fe200078e00ff */
[----:B------:R-:W-:-:S04]  /*bb90*/  LEA R5, R0, 0x37800000, 0x17 ;  /* 0x3780000000057811 */ /* 0x000fc800078eb8ff */
[----:B------:R-:W-:Y:S01]  /*bba0*/  LOP3.LUT R2, R5, R2, R6, 0xfe, !PT ;  /* 0x0000000205027212 */ /* 0x000fe200078efe06 */
[----:B------:R-:W-:Y:S06]  /*bbb0*/  BRA `(.L_x_5163) ;  /* 0x0000000000a87947 */ /* 0x000fec0003800000 */
.L_x_5175:
        /* <DEDUP_REMOVED lines=14> */
.L_x_5185:
[----:B------:R-:W-:Y:S05]  /*bca0*/  BSYNC B0 ;  /* 0x0000000000007941 */ /* 0x000fea0003800000 */
.L_x_5184:
[----:B------:R-:W-:Y:S01]  /*bcb0*/  MOV R3, RZ ;  /* 0x000000ff00037202 */ /* 0x000fe20000000f00 */
[----:B------:R-:W-:Y:S06]  /*bcc0*/  BRA `(.L_x_5163) ;  /* 0x0000000000647947 */ /* 0x000fec0003800000 */
.L_x_5162:
        /* <DEDUP_REMOVED lines=16> */
.L_x_5186:
[----:B------:R-:W-:Y:S01]  /*bdd0*/  CS2R R2, SRZ ;  /* 0x0000000000027805 */ /* 0x000fe2000001ff00 */
[----:B------:R-:W-:Y:S06]  /*bde0*/  BRA `(.L_x_5163) ;  /* 0x00000000001c7947 */ /* 0x000fec0003800000 */
.L_x_5183:
[----:B------:R-:W2:Y:S01]  /*bdf0*/  LDG.E.64 R4, desc[UR36][R4.64] ;  /* 0x0000002404047981 */ /* 0x000ea2000c1e1b00 */
[----:B------:R-:W-:Y:S01]  /*be00*/  IMAD.MOV.U32 R3, RZ, RZ, RZ ;  /* 0x000000ffff037224 */ /* 0x000fe200078e00ff */
[----:B--2---:R0:W2:Y:S01]  /*be10*/  I2F.U64 R2, R4 ;  /* 0x0000000400027312 */ /* 0x0040a20000301000 */
[----:B------:R-:W-:Y:S05]  /*be20*/  BRA `(.L_x_5163) ;  /* 0x00000000000c7947 */ /* 0x000fea0003800000 */
.L_x_5182:
[----:B------:R-:W2:Y:S01]  /*be30*/  LDG.E R2, desc[UR36][R4.64] ;  /* 0x0000002404027981 */ /* 0x000ea2000c1e1900 */
[----:B------:R-:W-:Y:S01]  /*be40*/  IMAD.MOV.U32 R3, RZ, RZ, RZ ;  /* 0x000000ffff037224 */ /* 0x000fe200078e00ff */
[----:B--2---:R-:W-:-:S07]  /*be50*/  I2FP.F32.U32 R2, R2 ;  /* 0x0000000200027245 */ /* 0x004fce0000201000 */
.L_x_5163:
[----:B------:R-:W-:Y:S05]  /*be60*/  BSYNC B6 ;  /* 0x0000000000067941 */ /* 0x000fea0003800000 */
.L_x_5157:
[----:B------:R-:W1:Y:S01]  /*be70*/  LDC.U8 R6, c[0x0][0x491] ;  /* 0x00012440ff067b82 */ /* 0x000e620000000000 */
[-C--:B0---45:R-:W-:Y:S01]  /*be80*/  FMUL.FTZ R5, R3, R23.reuse ;  /* 0x0000001703057220 */ /* 0x0b1fe20000410000 */
[----:B--2---:R-:W-:-:S03]  /*be90*/  FMUL.FTZ R0, R2, R23 ;  /* 0x0000001702007220 */ /* 0x004fc60000410000 */
[-C--:B-1-3--:R-:W-:Y:S01]  /*bea0*/  FFMA.FTZ R2, R2, R22.reuse, -R5 ;  /* 0x0000001602027223 */ /* 0x08afe20000010805 */
        /* <DEDUP_REMOVED lines=15> */
.L_x_5190:
[----:B------:R-:W0:Y:S02]  /*bfa0*/  F2I.S64.TRUNC R2, R2 ;  /* 0x0000000200027311 */ /* 0x000e24000020d900 */
[----:B0-----:R-:W-:-:S05]  /*bfb0*/  IMAD.MOV.U32 R5, RZ, RZ, R2 ;  /* 0x000000ffff057224 */ /* 0x001fca00078e0002 */
[----:B------:R0:W-:Y:S01]  /*bfc0*/  STG.E.U8 desc[UR36][R16.64], R5 ;  /* 0x0000000510007986 */ /* 0x0001e2000c101124 */
[----:B------:R-:W-:Y:S05]  /*bfd0*/  BRA `(.L_x_5192) ;  /* 0x0000000c00447947 */ /* 0x000fea0003800000 */
.L_x_5189:
        /* <DEDUP_REMOVED lines=9> */
.L_x_5194:
[----:B------:R-:W0:Y:S02]  /*c070*/  F2I.FTZ.TRUNC.NTZ R3, R2 ;  /* 0x0000000200037305 */ /* 0x000e24000021f100 */
[----:B0-----:R0:W-:Y:S01]  /*c080*/  STG.E desc[UR36][R16.64], R3 ;  /* 0x0000000310007986 */ /* 0x0011e2000c101924 */
[----:B------:R-:W-:Y:S05]  /*c090*/  BRA `(.L_x_5192) ;  /* 0x0000000c00147947 */ /* 0x000fea0003800000 */
.L_x_5193:
[----:B------:R-:W0:Y:S02]  /*c0a0*/  F2I.FTZ.TRUNC.NTZ R3, R2 ;  /* 0x0000000200037305 */ /* 0x000e24000021f100 */
[----:B0-----:R0:W-:Y:S01]  /*c0b0*/  STG.E.U16 desc[UR36][R16.64], R3 ;  /* 0x0000000310007986 */ /* 0x0011e2000c101524 */
[----:B------:R-:W-:Y:S05]  /*c0c0*/  BRA `(.L_x_5192) ;  /* 0x0000000c00087947 */ /* 0x000fea0003800000 */
.L_x_5188:
        /* <DEDUP_REMOVED lines=8> */
.L_x_5196:
[----:B------:R-:W-:-:S05]  /*c150*/  F2FP.F16.F32.PACK_AB R2, RZ, R2 ;  /* 0x00000002ff02723e */ /* 0x000fca00000000ff */
[----:B------:R4:W-:Y:S01]  /*c160*/  STG.E.U16 desc[UR36][R16.64], R2 ;  /* 0x0000000210007986 */ /* 0x0009e2000c101524 */
[----:B------:R-:W-:Y:S05]  /*c170*/  BRA `(.L_x_5192) ;  /* 0x0000000800dc7947 */ /* 0x000fea0003800000 */
.L_x_5195:
        /* <DEDUP_REMOVED lines=8> */
.L_x_5198:
[----:B------:R-:W-:-:S05]  /*c200*/  F2FP.F16.F32.PACK_AB R3, R3, R2 ;  /* 0x000000020303723e */ /* 0x000fca00000000ff */
[----:B------:R2:W-:Y:S01]  /*c210*/  STG.E desc[UR36][R16.64], R3 ;  /* 0x0000000310007986 */ /* 0x0005e2000c101924 */
[----:B------:R-:W-:Y:S05]  /*c220*/  BRA `(.L_x_5192) ;  /* 0x0000000800b07947 */ /* 0x000fea0003800000 */
.L_x_5197:
[----:B------:R-:W-:-:S06]  /*c230*/  FMUL.FTZ R2, R2, 1 ;  /* 0x3f80000002027820 */ /* 0x000fcc0000410000 */
[----:B------:R-:W0:Y:S02]  /*c240*/  F2F.F64.F32 R2, R2 ;  /* 0x0000000200027310 */ /* 0x000e240000201800 */
[----:B0-----:R0:W-:Y:S01]  /*c250*/  STG.E.64 desc[UR36][R16.64], R2 ;  /* 0x0000000210007986 */ /* 0x0011e2000c101b24 */
[----:B------:R-:W-:Y:S05]  /*c260*/  BRA `(.L_x_5192) ;  /* 0x0000000800a07947 */ /* 0x000fea0003800000 */
.L_x_5187:
        /* <DEDUP_REMOVED lines=14> */
.L_x_5201:
[----:B------:R-:W-:Y:S01]  /*c350*/  FMUL.FTZ R6, R3, 1 ;  /* 0x3f80000003067820 */ /* 0x000fe20000410000 */
[----:B------:R-:W-:-:S05]  /*c360*/  FMUL.FTZ R4, R2, 1 ;  /* 0x3f80000002047820 */ /* 0x000fca0000410000 */
[----:B------:R-:W-:Y:S08]  /*c370*/  F2F.F64.F32 R6, R6 ;  /* 0x0000000600067310 */ /* 0x000ff00000201800 */
[----:B------:R-:W0:Y:S02]  /*c380*/  F2F.F64.F32 R4, R4 ;  /* 0x0000000400047310 */ /* 0x000e240000201800 */
[----:B0-----:R0:W-:Y:S01]  /*c390*/  STG.E.128 desc[UR36][R16.64], R4 ;  /* 0x0000000410007986 */ /* 0x0011e2000c101d24 */
[----:B------:R-:W-:Y:S05]  /*c3a0*/  BRA `(.L_x_5192) ;  /* 0x0000000800507947 */ /* 0x000fea0003800000 */
.L_x_5200:
        /* <DEDUP_REMOVED lines=20> */
.L_x_5205:
[----:B------:R-:W-:Y:S05]  /*c4f0*/  BSYNC B0 ;  /* 0x0000000000007941 */ /* 0x000fea0003800000 */
.L_x_5204:
[----:B------:R-:W-:-:S05]  /*c500*/  LOP3.LUT R5, R0, R5, RZ, 0xfc, !PT ;  /* 0x0000000500057212 */ /* 0x000fca00078efcff */
[----:B------:R0:W-:Y:S01]  /*c510*/  STG.E.U8 desc[UR36][R16.64], R5 ;  /* 0x0000000510007986 */ /* 0x0001e2000c101124 */
[----:B------:R-:W-:Y:S05]  /*c520*/  BRA `(.L_x_5192) ;  /* 0x0000000400f07947 */ /* 0x000fea0003800000 */
.L_x_5203:
        /* <DEDUP_REMOVED lines=12> */
.L_x_5207:
[----:B------:R-:W-:Y:S01]  /*c5f0*/  IMAD.MOV.U32 R0, RZ, RZ, 0x7f ;  /* 0x0000007fff007424 */ /* 0x000fe200078e00ff */
[----:B------:R-:W-:-:S04]  /*c600*/  ISETP.GT.U32.AND P0, PT, R4, 0x7f800000, PT ;  /* 0x7f8000000400780c */ /* 0x000fc80003f04070 */
[----:B------:R-:W-:-:S09]  /*c610*/  SEL R0, R0, 0x7c, P0 ;  /* 0x0000007c00007807 */ /* 0x000fd20000000000 */
.L_x_5208:
[----:B------:R-:W-:Y:S05]  /*c620*/  BSYNC B0 ;  /* 0x0000000000007941 */ /* 0x000fea0003800000 */
.L_x_5206:
[----:B------:R-:W-:-:S04]  /*c630*/  LOP3.LUT R2, R2, 0x80000000, RZ, 0xc0, !PT ;  /* 0x8000000002027812 */ /* 0x000fc800078ec0ff */
[----:B------:R-:W-:-:S04]  /*c640*/  SHF.R.U32.HI R3, RZ, 0x18, R2 ;  /* 0x00000018ff037819 */ /* 0x000fc80000011602 */
[----:B------:R-:W-:-:S05]  /*c650*/  LOP3.LUT R3, R0, R3, RZ, 0xfc, !PT ;  /* 0x0000000300037212 */ /* 0x000fca00078efcff */
[----:B------:R0:W-:Y:S01]  /*c660*/  STG.E.U8 desc[UR36][R16.64], R3 ;  /* 0x0000000310007986 */ /* 0x0001e2000c101124 */
[----:B------:R-:W-:Y:S05]  /*c670*/  BRA `(.L_x_5192) ;  /* 0x00000004009c7947 */ /* 0x000fea0003800000 */
.L_x_5202:
[----:B------:R-:W-:-:S05]  /*c680*/  F2FP.BF16.F32.PACK_AB R2, RZ, R2 ;  /* 0x00000002ff02723e */ /* 0x000fca00000010ff */
[----:B------:R0:W-:Y:S01]  /*c690*/  STG.E.U16 desc[UR36][R16.64], R2 ;  /* 0x0000000210007986 */ /* 0x0001e2000c101524 */
[----:B------:R-:W-:Y:S05]  /*c6a0*/  BRA `(.L_x_5192) ;  /* 0x0000000400907947 */ /* 0x000fea0003800000 */
.L_x_5199:
        /* <DEDUP_REMOVED lines=11> */
.L_x_5211:
        /* <DEDUP_REMOVED lines=16> */
.L_x_5214:
[----:B------:R-:W-:-:S04]  /*c860*/  LOP3.LUT R2, R2, 0x80000000, RZ, 0xc0, !PT ;  /* 0x8000000002027812 */ /* 0x000fc800078ec0ff */
[----:B------:R-:W-:-:S04]  /*c870*/  SHF.R.U32.HI R3, RZ, 0x18, R2 ;  /* 0x00000018ff037819 */ /* 0x000fc80000011602 */
[----:B------:R-:W-:-:S04]  /*c880*/  LOP3.LUT R0, R0, R3, RZ, 0xfc, !PT ;  /* 0x0000000300007212 */ /* 0x000fc800078efcff */
[----:B------:R-:W-:-:S07]  /*c890*/  PRMT R8, R0, 0x7610, R8 ;  /* 0x0000761000087816 */ /* 0x000fce0000000008 */
.L_x_5213:
[----:B------:R-:W-:Y:S05]  /*c8a0*/  BSYNC B0 ;  /* 0x0000000000007941 */ /* 0x000fea0003800000 */
.L_x_5212:
[----:B------:R0:W-:Y:S01]  /*c8b0*/  STG.E.U8 desc[UR36][R16.64], R8 ;  /* 0x0000000810007986 */ /* 0x0001e2000c101124 */
[----:B------:R-:W-:Y:S05]  /*c8c0*/  BRA `(.L_x_5192) ;  /* 0x0000000400087947 */ /* 0x000fea0003800000 */
.L_x_5210:
        /* <DEDUP_REMOVED lines=16> */
.L_x_5217:
[----:B------:R-:W-:-:S04]  /*c9d0*/  LOP3.LUT R2, R2, 0x80000000, RZ, 0xc0, !PT ;  /* 0x8000000002027812 */ /* 0x000fc800078ec0ff */
[----:B------:R-:W-:-:S04]  /*c9e0*/  SHF.R.U32.HI R3, RZ, 0x18, R2 ;  /* 0x00000018ff037819 */ /* 0x000fc80000011602 */
[----:B------:R-:W-:-:S04]  /*c9f0*/  LOP3.LUT R0, R0, R3, RZ, 0xfc, !PT ;  /* 0x0000000300007212 */ /* 0x000fc800078efcff */
[----:B------:R-:W-:-:S07]  /*ca00*/  PRMT R8, R0, 0x7610, R8 ;  /* 0x0000761000087816 */ /* 0x000fce0000000008 */
.L_x_5216:
[----:B------:R-:W-:Y:S05]  /*ca10*/  BSYNC B0 ;  /* 0x0000000000007941 */ /* 0x000fea0003800000 */
.L_x_5215:
[----:B------:R0:W-:Y:S01]  /*ca20*/  STG.E.U8 desc[UR36][R16.64], R8 ;  /* 0x0000000810007986 */ /* 0x0001e2000c101124 */
[----:B------:R-:W-:Y:S05]  /*ca30*/  BRA `(.L_x_5192) ;  /* 0x0000000000ac7947 */ /* 0x000fea0003800000 */
.L_x_5209:
        /* <DEDUP_REMOVED lines=21> */
.L_x_5191:
        /* <DEDUP_REMOVED lines=16> */
.L_x_5220:
[----:B------:R-:W-:Y:S05]  /*cc90*/  BRA `(.L_x_5192) ;  /* 0x0000000000147947 */ /* 0x000fea0003800000 */
.L_x_5219:
[----:B------:R-:W0:Y:S02]  /*cca0*/  F2I.U64.TRUNC R2, R2 ;  /* 0x0000000200027311 */ /* 0x000e24000020d800 */
[----:B0-----:R0:W-:Y:S01]  /*ccb0*/  STG.E.64 desc[UR36][R16.64], R2 ;  /* 0x0000000210007986 */ /* 0x0011e2000c101b24 */
[----:B------:R-:W-:Y:S05]  /*ccc0*/  BRA `(.L_x_5192) ;  /* 0x0000000000087947 */ /* 0x000fea0003800000 */
.L_x_5218:
[----:B------:R-:W0:Y:S02]  /*ccd0*/  F2I.FTZ.U32.TRUNC.NTZ R3, R2 ;  /* 0x0000000200037305 */ /* 0x000e24000021f000 */
[----:B0-----:R0:W-:Y:S02]  /*cce0*/  STG.E desc[UR36][R16.64], R3 ;  /* 0x0000000310007986 */ /* 0x0011e4000c101924 */
.L_x_5192:
[----:B------:R-:W-:-:S07]  /*ccf0*/  VIADD R19, R19, 0x80 ;  /* 0x0000008013137836 */ /* 0x000fce0000000000 */
.L_x_5125:
[----:B------:R-:W-:Y:S05]  /*cd00*/  BSYNC B7 ;  /* 0x0000000000077941 */ /* 0x000fea0003800000 */
.L_x_5124:
[----:B------:R-:W-:Y:S02]  /*cd10*/  ULDC UR4, c[0x0][0x210] ;  /* 0x0000840000047ab9 */ /* 0x000fe40000000800 */
[----:B------:R-:W-:-:S13]  /*cd20*/  ISETP.GE.AND P0, PT, R19, UR4, PT ;  /* 0x0000000413007c0c */ /* 0x000fda000bf06270 */
[----:B------:R-:W-:Y:S05]  /*cd30*/  @P0 EXIT ;  /* 0x000000000000094d */ /* 0x000fea0003800000 */
        /* <DEDUP_REMOVED lines=354> */
.L_x_5221:
        /* <DEDUP_REMOVED lines=23> */
.L_x_5226:
[----:B------:R-:W2:Y:S01]  /*e4d0*/  LDG.E.U8 R2, desc[UR36][R2.64] ;  /* 0x0000002402027981 */ /* 0x000ea2000c1e1100 */
[----:B------:R-:W-:Y:S01]  /*e4e0*/  IMAD.MOV.U32 R19, RZ, RZ, RZ ;  /* 0x000000ffff137224 */ /* 0x000fe200078e00ff */
[----:B--2---:R-:W-:Y:S01]  /*e4f0*/  I2FP.F32.U32 R18, R2 ;  /* 0x0000000200127245 */ /* 0x004fe20000201000 */
[----:B------:R-:W-:Y:S06]  /*e500*/  BRA `(.L_x_5228) ;  /* 0x0000000c007c7947 */ /* 0x000fec0003800000 */
.L_x_5225:
        /* <DEDUP_REMOVED lines=8> */
[----:B--2---:R2:W3:Y:S01]  /*e590*/  I2F.S64 R18, R2 ;  /* 0x0000000200127312 */ /* 0x0044e20000301400 */
[----:B------:R-:W-:Y:S05]  /*e5a0*/  BRA `(.L_x_5228) ;  /* 0x0000000c00547947 */ /* 0x000fea0003800000 */
.L_x_5230:
[----:B------:R-:W2:Y:S01]  /*e5b0*/  LDG.E R2, desc[UR36][R2.64] ;  /* 0x0000002402027981 */ /* 0x000ea2000c1e1900 */
[----:B------:R-:W-:Y:S01]  /*e5c0*/  IMAD.MOV.U32 R19, RZ, RZ, RZ ;  /* 0x000000ffff137224 */ /* 0x000fe200078e00ff */
[----:B--2---:R-:W-:Y:S01]  /*e5d0*/  I2FP.F32.S32 R18, R2 ;  /* 0x0000000200127245 */ /* 0x004fe20000201400 */
[----:B------:R-:W-:Y:S06]  /*e5e0*/  BRA `(.L_x_5228) ;  /* 0x0000000c00447947 */ /* 0x000fec0003800000 */
.L_x_5229:
[----:B------:R-:W2:Y:S01]  /*e5f0*/  LDG.E.U16 R2, desc[UR36][R2.64] ;  /* 0x0000002402027981 */ /* 0x000ea2000c1e1500 */
[----:B------:R-:W-:Y:S01]  /*e600*/  IMAD.MOV.U32 R19, RZ, RZ, RZ ;  /* 0x000000ffff137224 */ /* 0x000fe200078e00ff */
[----:B--2---:R0:W1:Y:S01]  /*e610*/  I2F.S16 R18, R2 ;  /* 0x0000000200127306 */ /* 0x0040620000101400 */
[----:B------:R-:W-:Y:S05]  /*e620*/  BRA `(.L_x_5228) ;  /* 0x0000000c00347947 */ /* 0x000fea0003800000 */
.L_x_5224:
        /* <DEDUP_REMOVED lines=9> */
.L_x_5232:
[----:B------:R-:W2:Y:S01]  /*e6c0*/  LDG.E.U16 R2, desc[UR36][R2.64] ;  /* 0x0000002402027981 */ /* 0x000ea2000c1e1500 */
[----:B------:R-:W-:Y:S02]  /*e6d0*/  IMAD.MOV.U32 R19, RZ, RZ, RZ ;  /* 0x000000ffff137224 */ /* 0x000fe400078e00ff */
[----:B--2---:R-:W-:Y:S01]  /*e6e0*/  HADD2.F32 R18, -RZ, R2.H0_H0 ;  /* 0x20000002ff127230 */ /* 0x004fe20000004100 */
[----:B------:R-:W-:Y:S06]  /*e6f0*/  BRA `(.L_x_5228) ;  /* 0x0000000c00007947 */ /* 0x000fec0003800000 */
.L_x_5231:
        /* <DEDUP_REMOVED lines=8> */
.L_x_5234:
[----:B------:R-:W2:Y:S02]  /*e780*/  LDG.E R2, desc[UR36][R2.64] ;  /* 0x0000002402027981 */ /* 0x000ea4000c1e1900 */
[--C-:B--2---:R-:W-:Y:S02]  /*e790*/  HADD2.F32 R19, -RZ, R2.reuse.H1_H1 ;  /* 0x30000002ff137230 */ /* 0x104fe40000004100 */
[----:B------:R-:W-:Y:S01]  /*e7a0*/  HADD2.F32 R18, -RZ, R2.H0_H0 ;  /* 0x20000002ff127230 */ /* 0x000fe20000004100 */
[----:B------:R-:W-:Y:S06]  /*e7b0*/  BRA `(.L_x_5228) ;  /* 0x0000000800d07947 */ /* 0x000fec0003800000 */
.L_x_5233:
        /* <DEDUP_REMOVED lines=8> */
.L_x_5223:
        /* <DEDUP_REMOVED lines=13> */
.L_x_5237:
        /* <DEDUP_REMOVED lines=10> */
.L_x_5236:
[----:B------:R-:W-:-:S13]  /*e9b0*/  ISETP.NE.AND P0, PT, R4, 0xf, PT ;  /* 0x0000000f0400780c */ /* 0x000fda0003f05270 */
[----:B------:R-:W-:Y:S05]  /*e9c0*/  @!P0 BRA `(.L_x_5238) ;  /* 0x00000000009c8947 */ /* 0x000fea0003800000 */
[----:B------:R-:W-:-:S13]  /*e9d0*/  ISETP.NE.AND P0, PT, R4, 0x17, PT ;  /* 0x000000170400780c */ /* 0x000fda0003f05270 */
[----:B------:R-:W-:Y:S05]  /*e9e0*/  @!P0 BRA `(.L_x_5239) ;  /* 0x00000000005c8947 */ /* 0x000fea0003800000 */
[----:B------:R-:W-:-:S13]  /*e9f0*/  ISETP.NE.AND P0, PT, R4, 0x18, PT ;  /* 0x000000180400780c */ /* 0x000fda0003f05270 */
[----:B------:R-:W-:Y:S05]  /*ea00*/  @P0 BRA `(.L_x_5227) ;  /* 0x0000000400d80947 */ /* 0x000fea0003800000 */
[----:B------:R-:W2:Y:S01]  /*ea10*/  LDG.E.U8 R18, desc[UR36][R2.64] ;  /* 0x0000002402127981 */ /* 0x000ea2000c1e1100 */
[----:B------:R-:W-:Y:S01]  /*ea20*/  IMAD.MOV.U32 R6, RZ, RZ, -0x800000 ;  /* 0xff800000ff067424 */ /* 0x000fe200078e00ff */
[----:B------:R-:W-:Y:S01]  /*ea30*/  MOV R19, RZ ;  /* 0x000000ff00137202 */ /* 0x000fe20000000f00 */
        /* <DEDUP_REMOVED lines=18> */
.L_x_5239:
        /* <DEDUP_REMOVED lines=14> */
.L_x_5238:
[----:B------:R-:W2:Y:S01]  /*ec40*/  LDG.E.U16 R2, desc[UR36][R2.64] ;  /* 0x0000002402027981 */ /* 0x000ea2000c1e1500 */
[----:B------:R-:W-:Y:S02]  /*ec50*/  IMAD.MOV.U32 R19, RZ, RZ, RZ ;  /* 0x000000ffff137224 */ /* 0x000fe400078e00ff */
[----:B--2---:R-:W-:Y:S01]  /*ec60*/  IMAD.U32 R18, R2, 0x10000, RZ ;  /* 0x0001000002127824 */ /* 0x004fe200078e00ff */
[----:B------:R-:W-:Y:S06]  /*ec70*/  BRA `(.L_x_5228) ;  /* 0x0000000400a07947 */ /* 0x000fec0003800000 */
.L_x_5235:
        /* <DEDUP_REMOVED lines=12> */
.L_x_5242:
        /* <DEDUP_REMOVED lines=20> */
.L_x_5244:
[----:B------:R-:W-:Y:S05]  /*ee80*/  BSYNC B0 ;  /* 0x0000000000007941 */ /* 0x000fea0003800000 */
.L_x_5243:
[----:B------:R-:W-:Y:S01]  /*ee90*/  IMAD.SHL.U32 R2, R2, 0x100000, RZ ;  /* 0x0010000002027824 */ /* 0x000fe200078e00ff */
[----:B------:R-:W-:-:S04]  /*eea0*/  LEA R3, R0, 0x3b800000, 0x17 ;  /* 0x3b80000000037811 */ /* 0x000fc800078eb8ff */
[----:B------:R-:W-:Y:S01]  /*eeb0*/  LOP3.LUT R18, R3, R2, R18, 0xfe, !PT ;  /* 0x0000000203127212 */ /* 0x000fe200078efe12 */
[----:B------:R-:W-:Y:S06]  /*eec0*/  BRA `(.L_x_5228) ;  /* 0x00000004000c7947 */ /* 0x000fec0003800000 */
.L_x_5241:
        /* <DEDUP_REMOVED lines=20> */
.L_x_5246:
[----:B------:R-:W-:Y:S05]  /*f010*/  BSYNC B0 ;  /* 0x0000000000007941 */ /* 0x000fea0003800000 */
.L_x_5245:
[----:B------:R-:W-:Y:S01]  /*f020*/  IMAD.SHL.U32 R2, R2, 0x200000, RZ ;  /* 0x0020000002027824 */ /* 0x000fe200078e00ff */
[----:B------:R-:W-:-:S04]  /*f030*/  LEA R3, R0, 0x37800000, 0x17 ;  /* 0x3780000000037811 */ /* 0x000fc800078eb8ff */
[----:B------:R-:W-:Y:S01]  /*f040*/  LOP3.LUT R18, R3, R2, R18, 0xfe, !PT ;  /* 0x0000000203127212 */ /* 0x000fe200078efe12 */
[----:B------:R-:W-:Y:S06]  /*f050*/  BRA `(.L_x_5228) ;  /* 0x0000000000a87947 */ /* 0x000fec0003800000 */
.L_x_5240:
        /* <DEDUP_REMOVED lines=14> */
.L_x_5250:
[----:B------:R-:W-:Y:S05]  /*f140*/  BSYNC B0 ;  /* 0x0000000000007941 */ /* 0x000fea0003800000 */
.L_x_5249:
[----:B------:R-:W-:Y:S01]  /*f150*/  IMAD.MOV.U32 R19, RZ, RZ, RZ ;  /* 0x000000ffff137224 */ /* 0x000fe200078e00ff */
[----:B------:R-:W-:Y:S06]  /*f160*/  BRA `(.L_x_5228) ;  /* 0x0000000000647947 */ /* 0x000fec0003800000 */
.L_x_5227:
        /* <DEDUP_REMOVED lines=16> */
.L_x_5251:
[----:B------:R-:W-:Y:S01]  /*f270*/  CS2R R18, SRZ ;  /* 0x0000000000127805 */ /* 0x000fe2000001ff00 */
[----:B------:R-:W-:Y:S06]  /*f280*/  BRA `(.L_x_5228) ;  /* 0x00000000001c7947 */ /* 0x000fec0003800000 */
.L_x_5248:
[----:B------:R-:W2:Y:S01]  /*f290*/  LDG.E.64 R2, desc[UR36][R2.64] ;  /* 0x0000002402027981 */ /* 0x000ea2000c1e1b00 */
[----:B------:R-:W-:Y:S01]  /*f2a0*/  IMAD.MOV.U32 R19, RZ, RZ, RZ ;  /* 0x000000ffff137224 */ /* 0x000fe200078e00ff */
[----:B--2---:R0:W1:Y:S01]  /*f2b0*/  I2F.U64 R18, R2 ;  /* 0x0000000200127312 */ /* 0x0040620000301000 */
[----:B------:R-:W-:Y:S05]  /*f2c0*/  BRA `(.L_x_5228) ;  /* 0x00000000000c7947 */ /* 0x000fea0003800000 */
.L_x_5247:
[----:B------:R-:W2:Y:S01]  /*f2d0*/  LDG.E R2, desc[UR36][R2.64] ;  /* 0x0000002402027981 */ /* 0x000ea2000c1e1900 */
[----:B------:R-:W-:Y:S01]  /*f2e0*/  IMAD.MOV.U32 R19, RZ, RZ, RZ ;  /* 0x000000ffff137224 */ /* 0x000fe200078e00ff */
[----:B--2---:R-:W-:-:S07]  /*f2f0*/  I2FP.F32.U32 R18, R2 ;  /* 0x0000000200127245 */ /* 0x004fce0000201000 */
.L_x_5228:
[----:B------:R-:W-:Y:S05]  /*f300*/  BSYNC B6 ;  /* 0x0000000000067941 */ /* 0x000fea0003800000 */
.L_x_5222:
        /* <DEDUP_REMOVED lines=20> */
.L_x_5256:
[----:B------:R-:W2:Y:S01]  /*f450*/  LDG.E.U8 R2, desc[UR36][R4.64] ;  /* 0x0000002404027981 */ /* 0x000ea2000c1e1100 */
[----:B------:R-:W-:Y:S01]  /*f460*/  HFMA2.MMA R3, -RZ, RZ, 0, 0 ;  /* 0x00000000ff037435 */ /* 0x000fe200000001ff */
[----:B--2---:R-:W-:Y:S01]  /*f470*/  I2FP.F32.U32 R2, R2 ;  /* 0x0000000200027245 */ /* 0x004fe20000201000 */
[----:B------:R-:W-:Y:S09]  /*f480*/  BRA `(.L_x_5258) ;  /* 0x0000000c007c7947 */ /* 0x000ff20003800000 */
.L_x_5255:
        /* <DEDUP_REMOVED lines=10> */
.L_x_5260:
[----:B------:R-:W2:Y:S01]  /*f530*/  LDG.E R2, desc[UR36][R4.64] ;  /* 0x0000002404027981 */ /* 0x000ea2000c1e1900 */
[----:B------:R-:W-:Y:S01]  /*f540*/  IMAD.MOV.U32 R3, RZ, RZ, RZ ;  /* 0x000000ffff037224 */ /* 0x000fe200078e00ff */
[----:B--2---:R-:W-:Y:S01]  /*f550*/  I2FP.F32.S32 R2, R2 ;  /* 0x0000000200027245 */ /* 0x004fe20000201400 */
[----:B------:R-:W-:Y:S06]  /*f560*/  BRA `(.L_x_5258) ;  /* 0x0000000c00447947 */ /* 0x000fec0003800000 */
.L_x_5259:
[----:B------:R-:W2:Y:S01]  /*f570*/  LDG.E.U16 R2, desc[UR36][R4.64] ;  /* 0x0000002404027981 */ /* 0x000ea2000c1e1500 */
[----:B------:R-:W-:Y:S01]  /*f580*/  IMAD.MOV.U32 R3, RZ, RZ, RZ ;  /* 0x000000ffff037224 */ /* 0x000fe200078e00ff */
[----:B--2---:R-:W0:Y:S01]  /*f590*/  I2F.S16 R2, R2 ;  /* 0x0000000200027306 */ /* 0x004e220000101400 */
[----:B------:R-:W-:Y:S05]  /*f5a0*/  BRA `(.L_x_5258) ;  /* 0x0000000c00347947 */ /* 0x000fea0003800000 */
.L_x_5254:
        /* <DEDUP_REMOVED lines=9> */
.L_x_5262:
[----:B------:R-:W2:Y:S01]  /*f640*/  LDG.E.U16 R2, desc[UR36][R4.64] ;  /* 0x0000002404027981 */ /* 0x000ea2000c1e1500 */
[----:B------:R-:W-:Y:S02]  /*f650*/  IMAD.MOV.U32 R3, RZ, RZ, RZ ;  /* 0x000000ffff037224 */ /* 0x000fe400078e00ff */
[----:B--2---:R-:W-:Y:S01]  /*f660*/  HADD2.F32 R2, -RZ, R2.H0_H0 ;  /* 0x20000002ff027230 */ /* 0x004fe20000004100 */
[----:B------:R-:W-:Y:S06]  /*f670*/  BRA `(.L_x_5258) ;  /* 0x0000000c00007947 */ /* 0x000fec0003800000 */
.L_x_5261:
        /* <DEDUP_REMOVED lines=8> */
.L_x_5264:
[----:B------:R-:W2:Y:S02]  /*f700*/  LDG.E R2, desc[UR36][R4.64] ;  /* 0x0000002404027981 */ /* 0x000ea4000c1e1900 */
[--C-:B--2---:R-:W-:Y:S02]  /*f710*/  HADD2.F32 R3, -RZ, R2.reuse.H1_H1 ;  /* 0x30000002ff037230 */ /* 0x104fe40000004100 */
[----:B------:R-:W-:Y:S01]  /*f720*/  HADD2.F32 R2, -RZ, R2.H0_H0 ;  /* 0x20000002ff027230 */ /* 0x000fe20000004100 */
[----:B------:R-:W-:Y:S06]  /*f730*/  BRA `(.L_x_5258) ;  /* 0x0000000800d07947 */ /* 0x000fec0003800000 */
.L_x_5263:
        /* <DEDUP_REMOVED lines=8> */
.L_x_5253:
        /* <DEDUP_REMOVED lines=13> */
.L_x_5267:
        /* <DEDUP_REMOVED lines=10> */
.L_x_5266:
        /* <DEDUP_REMOVED lines=27> */
.L_x_5269:
        /* <DEDUP_REMOVED lines=14> */
.L_x_5268:
[----:B------:R-:W2:Y:S01]  /*fbc0*/  LDG.E.U16 R2, desc[UR36][R4.64] ;  /* 0x0000002404027981 */ /* 0x000ea2000c1e1500 */
[----:B------:R-:W-:Y:S02]  /*fbd0*/  IMAD.MOV.U32 R3, RZ, RZ, RZ ;  /* 0x000000ffff037224 */ /* 0x000fe400078e00ff */
[----:B--2---:R-:W-:Y:S01]  /*fbe0*/  IMAD.U32 R2, R2, 0x10000, RZ ;  /* 0x0001000002027824 */ /* 0x004fe200078e00ff */
[----:B------:R-:W-:Y:S06]  /*fbf0*/  BRA `(.L_x_5258) ;  /* 0x0000000400a07947 */ /* 0x000fec0003800000 */
.L_x_5265:
        /* <DEDUP_REMOVED lines=12> */
.L_x_5272:
        /* <DEDUP_REMOVED lines=20> */
.L_x_5274:
[----:B------:R-:W-:Y:S05]  /*fe00*/  BSYNC B0 ;  /* 0x0000000000007941 */ /* 0x000fea0003800000 */
.L_x_5273:
[----:B------:R-:W-:Y:S01]  /*fe10*/  IMAD.SHL.U32 R2, R2, 0x100000, RZ ;  /* 0x0010000002027824 */ /* 0x000fe200078e00ff */
[----:B------:R-:W-:-:S04]  /*fe20*/  LEA R5, R0, 0x3b800000, 0x17 ;  /* 0x3b80000000057811 */ /* 0x000fc800078eb8ff */
[----:B------:R-:W-:Y:S01]  /*fe30*/  LOP3.LUT R2, R5, R2, R6, 0xfe, !PT ;  /* 0x0000000205027212 */ /* 0x000fe200078efe06 */
[----:B------:R-:W-:Y:S06]  /*fe40*/  BRA `(.L_x_5258) ;  /* 0x00000004000c7947 */ /* 0x000fec0003800000 */
.L_x_5271:
        /* <DEDUP_REMOVED lines=20> */
.L_x_5276:
[----:B------:R-:W-:Y:S05]  /*ff90*/  BSYNC B0 ;  /* 0x0000000000007941 */ /* 0x000fea0003800000 */
.L_x_5275:
[----:B------:R-:W-:Y:S01]  /*ffa0*/  IMAD.SHL.U32 R2, R2, 0x200000, RZ ;  /* 0x0020000002027824 */ /* 0x000fe200078e00ff */
[----:B------:R-:W-:-:S04]  /*ffb0*/  LEA R5, R0, 0x37800000, 0x17 ;  /* 0x3780000000057811 */ /* 0x000fc800078eb8ff */
[----:B------:R-:W-:Y:S01]  /*ffc0*/  LOP3.LUT R2, R5, R2, R6, 0xfe, !PT ;  /* 0x0000000205027212 */ /* 0x000fe200078efe06 */
[----:B------:R-:W-:Y:S06]  /*ffd0*/  BRA `(.L_x_5258) ;  /* 0x0000000000a87947 */ /* 0x000fec0003800000 */
.L_x_5270:
        /* <DEDUP_REMOVED lines=14> */
.L_x_5280:
[----:B------:R-:W-:Y:S05]  /*100c0*/  BSYNC B0 ;  /* 0x0000000000007941 */ /* 0x000fea0003800000 */
.L_x_5279:
[----:B------:R-:W-:Y:S01]  /*100d0*/  MOV R3, RZ ;  /* 0x000000ff00037202 */ /* 0x000fe20000000f00 */
[----:B------:R-:W-:Y:S06]  /*100e0*/  BRA `(.L_x_5258) ;  /* 0x0000000000647947 */ /* 0x000fec0003800000 */
.L_x_5257:
        /* <DEDUP_REMOVED lines=16> */
.L_x_5281:
[----:B------:R-:W-:Y:S01]  /*101f0*/  CS2R R2, SRZ ;  /* 0x0000000000027805 */ /* 0x000fe2000001ff00 */
[----:B------:R-:W-:Y:S06]  /*10200*/  BRA `(.L_x_5258) ;  /* 0x00000000001c7947 */ /* 0x000fec0003800000 */
.L_x_5278:
[----:B------:R-:W2:Y:S01]  /*10210*/  LDG.E.64 R4, desc[UR36][R4.64] ;  /* 0x0000002404047981 */ /* 0x000ea2000c1e1b00 */
[----:B------:R-:W-:Y:S01]  /*10220*/  IMAD.MOV.U32 R3, RZ, RZ, RZ ;  /* 0x000000ffff037224 */ /* 0x000fe200078e00ff */
[----:B--2---:R0:W2:Y:S01]  /*10230*/  I2F.U64 R2, R4 ;  /* 0x0000000400027312 */ /* 0x0040a20000301000 */
[----:B------:R-:W-:Y:S05]  /*10240*/  BRA `(.L_x_5258) ;  /* 0x00000000000c7947 */ /* 0x000fea0003800000 */
.L_x_5277:
[----:B------:R-:W2:Y:S01]  /*10250*/  LDG.E R2, desc[UR36][R4.64] ;  /* 0x0000002404027981 */ /* 0x000ea2000c1e1900 */
[----:B------:R-:W-:Y:S01]  /*10260*/  IMAD.MOV.U32 R3, RZ, RZ, RZ ;  /* 0x000000ffff037224 */ /* 0x000fe200078e00ff */
[----:B--2---:R-:W-:-:S07]  /*10270*/  I2FP.F32.U32 R2, R2 ;  /* 0x0000000200027245 */ /* 0x004fce0000201000 */
.L_x_5258:
[----:B------:R-:W-:Y:S05]  /*10280*/  BSYNC B6 ;  /* 0x0000000000067941 */ /* 0x000fea0003800000 */
.L_x_5252:
        /* <DEDUP_REMOVED lines=19> */
.L_x_5285:
[----:B------:R-:W0:Y:S02]  /*103c0*/  F2I.S64.TRUNC R2, R2 ;  /* 0x0000000200027311 */ /* 0x000e24000020d900 */
[----:B0-----:R-:W-:-:S05]  /*103d0*/  IMAD.MOV.U32 R5, RZ, RZ, R2 ;  /* 0x000000ffff057224 */ /* 0x001fca00078e0002 */
[----:B------:R-:W-:Y:S01]  /*103e0*/  STG.E.U8 desc[UR36][R16.64], R5 ;  /* 0x0000000510007986 */ /* 0x000fe2000c101124 */
[----:B------:R-:W-:Y:S05]  /*103f0*/  EXIT ;  /* 0x000000000000794d */ /* 0x000fea0003800000 */
.L_x_5284:
        /* <DEDUP_REMOVED lines=9> */
.L_x_5288:
[----:B------:R-:W0:Y:S02]  /*10490*/  F2I.FTZ.TRUNC.NTZ R3, R2 ;  /* 0x0000000200037305 */ /* 0x000e24000021f100 */
[----:B0-----:R-:W-:Y:S01]  /*104a0*/  STG.E desc[UR36][R16.64], R3 ;  /* 0x0000000310007986 */ /* 0x001fe2000c101924 */
[----:B------:R-:W-:Y:S05]  /*104b0*/  EXIT ;  /* 0x000000000000794d */ /* 0x000fea0003800000 */
.L_x_5287:
[----:B------:R-:W0:Y:S02]  /*104c0*/  F2I.FTZ.TRUNC.NTZ R3, R2 ;  /* 0x0000000200037305 */ /* 0x000e24000021f100 */
[----:B0-----:R-:W-:Y:S01]  /*104d0*/  STG.E.U16 desc[UR36][R16.64], R3 ;  /* 0x0000000310007986 */ /* 0x001fe2000c101524 */
[----:B------:R-:W-:Y:S05]  /*104e0*/  EXIT ;  /* 0x000000000000794d */ /* 0x000fea0003800000 */
.L_x_5283:
        /* <DEDUP_REMOVED lines=8> */
.L_x_5290:
[----:B------:R-:W-:-:S05]  /*10570*/  F2FP.F16.F32.PACK_AB R2, RZ, R2 ;  /* 0x00000002ff02723e */ /* 0x000fca00000000ff */
[----:B------:R-:W-:Y:S01]  /*10580*/  STG.E.U16 desc[UR36][R16.64], R2 ;  /* 0x0000000210007986 */ /* 0x000fe2000c101524 */
[----:B------:R-:W-:Y:S05]  /*10590*/  EXIT ;  /* 0x000000000000794d */ /* 0x000fea0003800000 */
.L_x_5289:
        /* <DEDUP_REMOVED lines=8> */
.L_x_5292:
[----:B------:R-:W-:-:S05]  /*10620*/  F2FP.F16.F32.PACK_AB R3, R3, R2 ;  /* 0x000000020303723e */ /* 0x000fca00000000ff */
[----:B------:R-:W-:Y:S01]  /*10630*/  STG.E desc[UR36][R16.64], R3 ;  /* 0x0000000310007986 */ /* 0x000fe2000c101924 */
[----:B------:R-:W-:Y:S05]  /*10640*/  EXIT ;  /* 0x000000000000794d */ /* 0x000fea0003800000 */
.L_x_5291:
[----:B------:R-:W-:-:S06]  /*10650*/  FMUL.FTZ R2, R2, 1 ;  /* 0x3f80000002027820 */ /* 0x000fcc0000410000 */
[----:B------:R-:W0:Y:S02]  /*10660*/  F2F.F64.F32 R2, R2 ;  /* 0x0000000200027310 */ /* 0x000e240000201800 */
[----:B0-----:R-:W-:Y:S01]  /*10670*/  STG.E.64 desc[UR36][R16.64], R2 ;  /* 0x0000000210007986 */ /* 0x001fe2000c101b24 */
[----:B------:R-:W-:Y:S05]  /*10680*/  EXIT ;  /* 0x000000000000794d */ /* 0x000fea0003800000 */
.L_x_5282:
        /* <DEDUP_REMOVED lines=14> */
.L_x_5295:
[----:B------:R-:W-:Y:S01]  /*10770*/  FMUL.FTZ R6, R3, 1 ;  /* 0x3f80000003067820 */ /* 0x000fe20000410000 */
[----:B------:R-:W-:-:S05]  /*10780*/  FMUL.FTZ R4, R2, 1 ;  /* 0x3f80000002047820 */ /* 0x000fca0000410000 */
[----:B------:R-:W-:Y:S08]  /*10790*/  F2F.F64.F32 R6, R6 ;  /* 0x0000000600067310 */ /* 0x000ff00000201800 */
[----:B------:R-:W0:Y:S02]  /*107a0*/  F2F.F64.F32 R4, R4 ;  /* 0x0000000400047310 */ /* 0x000e240000201800 */
[----:B0-----:R-:W-:Y:S01]  /*107b0*/  STG.E.128 desc[UR36][R16.64], R4 ;  /* 0x0000000410007986 */ /* 0x001fe2000c101d24 */
[----:B------:R-:W-:Y:S05]  /*107c0*/  EXIT ;  /* 0x000000000000794d */ /* 0x000fea0003800000 */
.L_x_5294:
        /* <DEDUP_REMOVED lines=20> */
.L_x_5299:
[----:B------:R-:W-:Y:S05]  /*10910*/  BSYNC B0 ;  /* 0x0000000000007941 */ /* 0x000fea0003800000 */
.L_x_5298:
[----:B------:R-:W-:-:S05]  /*10920*/  LOP3.LUT R5, R0, R5, RZ, 0xfc, !PT ;  /* 0x0000000500057212 */ /* 0x000fca00078efcff */
[----:B------:R-:W-:Y:S01]  /*10930*/  STG.E.U8 desc[UR36][R16.64], R5 ;  /* 0x0000000510007986 */ /* 0x000fe2000c101124 */
[----:B------:R-:W-:Y:S05]  /*10940*/  EXIT ;  /* 0x000000000000794d */ /* 0x000fea0003800000 */
.L_x_5297:
        /* <DEDUP_REMOVED lines=12> */
.L_x_5301:
[----:B------:R-:W-:Y:S01]  /*10a10*/  IMAD.MOV.U32 R0, RZ, RZ, 0x7f ;  /* 0x0000007fff007424 */ /* 0x000fe200078e00ff */
[----:B------:R-:W-:-:S04]  /*10a20*/  ISETP.GT.U32.AND P0, PT, R4, 0x7f800000, PT ;  /* 0x7f8000000400780c */ /* 0x000fc80003f04070 */
[----:B------:R-:W-:-:S09]  /*10a30*/  SEL R0, R0, 0x7c, P0 ;  /* 0x0000007c00007807 */ /* 0x000fd20000000000 */
.L_x_5302:
[----:B------:R-:W-:Y:S05]  /*10a40*/  BSYNC B0 ;  /* 0x0000000000007941 */ /* 0x000fea0003800000 */
.L_x_5300:
[----:B------:R-:W-:-:S04]  /*10a50*/  LOP3.LUT R2, R2, 0x80000000, RZ, 0xc0, !PT ;  /* 0x8000000002027812 */ /* 0x000fc800078ec0ff */
[----:B------:R-:W-:-:S04]  /*10a60*/  SHF.R.U32.HI R3, RZ, 0x18, R2 ;  /* 0x00000018ff037819 */ /* 0x000fc80000011602 */
[----:B------:R-:W-:-:S05]  /*10a70*/  LOP3.LUT R3, R0, R3, RZ, 0xfc, !PT ;  /* 0x0000000300037212 */ /* 0x000fca00078efcff */
[----:B------:R-:W-:Y:S01]  /*10a80*/  STG.E.U8 desc[UR36][R16.64], R3 ;  /* 0x0000000310007986 */ /* 0x000fe2000c101124 */
[----:B------:R-:W-:Y:S05]  /*10a90*/  EXIT ;  /* 0x000000000000794d */ /* 0x000fea0003800000 */
.L_x_5296:
[----:B------:R-:W-:-:S05]  /*10aa0*/  F2FP.BF16.F32.PACK_AB R2, RZ, R2 ;  /* 0x00000002ff02723e */ /* 0x000fca00000010ff */
[----:B------:R-:W-:Y:S01]  /*10ab0*/  STG.E.U16 desc[UR36][R16.64], R2 ;  /* 0x0000000210007986 */ /* 0x000fe2000c101524 */
[----:B------:R-:W-:Y:S05]  /*10ac0*/  EXIT ;  /* 0x000000000000794d */ /* 0x000fea0003800000 */
.L_x_5293:
        /* <DEDUP_REMOVED lines=11> */
.L_x_5305:
        /* <DEDUP_REMOVED lines=16> */
.L_x_5308:
[----:B------:R-:W-:-:S04]  /*10c80*/  LOP3.LUT R2, R2, 0x80000000, RZ, 0xc0, !PT ;  /* 0x8000000002027812 */ /* 0x000fc800078ec0ff */
[----:B------:R-:W-:-:S04]  /*10c90*/  SHF.R.U32.HI R3, RZ, 0x18, R2 ;  /* 0x00000018ff037819 */ /* 0x000fc80000011602 */
[----:B------:R-:W-:-:S04]  /*10ca0*/  LOP3.LUT R0, R0, R3, RZ, 0xfc, !PT ;  /* 0x0000000300007212 */ /* 0x000fc800078efcff */
[----:B------:R-:W-:-:S07]  /*10cb0*/  PRMT R8, R0, 0x7610, R8 ;  /* 0x0000761000087816 */ /* 0x000fce0000000008 */
.L_x_5307:
[----:B------:R-:W-:Y:S05]  /*10cc0*/  BSYNC B0 ;  /* 0x0000000000007941 */ /* 0x000fea0003800000 */
.L_x_5306:
[----:B------:R-:W-:Y:S01]  /*10cd0*/  STG.E.U8 desc[UR36][R16.64], R8 ;  /* 0x0000000810007986 */ /* 0x000fe2000c101124 */
[----:B------:R-:W-:Y:S05]  /*10ce0*/  EXIT ;  /* 0x000000000000794d */ /* 0x000fea0003800000 */
.L_x_5304:
        /* <DEDUP_REMOVED lines=16> */
.L_x_5311:
[----:B------:R-:W-:-:S04]  /*10df0*/  LOP3.LUT R2, R2, 0x80000000, RZ, 0xc0, !PT ;  /* 0x8000000002027812 */ /* 0x000fc800078ec0ff */
[----:B------:R-:W-:-:S04]  /*10e00*/  SHF.R.U32.HI R3, RZ, 0x18, R2 ;  /* 0x00000018ff037819 */ /* 0x000fc80000011602 */
[----:B------:R-:W-:-:S04]  /*10e10*/  LOP3.LUT R0, R0, R3, RZ, 0xfc, !PT ;  /* 0x0000000300007212 */ /* 0x000fc800078efcff */
[----:B------:R-:W-:-:S07]  /*10e20*/  PRMT R8, R0, 0x7610, R8 ;  /* 0x0000761000087816 */ /* 0x000fce0000000008 */
.L_x_5310:
[----:B------:R-:W-:Y:S05]  /*10e30*/  BSYNC B0 ;  /* 0x0000000000007941 */ /* 0x000fea0003800000 */
.L_x_5309:
[----:B------:R-:W-:Y:S01]  /*10e40*/  STG.E.U8 desc[UR36][R16.64], R8 ;  /* 0x0000000810007986 */ /* 0x000fe2000c101124 */
[----:B------:R-:W-:Y:S05]  /*10e50*/  EXIT ;  /* 0x000000000000794d */ /* 0x000fea0003800000 */
.L_x_5303:
        /* <DEDUP_REMOVED lines=21> */
.L_x_5286:
        /* <DEDUP_REMOVED lines=16> */
.L_x_5314:
[----:B------:R-:W-:Y:S05]  /*110b0*/  EXIT ;  /* 0x000000000000794d */ /* 0x000fea0003800000 */
.L_x_5313:
[----:B------:R-:W0:Y:S02]  /*110c0*/  F2I.U64.TRUNC R2, R2 ;  /* 0x0000000200027311 */ /* 0x000e24000020d800 */
[----:B0-----:R-:W-:Y:S01]  /*110d0*/  STG.E.64 desc[UR36][R16.64], R2 ;  /* 0x0000000210007986 */ /* 0x001fe2000c101b24 */
[----:B------:R-:W-:Y:S05]  /*110e0*/  EXIT ;  /* 0x000000000000794d */ /* 0x000fea0003800000 */
.L_x_5312:
[----:B------:R-:W0:Y:S02]  /*110f0*/  F2I.FTZ.U32.TRUNC.NTZ R3, R2 ;  /* 0x0000000200037305 */ /* 0x000e24000021f000 */
[----:B0-----:R-:W-:Y:S01]  /*11100*/  STG.E desc[UR36][R16.64], R3 ;  /* 0x0000000310007986 */ /* 0x001fe2000c101924 */
[----:B------:R-:W-:Y:S05]  /*11110*/  EXIT ;  /* 0x000000000000794d */ /* 0x000fea0003800000 */
.L_x_5315:
        /* <DEDUP_REMOVED lines=14> */
.L_x_17255:


//--------------------- .text._ZN2at6native27unrolled_elementwise_kernelINS0_13BinaryFunctorIN3c107complexIfEES5_S5_NS0_15binary_internal10MulFunctorIS5_EEEESt5arrayIPcLm3EELi4E23TrivialOffsetCalculatorILi2EjESD_ILi1EjENS0_6memory12LoadWithCastILi2EEENSG_13StoreWithCastILi1EEEEEviT_T0_T2_T3_T4_T5_ --------------------------
	.section	.text._ZN2at6native27unrolled_elementwise_kernelINS0_13BinaryFunctorIN3c107complexIfEES5_S5_NS0_15binary_internal10MulFunctorIS5_EEEESt5arrayIPcLm3EELi4E23TrivialOffsetCalculatorILi2EjESD_ILi1EjENS0_6memory12LoadWithCastILi2EEENSG_13StoreWithCastILi1EEEEEviT_T0_T2_T3_T4_T5_,"ax",@progbits
	.align	128
        .global         _ZN2at6native27unrolled_elementwise_kernelINS0_13BinaryFunctorIN3c107complexIfEES5_S5_NS0_15binary_internal10MulFunctorIS5_EEEESt5arrayIPcLm3EELi4E23TrivialOffsetCalculatorILi2EjESD_ILi1EjENS0_6memory12LoadWithCastILi2EEENSG_13StoreWithCastILi1EEEEEviT_T0_T2_T3_T4_T5_
        .type           _ZN2at6native27unrolled_elementwise_kernelINS0_13BinaryFunctorIN3c107complexIfEES5_S5_NS0_15binary_internal10MulFunctorIS5_EEEESt5arrayIPcLm3EELi4E23TrivialOffsetCalculatorILi2EjESD_ILi1EjENS0_6memory12LoadWithCastILi2EEENSG_13StoreWithCastILi1EEEEEviT_T0_T2_T3_T4_T5_,@function
        .size           _ZN2at6native27unrolled_elementwise_kernelINS0_13BinaryFunctorIN3c107complexIfEES5_S5_NS0_15binary_internal10MulFunctorIS5_EEEESt5arrayIPcLm3EELi4E23TrivialOffsetCalculatorILi2EjESD_ILi1EjENS0_6memory12LoadWithCastILi2EEENSG_13StoreWithCastILi1EEEEEviT_T0_T2_T3_T4_T5_,(.L_x_17256 - _ZN2at6native27unrolled_elementwise_kernelINS0_13BinaryFunctorIN3c107complexIfEES5_S5_NS0_15binary_internal10MulFunctorIS5_EEEESt5arrayIPcLm3EELi4E23TrivialOffsetCalculatorILi2EjESD_ILi1EjENS0_6memory12LoadWithCastILi2EEENSG_13StoreWithCastILi1EEEEEviT_T0_T2_T3_T4_T5_)
        .other          _ZN2at6native27unrolled_elementwise_kernelINS0_13BinaryFunctorIN3c107complexIfEES5_S5_NS0_15binary_internal10MulFunctorIS5_EEEESt5arrayIPcLm3EELi4E23TrivialOffsetCalculatorILi2EjESD_ILi1EjENS0_6memory12LoadWithCastILi2EEENSG_13StoreWithCastILi1EEEEEviT_T0_T2_T3_T4_T5_,@"STO_CUDA_ENTRY STV_DEFAULT"
_ZN2at6native27unrolled_elementwise_kernelINS0_13BinaryFunctorIN3c107complexIfEES5_S5_NS0_15binary_internal10MulFunctorIS5_EEEESt5arrayIPcLm3EELi4E23TrivialOffsetCalculatorILi2EjESD_ILi1EjENS0_6memory12LoadWithCastILi2EEENSG_13StoreWithCastILi1EEEEEviT_T0_T2_T3_T4_T5_:
.text._ZN2at6native27unrolled_elementwise_kernelINS0_13BinaryFunctorIN3c107complexIfEES5_S5_NS0_15binary_internal10MulFunctorIS5_EEEESt5arrayIPcLm3EELi4E23TrivialOffsetCalculatorILi2EjESD_ILi1EjENS0_6memory12LoadWithCastILi2EEENSG_13StoreWithCastILi1EEEEEviT_T0_T2_T3_T4_T5_:
[----:B------:R-:W0:Y:S01]  /*0000*/  LDC R1, c[0x0][0x28] ;  /* 0x00000a00ff017b82 */ /* 0x000e220000000800 */
[----:B------:R-:W1:Y:S07]  /*0010*/  S2R R2, SR_CTAID.X ;  /* 0x0000000000027919 */ /* 0x000e6e0000002500 */
[----:B------:R-:W1:Y:S01]  /*0020*/  LDC R3, c[0x0][0x210] ;  /* 0x00008400ff037b82 */ /* 0x000e620000000800 */
[----:B------:R-:W-:Y:S01]  /*0030*/  ULDC.64 UR36, c[0x0][0x208] ;  /* 0x0000820000247ab9 */ /* 0x000fe20000000a00 */
[----:B------:R-:W-:Y:S01]  /*0040*/  BSSY B7, `(.L_x_5316) ;  /* 0x00001fe000077945 */ /* 0x000fe20003800000 */
[----:B------:R-:W2:Y:S01]  /*0050*/  S2R R35, SR_TID.X ;  /* 0x0000000000237919 */ /* 0x000ea20000002100 */
[----:B------:R-:W-:Y:S01]  /*0060*/  IMAD.MOV.U32 R25, RZ, RZ, RZ ;  /* 0x000000ffff197224 */ /* 0x000fe200078e00ff */
[----:B------:R-:W-:-:S02]  /*0070*/  CS2R R18, SRZ ;  /* 0x0000000000127805 */ /* 0x000fc4000001ff00 */
[----:B------:R-:W-:Y:S01]  /*0080*/  CS2R R22, SRZ ;  /* 0x0000000000167805 */ /* 0x000fe2000001ff00 */
[----:B------:R-:W3:Y:S08]  /*0090*/  LDC.U8 R34, c[0x0][0x234] ;  /* 0x00008d00ff227b82 */ /* 0x000ef00000000000 */
[----:B------:R-:W4:Y:S01]  /*00a0*/  LDC.U8 R33, c[0x0][0x235] ;  /* 0x00008d40ff217b82 */ /* 0x000f220000000000 */
[----:B-1----:R-:W-:-:S05]  /*00b0*/  IMAD R32, R2, -0x200, R3 ;  /* 0xfffffe0002207824 */ /* 0x002fca00078e0203 */
[----:B--2---:R-:W-:-:S13]  /*00c0*/  ISETP.GE.AND P0, PT, R35, R32, PT ;  /* 0x000000202300720c */ /* 0x004fda0003f06270 */
[----:B0--34-:R-:W-:Y:S05]  /*00d0*/  @P0 BRA `(.L_x_5317) ;  /* 0x0000001c00d00947 */ /* 0x019fea0003800000 */
[----:B------:R-:W0:Y:S01]  /*00e0*/  LDC.64 R4, c[0x0][0x220] ;  /* 0x00008800ff047b82 */ /* 0x000e220000000a00 */
[----:B------:R-:W-:Y:S01]  /*00f0*/  PRMT R0, R34, 0x9910, RZ ;  /* 0x0000991022007816 */ /* 0x000fe200000000ff */
[----:B------:R-:W-:Y:S01]  /*0100*/  IMAD R16, R2, 0x200, R35 ;  /* 0x0000020002107824 */ /* 0x000fe200078e0223 */
[----:B------:R-:W-:Y:S01]  /*0110*/  ULDC UR4, c[0x0][0x238] ;  /* 0x00008e0000047ab9 */ /* 0x000fe20000000800 */
[----:B------:R-:W-:Y:S01]  /*0120*/  BSSY B6, `(.L_x_5318) ;  /* 0x00000f5000067945 */ /* 0x000fe20003800000 */
        /* <DEDUP_REMOVED lines=17> */
.L_x_5322:
[----:B------:R-:W2:Y:S01]  /*0240*/  LDG.E.U8 R4, desc[UR36][R4.64] ;  /* 0x0000002404047981 */ /* 0x000ea2000c1e1100 */
[----:B------:R-:W-:Y:S01]  /*0250*/  IMAD.MOV.U32 R19, RZ, RZ, RZ ;  /* 0x000000ffff137224 */ /* 0x000fe200078e00ff */
[----:B--2---:R-:W-:Y:S01]  /*0260*/  I2FP.F32.U32 R18, R4 ;  /* 0x0000000400127245 */ /* 0x004fe20000201000 */
[----:B------:R-:W-:Y:S06]  /*0270*/  BRA `(.L_x_5324) ;  /* 0x0000000c007c7947 */ /* 0x000fec0003800000 */
.L_x_5321:
        /* <DEDUP_REMOVED lines=10> */
.L_x_5326:
[----:B------:R-:W2:Y:S01]  /*0320*/  LDG.E R4, desc[UR36][R4.64] ;  /* 0x0000002404047981 */ /* 0x000ea2000c1e1900 */
[----:B------:R-:W-:Y:S01]  /*0330*/  IMAD.MOV.U32 R19, RZ, RZ, RZ ;  /* 0x000000ffff137224 */ /* 0x000fe200078e00ff */
[----:B--2---:R-:W-:Y:S01]  /*0340*/  I2FP.F32.S32 R18, R4 ;  /* 0x0000000400127245 */ /* 0x004fe20000201400 */
[----:B------:R-:W-:Y:S06]  /*0350*/  BRA `(.L_x_5324) ;  /* 0x0000000c00447947 */ /* 0x000fec0003800000 */
.L_x_5325:
[----:B------:R-:W2:Y:S01]  /*0360*/  LDG.E.U16 R4, desc[UR36][R4.64] ;  /* 0x0000002404047981 */ /* 0x000ea2000c1e1500 */
[----:B------:R-:W-:Y:S01]  /*0370*/  IMAD.MOV.U32 R19, RZ, RZ, RZ ;  /* 0x000000ffff137224 */ /* 0x000fe200078e00ff */
[----:B--2---:R2:W3:Y:S01]  /*0380*/  I2F.S16 R18, R4 ;  /* 0x0000000400127306 */ /* 0x0044e20000101400 */
[----:B------:R-:W-:Y:S05]  /*0390*/  BRA `(.L_x_5324) ;  /* 0x0000000c00347947 */ /* 0x000fea0003800000 */
.L_x_5320:
        /* <DEDUP_REMOVED lines=9> */
.L_x_5328:
[----:B------:R-:W2:Y:S01]  /*0430*/  LDG.E.U16 R4, desc[UR36][R4.64] ;  /* 0x0000002404047981 */ /* 0x000ea2000c1e1500 */
[----:B------:R-:W-:Y:S02]  /*0440*/  IMAD.MOV.U32 R19, RZ, RZ, RZ ;  /* 0x000000ffff137224 */ /* 0x000fe400078e00ff */
[----:B--2---:R-:W-:Y:S01]  /*0450*/  HADD2.F32 R18, -RZ, R4.H0_H0 ;  /* 0x20000004ff127230 */ /* 0x004fe20000004100 */
[----:B------:R-:W-:Y:S06]  /*0460*/  BRA `(.L_x_5324) ;  /* 0x0000000c00007947 */ /* 0x000fec0003800000 */
.L_x_5327:
        /* <DEDUP_REMOVED lines=8> */
.L_x_5330:
[----:B------:R-:W2:Y:S02]  /*04f0*/  LDG.E R4, desc[UR36][R4.64] ;  /* 0x0000002404047981 */ /* 0x000ea4000c1e1900 */
[--C-:B--2---:R-:W-:Y:S02]  /*0500*/  HADD2.F32 R19, -RZ, R4.reuse.H1_H1 ;  /* 0x30000004ff137230 */ /* 0x104fe40000004100 */
[----:B------:R-:W-:Y:S01]  /*0510*/  HADD2.F32 R18, -RZ, R4.H0_H0 ;  /* 0x20000004ff127230 */ /* 0x000fe20000004100 */
[----:B------:R-:W-:Y:S06]  /*0520*/  BRA `(.L_x_5324) ;  /* 0x0000000800d07947 */ /* 0x000fec0003800000 */
.L_x_5329:
        /* <DEDUP_REMOVED lines=8> */
.L_x_5319:
        /* <DEDUP_REMOVED lines=13> */
.L_x_5333:
        /* <DEDUP_REMOVED lines=10> */
.L_x_5332:
        /* <DEDUP_REMOVED lines=24> */
[----:B------:R-:W-:-:S04]  /*08a0*/  LOP3.LUT R3, R6, R3, RZ, 0x30, !PT ;  /* 0x0000000306037212 */ /* 0x000fc800078e30ff */
[----:B------:R-:W-:Y:S01]  /*08b0*/  LOP3.LUT R18, R3, 0x80000000, R18, 0xf8, !PT ;  /* 0x8000000003127812 */ /* 0x000fe200078ef812 */
[----:B------:R-:W-:Y:S06]  /*08c0*/  BRA `(.L_x_5324) ;  /* 0x0000000400e87947 */ /* 0x000fec0003800000 */
.L_x_5335:
[----:B------:R-:W2:Y:S01]  /*08d0*/  LDG.E.U8 R4, desc[UR36][R4.64] ;  /* 0x0000002404047981 */ /* 0x000ea2000c1e1100 */
[----:B------:R-:W-:Y:S02]  /*08e0*/  IMAD.MOV.U32 R19, RZ, RZ, RZ ;  /* 0x000000ffff137224 */ /* 0x000fe400078e00ff */
[----:B--2---:R-:W-:-:S05]  /*08f0*/  IMAD.SHL.U32 R0, R4, 0x2000000, RZ ;  /* 0x0200000004007824 */ /* 0x004fca00078e00ff */
[----:B------:R-:W-:-:S13]  /*0900*/  ISETP.GE.U32.AND P0, PT, R0, 0x8000000, PT ;  /* 0x080000000000780c */ /* 0x000fda0003f06070 */
[C---:B------:R-:W-:Y:S02]  /*0910*/  @!P0 IMAD.SHL.U32 R0, R4.reuse, 0x100, RZ ;  /* 0x0000010004008824 */ /* 0x040fe400078e00ff */
[----:B------:R-:W-:-:S03]  /*0920*/  @P0 IMAD.SHL.U32 R3, R4, 0x200000, RZ ;  /* 0x0020000004030824 */ /* 0x000fc600078e00ff */
[----:B------:R-:W-:Y:S02]  /*0930*/  @!P0 LOP3.LUT R0, R0, 0x7f00, RZ, 0xc0, !PT ;  /* 0x00007f0000008812 */ /* 0x000fe400078ec0ff */
[----:B------:R-:W-:Y:S02]  /*0940*/  @P0 LOP3.LUT R3, R3, 0x70000000, RZ, 0xfc, !PT ;  /* 0x7000000003030812 */ /* 0x000fe400078efcff */
[----:B------:R-:W-:-:S03]  /*0950*/  @!P0 LOP3.LUT R0, R0, 0x3f000000, RZ, 0xfc, !PT ;  /* 0x3f00000000008812 */ /* 0x000fc600078efcff */
[----:B------:R-:W-:Y:S01]  /*0960*/  @P0 FMUL.FTZ R18, R3, 1.9259299443872358531e-34 ;  /* 0x0780000003120820 */ /* 0x000fe20000410000 */
[----:B------:R-:W-:Y:S02]  /*0970*/  IMAD.SHL.U32 R3, R4, 0x1000000, RZ ;  /* 0x0100000004037824 */ /* 0x000fe400078e00ff */
[----:B------:R-:W-:-:S05]  /*0980*/  @!P0 FADD.FTZ R18, R0, -0.5 ;  /* 0xbf00000000128421 */ /* 0x000fca0000010000 */
[----:B------:R-:W-:Y:S01]  /*0990*/  LOP3.LUT R18, R18, 0x80000000, R3, 0xf8, !PT ;  /* 0x8000000012127812 */ /* 0x000fe200078ef803 */
[----:B------:R-:W-:Y:S06]  /*09a0*/  BRA `(.L_x_5324) ;  /* 0x0000000400b07947 */ /* 0x000fec0003800000 */
.L_x_5334:
[----:B------:R-:W2:Y:S01]  /*09b0*/  LDG.E.U16 R4, desc[UR36][R4.64] ;  /* 0x0000002404047981 */ /* 0x000ea2000c1e1500 */
[----:B------:R-:W-:Y:S02]  /*09c0*/  IMAD.MOV.U32 R19, RZ, RZ, RZ ;  /* 0x000000ffff137224 */ /* 0x000fe400078e00ff */
[----:B--2---:R-:W-:Y:S01]  /*09d0*/  IMAD.U32 R18, R4, 0x10000, RZ ;  /* 0x0001000004127824 */ /* 0x004fe200078e00ff */
[----:B------:R-:W-:Y:S06]  /*09e0*/  BRA `(.L_x_5324) ;  /* 0x0000000400a07947 */ /* 0x000fec0003800000 */
.L_x_5331:
        /* <DEDUP_REMOVED lines=12> */
.L_x_5338:
        /* <DEDUP_REMOVED lines=20> */
.L_x_5340:
[----:B------:R-:W-:Y:S05]  /*0bf0*/  BSYNC B0 ;  /* 0x0000000000007941 */ /* 0x000fea0003800000 */
.L_x_5339:
[----:B------:R-:W-:Y:S01]  /*0c00*/  IMAD.SHL.U32 R3, R3, 0x100000, RZ ;  /* 0x0010000003037824 */ /* 0x000fe200078e00ff */
[----:B------:R-:W-:-:S04]  /*0c10*/  LEA R5, R0, 0x3b800000, 0x17 ;  /* 0x3b80000000057811 */ /* 0x000fc800078eb8ff */
[----:B------:R-:W-:Y:S01]  /*0c20*/  LOP3.LUT R18, R5, R3, R18, 0xfe, !PT ;  /* 0x0000000305127212 */ /* 0x000fe200078efe12 */
[----:B------:R-:W-:Y:S06]  /*0c30*/  BRA `(.L_x_5324) ;  /* 0x00000004000c7947 */ /* 0x000fec0003800000 */
.L_x_5337:
        /* <DEDUP_REMOVED lines=20> */
.L_x_5342:
[----:B------:R-:W-:Y:S05]  /*0d80*/  BSYNC B0 ;  /* 0x0000000000007941 */ /* 0x000fea0003800000 */
.L_x_5341:
[----:B------:R-:W-:Y:S01]  /*0d90*/  IMAD.SHL.U32 R3, R3, 0x200000, RZ ;  /* 0x0020000003037824 */ /* 0x000fe200078e00ff */
[----:B------:R-:W-:-:S04]  /*0da0*/  LEA R5, R0, 0x37800000, 0x17 ;  /* 0x3780000000057811 */ /* 0x000fc800078eb8ff */
[----:B------:R-:W-:Y:S01]  /*0db0*/  LOP3.LUT R18, R5, R3, R18, 0xfe, !PT ;  /* 0x0000000305127212 */ /* 0x000fe200078efe12 */
[----:B------:R-:W-:Y:S06]  /*0dc0*/  BRA `(.L_x_5324) ;  /* 0x0000000000a87947 */ /* 0x000fec0003800000 */
.L_x_5336:
        /* <DEDUP_REMOVED lines=14> */
.L_x_5346:
[----:B------:R-:W-:Y:S05]  /*0eb0*/  BSYNC B0 ;  /* 0x0000000000007941 */ /* 0x000fea0003800000 */
.L_x_5345:
[----:B------:R-:W-:Y:S01]  /*0ec0*/  IMAD.MOV.U32 R19, RZ, RZ, RZ ;  /* 0x000000ffff137224 */ /* 0x000fe200078e00ff */
[----:B------:R-:W-:Y:S06]  /*0ed0*/  BRA `(.L_x_5324) ;  /* 0x0000000000647947 */ /* 0x000fec0003800000 */
.L_x_5323:
        /* <DEDUP_REMOVED lines=16> */
.L_x_5347:
[----:B------:R-:W-:Y:S01]  /*0fe0*/  CS2R R18, SRZ ;  /* 0x0000000000127805 */ /* 0x000fe2000001ff00 */
[----:B------:R-:W-:Y:S06]  /*0ff0*/  BRA `(.L_x_5324) ;  /* 0x00000000001c7947 */ /* 0x000fec0003800000 */
.L_x_5344:
[----:B------:R-:W2:Y:S01]  /*1000*/  LDG.E.64 R4, desc[UR36][R4.64] ;  /* 0x0000002404047981 */ /* 0x000ea2000c1e1b00 */
[----:B------:R-:W-:Y:S01]  /*1010*/  IMAD.MOV.U32 R19, RZ, RZ, RZ ;  /* 0x000000ffff137224 */ /* 0x000fe200078e00ff */
[----:B--2---:R0:W1:Y:S01]  /*1020*/  I2F.U64 R18, R4 ;  /* 0x0000000400127312 */ /* 0x0040620000301000 */
[----:B------:R-:W-:Y:S05]  /*1030*/  BRA `(.L_x_5324) ;  /* 0x00000000000c7947 */ /* 0x000fea0003800000 */
.L_x_5343:
[----:B------:R-:W2:Y:S01]  /*1040*/  LDG.E R4, desc[UR36][R4.64] ;  /* 0x0000002404047981 */ /* 0x000ea2000c1e1900 */
[----:B------:R-:W-:Y:S01]  /*1050*/  IMAD.MOV.U32 R19, RZ, RZ, RZ ;  /* 0x000000ffff137224 */ /* 0x000fe200078e00ff */
[----:B--2---:R-:W-:-:S07]  /*1060*/  I2FP.F32.U32 R18, R4 ;  /* 0x0000000400127245 */ /* 0x004fce0000201000 */
.L_x_5324:
[----:B------:R-:W-:Y:S05]  /*1070*/  BSYNC B6 ;  /* 0x0000000000067941 */ /* 0x000fea0003800000 */
.L_x_5318:
[----:B0-2-4-:R-:W0:Y:S01]  /*1080*/  LDC.64 R4, c[0x0][0x228] ;  /* 0x00008a00ff047b82 */ /* 0x015e220000000a00 */
[----:B------:R-:W-:Y:S01]  /*1090*/  PRMT R0, R33, 0x9910, RZ ;  /* 0x0000991021007816 */ /* 0x000fe200000000ff */
[----:B------:R-:W-:Y:S01]  /*10a0*/  ULDC UR4, c[0x0][0x23c] ;  /* 0x00008f0000047ab9 */ /* 0x000fe20000000800 */
[----:B------:R-:W-:Y:S01]  /*10b0*/  BSSY B6, `(.L_x_5348) ;  /* 0x00000f5000067945 */ /* 0x000fe20003800000 */
        /* <DEDUP_REMOVED lines=17> */
.L_x_5352:
[----:B------:R-:W2:Y:S01]  /*11d0*/  LDG.E.U8 R4, desc[UR36][R4.64] ;  /* 0x0000002404047981 */ /* 0x000ea2000c1e1100 */
[----:B------:R-:W-:Y:S01]  /*11e0*/  IMAD.MOV.U32 R23, RZ, RZ, RZ ;  /* 0x000000ffff177224 */ /* 0x000fe200078e00ff */
[----:B--2---:R-:W-:Y:S01]  /*11f0*/  I2FP.F32.U32 R22, R4 ;  /* 0x0000000400167245 */ /* 0x004fe20000201000 */
[----:B------:R-:W-:Y:S06]  /*1200*/  BRA `(.L_x_5354) ;  /* 0x0000000c007c7947 */ /* 0x000fec0003800000 */
.L_x_5351:
        /* <DEDUP_REMOVED lines=10> */
.L_x_5356:
[----:B------:R-:W2:Y:S01]  /*12b0*/  LDG.E R4, desc[UR36][R4.64] ;  /* 0x0000002404047981 */ /* 0x000ea2000c1e1900 */
[----:B------:R-:W-:Y:S01]  /*12c0*/  IMAD.MOV.U32 R23, RZ, RZ, RZ ;  /* 0x000000ffff177224 */ /* 0x000fe200078e00ff */
[----:B--2---:R-:W-:Y:S01]  /*12d0*/  I2FP.F32.S32 R22, R4 ;  /* 0x0000000400167245 */ /* 0x004fe20000201400 */
[----:B------:R-:W-:Y:S06]  /*12e0*/  BRA `(.L_x_5354) ;  /* 0x0000000c00447947 */ /* 0x000fec0003800000 */
.L_x_5355:
[----:B------:R-:W2:Y:S01]  /*12f0*/  LDG.E.U16 R4, desc[UR36][R4.64] ;  /* 0x0000002404047981 */ /* 0x000ea2000c1e1500 */
[----:B------:R-:W-:Y:S01]  /*1300*/  IMAD.MOV.U32 R23, RZ, RZ, RZ ;  /* 0x000000ffff177224 */ /* 0x000fe200078e00ff */
[----:B--2---:R0:W2:Y:S01]  /*1310*/  I2F.S16 R22, R4 ;  /* 0x0000000400167306 */ /* 0x0040a20000101400 */
[----:B------:R-:W-:Y:S05]  /*1320*/  BRA `(.L_x_5354) ;  /* 0x0000000c00347947 */ /* 0x000fea0003800000 */
.L_x_5350:
        /* <DEDUP_REMOVED lines=9> */
.L_x_5358:
[----:B------:R-:W2:Y:S01]  /*13c0*/  LDG.E.U16 R4, desc[UR36][R4.64] ;  /* 0x0000002404047981 */ /* 0x000ea2000c1e1500 */
[----:B------:R-:W-:Y:S02]  /*13d0*/  IMAD.MOV.U32 R23, RZ, RZ, RZ ;  /* 0x000000ffff177224 */ /* 0x000fe400078e00ff */
[----:B--2---:R-:W-:Y:S01]  /*13e0*/  HADD2.F32 R22, -RZ, R4.H0_H0 ;  /* 0x20000004ff167230 */ /* 0x004fe20000004100 */
[----:B------:R-:W-:Y:S06]  /*13f0*/  BRA `(.L_x_5354) ;  /* 0x0000000c00007947 */ /* 0x000fec0003800000 */
.L_x_5357:
        /* <DEDUP_REMOVED lines=8> */
.L_x_5360:
[----:B------:R-:W2:Y:S02]  /*1480*/  LDG.E R4, desc[UR36][R4.64] ;  /* 0x0000002404047981 */ /* 0x000ea4000c1e1900 */
[--C-:B--2---:R-:W-:Y:S02]  /*1490*/  HADD2.F32 R23, -RZ, R4.reuse.H1_H1 ;  /* 0x30000004ff177230 */ /* 0x104fe40000004100 */
[----:B------:R-:W-:Y:S01]  /*14a0*/  HADD2.F32 R22, -RZ, R4.H0_H0 ;  /* 0x20000004ff167230 */ /* 0x000fe20000004100 */
[----:B------:R-:W-:Y:S06]  /*14b0*/  BRA `(.L_x_5354) ;  /* 0x0000000800d07947 */ /* 0x000fec0003800000 */
.L_x_5359:
        /* <DEDUP_REMOVED lines=8> */
.L_x_5349:
        /* <DEDUP_REMOVED lines=13> */
.L_x_5363:
        /* <DEDUP_REMOVED lines=10> */
.L_x_5362:
        /* <DEDUP_REMOVED lines=27> */
.L_x_5365:
        /* <DEDUP_REMOVED lines=14> */
.L_x_5364:
[----:B------:R-:W2:Y:S01]  /*1940*/  LDG.E.U16 R4, desc[UR36][R4.64] ;  /* 0x0000002404047981 */ /* 0x000ea2000c1e1500 */
[----:B------:R-:W-:Y:S02]  /*1950*/  IMAD.MOV.U32 R23, RZ, RZ, RZ ;  /* 0x000000ffff177224 */ /* 0x000fe400078e00ff */
[----:B--2---:R-:W-:Y:S01]  /*1960*/  IMAD.U32 R22, R4, 0x10000, RZ ;  /* 0x0001000004167824 */ /* 0x004fe200078e00ff */
[----:B------:R-:W-:Y:S06]  /*1970*/  BRA `(.L_x_5354) ;  /* 0x0000000400a07947 */ /* 0x000fec0003800000 */
.L_x_5361:
        /* <DEDUP_REMOVED lines=12> */
.L_x_5368:
        /* <DEDUP_REMOVED lines=20> */
.L_x_5370:
[----:B------:R-:W-:Y:S05]  /*1b80*/  BSYNC B0 ;  /* 0x0000000000007941 */ /* 0x000fea0003800000 */
.L_x_5369:
[----:B------:R-:W-:Y:S01]  /*1b90*/  IMAD.SHL.U32 R3, R3, 0x100000, RZ ;  /* 0x0010000003037824 */ /* 0x000fe200078e00ff */
[----:B------:R-:W-:-:S04]  /*1ba0*/  LEA R5, R0, 0x3b800000, 0x17 ;  /* 0x3b80000000057811 */ /* 0x000fc800078eb8ff */
[----:B------:R-:W-:Y:S01]  /*1bb0*/  LOP3.LUT R22, R5, R3, R22, 0xfe, !PT ;  /* 0x0000000305167212 */ /* 0x000fe200078efe16 */
[----:B------:R-:W-:Y:S06]  /*1bc0*/  BRA `(.L_x_5354) ;  /* 0x00000004000c7947 */ /* 0x000fec0003800000 */
.L_x_5367:
        /* <DEDUP_REMOVED lines=20> */
.L_x_5372:
[----:B------:R-:W-:Y:S05]  /*1d10*/  BSYNC B0 ;  /* 0x0000000000007941 */ /* 0x000fea0003800000 */
.L_x_5371:
[----:B------:R-:W-:Y:S01]  /*1d20*/  IMAD.SHL.U32 R3, R3, 0x200000, RZ ;  /* 0x0020000003037824 */ /* 0x000fe200078e00ff */
[----:B------:R-:W-:-:S04]  /*1d30*/  LEA R5, R0, 0x37800000, 0x17 ;  /* 0x3780000000057811 */ /* 0x000fc800078eb8ff */
[----:B------:R-:W-:Y:S01]  /*1d40*/  LOP3.LUT R22, R5, R3, R22, 0xfe, !PT ;  /* 0x0000000305167212 */ /* 0x000fe200078efe16 */
[----:B------:R-:W-:Y:S06]  /*1d50*/  BRA `(.L_x_5354) ;  /* 0x0000000000a87947 */ /* 0x000fec0003800000 */
.L_x_5366:
        /* <DEDUP_REMOVED lines=14> */
.L_x_5376:
[----:B------:R-:W-:Y:S05]  /*1e40*/  BSYNC B0 ;  /* 0x0000000000007941 */ /* 0x000fea0003800000 */
.L_x_5375:
[----:B------:R-:W-:Y:S01]  /*1e50*/  IMAD.MOV.U32 R23, RZ, RZ, RZ ;  /* 0x000000ffff177224 */ /* 0x000fe200078e00ff */
[----:B------:R-:W-:Y:S06]  /*1e60*/  BRA `(.L_x_5354) ;  /* 0x0000000000647947 */ /* 0x000fec0003800000 */
.L_x_5353:
        /* <DEDUP_REMOVED lines=16> */
.L_x_5377:
[----:B------:R-:W-:Y:S01]  /*1f70*/  CS2R R22, SRZ ;  /* 0x0000000000167805 */ /* 0x000fe2000001ff00 */
[----:B------:R-:W-:Y:S06]  /*1f80*/  BRA `(.L_x_5354) ;  /* 0x00000000001c7947 */ /* 0x000fec0003800000 */
.L_x_5374:
[----:B------:R-:W2:Y:S01]  /*1f90*/  LDG.E.64 R4, desc[UR36][R4.64] ;  /* 0x0000002404047981 */ /* 0x000ea2000c1e1b00 */
[----:B------:R-:W-:Y:S01]  /*1fa0*/  IMAD.MOV.U32 R23, RZ, RZ, RZ ;  /* 0x000000ffff177224 */ /* 0x000fe200078e00ff */
[----:B--2---:R0:W2:Y:S01]  /*1fb0*/  I2F.U64 R22, R4 ;  /* 0x0000000400167312 */ /* 0x0040a20000301000 */
[----:B------:R-:W-:Y:S05]  /*1fc0*/  BRA `(.L_x_5354) ;  /* 0x00000000000c7947 */ /* 0x000fea0003800000 */
.L_x_5373:
[----:B------:R-:W2:Y:S01]  /*1fd0*/  LDG.E R4, desc[UR36][R4.64] ;  /* 0x0000002404047981 */ /* 0x000ea2000c1e1900 */
[----:B------:R-:W-:Y:S01]  /*1fe0*/  IMAD.MOV.U32 R23, RZ, RZ, RZ ;  /* 0x000000ffff177224 */ /* 0x000fe200078e00ff */
[----:B--2---:R-:W-:-:S07]  /*1ff0*/  I2FP.F32.U32 R22, R4 ;  /* 0x0000000400167245 */ /* 0x004fce0000201000 */
.L_x_5354:
[----:B------:R-:W-:Y:S05]  /*2000*/  BSYNC B6 ;  /* 0x0000000000067941 */ /* 0x000fea0003800000 */
.L_x_5348:
[----:B------:R-:W-:-:S07]  /*2010*/  VIADD R35, R35, 0x80 ;  /* 0x0000008023237836 */ /* 0x000fce0000000000 */
.L_x_5317:
[----:B------:R-:W-:Y:S05]  /*2020*/  BSYNC B7 ;  /* 0x0000000000077941 */ /* 0x000fea0003800000 */
.L_x_5316:
[----:B------:R-:W-:Y:S01]  /*2030*/  ISETP.GE.AND P0, PT, R35, R32, PT ;  /* 0x000000202300720c */ /* 0x000fe20003f06270 */
[----:B------:R-:W-:Y:S01]  /*2040*/  BSSY B7, `(.L_x_5378) ;  /* 0x00001f8000077945 */ /* 0x000fe20003800000 */
[----:B------:R-:W-:Y:S01]  /*2050*/  IMAD.MOV.U32 R24, RZ, RZ, RZ ;  /* 0x000000ffff187224 */ /* 0x000fe200078e00ff */
[----:B------:R-:W-:-:S10]  /*2060*/  CS2R R26, SRZ ;  /* 0x00000000001a7805 */ /* 0x000fd4000001ff00 */
[----:B------:R-:W-:Y:S05]  /*2070*/  @P0 BRA `(.L_x_5379) ;  /* 0x0000001c00d00947 */ /* 0x000fea0003800000 */
[----:B0---4-:R-:W0:Y:S01]  /*2080*/  LDC.64 R4, c[0x0][0x220] ;  /* 0x00008800ff047b82 */ /* 0x011e220000000a00 */
        /* <DEDUP_REMOVED lines=17> */
[----:B------:R-:W4:Y:S01]  /*21a0*/  LDG.E.S8 R4, desc[UR36][R4.64] ;  /* 0x0000002404047981 */ /* 0x000f22000c1e1300 */
[----:B------:R-:W-:Y:S01]  /*21b0*/  IMAD.MOV.U32 R25, RZ, RZ, RZ ;  /* 0x000000ffff197224 */ /* 0x000fe200078e00ff */
[----:B----4-:R0:W4:Y:S01]  /*21c0*/  I2F.S16 R24, R4 ;  /* 0x0000000400187306 */ /* 0x0101220000101400 */
[----:B------:R-:W-:Y:S05]  /*21d0*/  BRA `(.L_x_5386) ;  /* 0x0000000c008c7947 */ /* 0x000fea0003800000 */
.L_x_5384:
[----:B------:R-:W4:Y:S01]  /*21e0*/  LDG.E.U8 R4, desc[UR36][R4.64] ;  /* 0x0000002404047981 */ /* 0x000f22000c1e1100 */
[----:B------:R-:W-:Y:S01]  /*21f0*/  IMAD.MOV.U32 R25, RZ, RZ, RZ ;  /* 0x000000ffff197224 */ /* 0x000fe200078e00ff */
[----:B----4-:R-:W-:Y:S01]  /*2200*/  I2FP.F32.U32 R24, R4 ;  /* 0x0000000400187245 */ /* 0x010fe20000201000 */
[----:B------:R-:W-:Y:S06]  /*2210*/  BRA `(.L_x_5386) ;  /* 0x0000000c007c7947 */ /* 0x000fec0003800000 */
.L_x_5383:
[----:B------:R-:W-:-:S13]  /*2220*/  ISETP.NE.AND P0, PT, R0, 0x2, PT ;  /* 0x000000020000780c */ /* 0x000fda0003f05270 */
[----:B------:R-:W-:Y:S05]  /*2230*/  @!P0 BRA `(.L_x_5387) ;  /* 0x0000000000308947 */ /* 0x000fea0003800000 */
[----:B------:R-:W-:-:S13]  /*2240*/  ISETP.NE.AND P0, PT, R0, 0x3, PT ;  /* 0x000000030000780c */ /* 0x000fda0003f05270 */
[----:B------:R-:W-:Y:S05]  /*2250*/  @!P0 BRA `(.L_x_5388) ;  /* 0x0000000000188947 */ /* 0x000fea0003800000 */
[----:B------:R-:W-:-:S13]  /*2260*/  ISETP.NE.AND P0, PT, R0, 0x4, PT ;  /* 0x000000040000780c */ /* 0x000fda0003f05270 */
[----:B------:R-:W-:Y:S05]  /*2270*/  @P0 BRA `(.L_x_5385) ;  /* 0x0000000c00000947 */ /* 0x000fea0003800000 */
[----:B------:R-:W4:Y:S01]  /*2280*/  LDG.E.64 R4, desc[UR36][R4.64] ;  /* 0x0000002404047981 */ /* 0x000f22000c1e1b00 */
[----:B------:R-:W-:Y:S01]  /*2290*/  IMAD.MOV.U32 R25, RZ, RZ, RZ ;  /* 0x000000ffff197224 */ /* 0x000fe200078e00ff */
[----:B----4-:R0:W4:Y:S01]  /*22a0*/  I2F.S64 R24, R4 ;  /* 0x0000000400187312 */ /* 0x0101220000301400 */
[----:B------:R-:W-:Y:S05]  /*22b0*/  BRA `(.L_x_5386) ;  /* 0x0000000c00547947 */ /* 0x000fea0003800000 */
.L_x_5388:
[----:B------:R-:W4:Y:S01]  /*22c0*/  LDG.E R4, desc[UR36][R4.64] ;  /* 0x0000002404047981 */ /* 0x000f22000c1e1900 */
[----:B------:R-:W-:Y:S01]  /*22d0*/  IMAD.MOV.U32 R25, RZ, RZ, RZ ;  /* 0x000000ffff197224 */ /* 0x000fe200078e00ff */
[----:B----4-:R-:W-:Y:S01]  /*22e0*/  I2FP.F32.S32 R24, R4 ;  /* 0x0000000400187245 */ /* 0x010fe20000201400 */
[----:B------:R-:W-:Y:S06]  /*22f0*/  BRA `(.L_x_5386) ;  /* 0x0000000c00447947 */ /* 0x000fec0003800000 */
.L_x_5387:
[----:B------:R-:W4:Y:S01]  /*2300*/  LDG.E.U16 R4, desc[UR36][R4.64] ;  /* 0x0000002404047981 */ /* 0x000f22000c1e1500 */
[----:B------:R-:W-:Y:S01]  /*2310*/  IMAD.MOV.U32 R25, RZ, RZ, RZ ;  /* 0x000000ffff197224 */ /* 0x000fe200078e00ff */
[----:B----4-:R0:W4:Y:S01]  /*2320*/  I2F.S16 R24, R4 ;  /* 0x0000000400187306 */ /* 0x0101220000101400 */
[----:B------:R-:W-:Y:S05]  /*2330*/  BRA `(.L_x_5386) ;  /* 0x0000000c00347947 */ /* 0x000fea0003800000 */
.L_x_5382:
        /* <DEDUP_REMOVED lines=9> */
.L_x_5390:
[----:B------:R-:W4:Y:S01]  /*23d0*/  LDG.E.U16 R4, desc[UR36][R4.64] ;  /* 0x0000002404047981 */ /* 0x000f22000c1e1500 */
[----:B------:R-:W-:Y:S02]  /*23e0*/  IMAD.MOV.U32 R25, RZ, RZ, RZ ;  /* 0x000000ffff197224 */ /* 0x000fe400078e00ff */
[----:B----4-:R-:W-:Y:S01]  /*23f0*/  HADD2.F32 R24, -RZ, R4.H0_H0 ;  /* 0x20000004ff187230 */ /* 0x010fe20000004100 */
[----:B------:R-:W-:Y:S06]  /*2400*/  BRA `(.L_x_5386) ;  /* 0x0000000c00007947 */ /* 0x000fec0003800000 */
.L_x_5389:
        /* <DEDUP_REMOVED lines=8> */
.L_x_5392:
[----:B------:R-:W4:Y:S02]  /*2490*/  LDG.E R4, desc[UR36][R4.64] ;  /* 0x0000002404047981 */ /* 0x000f24000c1e1900 */
[--C-:B----4-:R-:W-:Y:S02]  /*24a0*/  HADD2.F32 R25, -RZ, R4.reuse.H1_H1 ;  /* 0x30000004ff197230 */ /* 0x110fe40000004100 */
[----:B------:R-:W-:Y:S01]  /*24b0*/  HADD2.F32 R24, -RZ, R4.H0_H0 ;  /* 0x20000004ff187230 */ /* 0x000fe20000004100 */
[----:B------:R-:W-:Y:S06]  /*24c0*/  BRA `(.L_x_5386) ;  /* 0x0000000800d07947 */ /* 0x000fec0003800000 */
.L_x_5391:
[----:B------:R-:W4:Y:S01]  /*24d0*/  LDG.E.64 R4, desc[UR36][R4.64] ;  /* 0x0000002404047981 */ /* 0x000f22000c1e1b00 */
[----:B------:R-:W-:Y:S01]  /*24e0*/  UMOV UR4, 0xf0000000 ;  /* 0xf000000000047882 */ /* 0x000fe20000000000 */
[----:B------:R-:W-:Y:S01]  /*24f0*/  UMOV UR5, 0x380fffff ;  /* 0x380fffff00057882 */ /* 0x000fe20000000000 */
[----:B------:R-:W-:Y:S01]  /*2500*/  IMAD.MOV.U32 R25, RZ, RZ, RZ ;  /* 0x000000ffff197224 */ /* 0x000fe200078e00ff */
[----:B----4-:R-:W0:Y:S01]  /*2510*/  F2F.F32.F64 R24, R4 ;  /* 0x0000000400187310 */ /* 0x010e220000301000 */
[----:B------:R-:W-:-:S14]  /*2520*/  DSETP.GEU.AND P0, PT, |R4|, UR4, PT ;  /* 0x0000000404007e2a */ /* 0x000fdc000bf0e200 */
[----:B0-----:R-:W-:Y:S01]  /*2530*/  @!P0 FMUL R24, R24, 1.175494350822287508e-38 ;  /* 0x0080000018188820 */ /* 0x001fe20000400000 */
[----:B------:R-:W-:Y:S06]  /*2540*/  BRA `(.L_x_5386) ;  /* 0x0000000800b07947 */ /* 0x000fec0003800000 */
.L_x_5381:
        /* <DEDUP_REMOVED lines=8> */
[----:B------:R-:W4:Y:S01]  /*25d0*/  LDG.E.U8 R4, desc[UR36][R4.64] ;  /* 0x0000002404047981 */ /* 0x000f22000c1e1100 */
[----:B------:R-:W-:Y:S01]  /*25e0*/  IMAD.MOV.U32 R25, RZ, RZ, RZ ;  /* 0x000000ffff197224 */ /* 0x000fe200078e00ff */
[----:B----4-:R-:W-:-:S04]  /*25f0*/  ISETP.NE.AND P0, PT, R4, RZ, PT ;  /* 0x000000ff0400720c */ /* 0x010fc80003f05270 */
[----:B------:R-:W-:Y:S01]  /*2600*/  FSEL R24, RZ, 1, !P0 ;  /* 0x3f800000ff187808 */ /* 0x000fe20004000000 */
[----:B------:R-:W-:Y:S08]  /*2610*/  BRA `(.L_x_5386) ;  /* 0x00000008007c7947 */ /* 0x000ff00003800000 */
.L_x_5395:
[----:B------:R-:W4:Y:S01]  /*2620*/  LDG.E.128 R4, desc[UR36][R4.64] ;  /* 0x0000002404047981 */ /* 0x000f22000c1e1d00 */
[----:B------:R-:W-:Y:S01]  /*2630*/  UMOV UR4, 0xf0000000 ;  /* 0xf000000000047882 */ /* 0x000fe20000000000 */
[----:B------:R-:W-:Y:S01]  /*2640*/  UMOV UR5, 0x380fffff ;  /* 0x380fffff00057882 */ /* 0x000fe20000000000 */
[----:B----4-:R-:W0:Y:S01]  /*2650*/  F2F.F32.F64 R25, R6 ;  /* 0x0000000600197310 */ /* 0x010e220000301000 */
[----:B------:R-:W-:Y:S02]  /*2660*/  DSETP.GEU.AND P0, PT, |R6|, UR4, PT ;  /* 0x0000000406007e2a */ /* 0x000fe4000bf0e200 */
[----:B------:R-:W-:-:S05]  /*2670*/  DSETP.GEU.AND P1, PT, |R4|, UR4, PT ;  /* 0x0000000404007e2a */ /* 0x000fca000bf2e200 */
[----:B------:R-:W4:Y:S07]  /*2680*/  F2F.F32.F64 R24, R4 ;  /* 0x0000000400187310 */ /* 0x000f2e0000301000 */
[----:B0-----:R-:W-:Y:S02]  /*2690*/  @!P0 FMUL R25, R25, 1.175494350822287508e-38 ;  /* 0x0080000019198820 */ /* 0x001fe40000400000 */
[----:B----4-:R-:W-:Y:S01]  /*26a0*/  @!P1 FMUL R24, R24, 1.175494350822287508e-38 ;  /* 0x0080000018189820 */ /* 0x010fe20000400000 */
[----:B------:R-:W-:Y:S06]  /*26b0*/  BRA `(.L_x_5386) ;  /* 0x0000000800547947 */ /* 0x000fec0003800000 */
.L_x_5394:
[----:B------:R-:W-:-:S13]  /*26c0*/  ISETP.NE.AND P0, PT, R0, 0xf, PT ;  /* 0x0000000f0000780c */ /* 0x000fda0003f05270 */
[----:B------:R-:W-:Y:S05]  /*26d0*/  @!P0 BRA `(.L_x_5396) ;  /* 0x00000000009c8947 */ /* 0x000fea0003800000 */
[----:B------:R-:W-:-:S13]  /*26e0*/  ISETP.NE.AND P0, PT, R0, 0x17, PT ;  /* 0x000000170000780c */ /* 0x000fda0003f05270 */
[----:B------:R-:W-:Y:S05]  /*26f0*/  @!P0 BRA `(.L_x_5397) ;  /* 0x00000000005c8947 */ /* 0x000fea0003800000 */
[----:B------:R-:W-:-:S13]  /*2700*/  ISETP.NE.AND P0, PT, R0, 0x18, PT ;  /* 0x000000180000780c */ /* 0x000fda0003f05270 */
[----:B------:R-:W-:Y:S05]  /*2710*/  @P0 BRA `(.L_x_5385) ;  /* 0x0000000400d80947 */ /* 0x000fea0003800000 */
[----:B------:R-:W4:Y:S01]  /*2720*/  LDG.E.U8 R24, desc[UR36][R4.64] ;  /* 0x0000002404187981 */ /* 0x000f22000c1e1100 */
[----:B------:R-:W-:Y:S02]  /*2730*/  IMAD.MOV.U32 R8, RZ, RZ, -0x800000 ;  /* 0xff800000ff087424 */ /* 0x000fe400078e00ff */
[----:B------:R-:W-:Y:S02]  /*2740*/  IMAD.MOV.U32 R25, RZ, RZ, RZ ;  /* 0x000000ffff197224 */ /* 0x000fe400078e00ff */
[----:B----4-:R-:W-:-:S05]  /*2750*/  IMAD.SHL.U32 R24, R24, 0x1000000, RZ ;  /* 0x0100000018187824 */ /* 0x010fca00078e00ff */
        /* <DEDUP_REMOVED lines=17> */
.L_x_5397:
[----:B------:R-:W4:Y:S01]  /*2870*/  LDG.E.U8 R4, desc[UR36][R4.64] ;  /* 0x0000002404047981 */ /* 0x000f22000c1e1100 */
[----:B------:R-:W-:Y:S02]  /*2880*/  IMAD.MOV.U32 R25, RZ, RZ, RZ ;  /* 0x000000ffff197224 */ /* 0x000fe400078e00ff */
[----:B----4-:R-:W-:-:S05]  /*2890*/  IMAD.SHL.U32 R0, R4, 0x2000000, RZ ;  /* 0x0200000004007824 */ /* 0x010fca00078e00ff */
        /* <DEDUP_REMOVED lines=11> */
.L_x_5396:
[----:B------:R-:W4:Y:S01]  /*2950*/  LDG.E.U16 R4, desc[UR36][R4.64] ;  /* 0x0000002404047981 */ /* 0x000f22000c1e1500 */
[----:B------:R-:W-:Y:S02]  /*2960*/  IMAD.MOV.U32 R25, RZ, RZ, RZ ;  /* 0x000000ffff197224 */ /* 0x000fe400078e00ff */
[----:B----4-:R-:W-:Y:S01]  /*2970*/  IMAD.U32 R24, R4, 0x10000, RZ ;  /* 0x0001000004187824 */ /* 0x010fe200078e00ff */
[----:B------:R-:W-:Y:S06]  /*2980*/  BRA `(.L_x_5386) ;  /* 0x0000000400a07947 */ /* 0x000fec0003800000 */
.L_x_5393:
        /* <DEDUP_REMOVED lines=8> */
[----:B------:R-:W4:Y:S01]  /*2a10*/  LDG.E.U16 R4, desc[UR36][R4.64] ;  /* 0x0000002404047981 */ /* 0x000f22000c1e1500 */
[----:B------:R-:W-:Y:S01]  /*2a20*/  IMAD.MOV.U32 R25, RZ, RZ, RZ ;  /* 0x000000ffff197224 */ /* 0x000fe200078e00ff */
[----:B----4-:R-:W-:Y:S01]  /*2a30*/  I2FP.F32.U32 R24, R4 ;  /* 0x0000000400187245 */ /* 0x010fe20000201000 */
[----:B------:R-:W-:Y:S06]  /*2a40*/  BRA `(.L_x_5386) ;  /* 0x0000000400707947 */ /* 0x000fec0003800000 */
.L_x_5400:
[----:B------:R-:W4:Y:S01]  /*2a50*/  LDG.E.U8 R3, desc[UR36][R4.64] ;  /* 0x0000002404037981 */ /* 0x000f22000c1e1100 */
[----:B------:R-:W-:Y:S02]  /*2a60*/  CS2R R24, SRZ ;  /* 0x0000000000187805 */ /* 0x000fe4000001ff00 */
[----:B----4-:R-:W-:-:S13]  /*2a70*/  ISETP.NE.AND P0, PT, R3, RZ, PT ;  /* 0x000000ff0300720c */ /* 0x010fda0003f05270 */
        /* <DEDUP_REMOVED lines=17> */
.L_x_5402:
[----:B------:R-:W-:Y:S05]  /*2b90*/  BSYNC B0 ;  /* 0x0000000000007941 */ /* 0x000fea0003800000 */
.L_x_5401:
[----:B------:R-:W-:Y:S01]  /*2ba0*/  IMAD.SHL.U32 R3, R3, 0x100000, RZ ;  /* 0x0010000003037824 */ /* 0x000fe200078e00ff */
[----:B------:R-:W-:-:S04]  /*2bb0*/  LEA R5, R0, 0x3b800000, 0x17 ;  /* 0x3b80000000057811 */ /* 0x000fc800078eb8ff */
[----:B------:R-:W-:Y:S01]  /*2bc0*/  LOP3.LUT R24, R5, R3, R24, 0xfe, !PT ;  /* 0x0000000305187212 */ /* 0x000fe200078efe18 */
[----:B------:R-:W-:Y:S06]  /*2bd0*/  BRA `(.L_x_5386) ;  /* 0x00000004000c7947 */ /* 0x000fec0003800000 */
.L_x_5399:
        /* <DEDUP_REMOVED lines=20> */
.L_x_5404:
[----:B------:R-:W-:Y:S05]  /*2d20*/  BSYNC B0 ;  /* 0x0000000000007941 */ /* 0x000fea0003800000 */
.L_x_5403:
[----:B------:R-:W-:Y:S01]  /*2d30*/  IMAD.SHL.U32 R3, R3, 0x200000, RZ ;  /* 0x0020000003037824 */ /* 0x000fe200078e00ff */
[----:B------:R-:W-:-:S04]  /*2d40*/  LEA R5, R0, 0x37800000, 0x17 ;  /* 0x3780000000057811 */ /* 0x000fc800078eb8ff */
[----:B------:R-:W-:Y:S01]  /*2d50*/  LOP3.LUT R24, R5, R3, R24, 0xfe, !PT ;  /* 0x0000000305187212 */ /* 0x000fe200078efe18 */
[----:B------:R-:W-:Y:S06]  /*2d60*/  BRA `(.L_x_5386) ;  /* 0x0000000000a87947 */ /* 0x000fec0003800000 */
.L_x_5398:
[----:B------:R-:W-:-:S13]  /*2d70*/  ISETP.NE.AND P0, PT, R0, 0x1c, PT ;  /* 0x0000001c0000780c */ /* 0x000fda0003f05270 */
[----:B------:R-:W-:Y:S05]  /*2d80*/  @!P0 BRA `(.L_x_5405) ;  /* 0x0000000000948947 */ /* 0x000fea0003800000 */
[----:B------:R-:W-:-:S13]  /*2d90*/  ISETP.NE.AND P0, PT, R0, 0x1d, PT ;  /* 0x0000001d0000780c */ /* 0x000fda0003f05270 */
[----:B------:R-:W-:Y:S05]  /*2da0*/  @!P0 BRA `(.L_x_5406) ;  /* 0x00000000007c8947 */ /* 0x000fea0003800000 */
[----:B------:R-:W-:-:S13]  /*2db0*/  ISETP.NE.AND P0, PT, R0, 0x2c, PT ;  /* 0x0000002c0000780c */ /* 0x000fda0003f05270 */
[----:B------:R-:W-:Y:S05]  /*2dc0*/  @P0 BRA `(.L_x_5385) ;  /* 0x00000000002c0947 */ /* 0x000fea0003800000 */
[----:B------:R-:W4:Y:S01]  /*2dd0*/  LDG.E.U8 R4, desc[UR36][R4.64] ;  /* 0x0000002404047981 */ /* 0x000f22000c1e1100 */
[----:B------:R-:W-:Y:S01]  /*2de0*/  BSSY B0, `(.L_x_5407) ;  /* 0x0000007000007945 */ /* 0x000fe20003800000 */
[----:B------:R-:W-:Y:S01]  /*2df0*/  IMAD.MOV.U32 R24, RZ, RZ, 0x400000 ;  /* 0x00400000ff187424 */ /* 0x000fe200078e00ff */
[----:B----4-:R-:W-:-:S13]  /*2e00*/  ISETP.NE.AND P0, PT, R4, RZ, PT ;  /* 0x000000ff0400720c */ /* 0x010fda0003f05270 */
[----:B------:R-:W-:Y:S05]  /*2e10*/  @!P0 BRA `(.L_x_5408) ;  /* 0x00000000000c8947 */ /* 0x000fea0003800000 */
[----:B------:R-:W-:-:S13]  /*2e20*/  ISETP.NE.AND P0, PT, R4, 0xff, PT ;  /* 0x000000ff0400780c */ /* 0x000fda0003f05270 */
[----:B------:R-:W-:Y:S02]  /*2e30*/  @!P0 IMAD.MOV.U32 R24, RZ, RZ, 0x7f800001 ;  /* 0x7f800001ff188424 */ /* 0x000fe400078e00ff */
[----:B------:R-:W-:-:S07]  /*2e40*/  @P0 IMAD.SHL.U32 R24, R4, 0x800000, RZ ;  /* 0x0080000004180824 */ /* 0x000fce00078e00ff */
.L_x_5408:
[----:B------:R-:W-:Y:S05]  /*2e50*/  BSYNC B0 ;  /* 0x0000000000007941 */ /* 0x000fea0003800000 */
.L_x_5407:
[----:B------:R-:W-:Y:S01]  /*2e60*/  IMAD.MOV.U32 R25, RZ, RZ, RZ ;  /* 0x000000ffff197224 */ /* 0x000fe200078e00ff */
[----:B------:R-:W-:Y:S06]  /*2e70*/  BRA `(.L_x_5386) ;  /* 0x0000000000647947 */ /* 0x000fec0003800000 */
.L_x_5385:
        /* <DEDUP_REMOVED lines=15> */
[----:B0123-5:R-:W-:Y:S05]  /*2f70*/  CALL.ABS.NOINC R14 ;  /* 0x000000000e007343 */ /* 0x02ffea0003c00000 */
.L_x_5409:
[----:B------:R-:W-:Y:S01]  /*2f80*/  CS2R R24, SRZ ;  /* 0x0000000000187805 */ /* 0x000fe2000001ff00 */
[----:B------:R-:W-:Y:S06]  /*2f90*/  BRA `(.L_x_5386) ;  /* 0x00000000001c7947 */ /* 0x000fec0003800000 */
.L_x_5406:
[----:B------:R-:W4:Y:S01]  /*2fa0*/  LDG.E.64 R4, desc[UR36][R4.64] ;  /* 0x0000002404047981 */ /* 0x000f22000c1e1b00 */
[----:B------:R-:W-:Y:S01]  /*2fb0*/  IMAD.MOV.U32 R25, RZ, RZ, RZ ;  /* 0x000000ffff197224 */ /* 0x000fe200078e00ff */
[----:B----4-:R0:W4:Y:S01]  /*2fc0*/  I2F.U64 R24, R4 ;  /* 0x0000000400187312 */ /* 0x0101220000301000 */
[----:B------:R-:W-:Y:S05]  /*2fd0*/  BRA `(.L_x_5386) ;  /* 0x00000000000c7947 */ /* 0x000fea0003800000 */
.L_x_5405:
[----:B------:R-:W4:Y:S01]  /*2fe0*/  LDG.E R4, desc[UR36][R4.64] ;  /* 0x0000002404047981 */ /* 0x000f22000c1e1900 */
[----:B------:R-:W-:Y:S01]  /*2ff0*/  IMAD.MOV.U32 R25, RZ, RZ, RZ ;  /* 0x000000ffff197224 */ /* 0x000fe200078e00ff */
[----:B----4-:R-:W-:-:S07]  /*3000*/  I2FP.F32.U32 R24, R4 ;  /* 0x0000000400187245 */ /* 0x010fce0000201000 */
.L_x_5386:
[----:B------:R-:W-:Y:S05]  /*3010*/  BSYNC B6 ;  /* 0x0000000000067941 */ /* 0x000fea0003800000 */
.L_x_5380:
[----:B0-----:R-:W0:Y:S01]  /*3020*/  LDC.64 R4, c[0x0][0x228] ;  /* 0x00008a00ff047b82 */ /* 0x001e220000000a00 */
        /* <DEDUP_REMOVED lines=20> */
.L_x_5414:
[----:B------:R-:W2:Y:S01]  /*3170*/  LDG.E.U8 R4, desc[UR36][R4.64] ;  /* 0x0000002404047981 */ /* 0x000ea2000c1e1100 */
[----:B------:R-:W-:Y:S01]  /*3180*/  IMAD.MOV.U32 R27, RZ, RZ, RZ ;  /* 0x000000ffff1b7224 */ /* 0x000fe200078e00ff */
[----:B--2---:R-:W-:Y:S01]  /*3190*/  I2FP.F32.U32 R26, R4 ;  /* 0x00000004001a7245 */ /* 0x004fe20000201000 */
[----:B------:R-:W-:Y:S06]  /*31a0*/  BRA `(.L_x_5416) ;  /* 0x0000000c007c7947 */ /* 0x000fec0003800000 */
.L_x_5413:
        /* <DEDUP_REMOVED lines=10> */
.L_x_5418:
[----:B------:R-:W2:Y:S01]  /*3250*/  LDG.E R4, desc[UR36][R4.64] ;  /* 0x0000002404047981 */ /* 0x000ea2000c1e1900 */
[----:B------:R-:W-:Y:S01]  /*3260*/  IMAD.MOV.U32 R27, RZ, RZ, RZ ;  /* 0x000000ffff1b7224 */ /* 0x000fe200078e00ff */
[----:B--2---:R-:W-:Y:S01]  /*3270*/  I2FP.F32.S32 R26, R4 ;  /* 0x00000004001a7245 */ /* 0x004fe20000201400 */
[----:B------:R-:W-:Y:S06]  /*3280*/  BRA `(.L_x_5416) ;  /* 0x0000000c00447947 */ /* 0x000fec0003800000 */
.L_x_5417:
[----:B------:R-:W2:Y:S01]  /*3290*/  LDG.E.U16 R4, desc[UR36][R4.64] ;  /* 0x0000002404047981 */ /* 0x000ea2000c1e1500 */
[----:B------:R-:W-:Y:S01]  /*32a0*/  IMAD.MOV.U32 R27, RZ, RZ, RZ ;  /* 0x000000ffff1b7224 */ /* 0x000fe200078e00ff */
[----:B--2---:R0:W2:Y:S01]  /*32b0*/  I2F.S16 R26, R4 ;  /* 0x00000004001a7306 */ /* 0x0040a20000101400 */
[----:B------:R-:W-:Y:S05]  /*32c0*/  BRA `(.L_x_5416) ;  /* 0x0000000c00347947 */ /* 0x000fea0003800000 */
.L_x_5412:
        /* <DEDUP_REMOVED lines=9> */
.L_x_5420:
[----:B------:R-:W2:Y:S01]  /*3360*/  LDG.E.U16 R4, desc[UR36][R4.64] ;  /* 0x0000002404047981 */ /* 0x000ea2000c1e1500 */
[----:B------:R-:W-:Y:S02]  /*3370*/  IMAD.MOV.U32 R27, RZ, RZ, RZ ;  /* 0x000000ffff1b7224 */ /* 0x000fe400078e00ff */
[----:B--2---:R-:W-:Y:S01]  /*3380*/  HADD2.F32 R26, -RZ, R4.H0_H0 ;  /* 0x20000004ff1a7230 */ /* 0x004fe20000004100 */
[----:B------:R-:W-:Y:S06]  /*3390*/  BRA `(.L_x_5416) ;  /* 0x0000000c00007947 */ /* 0x000fec0003800000 */
.L_x_5419:
        /* <DEDUP_REMOVED lines=8> */
.L_x_5422:
[----:B------:R-:W2:Y:S02]  /*3420*/  LDG.E R4, desc[UR36][R4.64] ;  /* 0x0000002404047981 */ /* 0x000ea4000c1e1900 */
[--C-:B--2---:R-:W-:Y:S02]  /*3430*/  HADD2.F32 R27, -RZ, R4.reuse.H1_H1 ;  /* 0x30000004ff1b7230 */ /* 0x104fe40000004100 */
[----:B------:R-:W-:Y:S01]  /*3440*/  HADD2.F32 R26, -RZ, R4.H0_H0 ;  /* 0x20000004ff1a7230 */ /* 0x000fe20000004100 */
[----:B------:R-:W-:Y:S06]  /*3450*/  BRA `(.L_x_5416) ;  /* 0x0000000800d07947 */ /* 0x000fec0003800000 */
.L_x_5421:
        /* <DEDUP_REMOVED lines=8> */
.L_x_5411:
        /* <DEDUP_REMOVED lines=13> */
.L_x_5425:
        /* <DEDUP_REMOVED lines=10> */
.L_x_5424:
        /* <DEDUP_REMOVED lines=27> */
.L_x_5427:
        /* <DEDUP_REMOVED lines=14> */
.L_x_5426:
[----:B------:R-:W2:Y:S01]  /*38e0*/  LDG.E.U16 R4, desc[UR36][R4.64] ;  /* 0x0000002404047981 */ /* 0x000ea2000c1e1500 */
[----:B------:R-:W-:Y:S02]  /*38f0*/  IMAD.MOV.U32 R27, RZ, RZ, RZ ;  /* 0x000000ffff1b7224 */ /* 0x000fe400078e00ff */
[----:B--2---:R-:W-:Y:S01]  /*3900*/  IMAD.U32 R26, R4, 0x10000, RZ ;  /* 0x00010000041a7824 */ /* 0x004fe200078e00ff */
[----:B------:R-:W-:Y:S06]  /*3910*/  BRA `(.L_x_5416) ;  /* 0x0000000400a07947 */ /* 0x000fec0003800000 */
.L_x_5423:
        /* <DEDUP_REMOVED lines=12> */
.L_x_5430:
        /* <DEDUP_REMOVED lines=20> */
.L_x_5432:
[----:B------:R-:W-:Y:S05]  /*3b20*/  BSYNC B0 ;  /* 0x0000000000007941 */ /* 0x000fea0003800000 */
.L_x_5431:
[----:B------:R-:W-:Y:S01]  /*3b30*/  IMAD.SHL.U32 R3, R3, 0x100000, RZ ;  /* 0x0010000003037824 */ /* 0x000fe200078e00ff */
[----:B------:R-:W-:-:S04]  /*3b40*/  LEA R5, R0, 0x3b800000, 0x17 ;  /* 0x3b80000000057811 */ /* 0x000fc800078eb8ff */
[----:B------:R-:W-:Y:S01]  /*3b50*/  LOP3.LUT R26, R5, R3, R26, 0xfe, !PT ;  /* 0x00000003051a7212 */ /* 0x000fe200078efe1a */
[----:B------:R-:W-:Y:S06]  /*3b60*/  BRA `(.L_x_5416) ;  /* 0x00000004000c7947 */ /* 0x000fec0003800000 */
.L_x_5429:
        /* <DEDUP_REMOVED lines=20> */
.L_x_5434:
[----:B------:R-:W-:Y:S05]  /*3cb0*/  BSYNC B0 ;  /* 0x0000000000007941 */ /* 0x000fea0003800000 */
.L_x_5433:
[----:B------:R-:W-:Y:S01]  /*3cc0*/  IMAD.SHL.U32 R3, R3, 0x200000, RZ ;  /* 0x0020000003037824 */ /* 0x000fe200078e00ff */
[----:B------:R-:W-:-:S04]  /*3cd0*/  LEA R5, R0, 0x37800000, 0x17 ;  /* 0x3780000000057811 */ /* 0x000fc800078eb8ff */
[----:B------:R-:W-:Y:S01]  /*3ce0*/  LOP3.LUT R26, R5, R3, R26, 0xfe, !PT ;  /* 0x00000003051a7212 */ /* 0x000fe200078efe1a */
[----:B------:R-:W-:Y:S06]  /*3cf0*/  BRA `(.L_x_5416) ;  /* 0x0000000000a87947 */ /* 0x000fec0003800000 */
.L_x_5428:
        /* <DEDUP_REMOVED lines=14> */
.L_x_5438:
[----:B------:R-:W-:Y:S05]  /*3de0*/  BSYNC B0 ;  /* 0x0000000000007941 */ /* 0x000fea0003800000 */
.L_x_5437:
[----:B------:R-:W-:Y:S01]  /*3df0*/  IMAD.MOV.U32 R27, RZ, RZ, RZ ;  /* 0x000000ffff1b7224 */ /* 0x000fe200078e00ff */
[----:B------:R-:W-:Y:S06]  /*3e00*/  BRA `(.L_x_5416) ;  /* 0x0000000000647947 */ /* 0x000fec0003800000 */
.L_x_5415:
        /* <DEDUP_REMOVED lines=15> */
[----:B012345:R-:W-:Y:S05]  /*3f00*/  CALL.ABS.NOINC R14 ;  /* 0x000000000e007343 */ /* 0x03ffea0003c00000 */
.L_x_5439:
[----:B------:R-:W-:Y:S01]  /*3f10*/  CS2R R26, SRZ ;  /* 0x00000000001a7805 */ /* 0x000fe2000001ff00 */
[----:B------:R-:W-:Y:S06]  /*3f20*/  BRA `(.L_x_5416) ;  /* 0x00000000001c7947 */ /* 0x000fec0003800000 */
.L_x_5436:
[----:B------:R-:W2:Y:S01]  /*3f30*/  LDG.E.64 R4, desc[UR36][R4.64] ;  /* 0x0000002404047981 */ /* 0x000ea2000c1e1b00 */
[----:B------:R-:W-:Y:S01]  /*3f40*/  IMAD.MOV.U32 R27, RZ, RZ, RZ ;  /* 0x000000ffff1b7224 */ /* 0x000fe200078e00ff */
[----:B--2---:R0:W2:Y:S01]  /*3f50*/  I2F.U64 R26, R4 ;  /* 0x00000004001a7312 */ /* 0x0040a20000301000 */
[----:B------:R-:W-:Y:S05]  /*3f60*/  BRA `(.L_x_5416) ;  /* 0x00000000000c7947 */ /* 0x000fea0003800000 */
.L_x_5435:
[----:B------:R-:W2:Y:S01]  /*3f70*/  LDG.E R4, desc[UR36][R4.64] ;  /* 0x0000002404047981 */ /* 0x000ea2000c1e1900 */
[----:B------:R-:W-:Y:S01]  /*3f80*/  IMAD.MOV.U32 R27, RZ, RZ, RZ ;  /* 0x000000ffff1b7224 */ /* 0x000fe200078e00ff */
[----:B--2---:R-:W-:-:S07]  /*3f90*/  I2FP.F32.U32 R26, R4 ;  /* 0x00000004001a7245 */ /* 0x004fce0000201000 */
.L_x_5416:
[----:B------:R-:W-:Y:S05]  /*3fa0*/  BSYNC B6 ;  /* 0x0000000000067941 */ /* 0x000fea0003800000 */
.L_x_5410:
[----:B------:R-:W-:-:S07]  /*3fb0*/  VIADD R35, R35, 0x80 ;  /* 0x0000008023237836 */ /* 0x000fce0000000000 */
.L_x_5379:
[----:B------:R-:W-:Y:S05]  /*3fc0*/  BSYNC B7 ;  /* 0x0000000000077941 */ /* 0x000fea0003800000 */
.L_x_5378:
[----:B------:R-:W-:Y:S01]  /*3fd0*/  ISETP.GE.AND P0, PT, R35, R32, PT ;  /* 0x000000202300720c */ /* 0x000fe20003f06270 */
[----:B------:R-:W-:Y:S01]  /*3fe0*/  BSSY B7, `(.L_x_5440) ;  /* 0x00001f9000077945 */ /* 0x000fe20003800000 */
[----:B------:R-:W-:Y:S01]  /*3ff0*/  IMAD.MOV.U32 R17, RZ, RZ, RZ ;  /* 0x000000ffff117224 */ /* 0x000fe200078e00ff */
[----:B------:R-:W-:Y:S02]  /*4000*/  CS2R R28, SRZ ;  /* 0x00000000001c7805 */ /* 0x000fe4000001ff00 */
[----:B------:R-:W-:-:S08]  /*4010*/  CS2R R30, SRZ ;  /* 0x00000000001e7805 */ /* 0x000fd0000001ff00 */
        /* <DEDUP_REMOVED lines=23> */
.L_x_5446:
[----:B------:R-:W4:Y:S01]  /*4190*/  LDG.E.U8 R4, desc[UR36][R4.64] ;  /* 0x0000002404047981 */ /* 0x000f22000c1e1100 */
[----:B------:R-:W-:Y:S01]  /*41a0*/  IMAD.MOV.U32 R29, RZ, RZ, RZ ;  /* 0x000000ffff1d7224 */ /* 0x000fe200078e00ff */
[----:B----4-:R-:W-:Y:S01]  /*41b0*/  I2FP.F32.U32 R28, R4 ;  /* 0x00000004001c7245 */ /* 0x010fe20000201000 */
[----:B------:R-:W-:Y:S06]  /*41c0*/  BRA `(.L_x_5448) ;  /* 0x0000000c007c7947 */ /* 0x000fec0003800000 */
.L_x_5445:
        /* <DEDUP_REMOVED lines=10> */
.L_x_5450:
[----:B------:R-:W4:Y:S01]  /*4270*/  LDG.E R4, desc[UR36][R4.64] ;  /* 0x0000002404047981 */ /* 0x000f22000c1e1900 */
[----:B------:R-:W-:Y:S01]  /*4280*/  IMAD.MOV.U32 R29, RZ, RZ, RZ ;  /* 0x000000ffff1d7224 */ /* 0x000fe200078e00ff */
[----:B----4-:R-:W-:Y:S01]  /*4290*/  I2FP.F32.S32 R28, R4 ;  /* 0x00000004001c7245 */ /* 0x010fe20000201400 */
[----:B------:R-:W-:Y:S06]  /*42a0*/  BRA `(.L_x_5448) ;  /* 0x0000000c00447947 */ /* 0x000fec0003800000 */
.L_x_5449:
[----:B------:R-:W4:Y:S01]  /*42b0*/  LDG.E.U16 R4, desc[UR36][R4.64] ;  /* 0x0000002404047981 */ /* 0x000f22000c1e1500 */
[----:B------:R-:W-:Y:S01]  /*42c0*/  IMAD.MOV.U32 R29, RZ, RZ, RZ ;  /* 0x000000ffff1d7224 */ /* 0x000fe200078e00ff */
[----:B----4-:R0:W4:Y:S01]  /*42d0*/  I2F.S16 R28, R4 ;  /* 0x00000004001c7306 */ /* 0x0101220000101400 */
[----:B------:R-:W-:Y:S05]  /*42e0*/  BRA `(.L_x_5448) ;  /* 0x0000000c00347947 */ /* 0x000fea0003800000 */
.L_x_5444:
        /* <DEDUP_REMOVED lines=9> */
.L_x_5452:
[----:B------:R-:W4:Y:S01]  /*4380*/  LDG.E.U16 R4, desc[UR36][R4.64] ;  /* 0x0000002404047981 */ /* 0x000f22000c1e1500 */
[----:B------:R-:W-:Y:S02]  /*4390*/  IMAD.MOV.U32 R29, RZ, RZ, RZ ;  /* 0x000000ffff1d7224 */ /* 0x000fe400078e00ff */
[----:B----4-:R-:W-:Y:S01]  /*43a0*/  HADD2.F32 R28, -RZ, R4.H0_H0 ;  /* 0x20000004ff1c7230 */ /* 0x010fe20000004100 */
[----:B------:R-:W-:Y:S06]  /*43b0*/  BRA `(.L_x_5448) ;  /* 0x0000000c00007947 */ /* 0x000fec0003800000 */
.L_x_5451:
        /* <DEDUP_REMOVED lines=8> */
.L_x_5454:
[----:B------:R-:W4:Y:S02]  /*4440*/  LDG.E R4, desc[UR36][R4.64] ;  /* 0x0000002404047981 */ /* 0x000f24000c1e1900 */
[--C-:B----4-:R-:W-:Y:S02]  /*4450*/  HADD2.F32 R29, -RZ, R4.reuse.H1_H1 ;  /* 0x30000004ff1d7230 */ /* 0x110fe40000004100 */
[----:B------:R-:W-:Y:S01]  /*4460*/  HADD2.F32 R28, -RZ, R4.H0_H0 ;  /* 0x20000004ff1c7230 */ /* 0x000fe20000004100 */
[----:B------:R-:W-:Y:S06]  /*4470*/  BRA `(.L_x_5448) ;  /* 0x0000000800d07947 */ /* 0x000fec0003800000 */
.L_x_5453:
        /* <DEDUP_REMOVED lines=8> */
.L_x_5443:
        /* <DEDUP_REMOVED lines=13> */
.L_x_5457:
        /* <DEDUP_REMOVED lines=10> */
.L_x_5456:
        /* <DEDUP_REMOVED lines=27> */
.L_x_5459:
        /* <DEDUP_REMOVED lines=14> */
.L_x_5458:
[----:B------:R-:W4:Y:S01]  /*4900*/  LDG.E.U16 R4, desc[UR36][R4.64] ;  /* 0x0000002404047981 */ /* 0x000f22000c1e1500 */
[----:B------:R-:W-:Y:S02]  /*4910*/  IMAD.MOV.U32 R29, RZ, RZ, RZ ;  /* 0x000000ffff1d7224 */ /* 0x000fe400078e00ff */
[----:B----4-:R-:W-:Y:S01]  /*4920*/  IMAD.U32 R28, R4, 0x10000, RZ ;  /* 0x00010000041c7824 */ /* 0x010fe200078e00ff */
[----:B------:R-:W-:Y:S06]  /*4930*/  BRA `(.L_x_5448) ;  /* 0x0000000400a07947 */ /* 0x000fec0003800000 */
.L_x_5455:
        /* <DEDUP_REMOVED lines=12> */
.L_x_5462:
        /* <DEDUP_REMOVED lines=20> */
.L_x_5464:
[----:B------:R-:W-:Y:S05]  /*4b40*/  BSYNC B0 ;  /* 0x0000000000007941 */ /* 0x000fea0003800000 */
.L_x_5463:
[----:B------:R-:W-:Y:S01]  /*4b50*/  IMAD.SHL.U32 R3, R3, 0x100000, RZ ;  /* 0x0010000003037824 */ /* 0x000fe200078e00ff */
[----:B------:R-:W-:-:S04]  /*4b60*/  LEA R5, R0, 0x3b800000, 0x17 ;  /* 0x3b80000000057811 */ /* 0x000fc800078eb8ff */
[----:B------:R-:W-:Y:S01]  /*4b70*/  LOP3.LUT R28, R5, R3, R28, 0xfe, !PT ;  /* 0x00000003051c7212 */ /* 0x000fe200078efe1c */
[----:B------:R-:W-:Y:S06]  /*4b80*/  BRA `(.L_x_5448) ;  /* 0x00000004000c7947 */ /* 0x000fec0003800000 */
.L_x_5461:
        /* <DEDUP_REMOVED lines=20> */
.L_x_5466:
[----:B------:R-:W-:Y:S05]  /*4cd0*/  BSYNC B0 ;  /* 0x0000000000007941 */ /* 0x000fea0003800000 */
.L_x_5465:
[----:B------:R-:W-:Y:S01]  /*4ce0*/  IMAD.SHL.U32 R3, R3, 0x200000, RZ ;  /* 0x0020000003037824 */ /* 0x000fe200078e00ff */
[----:B------:R-:W-:-:S04]  /*4cf0*/  LEA R5, R0, 0x37800000, 0x17 ;  /* 0x3780000000057811 */ /* 0x000fc800078eb8ff */
[----:B------:R-:W-:Y:S01]  /*4d00*/  LOP3.LUT R28, R5, R3, R28, 0xfe, !PT ;  /* 0x00000003051c7212 */ /* 0x000fe200078efe1c */
[----:B------:R-:W-:Y:S06]  /*4d10*/  BRA `(.L_x_5448) ;  /* 0x0000000000a87947 */ /* 0x000fec0003800000 */
.L_x_5460:
        /* <DEDUP_REMOVED lines=14> */
.L_x_5470:
[----:B------:R-:W-:Y:S05]  /*4e00*/  BSYNC B0 ;  /* 0x0000000000007941 */ /* 0x000fea0003800000 */
.L_x_5469:
[----:B------:R-:W-:Y:S01]  /*4e10*/  IMAD.MOV.U32 R29, RZ, RZ, RZ ;  /* 0x000000ffff1d7224 */ /* 0x000fe200078e00ff */
[----:B------:R-:W-:Y:S06]  /*4e20*/  BRA `(.L_x_5448) ;  /* 0x0000000000647947 */ /* 0x000fec0003800000 */
.L_x_5447:
        /* <DEDUP_REMOVED lines=16> */
.L_x_5471:
[----:B------:R-:W-:Y:S01]  /*4f30*/  CS2R R28, SRZ ;  /* 0x00000000001c7805 */ /* 0x000fe2000001ff00 */
[----:B------:R-:W-:Y:S06]  /*4f40*/  BRA `(.L_x_5448) ;  /* 0x00000000001c7947 */ /* 0x000fec0003800000 */
.L_x_5468:
[----:B------:R-:W4:Y:S01]  /*4f50*/  LDG.E.64 R4, desc[UR36][R4.64] ;  /* 0x0000002404047981 */ /* 0x000f22000c1e1b00 */
[----:B------:R-:W-:Y:S01]  /*4f60*/  IMAD.MOV.U32 R29, RZ, RZ, RZ ;  /* 0x000000ffff1d7224 */ /* 0x000fe200078e00ff */
[----:B----4-:R0:W4:Y:S01]  /*4f70*/  I2F.U64 R28, R4 ;  /* 0x00000004001c7312 */ /* 0x0101220000301000 */
[----:B------:R-:W-:Y:S05]  /*4f80*/  BRA `(.L_x_5448) ;  /* 0x00000000000c7947 */ /* 0x000fea0003800000 */
.L_x_5467:
[----:B------:R-:W4:Y:S01]  /*4f90*/  LDG.E R4, desc[UR36][R4.64] ;  /* 0x0000002404047981 */ /* 0x000f22000c1e1900 */
[----:B------:R-:W-:Y:S01]  /*4fa0*/  IMAD.MOV.U32 R29, RZ, RZ, RZ ;  /* 0x000000ffff1d7224 */ /* 0x000fe200078e00ff */
[----:B----4-:R-:W-:-:S07]  /*4fb0*/  I2FP.F32.U32 R28, R4 ;  /* 0x00000004001c7245 */ /* 0x010fce0000201000 */
.L_x_5448:
[----:B------:R-:W-:Y:S05]  /*4fc0*/  BSYNC B6 ;  /* 0x0000000000067941 */ /* 0x000fea0003800000 */
.L_x_5442:
        /* <DEDUP_REMOVED lines=21> */
.L_x_5476:
[----:B------:R-:W2:Y:S01]  /*5120*/  LDG.E.U8 R4, desc[UR36][R4.64] ;  /* 0x0000002404047981 */ /* 0x000ea2000c1e1100 */
[----:B------:R-:W-:Y:S01]  /*5130*/  IMAD.MOV.U32 R31, RZ, RZ, RZ ;  /* 0x000000ffff1f7224 */ /* 0x000fe200078e00ff */
[----:B--2---:R-:W-:Y:S01]  /*5140*/  I2FP.F32.U32 R30, R4 ;  /* 0x00000004001e7245 */ /* 0x004fe20000201000 */
[----:B------:R-:W-:Y:S06]  /*5150*/  BRA `(.L_x_5478) ;  /* 0x0000000c007c7947 */ /* 0x000fec0003800000 */
.L_x_5475:
        /* <DEDUP_REMOVED lines=10> */
.L_x_5480:
[----:B------:R-:W2:Y:S01]  /*5200*/  LDG.E R4, desc[UR36][R4.64] ;  /* 0x0000002404047981 */ /* 0x000ea2000c1e1900 */
[----:B------:R-:W-:Y:S01]  /*5210*/  IMAD.MOV.U32 R31, RZ, RZ, RZ ;  /* 0x000000ffff1f7224 */ /* 0x000fe200078e00ff */
[----:B--2---:R-:W-:Y:S01]  /*5220*/  I2FP.F32.S32 R30, R4 ;  /* 0x00000004001e7245 */ /* 0x004fe20000201400 */
[----:B------:R-:W-:Y:S06]  /*5230*/  BRA `(.L_x_5478) ;  /* 0x0000000c00447947 */ /* 0x000fec0003800000 */
.L_x_5479:
[----:B------:R-:W2:Y:S01]  /*5240*/  LDG.E.U16 R4, desc[UR36][R4.64] ;  /* 0x0000002404047981 */ /* 0x000ea2000c1e1500 */
[----:B------:R-:W-:Y:S01]  /*5250*/  IMAD.MOV.U32 R31, RZ, RZ, RZ ;  /* 0x000000ffff1f7224 */ /* 0x000fe200078e00ff */
[----:B--2---:R0:W2:Y:S01]  /*5260*/  I2F.S16 R30, R4 ;  /* 0x00000004001e7306 */ /* 0x0040a20000101400 */
[----:B------:R-:W-:Y:S05]  /*5270*/  BRA `(.L_x_5478) ;  /* 0x0000000c00347947 */ /* 0x000fea0003800000 */
.L_x_5474:
        /* <DEDUP_REMOVED lines=9> */
.L_x_5482:
[----:B------:R-:W2:Y:S01]  /*5310*/  LDG.E.U16 R4, desc[UR36][R4.64] ;  /* 0x0000002404047981 */ /* 0x000ea2000c1e1500 */
[----:B------:R-:W-:Y:S02]  /*5320*/  IMAD.MOV.U32 R31, RZ, RZ, RZ ;  /* 0x000000ffff1f7224 */ /* 0x000fe400078e00ff */
[----:B--2---:R-:W-:Y:S01]  /*5330*/  HADD2.F32 R30, -RZ, R4.H0_H0 ;  /* 0x20000004ff1e7230 */ /* 0x004fe20000004100 */
[----:B------:R-:W-:Y:S06]  /*5340*/  BRA `(.L_x_5478) ;  /* 0x0000000c00007947 */ /* 0x000fec0003800000 */
.L_x_5481:
        /* <DEDUP_REMOVED lines=8> */
.L_x_5484:
[----:B------:R-:W2:Y:S02]  /*53d0*/  LDG.E R4, desc[UR36][R4.64] ;  /* 0x0000002404047981 */ /* 0x000ea4000c1e1900 */
[--C-:B--2---:R-:W-:Y:S02]  /*53e0*/  HADD2.F32 R31, -RZ, R4.reuse.H1_H1 ;  /* 0x30000004ff1f7230 */ /* 0x104fe40000004100 */
[----:B------:R-:W-:Y:S01]  /*53f0*/  HADD2.F32 R30, -RZ, R4.H0_H0 ;  /* 0x20000004ff1e7230 */ /* 0x000fe20000004100 */
[----:B------:R-:W-:Y:S06]  /*5400*/  BRA `(.L_x_5478) ;  /* 0x0000000800d07947 */ /* 0x000fec0003800000 */
.L_x_5483:
        /* <DEDUP_REMOVED lines=8> */
.L_x_5473:
        /* <DEDUP_REMOVED lines=13> */
.L_x_5487:
        /* <DEDUP_REMOVED lines=10> */
.L_x_5486:
        /* <DEDUP_REMOVED lines=27> */
.L_x_5489:
        /* <DEDUP_REMOVED lines=14> */
.L_x_5488:
[----:B------:R-:W2:Y:S01]  /*5890*/  LDG.E.U16 R4, desc[UR36][R4.64] ;  /* 0x0000002404047981 */ /* 0x000ea2000c1e1500 */
[----:B------:R-:W-:Y:S02]  /*58a0*/  IMAD.MOV.U32 R31, RZ, RZ, RZ ;  /* 0x000000ffff1f7224 */ /* 0x000fe400078e00ff */
[----:B--2---:R-:W-:Y:S01]  /*58b0*/  IMAD.U32 R30, R4, 0x10000, RZ ;  /* 0x00010000041e7824 */ /* 0x004fe200078e00ff */
[----:B------:R-:W-:Y:S06]  /*58c0*/  BRA `(.L_x_5478) ;  /* 0x0000000400a07947 */ /* 0x000fec0003800000 */
.L_x_5485:
        /* <DEDUP_REMOVED lines=12> */
.L_x_5492:
        /* <DEDUP_REMOVED lines=20> */
.L_x_5494:
[----:B------:R-:W-:Y:S05]  /*5ad0*/  BSYNC B0 ;  /* 0x0000000000007941 */ /* 0x000fea0003800000 */
.L_x_5493:
[----:B------:R-:W-:Y:S01]  /*5ae0*/  IMAD.SHL.U32 R3, R3, 0x100000, RZ ;  /* 0x0010000003037824 */ /* 0x000fe200078e00ff */
[----:B------:R-:W-:-:S04]  /*5af0*/  LEA R5, R0, 0x3b800000, 0x17 ;  /* 0x3b80000000057811 */ /* 0x000fc800078eb8ff */
[----:B------:R-:W-:Y:S01]  /*5b00*/  LOP3.LUT R30, R5, R3, R30, 0xfe, !PT ;  /* 0x00000003051e7212 */ /* 0x000fe200078efe1e */
[----:B------:R-:W-:Y:S06]  /*5b10*/  BRA `(.L_x_5478) ;  /* 0x00000004000c7947 */ /* 0x000fec0003800000 */
.L_x_5491:
        /* <DEDUP_REMOVED lines=20> */
.L_x_5496:
[----:B------:R-:W-:Y:S05]  /*5c60*/  BSYNC B0 ;  /* 0x0000000000007941 */ /* 0x000fea0003800000 */
.L_x_5495:
[----:B------:R-:W-:Y:S01]  /*5c70*/  IMAD.SHL.U32 R3, R3, 0x200000, RZ ;  /* 0x0020000003037824 */ /* 0x000fe200078e00ff */
[----:B------:R-:W-:-:S04]  /*5c80*/  LEA R5, R0, 0x37800000, 0x17 ;  /* 0x3780000000057811 */ /* 0x000fc800078eb8ff */
[----:B------:R-:W-:Y:S01]  /*5c90*/  LOP3.LUT R30, R5, R3, R30, 0xfe, !PT ;  /* 0x00000003051e7212 */ /* 0x000fe200078efe1e */
[----:B------:R-:W-:Y:S06]  /*5ca0*/  BRA `(.L_x_5478) ;  /* 0x0000000000a87947 */ /* 0x000fec0003800000 */
.L_x_5490:
        /* <DEDUP_REMOVED lines=14> */
.L_x_5500:
[----:B------:R-:W-:Y:S05]  /*5d90*/  BSYNC B0 ;  /* 0x0000000000007941 */ /* 0x000fea0003800000 */
.L_x_5499:
[----:B------:R-:W-:Y:S01]  /*5da0*/  IMAD.MOV.U32 R31, RZ, RZ, RZ ;  /* 0x000000ffff1f7224 */ /* 0x000fe200078e00ff */
[----:B------:R-:W-:Y:S06]  /*5db0*/  BRA `(.L_x_5478) ;  /* 0x0000000000647947 */ /* 0x000fec0003800000 */
.L_x_5477:
        /* <DEDUP_REMOVED lines=16> */
.L_x_5501:
[----:B------:R-:W-:Y:S01]  /*5ec0*/  CS2R R30, SRZ ;  /* 0x00000000001e7805 */ /* 0x000fe2000001ff00 */
[----:B------:R-:W-:Y:S06]  /*5ed0*/  BRA `(.L_x_5478) ;  /* 0x00000000001c7947 */ /* 0x000fec0003800000 */
.L_x_5498:
[----:B------:R-:W2:Y:S01]  /*5ee0*/  LDG.E.64 R4, desc[UR36][R4.64] ;  /* 0x0000002404047981 */ /* 0x000ea2000c1e1b00 */
[----:B------:R-:W-:Y:S01]  /*5ef0*/  IMAD.MOV.U32 R31, RZ, RZ, RZ ;  /* 0x000000ffff1f7224 */ /* 0x000fe200078e00ff */
[----:B--2---:R0:W2:Y:S01]  /*5f00*/  I2F.U64 R30, R4 ;  /* 0x00000004001e7312 */ /* 0x0040a20000301000 */
[----:B------:R-:W-:Y:S05]  /*5f10*/  BRA `(.L_x_5478) ;  /* 0x00000000000c7947 */ /* 0x000fea0003800000 */
.L_x_5497:
[----:B------:R-:W2:Y:S01]  /*5f20*/  LDG.E R4, desc[UR36][R4.64] ;  /* 0x0000002404047981 */ /* 0x000ea2000c1e1900 */
[----:B------:R-:W-:Y:S01]  /*5f30*/  IMAD.MOV.U32 R31, RZ, RZ, RZ ;  /* 0x000000ffff1f7224 */ /* 0x000fe200078e00ff */
[----:B--2---:R-:W-:-:S07]  /*5f40*/  I2FP.F32.U32 R30, R4 ;  /* 0x00000004001e7245 */ /* 0x004fce0000201000 */
.L_x_5478:
[----:B------:R-:W-:Y:S05]  /*5f50*/  BSYNC B6 ;  /* 0x0000000000067941 */ /* 0x000fea0003800000 */
.L_x_5472:
[----:B------:R-:W-:-:S07]  /*5f60*/  VIADD R35, R35, 0x80 ;  /* 0x0000008023237836 */ /* 0x000fce0000000000 */
.L_x_5441:
[----:B------:R-:W-:Y:S05]  /*5f70*/  BSYNC B7 ;  /* 0x0000000000077941 */ /* 0x000fea0003800000 */
.L_x_5440:
        /* <DEDUP_REMOVED lines=27> */
.L_x_5508:
[----:B------:R-:W4:Y:S01]  /*6130*/  LDG.E.U8 R4, desc[UR36][R4.64] ;  /* 0x0000002404047981 */ /* 0x000f22000c1e1100 */
[----:B------:R-:W-:Y:S01]  /*6140*/  IMAD.MOV.U32 R17, RZ, RZ, RZ ;  /* 0x000000ffff117224 */ /* 0x000fe200078e00ff */
[----:B----4-:R-:W-:Y:S01]  /*6150*/  I2FP.F32.U32 R16, R4 ;  /* 0x0000000400107245 */ /* 0x010fe20000201000 */
[----:B------:R-:W-:Y:S06]  /*6160*/  BRA `(.L_x_5510) ;  /* 0x0000000c007c7947 */ /* 0x000fec0003800000 */
.L_x_5507:
        /* <DEDUP_REMOVED lines=10> */
.L_x_5512:
[----:B------:R-:W4:Y:S01]  /*6210*/  LDG.E R4, desc[UR36][R4.64] ;  /* 0x0000002404047981 */ /* 0x000f22000c1e1900 */
[----:B------:R-:W-:Y:S01]  /*6220*/  IMAD.MOV.U32 R17, RZ, RZ, RZ ;  /* 0x000000ffff117224 */ /* 0x000fe200078e00ff */
[----:B----4-:R-:W-:Y:S01]  /*6230*/  I2FP.F32.S32 R16, R4 ;  /* 0x0000000400107245 */ /* 0x010fe20000201400 */
[----:B------:R-:W-:Y:S06]  /*6240*/  BRA `(.L_x_5510) ;  /* 0x0000000c00447947 */ /* 0x000fec0003800000 */
.L_x_5511:
[----:B------:R-:W4:Y:S01]  /*6250*/  LDG.E.U16 R4, desc[UR36][R4.64] ;  /* 0x0000002404047981 */ /* 0x000f22000c1e1500 */
[----:B------:R-:W-:Y:S01]  /*6260*/  IMAD.MOV.U32 R17, RZ, RZ, RZ ;  /* 0x000000ffff117224 */ /* 0x000fe200078e00ff */
[----:B----4-:R0:W4:Y:S01]  /*6270*/  I2F.S16 R16, R4 ;  /* 0x0000000400107306 */ /* 0x0101220000101400 */
[----:B------:R-:W-:Y:S05]  /*6280*/  BRA `(.L_x_5510) ;  /* 0x0000000c00347947 */ /* 0x000fea0003800000 */
.L_x_5506:
        /* <DEDUP_REMOVED lines=9> */
.L_x_5514:
[----:B------:R-:W4:Y:S01]  /*6320*/  LDG.E.U16 R4, desc[UR36][R4.64] ;  /* 0x0000002404047981 */ /* 0x000f22000c1e1500 */
[----:B------:R-:W-:Y:S02]  /*6330*/  IMAD.MOV.U32 R17, RZ, RZ, RZ ;  /* 0x000000ffff117224 */ /* 0x000fe400078e00ff */
[----:B----4-:R-:W-:Y:S01]  /*6340*/  HADD2.F32 R16, -RZ, R4.H0_H0 ;  /* 0x20000004ff107230 */ /* 0x010fe20000004100 */
[----:B------:R-:W-:Y:S06]  /*6350*/  BRA `(.L_x_5510) ;  /* 0x0000000c00007947 */ /* 0x000fec0003800000 */
.L_x_5513:
        /* <DEDUP_REMOVED lines=8> */
.L_x_5516:
[----:B------:R-:W4:Y:S02]  /*63e0*/  LDG.E R4, desc[UR36][R4.64] ;  /* 0x0000002404047981 */ /* 0x000f24000c1e1900 */
[--C-:B----4-:R-:W-:Y:S02]  /*63f0*/  HADD2.F32 R17, -RZ, R4.reuse.H1_H1 ;  /* 0x30000004ff117230 */ /* 0x110fe40000004100 */
[----:B------:R-:W-:Y:S01]  /*6400*/  HADD2.F32 R16, -RZ, R4.H0_H0 ;  /* 0x20000004ff107230 */ /* 0x000fe20000004100 */
[----:B------:R-:W-:Y:S06]  /*6410*/  BRA `(.L_x_5510) ;  /* 0x0000000800d07947 */ /* 0x000fec0003800000 */
.L_x_5515:
        /* <DEDUP_REMOVED lines=8> */
.L_x_5505:
        /* <DEDUP_REMOVED lines=13> */
.L_x_5519:
        /* <DEDUP_REMOVED lines=10> */
.L_x_5518:
        /* <DEDUP_REMOVED lines=27> */
.L_x_5521:
        /* <DEDUP_REMOVED lines=14> */
.L_x_5520:
[----:B------:R-:W4:Y:S01]  /*68a0*/  LDG.E.U16 R4, desc[UR36][R4.64] ;  /* 0x0000002404047981 */ /* 0x000f22000c1e1500 */
[----:B------:R-:W-:Y:S02]  /*68b0*/  IMAD.MOV.U32 R17, RZ, RZ, RZ ;  /* 0x000000ffff117224 */ /* 0x000fe400078e00ff */
[----:B----4-:R-:W-:Y:S01]  /*68c0*/  IMAD.U32 R16, R4, 0x10000, RZ ;  /* 0x0001000004107824 */ /* 0x010fe200078e00ff */
[----:B------:R-:W-:Y:S06]  /*68d0*/  BRA `(.L_x_5510) ;  /* 0x0000000400a07947 */ /* 0x000fec0003800000 */
.L_x_5517:
        /* <DEDUP_REMOVED lines=12> */
.L_x_5524:
        /* <DEDUP_REMOVED lines=20> */
.L_x_5526:
[----:B------:R-:W-:Y:S05]  /*6ae0*/  BSYNC B0 ;  /* 0x0000000000007941 */ /* 0x000fea0003800000 */
.L_x_5525:
[----:B------:R-:W-:Y:S01]  /*6af0*/  IMAD.SHL.U32 R3, R3, 0x100000, RZ ;  /* 0x0010000003037824 */ /* 0x000fe200078e00ff */
[----:B------:R-:W-:-:S04]  /*6b00*/  LEA R5, R0, 0x3b800000, 0x17 ;  /* 0x3b80000000057811 */ /* 0x000fc800078eb8ff */
[----:B------:R-:W-:Y:S01]  /*6b10*/  LOP3.LUT R16, R5, R3, R16, 0xfe, !PT ;  /* 0x0000000305107212 */ /* 0x000fe200078efe10 */
[----:B------:R-:W-:Y:S06]  /*6b20*/  BRA `(.L_x_5510) ;  /* 0x00000004000c7947 */ /* 0x000fec0003800000 */
.L_x_5523:
        /* <DEDUP_REMOVED lines=20> */
.L_x_5528:
[----:B------:R-:W-:Y:S05]  /*6c70*/  BSYNC B0 ;  /* 0x0000000000007941 */ /* 0x000fea0003800000 */
.L_x_5527:
[----:B------:R-:W-:Y:S01]  /*6c80*/  IMAD.SHL.U32 R3, R3, 0x200000, RZ ;  /* 0x0020000003037824 */ /* 0x000fe200078e00ff */
[----:B------:R-:W-:-:S04]  /*6c90*/  LEA R5, R0, 0x37800000, 0x17 ;  /* 0x3780000000057811 */ /* 0x000fc800078eb8ff */
[----:B------:R-:W-:Y:S01]  /*6ca0*/  LOP3.LUT R16, R5, R3, R16, 0xfe, !PT ;  /* 0x0000000305107212 */ /* 0x000fe200078efe10 */
[----:B------:R-:W-:Y:S06]  /*6cb0*/  BRA `(.L_x_5510) ;  /* 0x0000000000a87947 */ /* 0x000fec0003800000 */
.L_x_5522:
        /* <DEDUP_REMOVED lines=14> */
.L_x_5532:
[----:B------:R-:W-:Y:S05]  /*6da0*/  BSYNC B0 ;  /* 0x0000000000007941 */ /* 0x000fea0003800000 */
.L_x_5531:
[----:B------:R-:W-:Y:S01]  /*6db0*/  IMAD.MOV.U32 R17, RZ, RZ, RZ ;  /* 0x000000ffff117224 */ /* 0x000fe200078e00ff */
[----:B------:R-:W-:Y:S06]  /*6dc0*/  BRA `(.L_x_5510) ;  /* 0x0000000000647947 */ /* 0x000fec0003800000 */
.L_x_5509:
        /* <DEDUP_REMOVED lines=16> */
.L_x_5533:
[----:B------:R-:W-:Y:S01]  /*6ed0*/  CS2R R16, SRZ ;  /* 0x0000000000107805 */ /* 0x000fe2000001ff00 */
[----:B------:R-:W-:Y:S06]  /*6ee0*/  BRA `(.L_x_5510) ;  /* 0x00000000001c7947 */ /* 0x000fec0003800000 */
.L_x_5530:
[----:B------:R-:W4:Y:S01]  /*6ef0*/  LDG.E.64 R4, desc[UR36][R4.64] ;  /* 0x0000002404047981 */ /* 0x000f22000c1e1b00 */
[----:B------:R-:W-:Y:S01]  /*6f00*/  IMAD.MOV.U32 R17, RZ, RZ, RZ ;  /* 0x000000ffff117224 */ /* 0x000fe200078e00ff */
[----:B----4-:R0:W4:Y:S01]  /*6f10*/  I2F.U64 R16, R4 ;  /* 0x0000000400107312 */ /* 0x0101220000301000 */
[----:B------:R-:W-:Y:S05]  /*6f20*/  BRA `(.L_x_5510) ;  /* 0x00000000000c7947 */ /* 0x000fea0003800000 */
.L_x_5529:
[----:B------:R-:W4:Y:S01]  /*6f30*/  LDG.E R4, desc[UR36][R4.64] ;  /* 0x0000002404047981 */ /* 0x000f22000c1e1900 */
[----:B------:R-:W-:Y:S01]  /*6f40*/  IMAD.MOV.U32 R17, RZ, RZ, RZ ;  /* 0x000000ffff117224 */ /* 0x000fe200078e00ff */
[----:B----4-:R-:W-:-:S07]  /*6f50*/  I2FP.F32.U32 R16, R4 ;  /* 0x0000000400107245 */ /* 0x010fce0000201000 */
.L_x_5510:
[----:B------:R-:W-:Y:S05]  /*6f60*/  BSYNC B6 ;  /* 0x0000000000067941 */ /* 0x000fea0003800000 */
.L_x_5504:
        /* <DEDUP_REMOVED lines=20> */
.L_x_5537:
[----:B------:R-:W2:Y:S01]  /*70b0*/  LDG.E.U8 R4, desc[UR36][R4.64] ;  /* 0x0000002404047981 */ /* 0x000ea2000c1e1100 */
[----:B------:R-:W-:Y:S01]  /*70c0*/  IMAD.MOV.U32 R9, RZ, RZ, RZ ;  /* 0x000000ffff097224 */ /* 0x000fe200078e00ff */
[----:B--2---:R-:W-:Y:S01]  /*70d0*/  I2FP.F32.U32 R8, R4 ;  /* 0x0000000400087245 */ /* 0x004fe20000201000 */
[----:B------:R-:W-:Y:S06]  /*70e0*/  BRA `(.L_x_5503) ;  /* 0x0000000c007c7947 */ /* 0x000fec0003800000 */
.L_x_5536:
        /* <DEDUP_REMOVED lines=10> */
.L_x_5540:
[----:B------:R-:W2:Y:S01]  /*7190*/  LDG.E R4, desc[UR36][R4.64] ;  /* 0x0000002404047981 */ /* 0x000ea2000c1e1900 */
[----:B------:R-:W-:Y:S01]  /*71a0*/  IMAD.MOV.U32 R9, RZ, RZ, RZ ;  /* 0x000000ffff097224 */ /* 0x000fe200078e00ff */
[----:B--2---:R-:W-:Y:S01]  /*71b0*/  I2FP.F32.S32 R8, R4 ;  /* 0x0000000400087245 */ /* 0x004fe20000201400 */
[----:B------:R-:W-:Y:S06]  /*71c0*/  BRA `(.L_x_5503) ;  /* 0x0000000c00447947 */ /* 0x000fec0003800000 */
.L_x_5539:
[----:B------:R-:W2:Y:S01]  /*71d0*/  LDG.E.U16 R4, desc[UR36][R4.64] ;  /* 0x0000002404047981 */ /* 0x000ea2000c1e1500 */
[----:B------:R-:W-:Y:S01]  /*71e0*/  IMAD.MOV.U32 R9, RZ, RZ, RZ ;  /* 0x000000ffff097224 */ /* 0x000fe200078e00ff */
[----:B--2---:R0:W2:Y:S01]  /*71f0*/  I2F.S16 R8, R4 ;  /* 0x0000000400087306 */ /* 0x0040a20000101400 */
[----:B------:R-:W-:Y:S05]  /*7200*/  BRA `(.L_x_5503) ;  /* 0x0000000c00347947 */ /* 0x000fea0003800000 */
.L_x_5535:
        /* <DEDUP_REMOVED lines=9> */
.L_x_5542:
[----:B------:R-:W2:Y:S01]  /*72a0*/  LDG.E.U16 R4, desc[UR36][R4.64] ;  /* 0x0000002404047981 */ /* 0x000ea2000c1e1500 */
[----:B------:R-:W-:Y:S02]  /*72b0*/  IMAD.MOV.U32 R9, RZ, RZ, RZ ;  /* 0x000000ffff097224 */ /* 0x000fe400078e00ff */
[----:B--2---:R-:W-:Y:S01]  /*72c0*/  HADD2.F32 R8, -RZ, R4.H0_H0 ;  /* 0x20000004ff087230 */ /* 0x004fe20000004100 */
[----:B------:R-:W-:Y:S06]  /*72d0*/  BRA `(.L_x_5503) ;  /* 0x0000000c00007947 */ /* 0x000fec0003800000 */
.L_x_5541:
        /* <DEDUP_REMOVED lines=8> */
.L_x_5544:
[----:B------:R-:W2:Y:S02]  /*7360*/  LDG.E R4, desc[UR36][R4.64] ;  /* 0x0000002404047981 */ /* 0x000ea4000c1e1900 */
[--C-:B--2---:R-:W-:Y:S02]  /*7370*/  HADD2.F32 R9, -RZ, R4.reuse.H1_H1 ;  /* 0x30000004ff097230 */ /* 0x104fe40000004100 */
[----:B------:R-:W-:Y:S01]  /*7380*/  HADD2.F32 R8, -RZ, R4.H0_H0 ;  /* 0x20000004ff087230 */ /* 0x000fe20000004100 */
[----:B------:R-:W-:Y:S06]  /*7390*/  BRA `(.L_x_5503) ;  /* 0x0000000800d07947 */ /* 0x000fec0003800000 */
.L_x_5543:
        /* <DEDUP_REMOVED lines=8> */
.L_x_5534:
        /* <DEDUP_REMOVED lines=13> */
.L_x_5547:
        /* <DEDUP_REMOVED lines=10> */
.L_x_5546:
        /* <DEDUP_REMOVED lines=27> */
.L_x_5549:
        /* <DEDUP_REMOVED lines=14> */
.L_x_5548:
[----:B------:R-:W2:Y:S01]  /*7820*/  LDG.E.U16 R4, desc[UR36][R4.64] ;  /* 0x0000002404047981 */ /* 0x000ea2000c1e1500 */
[----:B------:R-:W-:Y:S02]  /*7830*/  IMAD.MOV.U32 R9, RZ, RZ, RZ ;  /* 0x000000ffff097224 */ /* 0x000fe400078e00ff */
[----:B--2---:R-:W-:Y:S01]  /*7840*/  IMAD.U32 R8, R4, 0x10000, RZ ;  /* 0x0001000004087824 */ /* 0x004fe200078e00ff */
[----:B------:R-:W-:Y:S06]  /*7850*/  BRA `(.L_x_5503) ;  /* 0x0000000400a07947 */ /* 0x000fec0003800000 */
.L_x_5545:
        /* <DEDUP_REMOVED lines=12> */
.L_x_5552:
        /* <DEDUP_REMOVED lines=20> */
.L_x_5554:
[----:B------:R-:W-:Y:S05]  /*7a60*/  BSYNC B0 ;  /* 0x0000000000007941 */ /* 0x000fea0003800000 */
.L_x_5553:
[----:B------:R-:W-:Y:S01]  /*7a70*/  IMAD.SHL.U32 R3, R3, 0x100000, RZ ;  /* 0x0010000003037824 */ /* 0x000fe200078e00ff */
[----:B------:R-:W-:-:S04]  /*7a80*/  LEA R5, R0, 0x3b800000, 0x17 ;  /* 0x3b80000000057811 */ /* 0x000fc800078eb8ff */
[----:B------:R-:W-:Y:S01]  /*7a90*/  LOP3.LUT R8, R5, R3, R8, 0xfe, !PT ;  /* 0x0000000305087212 */ /* 0x000fe200078efe08 */
[----:B------:R-:W-:Y:S06]  /*7aa0*/  BRA `(.L_x_5503) ;  /* 0x00000004000c7947 */ /* 0x000fec0003800000 */
.L_x_5551:
        /* <DEDUP_REMOVED lines=20> */
.L_x_5556:
[----:B------:R-:W-:Y:S05]  /*7bf0*/  BSYNC B0 ;  /* 0x0000000000007941 */ /* 0x000fea0003800000 */
.L_x_5555:
[----:B------:R-:W-:Y:S01]  /*7c00*/  IMAD.SHL.U32 R3, R3, 0x200000, RZ ;  /* 0x0020000003037824 */ /* 0x000fe200078e00ff */
[----:B------:R-:W-:-:S04]  /*7c10*/  LEA R5, R0, 0x37800000, 0x17 ;  /* 0x3780000000057811 */ /* 0x000fc800078eb8ff */
[----:B------:R-:W-:Y:S01]  /*7c20*/  LOP3.LUT R8, R5, R3, R8, 0xfe, !PT ;  /* 0x0000000305087212 */ /* 0x000fe200078efe08 */
[----:B------:R-:W-:Y:S06]  /*7c30*/  BRA `(.L_x_5503) ;  /* 0x0000000000a87947 */ /* 0x000fec0003800000 */
.L_x_5550:
        /* <DEDUP_REMOVED lines=14> */
.L_x_5560:
[----:B------:R-:W-:Y:S05]  /*7d20*/  BSYNC B0 ;  /* 0x0000000000007941 */ /* 0x000fea0003800000 */
.L_x_5559:
[----:B------:R-:W-:Y:S01]  /*7d30*/  IMAD.MOV.U32 R9, RZ, RZ, RZ ;  /* 0x000000ffff097224 */ /* 0x000fe200078e00ff */
[----:B------:R-:W-:Y:S06]  /*7d40*/  BRA `(.L_x_5503) ;  /* 0x0000000000647947 */ /* 0x000fec0003800000 */
.L_x_5538:
        /* <DEDUP_REMOVED lines=16> */
.L_x_5561:
[----:B------:R-:W-:Y:S01]  /*7e50*/  CS2R R8, SRZ ;  /* 0x0000000000087805 */ /* 0x000fe2000001ff00 */
[----:B------:R-:W-:Y:S06]  /*7e60*/  BRA `(.L_x_5503) ;  /* 0x00000000001c7947 */ /* 0x000fec0003800000 */
.L_x_5558:
[----:B------:R-:W2:Y:S01]  /*7e70*/  LDG.E.64 R4, desc[UR36][R4.64] ;  /* 0x0000002404047981 */ /* 0x000ea2000c1e1b00 */
[----:B------:R-:W-:Y:S01]  /*7e80*/  IMAD.MOV.U32 R9, RZ, RZ, RZ ;  /* 0x000000ffff097224 */ /* 0x000fe200078e00ff */
[----:B--2---:R0:W2:Y:S01]  /*7e90*/  I2F.U64 R8, R4 ;  /* 0x0000000400087312 */ /* 0x0040a20000301000 */
[----:B------:R-:W-:Y:S05]  /*7ea0*/  BRA `(.L_x_5503) ;  /* 0x00000000000c7947 */ /* 0x000fea0003800000 */
.L_x_5557:
[----:B------:R-:W2:Y:S01]  /*7eb0*/  LDG.E R4, desc[UR36][R4.64] ;  /* 0x0000002404047981 */ /* 0x000ea2000c1e1900 */
[----:B------:R-:W-:Y:S01]  /*7ec0*/  IMAD.MOV.U32 R9, RZ, RZ, RZ ;  /* 0x000000ffff097224 */ /* 0x000fe200078e00ff */
[----:B--2---:R-:W-:-:S07]  /*7ed0*/  I2FP.F32.U32 R8, R4 ;  /* 0x0000000400087245 */ /* 0x004fce0000201000 */
.L_x_5503:
[----:B------:R-:W-:Y:S05]  /*7ee0*/  BSYNC B7 ;  /* 0x0000000000077941 */ /* 0x000fea0003800000 */
.L_x_5502:
[----:B------:R-:W1:Y:S01]  /*7ef0*/  S2R R33, SR_TID.X ;  /* 0x0000000000217919 */ /* 0x000e620000002100 */
[----:B------:R-:W3:Y:S01]  /*7f00*/  LDC.U8 R34, c[0x0][0x240] ;  /* 0x00009000ff227b82 */ /* 0x000ee20000000000 */
[----:B0---4-:R-:W-:Y:S01]  /*7f10*/  CS2R R4, SRZ ;  /* 0x0000000000047805 */ /* 0x011fe2000001ff00 */
[----:B------:R-:W-:Y:S01]  /*7f20*/  BSSY B6, `(.L_x_5562) ;  /* 0x000011b000067945 */ /* 0x000fe20003800000 */
[CC--:B-1----:R-:W-:Y:S01]  /*7f30*/  ISETP.GE.AND P3, PT, R33.reuse, R32.reuse, PT ;  /* 0x000000202100720c */ /* 0x0c2fe20003f66270 */
[C---:B------:R-:W-:Y:S02]  /*7f40*/  VIADD R3, R33.reuse, 0x100 ;  /* 0x0000010021037836 */ /* 0x040fe40000000000 */
[C---:B------:R-:W-:Y:S02]  /*7f50*/  VIADD R7, R33.reuse, 0x180 ;  /* 0x0000018021077836 */ /* 0x040fe40000000000 */
[----:B------:R-:W-:Y:S01]  /*7f60*/  VIADD R35, R33, 0x80 ;  /* 0x0000008021237836 */ /* 0x000fe20000000000 */
[----:B------:R-:W-:-:S02]  /*7f70*/  ISETP.GE.AND P1, PT, R3, R32, PT ;  /* 0x000000200300720c */ /* 0x000fc40003f26270 */
[-C--:B------:R-:W-:Y:S02]  /*7f80*/  ISETP.GE.AND P2, PT, R7, R32.reuse, PT ;  /* 0x000000200700720c */ /* 0x080fe40003f46270 */
[----:B------:R-:W-:-:S03]  /*7f90*/  ISETP.GE.AND P0, PT, R35, R32, PT ;  /* 0x000000202300720c */ /* 0x000fc60003f06270 */
[-C--:B-----5:R-:W-:Y:S01]  /*7fa0*/  @!P3 FMUL.FTZ R3, R23, R19.reuse ;  /* 0x000000131703b220 */ /* 0x0a0fe20000410000 */
[----:B--2---:R-:W-:-:S03]  /*7fb0*/  @!P3 FMUL.FTZ R0, R22, R19 ;  /* 0x000000131600b220 */ /* 0x004fc60000410000 */
[-C--:B---3--:R-:W-:Y:S01]  /*7fc0*/  @!P3 FFMA.FTZ R4, R22, R18.reuse, -R3 ;  /* 0x000000121604b223 */ /* 0x088fe20000010803 */
[----:B------:R-:W-:Y:S01]  /*7fd0*/  @!P3 FFMA.FTZ R5, R23, R18, R0 ;  /* 0x000000121705b223 */ /* 0x000fe20000010000 */
[-C--:B------:R-:W-:Y:S01]  /*7fe0*/  @!P1 FMUL.FTZ R3, R31, R29.reuse ;  /* 0x0000001d1f039220 */ /* 0x080fe20000410000 */
[C---:B------:R-:W-:Y:S01]  /*7ff0*/  @!P1 FMUL.FTZ R0, R30.reuse, R29 ;  /* 0x0000001d1e009220 */ /* 0x040fe20000410000 */
[----:B------:R-:W-:Y:S01]  /*8000*/  CS2R R18, SRZ ;  /* 0x0000000000127805 */ /* 0x000fe2000001ff00 */
[-C--:B------:R-:W-:Y:S01]  /*8010*/  @!P2 FMUL.FTZ R7, R9, R17.reuse ;  /* 0x000000110907a220 */ /* 0x080fe20000410000 */
[-C--:B------:R-:W-:Y:S01]  /*8020*/  @!P1 FFMA.FTZ R18, R30, R28.reuse, -R3 ;  /* 0x0000001c1e129223 */ /* 0x080fe20000010803 */
[----:B------:R-:W-:Y:S01]  /*8030*/  @!P1 FFMA.FTZ R19, R31, R28, R0 ;  /* 0x0000001c1f139223 */ /* 0x000fe20000010000 */
[----:B------:R-:W-:Y:S01]  /*8040*/  @!P2 FMUL.FTZ R6, R8, R17 ;  /* 0x000000110806a220 */ /* 0x000fe20000410000 */
[-C--:B------:R-:W-:Y:S01]  /*8050*/  @!P0 FMUL.FTZ R3, R27, R25.reuse ;  /* 0x000000191b038220 */ /* 0x080fe20000410000 */
[----:B------:R-:W-:Y:S01]  /*8060*/  @!P0 FMUL.FTZ R0, R26, R25 ;  /* 0x000000191a008220 */ /* 0x000fe20000410000 */
[----:B------:R-:W-:-:S02]  /*8070*/  CS2R R22, SRZ ;  /* 0x0000000000167805 */ /* 0x000fc4000001ff00 */
[----:B------:R-:W-:Y:S01]  /*8080*/  CS2R R28, SRZ ;  /* 0x00000000001c7805 */ /* 0x000fe2000001ff00 */
[-C--:B------:R-:W-:Y:S01]  /*8090*/  @!P2 FFMA.FTZ R22, R8, R16.reuse, -R7 ;  /* 0x000000100816a223 */ /* 0x080fe20000010807 */
[----:B------:R-:W-:Y:S01]  /*80a0*/  @!P2 FFMA.FTZ R23, R9, R16, R6 ;  /* 0x000000100917a223 */ /* 0x000fe20000010006 */
[-C--:B------:R-:W-:Y:S01]  /*80b0*/  @!P0 FFMA.FTZ R28, R26, R24.reuse, -R3 ;  /* 0x000000181a1c8223 */ /* 0x080fe20000010803 */
[----:B------:R-:W-:Y:S01]  /*80c0*/  @!P0 FFMA.FTZ R29, R27, R24, R0 ;  /* 0x000000181b1d8223 */ /* 0x000fe20000010000 */
        /* <DEDUP_REMOVED lines=22> */
.L_x_5567:
[----:B------:R-:W0:Y:S01]  /*8230*/  F2I.S64.TRUNC R4, R4 ;  /* 0x0000000400047311 */ /* 0x000e22000020d900 */
[----:B------:R-:W-:Y:S02]  /*8240*/  IMAD.MOV.U32 R33, RZ, RZ, R35 ;  /* 0x000000ffff217224 */ /* 0x000fe400078e0023 */
[----:B0-----:R-:W-:-:S05]  /*8250*/  IMAD.MOV.U32 R3, RZ, RZ, R4 ;  /* 0x000000ffff037224 */ /* 0x001fca00078e0004 */
[----:B------:R0:W-:Y:S01]  /*8260*/  STG.E.U8 desc[UR36][R8.64], R3 ;  /* 0x0000000308007986 */ /* 0x0001e2000c101124 */
[----:B------:R-:W-:Y:S05]  /*8270*/  BRA `(.L_x_5563) ;  /* 0x0000000c00947947 */ /* 0x000fea0003800000 */
.L_x_5566:
        /* <DEDUP_REMOVED lines=10> */
.L_x_5570:
[----:B------:R-:W0:Y:S01]  /*8320*/  F2I.FTZ.TRUNC.NTZ R3, R4 ;  /* 0x0000000400037305 */ /* 0x000e22000021f100 */
[----:B------:R-:W-:Y:S01]  /*8330*/  IMAD.MOV.U32 R33, RZ, RZ, R35 ;  /* 0x000000ffff217224 */ /* 0x000fe200078e0023 */
[----:B0-----:R0:W-:Y:S01]  /*8340*/  STG.E desc[UR36][R8.64], R3 ;  /* 0x0000000308007986 */ /* 0x0011e2000c101924 */
[----:B------:R-:W-:Y:S05]  /*8350*/  BRA `(.L_x_5563) ;  /* 0x0000000c005c7947 */ /* 0x000fea0003800000 */
.L_x_5569:
[----:B------:R-:W0:Y:S01]  /*8360*/  F2I.FTZ.TRUNC.NTZ R3, R4 ;  /* 0x0000000400037305 */ /* 0x000e22000021f100 */
[----:B------:R-:W-:Y:S01]  /*8370*/  IMAD.MOV.U32 R33, RZ, RZ, R35 ;  /* 0x000000ffff217224 */ /* 0x000fe200078e0023 */
[----:B0-----:R0:W-:Y:S01]  /*8380*/  STG.E.U16 desc[UR36][R8.64], R3 ;  /* 0x0000000308007986 */ /* 0x0011e2000c101524 */
[----:B------:R-:W-:Y:S05]  /*8390*/  BRA `(.L_x_5563) ;  /* 0x0000000c004c7947 */ /* 0x000fea0003800000 */
.L_x_5565:
        /* <DEDUP_REMOVED lines=9> */
.L_x_5572:
[----:B------:R-:W-:Y:S01]  /*8430*/  F2FP.F16.F32.PACK_AB R4, RZ, R4 ;  /* 0x00000004ff04723e */ /* 0x000fe200000000ff */
[----:B------:R-:W-:-:S04]  /*8440*/  IMAD.MOV.U32 R33, RZ, RZ, R35 ;  /* 0x000000ffff217224 */ /* 0x000fc800078e0023 */
[----:B------:R4:W-:Y:S01]  /*8450*/  STG.E.U16 desc[UR36][R8.64], R4 ;  /* 0x0000000408007986 */ /* 0x0009e2000c101524 */
[----:B------:R-:W-:Y:S05]  /*8460*/  BRA `(.L_x_5563) ;  /* 0x0000000c00187947 */ /* 0x000fea0003800000 */
.L_x_5571:
        /* <DEDUP_REMOVED lines=9> */
.L_x_5574:
[----:B------:R-:W-:Y:S01]  /*8500*/  F2FP.F16.F32.PACK_AB R5, R5, R4 ;  /* 0x000000040505723e */ /* 0x000fe200000000ff */
[----:B------:R-:W-:-:S04]  /*8510*/  IMAD.MOV.U32 R33, RZ, RZ, R35 ;  /* 0x000000ffff217224 */ /* 0x000fc800078e0023 */
[----:B------:R2:W-:Y:S01]  /*8520*/  STG.E desc[UR36][R8.64], R5 ;  /* 0x0000000508007986 */ /* 0x0005e2000c101924 */
[----:B------:R-:W-:Y:S05]  /*8530*/  BRA `(.L_x_5563) ;  /* 0x0000000800e47947 */ /* 0x000fea0003800000 */
.L_x_5573:
[----:B------:R-:W-:Y:S01]  /*8540*/  FMUL.FTZ R4, R4, 1 ;  /* 0x3f80000004047820 */ /* 0x000fe20000410000 */
[----:B------:R-:W-:-:S05]  /*8550*/  IMAD.MOV.U32 R33, RZ, RZ, R35 ;  /* 0x000000ffff217224 */ /* 0x000fca00078e0023 */
[----:B------:R-:W0:Y:S02]  /*8560*/  F2F.F64.F32 R4, R4 ;  /* 0x0000000400047310 */ /* 0x000e240000201800 */
[----:B0-----:R0:W-:Y:S01]  /*8570*/  STG.E.64 desc[UR36][R8.64], R4 ;  /* 0x0000000408007986 */ /* 0x0011e2000c101b24 */
[----:B------:R-:W-:Y:S05]  /*8580*/  BRA `(.L_x_5563) ;  /* 0x0000000800d07947 */ /* 0x000fea0003800000 */
.L_x_5564:
        /* <DEDUP_REMOVED lines=15> */
.L_x_5577:
[----:B------:R-:W-:Y:S01]  /*8680*/  FMUL.FTZ R6, R5, 1 ;  /* 0x3f80000005067820 */ /* 0x000fe20000410000 */
[----:B------:R-:W-:Y:S01]  /*8690*/  FMUL.FTZ R4, R4, 1 ;  /* 0x3f80000004047820 */ /* 0x000fe20000410000 */
[----:B------:R-:W-:-:S04]  /*86a0*/  IMAD.MOV.U32 R33, RZ, RZ, R35 ;  /* 0x000000ffff217224 */ /* 0x000fc800078e0023 */
[----:B------:R-:W-:Y:S08]  /*86b0*/  F2F.F64.F32 R6, R6 ;  /* 0x0000000600067310 */ /* 0x000ff00000201800 */
[----:B------:R-:W0:Y:S02]  /*86c0*/  F2F.F64.F32 R4, R4 ;  /* 0x0000000400047310 */ /* 0x000e240000201800 */
[----:B0-----:R0:W-:Y:S01]  /*86d0*/  STG.E.128 desc[UR36][R8.64], R4 ;  /* 0x0000000408007986 */ /* 0x0011e2000c101d24 */
[----:B------:R-:W-:Y:S05]  /*86e0*/  BRA `(.L_x_5563) ;  /* 0x0000000800787947 */ /* 0x000fea0003800000 */
.L_x_5576:
        /* <DEDUP_REMOVED lines=20> */
.L_x_5581:
[----:B------:R-:W-:Y:S05]  /*8830*/  BSYNC B0 ;  /* 0x0000000000007941 */ /* 0x000fea0003800000 */
.L_x_5580:
[----:B------:R-:W-:Y:S01]  /*8840*/  LOP3.LUT R5, R0, R5, RZ, 0xfc, !PT ;  /* 0x0000000500057212 */ /* 0x000fe200078efcff */
[----:B------:R-:W-:-:S04]  /*8850*/  IMAD.MOV.U32 R33, RZ, RZ, R35 ;  /* 0x000000ffff217224 */ /* 0x000fc800078e0023 */
[----:B------:R0:W-:Y:S01]  /*8860*/  STG.E.U8 desc[UR36][R8.64], R5 ;  /* 0x0000000508007986 */ /* 0x0001e2000c101124 */
[----:B------:R-:W-:Y:S05]  /*8870*/  BRA `(.L_x_5563) ;  /* 0x0000000800147947 */ /* 0x000fea0003800000 */
.L_x_5579:
        /* <DEDUP_REMOVED lines=12> */
.L_x_5583:
[----:B------:R-:W-:Y:S01]  /*8940*/  IMAD.MOV.U32 R0, RZ, RZ, 0x7f ;  /* 0x0000007fff007424 */ /* 0x000fe200078e00ff */
[----:B------:R-:W-:-:S04]  /*8950*/  ISETP.GT.U32.AND P0, PT, R5, 0x7f800000, PT ;  /* 0x7f8000000500780c */ /* 0x000fc80003f04070 */
[----:B------:R-:W-:-:S09]  /*8960*/  SEL R0, R0, 0x7c, P0 ;  /* 0x0000007c00007807 */ /* 0x000fd20000000000 */
.L_x_5584:
[----:B------:R-:W-:Y:S05]  /*8970*/  BSYNC B0 ;  /* 0x0000000000007941 */ /* 0x000fea0003800000 */
.L_x_5582:
[----:B------:R-:W-:Y:S01]  /*8980*/  LOP3.LUT R4, R4, 0x80000000, RZ, 0xc0, !PT ;  /* 0x8000000004047812 */ /* 0x000fe200078ec0ff */
[----:B------:R-:W-:-:S03]  /*8990*/  IMAD.MOV.U32 R33, RZ, RZ, R35 ;  /* 0x000000ffff217224 */ /* 0x000fc600078e0023 */
[----:B------:R-:W-:-:S04]  /*89a0*/  SHF.R.U32.HI R3, RZ, 0x18, R4 ;  /* 0x00000018ff037819 */ /* 0x000fc80000011604 */
[----:B------:R-:W-:-:S05]  /*89b0*/  LOP3.LUT R3, R0, R3, RZ, 0xfc, !PT ;  /* 0x0000000300037212 */ /* 0x000fca00078efcff */
[----:B------:R0:W-:Y:S01]  /*89c0*/  STG.E.U8 desc[UR36][R8.64], R3 ;  /* 0x0000000308007986 */ /* 0x0001e2000c101124 */
[----:B------:R-:W-:Y:S05]  /*89d0*/  BRA `(.L_x_5563) ;  /* 0x0000000400bc7947 */ /* 0x000fea0003800000 */
.L_x_5578:
[----:B------:R-:W-:Y:S01]  /*89e0*/  F2FP.BF16.F32.PACK_AB R4, RZ, R4 ;  /* 0x00000004ff04723e */ /* 0x000fe200000010ff */
[----:B------:R-:W-:-:S04]  /*89f0*/  IMAD.MOV.U32 R33, RZ, RZ, R35 ;  /* 0x000000ffff217224 */ /* 0x000fc800078e0023 */
[----:B------:R0:W-:Y:S01]  /*8a00*/  STG.E.U16 desc[UR36][R8.64], R4 ;  /* 0x0000000408007986 */ /* 0x0001e2000c101524 */
[----:B------:R-:W-:Y:S05]  /*8a10*/  BRA `(.L_x_5563) ;  /* 0x0000000400ac7947 */ /* 0x000fea0003800000 */
.L_x_5575:
        /* <DEDUP_REMOVED lines=12> */
.L_x_5587:
        /* <DEDUP_REMOVED lines=16> */
.L_x_5590:
[----:B------:R-:W-:-:S04]  /*8be0*/  LOP3.LUT R4, R4, 0x80000000, RZ, 0xc0, !PT ;  /* 0x8000000004047812 */ /* 0x000fc800078ec0ff */
[----:B------:R-:W-:-:S04]  /*8bf0*/  SHF.R.U32.HI R4, RZ, 0x18, R4 ;  /* 0x00000018ff047819 */ /* 0x000fc80000011604 */
[----:B------:R-:W-:-:S04]  /*8c00*/  LOP3.LUT R3, R3, R4, RZ, 0xfc, !PT ;  /* 0x0000000403037212 */ /* 0x000fc800078efcff */
[----:B------:R-:W-:-:S07]  /*8c10*/  PRMT R0, R3, 0x7610, R0 ;  /* 0x0000761003007816 */ /* 0x000fce0000000000 */
.L_x_5589:
[----:B------:R-:W-:Y:S05]  /*8c20*/  BSYNC B0 ;  /* 0x0000000000007941 */ /* 0x000fea0003800000 */
.L_x_5588:
[----:B------:R0:W-:Y:S01]  /*8c30*/  STG.E.U8 desc[UR36][R8.64], R0 ;  /* 0x0000000008007986 */ /* 0x0001e2000c101124 */
[----:B------:R-:W-:Y:S01]  /*8c40*/  IMAD.MOV.U32 R33, RZ, RZ, R35 ;  /* 0x000000ffff217224 */ /* 0x000fe200078e0023 */
[----:B------:R-:W-:Y:S06]  /*8c50*/  BRA `(.L_x_5563) ;  /* 0x00000004001c7947 */ /* 0x000fec0003800000 */
.L_x_5586:
        /* <DEDUP_REMOVED lines=16> */
.L_x_5593:
[----:B------:R-:W-:-:S04]  /*8d60*/  LOP3.LUT R4, R4, 0x80000000, RZ, 0xc0, !PT ;  /* 0x8000000004047812 */ /* 0x000fc800078ec0ff */
[----:B------:R-:W-:-:S04]  /*8d70*/  SHF.R.U32.HI R4, RZ, 0x18, R4 ;  /* 0x00000018ff047819 */ /* 0x000fc80000011604 */
[----:B------:R-:W-:-:S04]  /*8d80*/  LOP3.LUT R3, R3, R4, RZ, 0xfc, !PT ;  /* 0x0000000403037212 */ /* 0x000fc800078efcff */
[----:B------:R-:W-:-:S07]  /*8d90*/  PRMT R0, R3, 0x7610, R0 ;  /* 0x0000761003007816 */ /* 0x000fce0000000000 */
.L_x_5592:
[----:B------:R-:W-:Y:S05]  /*8da0*/  BSYNC B0 ;  /* 0x0000000000007941 */ /* 0x000fea0003800000 */
.L_x_5591:
[----:B------:R0:W-:Y:S01]  /*8db0*/  STG.E.U8 desc[UR36][R8.64], R0 ;  /* 0x0000000008007986 */ /* 0x0001e2000c101124 */
[----:B------:R-:W-:Y:S01]  /*8dc0*/  IMAD.MOV.U32 R33, RZ, RZ, R35 ;  /* 0x000000ffff217224 */ /* 0x000fe200078e0023 */
[----:B------:R-:W-:Y:S06]  /*8dd0*/  BRA `(.L_x_5563) ;  /* 0x0000000000bc7947 */ /* 0x000fec0003800000 */
.L_x_5585:
        /* <DEDUP_REMOVED lines=22> */
.L_x_5568:
        /* <DEDUP_REMOVED lines=16> */
.L_x_5596:
[----:B------:R-:W-:Y:S01]  /*9040*/  IMAD.MOV.U32 R33, RZ, RZ, R35 ;  /* 0x000000ffff217224 */ /* 0x000fe200078e0023 */
[----:B------:R-:W-:Y:S06]  /*9050*/  BRA `(.L_x_5563) ;  /* 0x00000000001c7947 */ /* 0x000fec0003800000 */
.L_x_5595:
[----:B------:R-:W0:Y:S01]  /*9060*/  F2I.U64.TRUNC R4, R4 ;  /* 0x0000000400047311 */ /* 0x000e22000020d800 */
[----:B------:R-:W-:Y:S01]  /*9070*/  IMAD.MOV.U32 R33, RZ, RZ, R35 ;  /* 0x000000ffff217224 */ /* 0x000fe200078e0023 */
[----:B0-----:R0:W-:Y:S01]  /*9080*/  STG.E.64 desc[UR36][R8.64], R4 ;  /* 0x0000000408007986 */ /* 0x0011e2000c101b24 */
[----:B------:R-:W-:Y:S05]  /*9090*/  BRA `(.L_x_5563) ;  /* 0x00000000000c7947 */ /* 0x000fea0003800000 */
.L_x_5594:
[----:B------:R-:W0:Y:S01]  /*90a0*/  F2I.FTZ.U32.TRUNC.NTZ R3, R4 ;  /* 0x0000000400037305 */ /* 0x000e22000021f000 */
[----:B------:R-:W-:Y:S01]  /*90b0*/  IMAD.MOV.U32 R33, RZ, RZ, R35 ;  /* 0x000000ffff217224 */ /* 0x000fe200078e0023 */
[----:B0-----:R0:W-:Y:S06]  /*90c0*/  STG.E desc[UR36][R8.64], R3 ;  /* 0x0000000308007986 */ /* 0x0011ec000c101924 */
.L_x_5563:
[----:B------:R-:W-:Y:S05]  /*90d0*/  BSYNC B6 ;  /* 0x0000000000067941 */ /* 0x000fea0003800000 */
.L_x_5562:
        /* <DEDUP_REMOVED lines=24> */
.L_x_5602:
[----:B------:R-:W0:Y:S02]  /*9260*/  F2I.S64.TRUNC R28, R28 ;  /* 0x0000001c001c7311 */ /* 0x000e24000020d900 */
[----:B0-----:R-:W-:-:S05]  /*9270*/  IMAD.MOV.U32 R3, RZ, RZ, R28 ;  /* 0x000000ffff037224 */ /* 0x001fca00078e001c */
[----:B------:R0:W-:Y:S01]  /*9280*/  STG.E.U8 desc[UR36][R8.64], R3 ;  /* 0x0000000308007986 */ /* 0x0001e2000c101124 */
[----:B------:R-:W-:Y:S05]  /*9290*/  BRA `(.L_x_5604) ;  /* 0x0000000c00447947 */ /* 0x000fea0003800000 */
.L_x_5601:
        /* <DEDUP_REMOVED lines=9> */
.L_x_5606:
[----:B------:R-:W0:Y:S02]  /*9330*/  F2I.FTZ.TRUNC.NTZ R3, R28 ;  /* 0x0000001c00037305 */ /* 0x000e24000021f100 */
[----:B0-----:R0:W-:Y:S01]  /*9340*/  STG.E desc[UR36][R8.64], R3 ;  /* 0x0000000308007986 */ /* 0x0011e2000c101924 */
[----:B------:R-:W-:Y:S05]  /*9350*/  BRA `(.L_x_5604) ;  /* 0x0000000c00147947 */ /* 0x000fea0003800000 */
.L_x_5605:
[----:B------:R-:W0:Y:S02]  /*9360*/  F2I.FTZ.TRUNC.NTZ R3, R28 ;  /* 0x0000001c00037305 */ /* 0x000e24000021f100 */
[----:B0-----:R0:W-:Y:S01]  /*9370*/  STG.E.U16 desc[UR36][R8.64], R3 ;  /* 0x0000000308007986 */ /* 0x0011e2000c101524 */
[----:B------:R-:W-:Y:S05]  /*9380*/  BRA `(.L_x_5604) ;  /* 0x0000000c00087947 */ /* 0x000fea0003800000 */
.L_x_5600:
        /* <DEDUP_REMOVED lines=8> */
.L_x_5608:
[----:B------:R-:W-:-:S05]  /*9410*/  F2FP.F16.F32.PACK_AB R28, RZ, R28 ;  /* 0x0000001cff1c723e */ /* 0x000fca00000000ff */
[----:B------:R4:W-:Y:S01]  /*9420*/  STG.E.U16 desc[UR36][R8.64], R28 ;  /* 0x0000001c08007986 */ /* 0x0009e2000c101524 */
[----:B------:R-:W-:Y:S05]  /*9430*/  BRA `(.L_x_5604) ;  /* 0x0000000800dc7947 */ /* 0x000fea0003800000 */
.L_x_5607:
        /* <DEDUP_REMOVED lines=8> */
.L_x_5610:
[----:B------:R-:W-:-:S05]  /*94c0*/  F2FP.F16.F32.PACK_AB R29, R29, R28 ;  /* 0x0000001c1d1d723e */ /* 0x000fca00000000ff */
[----:B------:R2:W-:Y:S01]  /*94d0*/  STG.E desc[UR36][R8.64], R29 ;  /* 0x0000001d08007986 */ /* 0x0005e2000c101924 */
[----:B------:R-:W-:Y:S05]  /*94e0*/  BRA `(.L_x_5604) ;  /* 0x0000000800b07947 */ /* 0x000fea0003800000 */
.L_x_5609:
[----:B------:R-:W-:-:S06]  /*94f0*/  FMUL.FTZ R4, R28, 1 ;  /* 0x3f8000001c047820 */ /* 0x000fcc0000410000 */
[----:B------:R-:W0:Y:S02]  /*9500*/  F2F.F64.F32 R4, R4 ;  /* 0x0000000400047310 */ /* 0x000e240000201800 */
[----:B0-----:R0:W-:Y:S01]  /*9510*/  STG.E.64 desc[UR36][R8.64], R4 ;  /* 0x0000000408007986 */ /* 0x0011e2000c101b24 */
[----:B------:R-:W-:Y:S05]  /*9520*/  BRA `(.L_x_5604) ;  /* 0x0000000800a07947 */ /* 0x000fea0003800000 */
.L_x_5599:
        /* <DEDUP_REMOVED lines=14> */
.L_x_5613:
[----:B------:R-:W-:Y:S01]  /*9610*/  FMUL.FTZ R6, R29, 1 ;  /* 0x3f8000001d067820 */ /* 0x000fe20000410000 */
[----:B------:R-:W-:-:S05]  /*9620*/  FMUL.FTZ R4, R28, 1 ;  /* 0x3f8000001c047820 */ /* 0x000fca0000410000 */
[----:B------:R-:W-:Y:S08]  /*9630*/  F2F.F64.F32 R6, R6 ;  /* 0x0000000600067310 */ /* 0x000ff00000201800 */
[----:B------:R-:W0:Y:S02]  /*9640*/  F2F.F64.F32 R4, R4 ;  /* 0x0000000400047310 */ /* 0x000e240000201800 */
[----:B0-----:R0:W-:Y:S01]  /*9650*/  STG.E.128 desc[UR36][R8.64], R4 ;  /* 0x0000000408007986 */ /* 0x0011e2000c101d24 */
[----:B------:R-:W-:Y:S05]  /*9660*/  BRA `(.L_x_5604) ;  /* 0x0000000800507947 */ /* 0x000fea0003800000 */
.L_x_5612:
        /* <DEDUP_REMOVED lines=20> */
.L_x_5617:
[----:B------:R-:W-:Y:S05]  /*97b0*/  BSYNC B0 ;  /* 0x0000000000007941 */ /* 0x000fea0003800000 */
.L_x_5616:
[----:B------:R-:W-:-:S05]  /*97c0*/  LOP3.LUT R5, R0, R5, RZ, 0xfc, !PT ;  /* 0x0000000500057212 */ /* 0x000fca00078efcff */
[----:B------:R0:W-:Y:S01]  /*97d0*/  STG.E.U8 desc[UR36][R8.64], R5 ;  /* 0x0000000508007986 */ /* 0x0001e2000c101124 */
[----:B------:R-:W-:Y:S05]  /*97e0*/  BRA `(.L_x_5604) ;  /* 0x0000000400f07947 */ /* 0x000fea0003800000 */
.L_x_5615:
        /* <DEDUP_REMOVED lines=12> */
.L_x_5619:
[----:B------:R-:W-:Y:S01]  /*98b0*/  IMAD.MOV.U32 R0, RZ, RZ, 0x7f ;  /* 0x0000007fff007424 */ /* 0x000fe200078e00ff */
[----:B------:R-:W-:-:S04]  /*98c0*/  ISETP.GT.U32.AND P0, PT, R4, 0x7f800000, PT ;  /* 0x7f8000000400780c */ /* 0x000fc80003f04070 */
[----:B------:R-:W-:-:S09]  /*98d0*/  SEL R0, R0, 0x7c, P0 ;  /* 0x0000007c00007807 */ /* 0x000fd20000000000 */
.L_x_5620:
[----:B------:R-:W-:Y:S05]  /*98e0*/  BSYNC B0 ;  /* 0x0000000000007941 */ /* 0x000fea0003800000 */
.L_x_5618:
[----:B------:R-:W-:-:S04]  /*98f0*/  LOP3.LUT R28, R28, 0x80000000, RZ, 0xc0, !PT ;  /* 0x800000001c1c7812 */ /* 0x000fc800078ec0ff */
[----:B------:R-:W-:-:S04]  /*9900*/  SHF.R.U32.HI R3, RZ, 0x18, R28 ;  /* 0x00000018ff037819 */ /* 0x000fc8000001161c */
[----:B------:R-:W-:-:S05]  /*9910*/  LOP3.LUT R3, R0, R3, RZ, 0xfc, !PT ;  /* 0x0000000300037212 */ /* 0x000fca00078efcff */
[----:B------:R0:W-:Y:S01]  /*9920*/  STG.E.U8 desc[UR36][R8.64], R3 ;  /* 0x0000000308007986 */ /* 0x0001e2000c101124 */
[----:B------:R-:W-:Y:S05]  /*9930*/  BRA `(.L_x_5604) ;  /* 0x00000004009c7947 */ /* 0x000fea0003800000 */
.L_x_5614:
[----:B------:R-:W-:-:S05]  /*9940*/  F2FP.BF16.F32.PACK_AB R28, RZ, R28 ;  /* 0x0000001cff1c723e */ /* 0x000fca00000010ff */
[----:B------:R0:W-:Y:S01]  /*9950*/  STG.E.U16 desc[UR36][R8.64], R28 ;  /* 0x0000001c08007986 */ /* 0x0001e2000c101524 */
[----:B------:R-:W-:Y:S05]  /*9960*/  BRA `(.L_x_5604) ;  /* 0x0000000400907947 */ /* 0x000fea0003800000 */
.L_x_5611:
        /* <DEDUP_REMOVED lines=11> */
.L_x_5623:
        /* <DEDUP_REMOVED lines=16> */
.L_x_5626:
[----:B------:R-:W-:-:S04]  /*9b20*/  LOP3.LUT R28, R28, 0x80000000, RZ, 0xc0, !PT ;  /* 0x800000001c1c7812 */ /* 0x000fc800078ec0ff */
[----:B------:R-:W-:-:S04]  /*9b30*/  SHF.R.U32.HI R3, RZ, 0x18, R28 ;  /* 0x00000018ff037819 */ /* 0x000fc8000001161c */
[----:B------:R-:W-:-:S04]  /*9b40*/  LOP3.LUT R0, R0, R3, RZ, 0xfc, !PT ;  /* 0x0000000300007212 */ /* 0x000fc800078efcff */
[----:B------:R-:W-:-:S07]  /*9b50*/  PRMT R4, R0, 0x7610, R4 ;  /* 0x0000761000047816 */ /* 0x000fce0000000004 */
.L_x_5625:
[----:B------:R-:W-:Y:S05]  /*9b60*/  BSYNC B0 ;  /* 0x0000000000007941 */ /* 0x000fea0003800000 */
.L_x_5624:
[----:B------:R0:W-:Y:S01]  /*9b70*/  STG.E.U8 desc[UR36][R8.64], R4 ;  /* 0x0000000408007986 */ /* 0x0001e2000c101124 */
[----:B------:R-:W-:Y:S05]  /*9b80*/  BRA `(.L_x_5604) ;  /* 0x0000000400087947 */ /* 0x000fea0003800000 */
.L_x_5622:
        /* <DEDUP_REMOVED lines=16> */
.L_x_5629:
[----:B------:R-:W-:-:S04]  /*9c90*/  LOP3.LUT R28, R28, 0x80000000, RZ, 0xc0, !PT ;  /* 0x800000001c1c7812 */ /* 0x000fc800078ec0ff */
[----:B------:R-:W-:-:S04]  /*9ca0*/  SHF.R.U32.HI R3, RZ, 0x18, R28 ;  /* 0x00000018ff037819 */ /* 0x000fc8000001161c */
[----:B------:R-:W-:-:S04]  /*9cb0*/  LOP3.LUT R0, R0, R3, RZ, 0xfc, !PT ;  /* 0x0000000300007212 */ /* 0x000fc800078efcff */
[----:B------:R-:W-:-:S07]  /*9cc0*/  PRMT R4, R0, 0x7610, R4 ;  /* 0x0000761000047816 */ /* 0x000fce0000000004 */
.L_x_5628:
[----:B------:R-:W-:Y:S05]  /*9cd0*/  BSYNC B0 ;  /* 0x0000000000007941 */ /* 0x000fea0003800000 */
.L_x_5627:
[----:B------:R0:W-:Y:S01]  /*9ce0*/  STG.E.U8 desc[UR36][R8.64], R4 ;  /* 0x0000000408007986 */ /* 0x0001e2000c101124 */
[----:B------:R-:W-:Y:S05]  /*9cf0*/  BRA `(.L_x_5604) ;  /* 0x0000000000ac7947 */ /* 0x000fea0003800000 */
.L_x_5621:
        /* <DEDUP_REMOVED lines=21> */
.L_x_5603:
        /* <DEDUP_REMOVED lines=16> */
.L_x_5632:
[----:B------:R-:W-:Y:S05]  /*9f50*/  BRA `(.L_x_5604) ;  /* 0x0000000000147947 */ /* 0x000fea0003800000 */
.L_x_5631:
[----:B------:R-:W0:Y:S02]  /*9f60*/  F2I.U64.TRUNC R28, R28 ;  /* 0x0000001c001c7311 */ /* 0x000e24000020d800 */
[----:B0-----:R0:W-:Y:S01]  /*9f70*/  STG.E.64 desc[UR36][R8.64], R28 ;  /* 0x0000001c08007986 */ /* 0x0011e2000c101b24 */
[----:B------:R-:W-:Y:S05]  /*9f80*/  BRA `(.L_x_5604) ;  /* 0x0000000000087947 */ /* 0x000fea0003800000 */
.L_x_5630:
[----:B------:R-:W0:Y:S02]  /*9f90*/  F2I.FTZ.U32.TRUNC.NTZ R3, R28 ;  /* 0x0000001c00037305 */ /* 0x000e24000021f000 */
[----:B0-----:R0:W-:Y:S02]  /*9fa0*/  STG.E desc[UR36][R8.64], R3 ;  /* 0x0000000308007986 */ /* 0x0011e4000c101924 */
.L_x_5604:
[----:B------:R-:W-:-:S05]  /*9fb0*/  VIADD R33, R33, 0x80 ;  /* 0x0000008021217836 */ /* 0x000fca0000000000 */
[----:B------:R-:W-:-:S13]  /*9fc0*/  ISETP.GE.AND P0, PT, R33, R32, PT ;  /* 0x000000202100720c */ /* 0x000fda0003f06270 */
        /* <DEDUP_REMOVED lines=22> */
.L_x_5636:
[----:B------:R-:W0:Y:S02]  /*a130*/  F2I.S64.TRUNC R18, R18 ;  /* 0x0000001200127311 */ /* 0x000e24000020d900 */
[----:B0-----:R-:W-:-:S05]  /*a140*/  IMAD.MOV.U32 R3, RZ, RZ, R18 ;  /* 0x000000ffff037224 */ /* 0x001fca00078e0012 */
[----:B------:R0:W-:Y:S01]  /*a150*/  STG.E.U8 desc[UR36][R4.64], R3 ;  /* 0x0000000304007986 */ /* 0x0001e2000c101124 */
[----:B------:R-:W-:Y:S05]  /*a160*/  BRA `(.L_x_5638) ;  /* 0x0000000c00447947 */ /* 0x000fea0003800000 */
.L_x_5635:
        /* <DEDUP_REMOVED lines=9> */
.L_x_5640:
[----:B------:R-:W0:Y:S02]  /*a200*/  F2I.FTZ.TRUNC.NTZ R3, R18 ;  /* 0x0000001200037305 */ /* 0x000e24000021f100 */
[----:B0-----:R0:W-:Y:S01]  /*a210*/  STG.E desc[UR36][R4.64], R3 ;  /* 0x0000000304007986 */ /* 0x0011e2000c101924 */
[----:B------:R-:W-:Y:S05]  /*a220*/  BRA `(.L_x_5638) ;  /* 0x0000000c00147947 */ /* 0x000fea0003800000 */
.L_x_5639:
[----:B------:R-:W0:Y:S02]  /*a230*/  F2I.FTZ.TRUNC.NTZ R3, R18 ;  /* 0x0000001200037305 */ /* 0x000e24000021f100 */
[----:B0-----:R0:W-:Y:S01]  /*a240*/  STG.E.U16 desc[UR36][R4.64], R3 ;  /* 0x0000000304007986 */ /* 0x0011e2000c101524 */
[----:B------:R-:W-:Y:S05]  /*a250*/  BRA `(.L_x_5638) ;  /* 0x0000000c00087947 */ /* 0x000fea0003800000 */
.L_x_5634:
        /* <DEDUP_REMOVED lines=8> */
.L_x_5642:
[----:B------:R-:W-:-:S05]  /*a2e0*/  F2FP.F16.F32.PACK_AB R18, RZ, R18 ;  /* 0x00000012ff12723e */ /* 0x000fca00000000ff */
[----:B------:R0:W-:Y:S01]  /*a2f0*/  STG.E.U16 desc[UR36][R4.64], R18 ;  /* 0x0000001204007986 */ /* 0x0001e2000c101524 */
[----:B------:R-:W-:Y:S05]  /*a300*/  BRA `(.L_x_5638) ;  /* 0x0000000800dc7947 */ /* 0x000fea0003800000 */
.L_x_5641:
        /* <DEDUP_REMOVED lines=8> */
.L_x_5644:
[----:B------:R-:W-:-:S05]  /*a390*/  F2FP.F16.F32.PACK_AB R19, R19, R18 ;  /* 0x000000121313723e */ /* 0x000fca00000000ff */
[----:B------:R0:W-:Y:S01]  /*a3a0*/  STG.E desc[UR36][R4.64], R19 ;  /* 0x0000001304007986 */ /* 0x0001e2000c101924 */
[----:B------:R-:W-:Y:S05]  /*a3b0*/  BRA `(.L_x_5638) ;  /* 0x0000000800b07947 */ /* 0x000fea0003800000 */
.L_x_5643:
[----:B------:R-:W-:-:S06]  /*a3c0*/  FMUL.FTZ R6, R18, 1 ;  /* 0x3f80000012067820 */ /* 0x000fcc0000410000 */
[----:B------:R-:W0:Y:S02]  /*a3d0*/  F2F.F64.F32 R6, R6 ;  /* 0x0000000600067310 */ /* 0x000e240000201800 */
[----:B0-----:R0:W-:Y:S01]  /*a3e0*/  STG.E.64 desc[UR36][R4.64], R6 ;  /* 0x0000000604007986 */ /* 0x0011e2000c101b24 */
[----:B------:R-:W-:Y:S05]  /*a3f0*/  BRA `(.L_x_5638) ;  /* 0x0000000800a07947 */ /* 0x000fea0003800000 */
.L_x_5633:
        /* <DEDUP_REMOVED lines=14> */
.L_x_5647:
[----:B------:R-:W-:Y:S01]  /*a4e0*/  FMUL.FTZ R10, R19, 1 ;  /* 0x3f800000130a7820 */ /* 0x000fe20000410000 */
[----:B-1234-:R-:W-:-:S05]  /*a4f0*/  FMUL.FTZ R8, R18, 1 ;  /* 0x3f80000012087820 */ /* 0x01efca0000410000 */
[----:B------:R-:W-:Y:S08]  /*a500*/  F2F.F64.F32 R10, R10 ;  /* 0x0000000a000a7310 */ /* 0x000ff00000201800 */
[----:B------:R-:W0:Y:S02]  /*a510*/  F2F.F64.F32 R8, R8 ;  /* 0x0000000800087310 */ /* 0x000e240000201800 */
[----:B0-----:R0:W-:Y:S01]  /*a520*/  STG.E.128 desc[UR36][R4.64], R8 ;  /* 0x0000000804007986 */ /* 0x0011e2000c101d24 */
[----:B------:R-:W-:Y:S05]  /*a530*/  BRA `(.L_x_5638) ;  /* 0x0000000800507947 */ /* 0x000fea0003800000 */
.L_x_5646:
        /* <DEDUP_REMOVED lines=20> */
.L_x_5651:
[----:B------:R-:W-:Y:S05]  /*a680*/  BSYNC B0 ;  /* 0x0000000000007941 */ /* 0x000fea0003800000 */
.L_x_5650:
[----:B------:R-:W-:-:S05]  /*a690*/  LOP3.LUT R7, R0, R7, RZ, 0xfc, !PT ;  /* 0x0000000700077212 */ /* 0x000fca00078efcff */
[----:B------:R0:W-:Y:S01]  /*a6a0*/  STG.E.U8 desc[UR36][R4.64], R7 ;  /* 0x0000000704007986 */ /* 0x0001e2000c101124 */
[----:B------:R-:W-:Y:S05]  /*a6b0*/  BRA `(.L_x_5638) ;  /* 0x0000000400f07947 */ /* 0x000fea0003800000 */
.L_x_5649:
        /* <DEDUP_REMOVED lines=12> */
.L_x_5653:
[----:B------:R-:W-:Y:S01]  /*a780*/  IMAD.MOV.U32 R0, RZ, RZ, 0x7f ;  /* 0x0000007fff007424 */ /* 0x000fe200078e00ff */
[----:B------:R-:W-:-:S04]  /*a790*/  ISETP.GT.U32.AND P0, PT, R6, 0x7f800000, PT ;  /* 0x7f8000000600780c */ /* 0x000fc80003f04070 */
[----:B------:R-:W-:-:S09]  /*a7a0*/  SEL R0, R0, 0x7c, P0 ;  /* 0x0000007c00007807 */ /* 0x000fd20000000000 */
.L_x_5654:
[----:B------:R-:W-:Y:S05]  /*a7b0*/  BSYNC B0 ;  /* 0x0000000000007941 */ /* 0x000fea0003800000 */
.L_x_5652:
[----:B------:R-:W-:-:S04]  /*a7c0*/  LOP3.LUT R18, R18, 0x80000000, RZ, 0xc0, !PT ;  /* 0x8000000012127812 */ /* 0x000fc800078ec0ff */
[----:B------:R-:W-:-:S04]  /*a7d0*/  SHF.R.U32.HI R3, RZ, 0x18, R18 ;  /* 0x00000018ff037819 */ /* 0x000fc80000011612 */
[----:B------:R-:W-:-:S05]  /*a7e0*/  LOP3.LUT R3, R0, R3, RZ, 0xfc, !PT ;  /* 0x0000000300037212 */ /* 0x000fca00078efcff */
[----:B------:R0:W-:Y:S01]  /*a7f0*/  STG.E.U8 desc[UR36][R4.64], R3 ;  /* 0x0000000304007986 */ /* 0x0001e2000c101124 */
[----:B------:R-:W-:Y:S05]  /*a800*/  BRA `(.L_x_5638) ;  /* 0x00000004009c7947 */ /* 0x000fea0003800000 */
.L_x_5648:
[----:B------:R-:W-:-:S05]  /*a810*/  F2FP.BF16.F32.PACK_AB R18, RZ, R18 ;  /* 0x00000012ff12723e */ /* 0x000fca00000010ff */
[----:B------:R0:W-:Y:S01]  /*a820*/  STG.E.U16 desc[UR36][R4.64], R18 ;  /* 0x0000001204007986 */ /* 0x0001e2000c101524 */
[----:B------:R-:W-:Y:S05]  /*a830*/  BRA `(.L_x_5638) ;  /* 0x0000000400907947 */ /* 0x000fea0003800000 */
.L_x_5645:
        /* <DEDUP_REMOVED lines=11> */
.L_x_5657:
        /* <DEDUP_REMOVED lines=16> */
.L_x_5660:
[----:B------:R-:W-:-:S04]  /*a9f0*/  LOP3.LUT R18, R18, 0x80000000, RZ, 0xc0, !PT ;  /* 0x8000000012127812 */ /* 0x000fc800078ec0ff */
[----:B------:R-:W-:-:S04]  /*aa00*/  SHF.R.U32.HI R18, RZ, 0x18, R18 ;  /* 0x00000018ff127819 */ /* 0x000fc80000011612 */
[----:B------:R-:W-:-:S04]  /*aa10*/  LOP3.LUT R3, R3, R18, RZ, 0xfc, !PT ;  /* 0x0000001203037212 */ /* 0x000fc800078efcff */
[----:B------:R-:W-:-:S07]  /*aa20*/  PRMT R0, R3, 0x7610, R0 ;  /* 0x0000761003007816 */ /* 0x000fce0000000000 */
.L_x_5659:
[----:B------:R-:W-:Y:S05]  /*aa30*/  BSYNC B0 ;  /* 0x0000000000007941 */ /* 0x000fea0003800000 */
.L_x_5658:
[----:B------:R0:W-:Y:S01]  /*aa40*/  STG.E.U8 desc[UR36][R4.64], R0 ;  /* 0x0000000004007986 */ /* 0x0001e2000c101124 */
[----:B------:R-:W-:Y:S05]  /*aa50*/  BRA `(.L_x_5638) ;  /* 0x0000000400087947 */ /* 0x000fea0003800000 */
.L_x_5656:
        /* <DEDUP_REMOVED lines=16> */
.L_x_5663:
[----:B------:R-:W-:-:S04]  /*ab60*/  LOP3.LUT R18, R18, 0x80000000, RZ, 0xc0, !PT ;  /* 0x8000000012127812 */ /* 0x000fc800078ec0ff */
[----:B------:R-:W-:-:S04]  /*ab70*/  SHF.R.U32.HI R18, RZ, 0x18, R18 ;  /* 0x00000018ff127819 */ /* 0x000fc80000011612 */
[----:B------:R-:W-:-:S04]  /*ab80*/  LOP3.LUT R3, R3, R18, RZ, 0xfc, !PT ;  /* 0x0000001203037212 */ /* 0x000fc800078efcff */
[----:B------:R-:W-:-:S07]  /*ab90*/  PRMT R0, R3, 0x7610, R0 ;  /* 0x0000761003007816 */ /* 0x000fce0000000000 */
.L_x_5662:
[----:B------:R-:W-:Y:S05]  /*aba0*/  BSYNC B0 ;  /* 0x0000000000007941 */ /* 0x000fea0003800000 */
.L_x_5661:
[----:B------:R0:W-:Y:S01]  /*abb0*/  STG.E.U8 desc[UR36][R4.64], R0 ;  /* 0x0000000004007986 */ /* 0x0001e2000c101124 */
[----:B------:R-:W-:Y:S05]  /*abc0*/  BRA `(.L_x_5638) ;  /* 0x0000000000ac7947 */ /* 0x000fea0003800000 */
.L_x_5655:
        /* <DEDUP_REMOVED lines=21> */
.L_x_5637:
[----:B------:R-:W-:Y:S01]  /*ad20*/  MOV R0, 0x0 ;  /* 0x0000000000007802 */ /* 0x000fe20000000f00 */
[----:B------:R-:W-:Y:S01]  /*ad30*/  ULDC.64 UR4, c[0x4][0x1a8] ;  /* 0x01006a0000047ab9 */ /* 0x000fe20000000a00 */
[----:B------:R-:W-:Y:S01]  /*ad40*/  ULDC.64 UR6, c[0x4][0x90] ;  /* 0x0100240000067ab9 */ /* 0x000fe20000000a00 */
[----:B------:R-:W-:Y:S01]  /*ad50*/  IMAD.U32 R4, RZ, RZ, UR4 ;  /* 0x00000004ff047e24 */ /* 0x000fe2000f8e00ff */
[----:B------:R0:W0:Y:S01]  /*ad60*/  LDC.64 R14, c[0x4][R0] ;  /* 0x01000000000e7b82 */ /* 0x0000220000000a00 */
[----:B------:R-:W-:Y:S01]  /*ad70*/  IMAD.U32 R5, RZ, RZ, UR5 ;  /* 0x00000005ff057e24 */ /* 0x000fe2000f8e00ff */
[----:B------:R-:W-:Y:S01]  /*ad80*/  ULDC.64 UR4, c[0x4][0x1b0] ;  /* 0x01006c0000047ab9 */ /* 0x000fe20000000a00 */
[----:B------:R-:W-:Y:S02]  /*ad90*/  IMAD.U32 R10, RZ, RZ, UR6 ;  /* 0x00000006ff0a7e24 */ /* 0x000fe4000f8e00ff */
[----:B------:R-:W-:Y:S02]  /*ada0*/  IMAD.U32 R6, RZ, RZ, UR4 ;  /* 0x00000004ff067e24 */ /* 0x000fe4000f8e00ff */
[----:B------:R-:W-:-:S02]  /*adb0*/  IMAD.U32 R7, RZ, RZ, UR5 ;  /* 0x00000005ff077e24 */ /* 0x000fc4000f8e00ff */
[----:B------:R-:W-:Y:S02]  /*adc0*/  IMAD.U32 R11, RZ, RZ, UR7 ;  /* 0x00000007ff0b7e24 */ /* 0x000fe4000f8e00ff */
[----:B-1234-:R-:W-:Y:S02]  /*add0*/  IMAD.MOV.U32 R8, RZ, RZ, 0x65 ;  /* 0x00000065ff087424 */ /* 0x01efe400078e00ff */
[----:B------:R-:W-:Y:S02]  /*ade0*/  IMAD.MOV.U32 R12, RZ, RZ, 0x1 ;  /* 0x00000001ff0c7424 */ /* 0x000fe400078e00ff */
[----:B------:R-:W-:-:S07]  /*adf0*/  IMAD.MOV.U32 R13, RZ, RZ, RZ ;  /* 0x000000ffff0d7224 */ /* 0x000fce00078e00ff */
[----:B------:R-:W-:-:S07]  /*ae00*/  LEPC R20, `(.L_x_5666) ;  /* 0x000000001014794e */ /* 0x000fce0000000000 */
[----:B0-----:R-:W-:Y:S05]  /*ae10*/  CALL.ABS.NOINC R14 ;  /* 0x000000000e007343 */ /* 0x001fea0003c00000 */
.L_x_5666:
[----:B------:R-:W-:Y:S05]  /*ae20*/  BRA `(.L_x_5638) ;  /* 0x0000000000147947 */ /* 0x000fea0003800000 */
.L_x_5665:
[----:B------:R-:W0:Y:S02]  /*ae30*/  F2I.U64.TRUNC R18, R18 ;  /* 0x0000001200127311 */ /* 0x000e24000020d800 */
[----:B0-----:R0:W-:Y:S01]  /*ae40*/  STG.E.64 desc[UR36][R4.64], R18 ;  /* 0x0000001204007986 */ /* 0x0011e2000c101b24 */
[----:B------:R-:W-:Y:S05]  /*ae50*/  BRA `(.L_x_5638) ;  /* 0x0000000000087947 */ /* 0x000fea0003800000 */
.L_x_5664:
[----:B------:R-:W0:Y:S02]  /*ae60*/  F2I.FTZ.U32.TRUNC.NTZ R3, R18 ;  /* 0x0000001200037305 */ /* 0x000e24000021f000 */
[----:B0-----:R0:W-:Y:S02]  /*ae70*/  STG.E desc[UR36][R4.64], R3 ;  /* 0x0000000304007986 */ /* 0x0011e4000c101924 */
.L_x_5638:
[----:B------:R-:W-:-:S07]  /*ae80*/  VIADD R33, R33, 0x80 ;  /* 0x0000008021217836 */ /* 0x000fce0000000000 */
.L_x_5598:
[----:B------:R-:W-:Y:S05]  /*ae90*/  BSYNC B6 ;  /* 0x0000000000067941 */ /* 0x000fea0003800000 */
.L_x_5597:
        /* <DEDUP_REMOVED lines=22> */
.L_x_5670:
[----:B------:R-:W0:Y:S02]  /*b000*/  F2I.S64.TRUNC R22, R22 ;  /* 0x0000001600167311 */ /* 0x000e24000020d900 */
[----:B0-----:R-:W-:-:S05]  /*b010*/  IMAD.MOV.U32 R5, RZ, RZ, R22 ;  /* 0x000000ffff057224 */ /* 0x001fca00078e0016 */
[----:B------:R-:W-:Y:S01]  /*b020*/  STG.E.U8 desc[UR36][R2.64], R5 ;  /* 0x0000000502007986 */ /* 0x000fe2000c101124 */
[----:B------:R-:W-:Y:S05]  /*b030*/  EXIT ;  /* 0x000000000000794d */ /* 0x000fea0003800000 */
.L_x_5669:
        /* <DEDUP_REMOVED lines=9> */
.L_x_5673:
[----:B------:R-:W0:Y:S02]  /*b0d0*/  F2I.FTZ.TRUNC.NTZ R5, R22 ;  /* 0x0000001600057305 */ /* 0x000e24000021f100 */
[----:B0-----:R-:W-:Y:S01]  /*b0e0*/  STG.E desc[UR36][R2.64], R5 ;  /* 0x0000000502007986 */ /* 0x001fe2000c101924 */
[----:B------:R-:W-:Y:S05]  /*b0f0*/  EXIT ;  /* 0x000000000000794d */ /* 0x000fea0003800000 */
.L_x_5672:
[----:B------:R-:W0:Y:S02]  /*b100*/  F2I.FTZ.TRUNC.NTZ R5, R22 ;  /* 0x0000001600057305 */ /* 0x000e24000021f100 */
[----:B0-----:R-:W-:Y:S01]  /*b110*/  STG.E.U16 desc[UR36][R2.64], R5 ;  /* 0x0000000502007986 */ /* 0x001fe2000c101524 */
[----:B------:R-:W-:Y:S05]  /*b120*/  EXIT ;  /* 0x000000000000794d */ /* 0x000fea0003800000 */
.L_x_5668:
        /* <DEDUP_REMOVED lines=8> */
.L_x_5675:
[----:B------:R-:W-:-:S05]  /*b1b0*/  F2FP.F16.F32.PACK_AB R22, RZ, R22 ;  /* 0x00000016ff16723e */ /* 0x000fca00000000ff */
[----:B------:R-:W-:Y:S01]  /*b1c0*/  STG.E.U16 desc[UR36][R2.64], R22 ;  /* 0x0000001602007986 */ /* 0x000fe2000c101524 */
[----:B------:R-:W-:Y:S05]  /*b1d0*/  EXIT ;  /* 0x000000000000794d */ /* 0x000fea0003800000 */
.L_x_5674:
        /* <DEDUP_REMOVED lines=8> */
.L_x_5677:
[----:B------:R-:W-:-:S05]  /*b260*/  F2FP.F16.F32.PACK_AB R23, R23, R22 ;  /* 0x000000161717723e */ /* 0x000fca00000000ff */
[----:B------:R-:W-:Y:S01]  /*b270*/  STG.E desc[UR36][R2.64], R23 ;  /* 0x0000001702007986 */ /* 0x000fe2000c101924 */
[----:B------:R-:W-:Y:S05]  /*b280*/  EXIT ;  /* 0x000000000000794d */ /* 0x000fea0003800000 */
.L_x_5676:
[----:B------:R-:W-:-:S06]  /*b290*/  FMUL.FTZ R4, R22, 1 ;  /* 0x3f80000016047820 */ /* 0x000fcc0000410000 */
[----:B------:R-:W0:Y:S02]  /*b2a0*/  F2F.F64.F32 R4, R4 ;  /* 0x0000000400047310 */ /* 0x000e240000201800 */
[----:B0-----:R-:W-:Y:S01]  /*b2b0*/  STG.E.64 desc[UR36][R2.64], R4 ;  /* 0x0000000402007986 */ /* 0x001fe2000c101b24 */
[----:B------:R-:W-:Y:S05]  /*b2c0*/  EXIT ;  /* 0x000000000000794d */ /* 0x000fea0003800000 */
.L_x_5667:
        /* <DEDUP_REMOVED lines=14> */
.L_x_5680:
[----:B------:R-:W-:Y:S01]  /*b3b0*/  FMUL.FTZ R6, R23, 1 ;  /* 0x3f80000017067820 */ /* 0x000fe20000410000 */
[----:B------:R-:W-:-:S05]  /*b3c0*/  FMUL.FTZ R4, R22, 1 ;  /* 0x3f80000016047820 */ /* 0x000fca0000410000 */
[----:B------:R-:W-:Y:S08]  /*b3d0*/  F2F.F64.F32 R6, R6 ;  /* 0x0000000600067310 */ /* 0x000ff00000201800 */
[----:B------:R-:W0:Y:S02]  /*b3e0*/  F2F.F64.F32 R4, R4 ;  /* 0x0000000400047310 */ /* 0x000e240000201800 */
[----:B0-----:R-:W-:Y:S01]  /*b3f0*/  STG.E.128 desc[UR36][R2.64], R4 ;  /* 0x0000000402007986 */ /* 0x001fe2000c101d24 */
[----:B------:R-:W-:Y:S05]  /*b400*/  EXIT ;  /* 0x000000000000794d */ /* 0x000fea0003800000 */
.L_x_5679:
        /* <DEDUP_REMOVED lines=20> */
.L_x_5684:
[----:B------:R-:W-:Y:S05]  /*b550*/  BSYNC B0 ;  /* 0x0000000000007941 */ /* 0x000fea0003800000 */
.L_x_5683:
[----:B------:R-:W-:-:S05]  /*b560*/  LOP3.LUT R7, R0, R7, RZ, 0xfc, !PT ;  /* 0x0000000700077212 */ /* 0x000fca00078efcff */
[----:B------:R-:W-:Y:S01]  /*b570*/  STG.E.U8 desc[UR36][R2.64], R7 ;  /* 0x0000000702007986 */ /* 0x000fe2000c101124 */
[----:B------:R-:W-:Y:S05]  /*b580*/  EXIT ;  /* 0x000000000000794d */ /* 0x000fea0003800000 */
.L_x_5682:
        /* <DEDUP_REMOVED lines=12> */
.L_x_5686:
[----:B------:R-:W-:Y:S01]  /*b650*/  IMAD.MOV.U32 R0, RZ, RZ, 0x7f ;  /* 0x0000007fff007424 */ /* 0x000fe200078e00ff */
[----:B------:R-:W-:-:S04]  /*b660*/  ISETP.GT.U32.AND P0, PT, R4, 0x7f800000, PT ;  /* 0x7f8000000400780c */ /* 0x000fc80003f04070 */
[----:B------:R-:W-:-:S09]  /*b670*/  SEL R0, R0, 0x7c, P0 ;  /* 0x0000007c00007807 */ /* 0x000fd20000000000 */
.L_x_5687:
[----:B------:R-:W-:Y:S05]  /*b680*/  BSYNC B0 ;  /* 0x0000000000007941 */ /* 0x000fea0003800000 */
.L_x_5685:
[----:B------:R-:W-:-:S04]  /*b690*/  LOP3.LUT R22, R22, 0x80000000, RZ, 0xc0, !PT ;  /* 0x8000000016167812 */ /* 0x000fc800078ec0ff */
[----:B------:R-:W-:-:S04]  /*b6a0*/  SHF.R.U32.HI R5, RZ, 0x18, R22 ;  /* 0x00000018ff057819 */ /* 0x000fc80000011616 */
[----:B------:R-:W-:-:S05]  /*b6b0*/  LOP3.LUT R5, R0, R5, RZ, 0xfc, !PT ;  /* 0x0000000500057212 */ /* 0x000fca00078efcff */
[----:B------:R-:W-:Y:S01]  /*b6c0*/  STG.E.U8 desc[UR36][R2.64], R5 ;  /* 0x0000000502007986 */ /* 0x000fe2000c101124 */
[----:B------:R-:W-:Y:S05]  /*b6d0*/  EXIT ;  /* 0x000000000000794d */ /* 0x000fea0003800000 */
.L_x_5681:
[----:B------:R-:W-:-:S05]  /*b6e0*/  F2FP.BF16.F32.PACK_AB R22, RZ, R22 ;  /* 0x00000016ff16723e */ /* 0x000fca00000010ff */
[----:B------:R-:W-:Y:S01]  /*b6f0*/  STG.E.U16 desc[UR36][R2.64], R22 ;  /* 0x0000001602007986 */ /* 0x000fe2000c101524 */
[----:B------:R-:W-:Y:S05]  /*b700*/  EXIT ;  /* 0x000000000000794d */ /* 0x000fea0003800000 */
.L_x_5678:
        /* <DEDUP_REMOVED lines=11> */
.L_x_5690:
        /* <DEDUP_REMOVED lines=16> */
.L_x_5693:
[----:B------:R-:W-:-:S04]  /*b8c0*/  LOP3.LUT R22, R22, 0x80000000, RZ, 0xc0, !PT ;  /* 0x8000000016167812 */ /* 0x000fc800078ec0ff */
[----:B------:R-:W-:-:S04]  /*b8d0*/  SHF.R.U32.HI R5, RZ, 0x18, R22 ;  /* 0x00000018ff057819 */ /* 0x000fc80000011616 */
[----:B------:R-:W-:-:S04]  /*b8e0*/  LOP3.LUT R4, R4, R5, RZ, 0xfc, !PT ;  /* 0x0000000504047212 */ /* 0x000fc800078efcff */
[----:B------:R-:W-:-:S07]  /*b8f0*/  PRMT R0, R4, 0x7610, R0 ;  /* 0x0000761004007816 */ /* 0x000fce0000000000 */
.L_x_5692:
[----:B------:R-:W-:Y:S05]  /*b900*/  BSYNC B0 ;  /* 0x0000000000007941 */ /* 0x000fea0003800000 */
.L_x_5691:
[----:B------:R-:W-:Y:S01]  /*b910*/  STG.E.U8 desc[UR36][R2.64], R0 ;  /* 0x0000000002007986 */ /* 0x000fe2000c101124 */
[----:B------:R-:W-:Y:S05]  /*b920*/  EXIT ;  /* 0x000000000000794d */ /* 0x000fea0003800000 */
.L_x_5689:
        /* <DEDUP_REMOVED lines=16> */
.L_x_5696:
[----:B------:R-:W-:-:S04]  /*ba30*/  LOP3.LUT R22, R22, 0x80000000, RZ, 0xc0, !PT ;  /* 0x8000000016167812 */ /* 0x000fc800078ec0ff */
[----:B------:R-:W-:-:S04]  /*ba40*/  SHF.R.U32.HI R5, RZ, 0x18, R22 ;  /* 0x00000018ff057819 */ /* 0x000fc80000011616 */
[----:B------:R-:W-:-:S04]  /*ba50*/  LOP3.LUT R4, R4, R5, RZ, 0xfc, !PT ;  /* 0x0000000504047212 */ /* 0x000fc800078efcff */
[----:B------:R-:W-:-:S07]  /*ba60*/  PRMT R0, R4, 0x7610, R0 ;  /* 0x0000761004007816 */ /* 0x000fce0000000000 */
.L_x_5695:
[----:B------:R-:W-:Y:S05]  /*ba70*/  BSYNC B0 ;  /* 0x0000000000007941 */ /* 0x000fea0003800000 */
.L_x_5694:
[----:B------:R-:W-:Y:S01]  /*ba80*/  STG.E.U8 desc[UR36][R2.64], R0 ;  /* 0x0000000002007986 */ /* 0x000fe2000c101124 */
[----:B------:R-:W-:Y:S05]  /*ba90*/  EXIT ;  /* 0x000000000000794d */ /* 0x000fea0003800000 */
.L_x_5688:
        /* <DEDUP_REMOVED lines=21> */
.L_x_5671:
        /* <DEDUP_REMOVED lines=16> */
.L_x_5699:
[----:B------:R-:W-:Y:S05]  /*bcf0*/  EXIT ;  /* 0x000000000000794d */ /* 0x000fea0003800000 */
.L_x_5698:
[----:B------:R-:W0:Y:S02]  /*bd00*/  F2I.U64.TRUNC R22, R22 ;  /* 0x0000001600167311 */ /* 0x000e24000020d800 */
[----:B0-----:R-:W-:Y:S01]  /*bd10*/  STG.E.64 desc[UR36][R2.64], R22 ;  /* 0x0000001602007986 */ /* 0x001fe2000c101b24 */
[----:B------:R-:W-:Y:S05]  /*bd20*/  EXIT ;  /* 0x000000000000794d */ /* 0x000fea0003800000 */
.L_x_5697:
[----:B------:R-:W0:Y:S02]  /*bd30*/  F2I.FTZ.U32.TRUNC.NTZ R5, R22 ;  /* 0x0000001600057305 */ /* 0x000e24000021f000 */
[----:B0-----:R-:W-:Y:S01]  /*bd40*/  STG.E desc[UR36][R2.64], R5 ;  /* 0x0000000502007986 */ /* 0x001fe2000c101924 */
[----:B------:R-:W-:Y:S05]  /*bd50*/  EXIT ;  /* 0x000000000000794d */ /* 0x000fea0003800000 */
.L_x_5700:
        /* <DEDUP_REMOVED lines=10> */
.L_x_17256:


//--------------------- .text._ZN2at6native18elementwise_kernelILi128ELi2EZNS0_22gpu_kernel_impl_nocastINS0_13BinaryFunctorIN3c107complexIfEES6_S6_NS0_15binary_internal10MulFunctorIS6_EEEEEEvRNS_18TensorIteratorBaseERKT_EUliE_EEviT1_ --------------------------
	.section	.text._ZN2at6native18elementwise_kernelILi128ELi2EZNS0_22gpu_kernel_impl_nocastINS0_13BinaryFunctorIN3c107complexIfEES6_S6_NS0_15binary_internal10MulFunctorIS6_EEEEEEvRNS_18TensorIteratorBaseERKT_EUliE_EEviT1_,"ax",@progbits
	.align	128
        .global         _ZN2at6native18elementwise_kernelILi128ELi2EZNS0_22gpu_kernel_impl_nocastINS0_13BinaryFunctorIN3c107complexIfEES6_S6_NS0_15binary_internal10MulFunctorIS6_EEEEEEvRNS_18TensorIteratorBaseERKT_EUliE_EEviT1_
        .type           _ZN2at6native18elementwise_kernelILi128ELi2EZNS0_22gpu_kernel_impl_nocastINS0_13BinaryFunctorIN3c107complexIfEES6_S6_NS0_15binary_internal10MulFunctorIS6_EEEEEEvRNS_18TensorIteratorBaseERKT_EUliE_EEviT1_,@function
        .size           _ZN2at6native18elementwise_kernelILi128ELi2EZNS0_22gpu_kernel_impl_nocastINS0_13BinaryFunctorIN3c107complexIfEES6_S6_NS0_15binary_internal10MulFunctorIS6_EEEEEEvRNS_18TensorIteratorBaseERKT_EUliE_EEviT1_,(.L_x_17257 - _ZN2at6native18elementwise_kernelILi128ELi2EZNS0_22gpu_kernel_impl_nocastINS0_13BinaryFunctorIN3c107complexIfEES6_S6_NS0_15binary_internal10MulFunctorIS6_EEEEEEvRNS_18TensorIteratorBaseERKT_EUliE_EEviT1_)
        .other          _ZN2at6native18elementwise_kernelILi128ELi2EZNS0_22gpu_kernel_impl_nocastINS0_13BinaryFunctorIN3c107complexIfEES6_S6_NS0_15binary_internal10MulFunctorIS6_EEEEEEvRNS_18TensorIteratorBaseERKT_EUliE_EEviT1_,@"STO_CUDA_ENTRY STV_DEFAULT"
_ZN2at6native18elementwise_kernelILi128ELi2EZNS0_22gpu_kernel_impl_nocastINS0_13BinaryFunctorIN3c107complexIfEES6_S6_NS0_15binary_internal10MulFunctorIS6_EEEEEEvRNS_18TensorIteratorBaseERKT_EUliE_EEviT1_:
.text._ZN2at6native18elementwise_kernelILi128ELi2EZNS0_22gpu_kernel_impl_nocastINS0_13BinaryFunctorIN3c107complexIfEES6_S6_NS0_15binary_internal10MulFunctorIS6_EEEEEEvRNS_18TensorIteratorBaseERKT_EUliE_EEviT1_:
[----:B------:R-:W-:Y:S01]  /*0000*/  LDC R1, c[0x0][0x28] ;  /* 0x00000a00ff017b82 */ /* 0x000fe20000000800 */
[----:B------:R-:W0:Y:S01]  /*0010*/  S2R R0, SR_CTAID.X ;  /* 0x0000000000007919 */ /* 0x000e220000002500 */
[----:B------:R-:W-:Y:S01]  /*0020*/  ULDC UR6, c[0x0][0x210] ;  /* 0x0000840000067ab9 */ /* 0x000fe20000000800 */
[----:B------:R-:W-:Y:S01]  /*0030*/  ULDC.64 UR4, c[0x0][0x208] ;  /* 0x0000820000047ab9 */ /* 0x000fe20000000a00 */
[----:B------:R-:W-:Y:S01]  /*0040*/  BSSY B0, `(.L_x_5701) ;  /* 0x0000178000007945 */ /* 0x000fe20003800000 */
[----:B------:R-:W0:Y:S02]  /*0050*/  S2R R3, SR_TID.X ;  /* 0x0000000000037919 */ /* 0x000e240000002100 */
[----:B0-----:R-:W-:-:S04]  /*0060*/  LEA R0, R0, R3, 0x8 ;  /* 0x0000000300007211 */ /* 0x001fc800078e40ff */
[----:B------:R-:W-:Y:S02]  /*0070*/  ISETP.GE.AND P0, PT, R0, UR6, PT ;  /* 0x0000000600007c0c */ /* 0x000fe4000bf06270 */
[----:B------:R-:W-:-:S11]  /*0080*/  MOV R9, R0 ;  /* 0x0000000000097202 */ /* 0x000fd60000000f00 */
[----:B------:R-:W-:Y:S05]  /*0090*/  @P0 BRA `(.L_x_5702) ;  /* 0x0000001400c80947 */ /* 0x000fea0003800000 */
[----:B------:R-:W0:Y:S01]  /*00a0*/  LDC R5, c[0x0][0x218] ;  /* 0x00008600ff057b82 */ /* 0x000e220000000800 */
[----:B------:R-:W-:Y:S01]  /*00b0*/  HFMA2.MMA R4, -RZ, RZ, 0, 0 ;  /* 0x00000000ff047435 */ /* 0x000fe200000001ff */
[----:B------:R-:W-:Y:S02]  /*00c0*/  CS2R R2, SRZ ;  /* 0x0000000000027805 */ /* 0x000fe4000001ff00 */
        /* <DEDUP_REMOVED lines=350> */
.L_x_5703:
[----:B------:R-:W-:Y:S01]  /*16b0*/  ULDC.64 UR8, c[0x0][0x480] ;  /* 0x0001200000087ab9 */ /* 0x000fe20000000a00 */
[----:B------:R-:W-:Y:S01]  /*16c0*/  ULDC.64 UR10, c[0x0][0x488] ;  /* 0x00012200000a7ab9 */ /* 0x000fe20000000a00 */
[----:B------:R-:W-:Y:S02]  /*16d0*/  IADD3 R4, P0, R4, UR8, RZ ;  /* 0x0000000804047c10 */ /* 0x000fe4000ff1e0ff */
[----:B------:R-:W-:Y:S02]  /*16e0*/  IADD3 R6, P1, R2, UR10, RZ ;  /* 0x0000000a02067c10 */ /* 0x000fe4000ff3e0ff */
[----:B------:R-:W-:Y:S01]  /*16f0*/  IADD3.X R5, RZ, UR9, RZ, P0, !PT ;  /* 0x00000009ff057c10 */ /* 0x000fe200087fe4ff */
[----:B------:R-:W-:Y:S01]  /*1700*/  ULDC.64 UR8, c[0x0][0x478] ;  /* 0x00011e0000087ab9 */ /* 0x000fe20000000a00 */
[----:B------:R-:W-:-:S04]  /*1710*/  IADD3.X R7, RZ, UR11, RZ, P1, !PT ;  /* 0x0000000bff077c10 */ /* 0x000fc80008ffe4ff */
[----:B------:R-:W2:Y:S04]  /*1720*/  LDG.E.64 R4, desc[UR4][R4.64] ;  /* 0x0000000404047981 */ /* 0x000ea8000c1e1b00 */
[----:B------:R-:W2:Y:S01]  /*1730*/  LDG.E.64 R6, desc[UR4][R6.64] ;  /* 0x0000000406067981 */ /* 0x000ea2000c1e1b00 */
[----:B------:R-:W-:-:S04]  /*1740*/  IADD3 R2, P0, R3, UR8, RZ ;  /* 0x0000000803027c10 */ /* 0x000fc8000ff1e0ff */
[----:B------:R-:W-:Y:S01]  /*1750*/  IADD3.X R3, RZ, UR9, RZ, P0, !PT ;  /* 0x00000009ff037c10 */ /* 0x000fe200087fe4ff */
[C---:B--2---:R-:W-:Y:S01]  /*1760*/  FMUL.FTZ R9, R5.reuse, R7 ;  /* 0x0000000705097220 */ /* 0x044fe20000410000 */
[----:B------:R-:W-:-:S03]  /*1770*/  FMUL.FTZ R8, R5, R6 ;  /* 0x0000000605087220 */ /* 0x000fc60000410000 */
[C---:B------:R-:W-:Y:S01]  /*1780*/  FFMA.FTZ R10, R4.reuse, R6, -R9 ;  /* 0x00000006040a7223 */ /* 0x040fe20000010809 */
[----:B------:R-:W-:Y:S01]  /*1790*/  FFMA.FTZ R11, R4, R7, R8 ;  /* 0x00000007040b7223 */ /* 0x000fe20000010008 */
[----:B------:R-:W-:-:S04]  /*17a0*/  IADD3 R9, R0, 0x80, RZ ;  /* 0x0000008000097810 */ /* 0x000fc80007ffe0ff */
[----:B------:R0:W-:Y:S03]  /*17b0*/  STG.E.64 desc[UR4][R2.64], R10 ;  /* 0x0000000a02007986 */ /* 0x0001e6000c101b04 */
.L_x_5702:
[----:B------:R-:W-:Y:S05]  /*17c0*/  BSYNC B0 ;  /* 0x0000000000007941 */ /* 0x000fea0003800000 */
.L_x_5701:
[----:B------:R-:W-:-:S13]  /*17d0*/  ISETP.GE.AND P0, PT, R9, UR6, PT ;  /* 0x0000000609007c0c */ /* 0x000fda000bf06270 */
[----:B------:R-:W-:Y:S05]  /*17e0*/  @P0 EXIT ;  /* 0x000000000000094d */ /* 0x000fea0003800000 */
[----:B------:R-:W1:Y:S01]  /*17f0*/  LDC R8, c[0x0][0x218] ;  /* 0x00008600ff087b82 */ /* 0x000e620000000800 */
[----:B------:R-:W-:Y:S01]  /*1800*/  HFMA2.MMA R0, -RZ, RZ, 0, 0 ;  /* 0x00000000ff007435 */ /* 0x000fe200000001ff */
        /* <DEDUP_REMOVED lines=334> */
[----:B------:R-:W-:-:S03]  /*2cf0*/  @P0 MOV R8, RZ ;  /* 0x000000ff00080202 */ /* 0x000fc60000000f00 */
[----:B------:R-:W1:Y:S08]  /*2d00*/  @P0 LDC R13, c[0x0][0x33c] ;  /* 0x0000cf00ff0d0b82 */ /* 0x000e700000000800 */
[----:B------:R-:W2:Y:S08]  /*2d10*/  @P0 LDC.64 R6, c[0x0][0x468] ;  /* 0x00011a00ff060b82 */ /* 0x000eb00000000a00 */
[----:B------:R-:W3:Y:S01]  /*2d20*/  @P0 LDC R12, c[0x0][0x470] ;  /* 0x00011c00ff0c0b82 */ /* 0x000ee20000000800 */
[----:B0-----:R-:W-:-:S05]  /*2d30*/  @P0 IMAD.HI.U32 R4, R9, R10, R8 ;  /* 0x0000000a09040227 */ /* 0x001fca00078e0008 */
[----:B------:R-:W-:Y:S02]  /*2d40*/  @P0 SHF.R.U32.HI R4, RZ, R11, R4 ;  /* 0x0000000bff040219 */ /* 0x000fe40000011604 */
[----:B------:R-:W-:Y:S02]  /*2d50*/  IADD3 R11, -R9, RZ, RZ ;  /* 0x000000ff090b7210 */ /* 0x000fe40007ffe1ff */
[----:B------:R-:W-:-:S03]  /*2d60*/  @P0 IADD3 R8, -R4, RZ, RZ ;  /* 0x000000ff04080210 */ /* 0x000fc60007ffe1ff */
[----:B------:R-:W-:Y:S01]  /*2d70*/  IMAD R5, R11, UR8, R5 ;  /* 0x000000080b057c24 */ /* 0x000fe2000f8e0205 */
[----:B------:R-:W-:Y:S01]  /*2d80*/  ULDC.64 UR8, c[0x0][0x460] ;  /* 0x0001180000087ab9 */ /* 0x000fe20000000a00 */
[----:B-1----:R-:W-:Y:S02]  /*2d90*/  @P0 IMAD R9, R13, R8, R9 ;  /* 0x000000080d090224 */ /* 0x002fe400078e0209 */
[C---:B------:R-:W-:Y:S02]  /*2da0*/  IMAD R3, R5.reuse, UR6, R3 ;  /* 0x0000000605037c24 */ /* 0x040fe4000f8e0203 */
[C---:B------:R-:W-:Y:S02]  /*2db0*/  IMAD R2, R5.reuse, UR8, R2 ;  /* 0x0000000805027c24 */ /* 0x040fe4000f8e0202 */
[----:B------:R-:W-:Y:S02]  /*2dc0*/  IMAD R0, R5, UR9, R0 ;  /* 0x0000000905007c24 */ /* 0x000fe4000f8e0200 */
[----:B--2---:R-:W-:-:S02]  /*2dd0*/  @P0 IMAD R3, R9, R6, R3 ;  /* 0x0000000609030224 */ /* 0x004fc400078e0203 */
[C---:B------:R-:W-:Y:S02]  /*2de0*/  @P0 IMAD R2, R9.reuse, R7, R2 ;  /* 0x0000000709020224 */ /* 0x040fe400078e0202 */
[----:B---3--:R-:W-:-:S07]  /*2df0*/  @P0 IMAD R0, R9, R12, R0 ;  /* 0x0000000c09000224 */ /* 0x008fce00078e0200 */
.L_x_5704:
        /* <DEDUP_REMOVED lines=14> */
[----:B------:R-:W-:-:S05]  /*2ee0*/  FFMA.FTZ R9, R4, R7, R0 ;  /* 0x0000000704097223 */ /* 0x000fca0000010000 */
[----:B------:R-:W-:Y:S01]  /*2ef0*/  STG.E.64 desc[UR4][R2.64], R8 ;  /* 0x0000000802007986 */ /* 0x000fe2000c101b04 */
[----:B------:R-:W-:Y:S05]  /*2f00*/  EXIT ;  /* 0x000000000000794d */ /* 0x000fea0003800000 */
.L_x_5705:
        /* <DEDUP_REMOVED lines=15> */
.L_x_17257:


//--------------------- .text._ZN2at6native27unrolled_elementwise_kernelINS0_13BinaryFunctorIN3c107complexIfEES5_S5_NS0_15binary_internal10MulFunctorIS5_EEEESt5arrayIPcLm3EELi4E23TrivialOffsetCalculatorILi2EjESD_ILi1EjENS0_6memory15LoadWithoutCastENSG_16StoreWithoutCastEEEviT_T0_T2_T3_T4_T5_ --------------------------
	.section	.text._ZN2at6native27unrolled_elementwise_kernelINS0_13BinaryFunctorIN3c107complexIfEES5_S5_NS0_15binary_internal10MulFunctorIS5_EEEESt5arrayIPcLm3EELi4E23TrivialOffsetCalculatorILi2EjESD_ILi1EjENS0_6memory15LoadWithoutCastENSG_16StoreWithoutCastEEEviT_T0_T2_T3_T4_T5_,"ax",@progbits
	.align	128
        .global         _ZN2at6native27unrolled_elementwise_kernelINS0_13BinaryFunctorIN3c107complexIfEES5_S5_NS0_15binary_internal10MulFunctorIS5_EEEESt5arrayIPcLm3EELi4E23TrivialOffsetCalculatorILi2EjESD_ILi1EjENS0_6memory15LoadWithoutCastENSG_16StoreWithoutCastEEEviT_T0_T2_T3_T4_T5_
        .type           _ZN2at6native27unrolled_elementwise_kernelINS0_13BinaryFunctorIN3c107complexIfEES5_S5_NS0_15binary_internal10MulFunctorIS5_EEEESt5arrayIPcLm3EELi4E23TrivialOffsetCalculatorILi2EjESD_ILi1EjENS0_6memory15LoadWithoutCastENSG_16StoreWithoutCastEEEviT_T0_T2_T3_T4_T5_,@function
        .size           _ZN2at6native27unrolled_elementwise_kernelINS0_13BinaryFunctorIN3c107complexIfEES5_S5_NS0_15binary_internal10MulFunctorIS5_EEEESt5arrayIPcLm3EELi4E23TrivialOffsetCalculatorILi2EjESD_ILi1EjENS0_6memory15LoadWithoutCastENSG_16StoreWithoutCastEEEviT_T0_T2_T3_T4_T5_,(.L_x_17258 - _ZN2at6native27unrolled_elementwise_kernelINS0_13BinaryFunctorIN3c107complexIfEES5_S5_NS0_15binary_internal10MulFunctorIS5_EEEESt5arrayIPcLm3EELi4E23TrivialOffsetCalculatorILi2EjESD_ILi1EjENS0_6memory15LoadWithoutCastENSG_16StoreWithoutCastEEEviT_T0_T2_T3_T4_T5_)
        .other          _ZN2at6native27unrolled_elementwise_kernelINS0_13BinaryFunctorIN3c107complexIfEES5_S5_NS0_15binary_internal10MulFunctorIS5_EEEESt5arrayIPcLm3EELi4E23TrivialOffsetCalculatorILi2EjESD_ILi1EjENS0_6memory15LoadWithoutCastENSG_16StoreWithoutCastEEEviT_T0_T2_T3_T4_T5_,@"STO_CUDA_ENTRY STV_DEFAULT"
_ZN2at6native27unrolled_elementwise_kernelINS0_13BinaryFunctorIN3c107complexIfEES5_S5_NS0_15binary_internal10MulFunctorIS5_EEEESt5arrayIPcLm3EELi4E23TrivialOffsetCalculatorILi2EjESD_ILi1EjENS0_6memory15LoadWithoutCastENSG_16StoreWithoutCastEEEviT_T0_T2_T3_T4_T5_:
.text._ZN2at6native27unrolled_elementwise_kernelINS0_13BinaryFunctorIN3c107complexIfEES5_S5_NS0_15binary_internal10MulFunctorIS5_EEEESt5arrayIPcLm3EELi4E23TrivialOffsetCalculatorILi2EjESD_ILi1EjENS0_6memory15LoadWithoutCastENSG_16StoreWithoutCastEEEviT_T0_T2_T3_T4_T5_:
[----:B------:R-:W-:Y:S01]  /*0000*/  LDC R1, c[0x0][0x28] ;  /* 0x00000a00ff017b82 */ /* 0x000fe20000000800 */
[----:B------:R-:W0:Y:S07]  /*0010*/  S2R R0, SR_CTAID.X ;  /* 0x0000000000007919 */ /* 0x000e2e0000002500 */
[----:B------:R-:W0:Y:S01]  /*0020*/  LDC R3, c[0x0][0x210] ;  /* 0x00008400ff037b82 */ /* 0x000e220000000800 */
[----:B------:R-:W-:Y:S02]  /*0030*/  CS2R R18, SRZ ;  /* 0x0000000000127805 */ /* 0x000fe4000001ff00 */
[----:B------:R-:W-:Y:S01]  /*0040*/  CS2R R20, SRZ ;  /* 0x0000000000147805 */ /* 0x000fe2000001ff00 */
[----:B------:R-:W1:Y:S01]  /*0050*/  S2R R23, SR_TID.X ;  /* 0x0000000000177919 */ /* 0x000e620000002100 */
[----:B------:R-:W-:Y:S01]  /*0060*/  ULDC.64 UR4, c[0x0][0x208] ;  /* 0x0000820000047ab9 */ /* 0x000fe20000000a00 */
[----:B0-----:R-:W-:Y:S01]  /*0070*/  IMAD R22, R0, -0x200, R3 ;  /* 0xfffffe0000167824 */ /* 0x001fe200078e0203 */
[----:B-1----:R-:W-:-:S04]  /*0080*/  MOV R5, R23 ;  /* 0x0000001700057202 */ /* 0x002fc80000000f00 */
[----:B------:R-:W-:-:S13]  /*0090*/  ISETP.GE.AND P0, PT, R23, R22, PT ;  /* 0x000000161700720c */ /* 0x000fda0003f06270 */
[----:B------:R-:W-:Y:S01]  /*00a0*/  @!P0 LEA R9, R0, R5, 0x9 ;  /* 0x0000000500098211 */ /* 0x000fe200078e48ff */
[----:B------:R-:W-:Y:S01]  /*00b0*/  @!P0 VIADD R5, R5, 0x80 ;  /* 0x0000008005058836 */ /* 0x000fe20000000000 */
[----:B------:R-:W0:Y:S04]  /*00c0*/  @!P0 LDC.64 R12, c[0x0][0x220] ;  /* 0x00008800ff0c8b82 */ /* 0x000e280000000a00 */
[----:B------:R-:W-:-:S04]  /*00d0*/  ISETP.GE.AND P1, PT, R5, R22, PT ;  /* 0x000000160500720c */ /* 0x000fc80003f26270 */
[----:B------:R-:W1:Y:S09]  /*00e0*/  @!P0 LDC.64 R26, c[0x0][0x228] ;  /* 0x00008a00ff1a8b82 */ /* 0x000e720000000a00 */
[----:B------:R-:W-:Y:S01]  /*00f0*/  @!P1 LEA R25, R0, R5, 0x9 ;  /* 0x0000000500199211 */ /* 0x000fe200078e48ff */
[----:B------:R-:W2:Y:S01]  /*0100*/  @!P1 LDC.64 R16, c[0x0][0x220] ;  /* 0x00008800ff109b82 */ /* 0x000ea20000000a00 */
[----:B------:R-:W-:-:S04]  /*0110*/  @!P1 IADD3 R5, R5, 0x80, RZ ;  /* 0x0000008005059810 */ /* 0x000fc80007ffe0ff */
[----:B------:R-:W-:Y:S01]  /*0120*/  ISETP.GE.AND P2, PT, R5, R22, PT ;  /* 0x000000160500720c */ /* 0x000fe20003f46270 */
[C---:B0-----:R-:W-:Y:S02]  /*0130*/  @!P0 IMAD.WIDE.U32 R12, R9.reuse, 0x8, R12 ;  /* 0x00000008090c8825 */ /* 0x041fe400078e000c */
[----:B------:R-:W0:Y:S03]  /*0140*/  @!P1 LDC.64 R6, c[0x0][0x228] ;  /* 0x00008a00ff069b82 */ /* 0x000e260000000a00 */
[----:B------:R3:W4:Y:S01]  /*0150*/  @!P0 LDG.E.64 R18, desc[UR4][R12.64] ;  /* 0x000000040c128981 */ /* 0x000722000c1e1b00 */
[----:B-1----:R-:W-:-:S06]  /*0160*/  @!P0 IMAD.WIDE.U32 R26, R9, 0x8, R26 ;  /* 0x00000008091a8825 */ /* 0x002fcc00078e001a */
[----:B------:R-:W1:Y:S01]  /*0170*/  @!P2 LDC.64 R10, c[0x0][0x220] ;  /* 0x00008800ff0aab82 */ /* 0x000e620000000a00 */
[----:B------:R1:W4:Y:S07]  /*0180*/  @!P0 LDG.E.64 R20, desc[UR4][R26.64] ;  /* 0x000000041a148981 */ /* 0x00032e000c1e1b00 */
[----:B------:R-:W1:Y:S01]  /*0190*/  @!P2 LDC.64 R2, c[0x0][0x228] ;  /* 0x00008a00ff02ab82 */ /* 0x000e620000000a00 */
[----:B--2---:R-:W-:Y:S01]  /*01a0*/  @!P1 IMAD.WIDE.U32 R16, R25, 0x8, R16 ;  /* 0x0000000819109825 */ /* 0x004fe200078e0010 */
[----:B------:R-:W-:-:S03]  /*01b0*/  CS2R R8, SRZ ;  /* 0x0000000000087805 */ /* 0x000fc6000001ff00 */
[----:B0-----:R-:W-:Y:S01]  /*01c0*/  @!P1 IMAD.WIDE.U32 R24, R25, 0x8, R6 ;  /* 0x0000000819189825 */ /* 0x001fe200078e0006 */
[----:B------:R-:W-:-:S03]  /*01d0*/  CS2R R6, SRZ ;  /* 0x0000000000067805 */ /* 0x000fc6000001ff00 */
[----:B------:R-:W-:Y:S01]  /*01e0*/  @!P2 IMAD R29, R0, 0x200, R5 ;  /* 0x00000200001da824 */ /* 0x000fe200078e0205 */
[----:B------:R-:W2:Y:S01]  /*01f0*/  @!P1 LDG.E.64 R8, desc[UR4][R24.64] ;  /* 0x0000000418089981 */ /* 0x000ea2000c1e1b00 */
[----:B---3--:R-:W-:-:S03]  /*0200*/  CS2R R12, SRZ ;  /* 0x00000000000c7805 */ /* 0x008fc6000001ff00 */
[----:B------:R-:W2:Y:S01]  /*0210*/  @!P1 LDG.E.64 R6, desc[UR4][R16.64] ;  /* 0x0000000410069981 */ /* 0x000ea2000c1e1b00 */
[----:B-1----:R-:W-:Y:S01]  /*0220*/  @!P2 IMAD.WIDE.U32 R14, R29, 0x8, R10 ;  /* 0x000000081d0ea825 */ /* 0x002fe200078e000a */
[----:B------:R-:W-:-:S06]  /*0230*/  CS2R R10, SRZ ;  /* 0x00000000000a7805 */ /* 0x000fcc000001ff00 */
[----:B------:R0:W3:Y:S01]  /*0240*/  @!P2 LDG.E.64 R10, desc[UR4][R14.64] ;  /* 0x000000040e0aa981 */ /* 0x0000e2000c1e1b00 */
[----:B------:R-:W-:-:S05]  /*0250*/  @!P2 IMAD.WIDE.U32 R26, R29, 0x8, R2 ;  /* 0x000000081d1aa825 */ /* 0x000fca00078e0002 */
[----:B------:R1:W3:Y:S01]  /*0260*/  @!P2 LDG.E.64 R12, desc[UR4][R26.64] ;  /* 0x000000041a0ca981 */ /* 0x0002e2000c1e1b00 */
[----:B------:R-:W-:Y:S01]  /*0270*/  @!P2 IADD3 R5, R5, 0x80, RZ ;  /* 0x000000800505a810 */ /* 0x000fe20007ffe0ff */
[----:B0-----:R-:W0:Y:S03]  /*0280*/  @!P0 LDC.64 R14, c[0x0][0x218] ;  /* 0x00008600ff0e8b82 */ /* 0x001e260000000a00 */
[----:B------:R-:W-:-:S13]  /*0290*/  ISETP.GE.AND P1, PT, R5, R22, PT ;  /* 0x000000160500720c */ /* 0x000fda0003f26270 */
[----:B------:R-:W0:Y:S08]  /*02a0*/  @!P1 LDC.64 R2, c[0x0][0x220] ;  /* 0x00008800ff029b82 */ /* 0x000e300000000a00 */
[----:B------:R-:W0:Y:S01]  /*02b0*/  @!P1 LDC.64 R28, c[0x0][0x228] ;  /* 0x00008a00ff1c9b82 */ /* 0x000e220000000a00 */
[----:B------:R-:W-:Y:S01]  /*02c0*/  @!P1 LEA R5, R0, R5, 0x9 ;  /* 0x0000000500059211 */ /* 0x000fe200078e48ff */
[----:B------:R-:W-:Y:S01]  /*02d0*/  IMAD.MOV.U32 R16, RZ, RZ, RZ ;  /* 0x000000ffff107224 */ /* 0x000fe200078e00ff */
[----:B-1----:R-:W-:-:S03]  /*02e0*/  IADD3 R27, R23, 0x80, RZ ;  /* 0x00000080171b7810 */ /* 0x002fc60007ffe0ff */
[----:B0-----:R-:W-:Y:S01]  /*02f0*/  @!P1 IMAD.WIDE.U32 R24, R5, 0x8, R2 ;  /* 0x0000000805189825 */ /* 0x001fe200078e0002 */
[----:B------:R-:W-:-:S03]  /*0300*/  CS2R R2, SRZ ;  /* 0x0000000000027805 */ /* 0x000fc6000001ff00 */
[----:B------:R-:W-:Y:S01]  /*0310*/  @!P1 IMAD.WIDE.U32 R28, R5, 0x8, R28 ;  /* 0x00000008051c9825 */ /* 0x000fe200078e001c */
[----:B------:R-:W-:-:S04]  /*0320*/  CS2R R4, SRZ ;  /* 0x0000000000047805 */ /* 0x000fc8000001ff00 */
[----:B------:R-:W5:Y:S04]  /*0330*/  @!P1 LDG.E.64 R2, desc[UR4][R28.64] ;  /* 0x000000041c029981 */ /* 0x000f68000c1e1b00 */
[----:B------:R0:W5:Y:S01]  /*0340*/  @!P1 LDG.E.64 R4, desc[UR4][R24.64] ;  /* 0x0000000418049981 */ /* 0x000162000c1e1b00 */
[----:B------:R-:W-:Y:S02]  /*0350*/  ISETP.GE.AND P1, PT, R27, R22, PT ;  /* 0x000000161b00720c */ /* 0x000fe40003f26270 */
[----:B0-----:R-:W-:-:S05]  /*0360*/  @!P0 LEA R25, R0, R23, 0x9 ;  /* 0x0000001700198211 */ /* 0x001fca00078e48ff */
[----:B------:R-:W-:Y:S01]  /*0370*/  @!P0 IMAD.WIDE.U32 R24, R25, 0x8, R14 ;  /* 0x0000000819188825 */ /* 0x000fe200078e000e */
[----:B------:R-:W-:Y:S01]  /*0380*/  BSSY B0, `(.L_x_5706) ;  /* 0x0000022000007945 */ /* 0x000fe20003800000 */
[----:B------:R-:W-:Y:S02]  /*0390*/  CS2R R14, SRZ ;  /* 0x00000000000e7805 */ /* 0x000fe4000001ff00 */
[----:B----4-:R-:W-:-:S04]  /*03a0*/  @!P0 FMUL.FTZ R17, R21, R19 ;  /* 0x0000001315118220 */ /* 0x010fc80000410000 */
[C---:B------:R-:W-:Y:S01]  /*03b0*/  @!P0 FFMA.FTZ R16, R20.reuse, R18, -R17 ;  /* 0x0000001214108223 */ /* 0x040fe20000010811 */
[----:B------:R-:W-:Y:S01]  /*03c0*/  HFMA2.MMA R17, -RZ, RZ, 0, 0 ;  /* 0x00000000ff117435 */ /* 0x000fe200000001ff */
[----:B------:R-:W-:Y:S01]  /*03d0*/  @!P0 FMUL.FTZ R20, R20, R19 ;  /* 0x0000001314148220 */ /* 0x000fe20000410000 */
[----:B------:R-:W-:-:S04]  /*03e0*/  VIADD R19, R23, 0x100 ;  /* 0x0000010017137836 */ /* 0x000fc80000000000 */
[----:B------:R-:W-:Y:S01]  /*03f0*/  @!P0 FFMA.FTZ R17, R21, R18, R20 ;  /* 0x0000001215118223 */ /* 0x000fe20000010014 */
[----:B------:R-:W-:Y:S01]  /*0400*/  VIADD R21, R23, 0x180 ;  /* 0x0000018017157836 */ /* 0x000fe20000000000 */
[----:B------:R-:W-:-:S03]  /*0410*/  @!P0 MOV R23, R27 ;  /* 0x0000001b00178202 */ /* 0x000fc60000000f00 */
[----:B------:R0:W-:Y:S01]  /*0420*/  @!P0 STG.E.64 desc[UR4][R24.64], R16 ;  /* 0x0000001018008986 */ /* 0x0001e2000c101b04 */
[-C--:B------:R-:W-:Y:S02]  /*0430*/  ISETP.GE.AND P2, PT, R19, R22.reuse, PT ;  /* 0x000000161300720c */ /* 0x080fe40003f46270 */
[----:B------:R-:W-:Y:S01]  /*0440*/  ISETP.GE.AND P3, PT, R23, R22, PT ;  /* 0x000000161700720c */ /* 0x000fe20003f66270 */
[-C--:B--2---:R-:W-:Y:S01]  /*0450*/  @!P1 FMUL.FTZ R19, R9, R7.reuse ;  /* 0x0000000709139220 */ /* 0x084fe20000410000 */
[----:B------:R-:W-:Y:S01]  /*0460*/  MOV R18, RZ ;  /* 0x000000ff00127202 */ /* 0x000fe20000000f00 */
[C---:B------:R-:W-:Y:S02]  /*0470*/  @!P1 FMUL.FTZ R20, R8.reuse, R7 ;  /* 0x0000000708149220 */ /* 0x040fe40000410000 */
[----:B------:R-:W-:Y:S01]  /*0480*/  @!P1 FFMA.FTZ R18, R8, R6, -R19 ;  /* 0x0000000608129223 */ /* 0x000fe20000010813 */
[----:B------:R-:W-:-:S05]  /*0490*/  HFMA2.MMA R19, -RZ, RZ, 0, 0 ;  /* 0x00000000ff137435 */ /* 0x000fca00000001ff */
[-C--:B---3--:R-:W-:Y:S01]  /*04a0*/  @!P2 FMUL.FTZ R7, R13, R11.reuse ;  /* 0x0000000b0d07a220 */ /* 0x088fe20000410000 */
[C---:B------:R-:W-:Y:S01]  /*04b0*/  @!P2 FMUL.FTZ R8, R12.reuse, R11 ;  /* 0x0000000b0c08a220 */ /* 0x040fe20000410000 */
[----:B------:R-:W-:Y:S02]  /*04c0*/  @!P1 FFMA.FTZ R19, R9, R6, R20 ;  /* 0x0000000609139223 */ /* 0x000fe40000010014 */
[-C--:B------:R-:W-:Y:S01]  /*04d0*/  @!P2 FFMA.FTZ R14, R12, R10.reuse, -R7 ;  /* 0x0000000a0c0ea223 */ /* 0x080fe20000010807 */
[----:B------:R-:W-:Y:S01]  /*04e0*/  @!P2 FFMA.FTZ R15, R13, R10, R8 ;  /* 0x0000000a0d0fa223 */ /* 0x000fe20000010008 */
[----:B0-----:R-:W-:Y:S06]  /*04f0*/  @P3 BRA `(.L_x_5707) ;  /* 0x0000000000283947 */ /* 0x001fec0003800000 */
        /* <DEDUP_REMOVED lines=10> */
.L_x_5707:
[----:B------:R-:W-:Y:S05]  /*05a0*/  BSYNC B0 ;  /* 0x0000000000007941 */ /* 0x000fea0003800000 */
.L_x_5706:
[----:B------:R-:W-:-:S13]  /*05b0*/  ISETP.GE.AND P0, PT, R23, R22, PT ;  /* 0x000000161700720c */ /* 0x000fda0003f06270 */
[----:B------:R-:W-:Y:S05]  /*05c0*/  @P0 EXIT ;  /* 0x000000000000094d */ /* 0x000fea0003800000 */
[----:B0-----:R-:W0:Y:S01]  /*05d0*/  LDC.64 R6, c[0x0][0x218] ;  /* 0x00008600ff067b82 */ /* 0x001e220000000a00 */
[----:B------:R-:W-:Y:S02]  /*05e0*/  ISETP.GE.AND P0, PT, R21, R22, PT ;  /* 0x000000161500720c */ /* 0x000fe40003f06270 */
[----:B------:R-:W-:Y:S02]  /*05f0*/  CS2R R8, SRZ ;  /* 0x0000000000087805 */ /* 0x000fe4000001ff00 */
[----:B------:R-:W-:-:S09]  /*0600*/  LEA R23, R0, R23, 0x9 ;  /* 0x0000001700177211 */ /* 0x000fd200078e48ff */
[-C--:B-----5:R-:W-:Y:S01]  /*0610*/  @!P0 FMUL.FTZ R11, R3, R5.reuse ;  /* 0x00000005030b8220 */ /* 0x0a0fe20000410000 */
[----:B------:R-:W-:-:S03]  /*0620*/  @!P0 FMUL.FTZ R0, R2, R5 ;  /* 0x0000000502008220 */ /* 0x000fc60000410000 */
[-C--:B------:R-:W-:Y:S01]  /*0630*/  @!P0 FFMA.FTZ R8, R2, R4.reuse, -R11 ;  /* 0x0000000402088223 */ /* 0x080fe2000001080b */
[----:B------:R-:W-:Y:S01]  /*0640*/  @!P0 FFMA.FTZ R9, R3, R4, R0 ;  /* 0x0000000403098223 */ /* 0x000fe20000010000 */
[----:B0-----:R-:W-:-:S05]  /*0650*/  IMAD.WIDE.U32 R2, R23, 0x8, R6 ;  /* 0x0000000817027825 */ /* 0x001fca00078e0006 */
[----:B------:R-:W-:Y:S01]  /*0660*/  STG.E.64 desc[UR4][R2.64], R8 ;  /* 0x0000000802007986 */ /* 0x000fe2000c101b04 */
[----:B------:R-:W-:Y:S05]  /*0670*/  EXIT ;  /* 0x000000000000794d */ /* 0x000fea0003800000 */
.L_x_5708:
        /* <DEDUP_REMOVED lines=16> */
.L_x_17258:


//--------------------- .text._ZN2at6native29vectorized_elementwise_kernelILi2ENS0_13BinaryFunctorIN3c107complexIfEES5_S5_NS0_15binary_internal10MulFunctorIS5_EEEESt5arrayIPcLm3EEEEviT0_T1_ --------------------------
	.section	.text._ZN2at6native29vectorized_elementwise_kernelILi2ENS0_13BinaryFunctorIN3c107complexIfEES5_S5_NS0_15binary_internal10MulFunctorIS5_EEEESt5arrayIPcLm3EEEEviT0_T1_,"ax",@progbits
	.align	128
        .global         _ZN2at6native29vectorized_elementwise_kernelILi2ENS0_13BinaryFunctorIN3c107complexIfEES5_S5_NS0_15binary_internal10MulFunctorIS5_EEEESt5arrayIPcLm3EEEEviT0_T1_
        .type           _ZN2at6native29vectorized_elementwise_kernelILi2ENS0_13BinaryFunctorIN3c107complexIfEES5_S5_NS0_15binary_internal10MulFunctorIS5_EEEESt5arrayIPcLm3EEEEviT0_T1_,@function
        .size           _ZN2at6native29vectorized_elementwise_kernelILi2ENS0_13BinaryFunctorIN3c107complexIfEES5_S5_NS0_15binary_internal10MulFunctorIS5_EEEESt5arrayIPcLm3EEEEviT0_T1_,(.L_x_17259 - _ZN2at6native29vectorized_elementwise_kernelILi2ENS0_13BinaryFunctorIN3c107complexIfEES5_S5_NS0_15binary_internal10MulFunctorIS5_EEEESt5arrayIPcLm3EEEEviT0_T1_)
        .other          _ZN2at6native29vectorized_elementwise_kernelILi2ENS0_13BinaryFunctorIN3c107complexIfEES5_S5_NS0_15binary_internal10MulFunctorIS5_EEEESt5arrayIPcLm3EEEEviT0_T1_,@"STO_CUDA_ENTRY STV_DEFAULT"
_ZN2at6native29vectorized_elementwise_kernelILi2ENS0_13BinaryFunctorIN3c107complexIfEES5_S5_NS0_15binary_internal10MulFunctorIS5_EEEESt5arrayIPcLm3EEEEviT0_T1_:
.text._ZN2at6native29vectorized_elementwise_kernelILi2ENS0_13BinaryFunctorIN3c107complexIfEES5_S5_NS0_15binary_internal10MulFunctorIS5_EEEESt5arrayIPcLm3EEEEviT0_T1_:
        /* <DEDUP_REMOVED lines=13> */
[----:B--2---:R-:W-:Y:S01]  /*00d0*/  IMAD.WIDE R36, R2, 0x8, R36 ;  /* 0x0000000802247825 */ /* 0x004fe200078e0224 */
[----:B------:R-:W2:Y:S04]  /*00e0*/  LDG.E.128 R16, desc[UR4][R24.64] ;  /* 0x0000000418107981 */ /* 0x000ea8000c1e1d00 */
[----:B------:R-:W3:Y:S01]  /*00f0*/  LDG.E.128 R12, desc[UR4][R24.64+0x800] ;  /* 0x00080004180c7981 */ /* 0x000ee2000c1e1d00 */
[----:B------:R-:W-:-:S03]  /*0100*/  IMAD.WIDE.U32 R36, R0, 0x10, R36 ;  /* 0x0000001000247825 */ /* 0x000fc600078e0024 */
[----:B------:R-:W4:Y:S04]  /*0110*/  LDG.E.128 R20, desc[UR4][R24.64+0x1000] ;  /* 0x0010000418147981 */ /* 0x000f28000c1e1d00 */
[----:B------:R-:W2:Y:S04]  /*0120*/  LDG.E.128 R32, desc[UR4][R36.64] ;  /* 0x0000000424207981 */ /* 0x000ea8000c1e1d00 */
[----:B------:R-:W3:Y:S04]  /*0130*/  LDG.E.128 R4, desc[UR4][R36.64+0x800] ;  /* 0x0008000424047981 */ /* 0x000ee8000c1e1d00 */
[----:B------:R-:W4:Y:S04]  /*0140*/  LDG.E.128 R8, desc[UR4][R36.64+0x1000] ;  /* 0x0010000424087981 */ /* 0x000f28000c1e1d00 */
[----:B------:R-:W5:Y:S04]  /*0150*/  LDG.E.128 R24, desc[UR4][R24.64+0x1800] ;  /* 0x0018000418187981 */ /* 0x000f68000c1e1d00 */
[----:B------:R-:W5:Y:S01]  /*0160*/  LDG.E.128 R28, desc[UR4][R36.64+0x1800] ;  /* 0x00180004241c7981 */ /* 0x000f62000c1e1d00 */
[C---:B--2---:R-:W-:Y:S01]  /*0170*/  FMUL.FTZ R3, R17.reuse, R33 ;  /* 0x0000002111037220 */ /* 0x044fe20000410000 */
[----:B------:R-:W-:-:S03]  /*0180*/  FMUL.FTZ R17, R17, R32 ;  /* 0x0000002011117220 */ /* 0x000fc60000410000 */
[C---:B------:R-:W-:Y:S01]  /*0190*/  FFMA.FTZ R32, R16.reuse, R32, -R3 ;  /* 0x0000002010207223 */ /* 0x040fe20000010803 */
[----:B------:R-:W-:Y:S02]  /*01a0*/  FFMA.FTZ R33, R16, R33, R17 ;  /* 0x0000002110217223 */ /* 0x000fe40000010011 */
[----:B------:R-:W0:Y:S01]  /*01b0*/  LDC.64 R16, c[0x0][0x218] ;  /* 0x00008600ff107b82 */ /* 0x000e220000000a00 */
[C---:B------:R-:W-:Y:S01]  /*01c0*/  FMUL.FTZ R3, R19.reuse, R35 ;  /* 0x0000002313037220 */ /* 0x040fe20000410000 */
[----:B------:R-:W-:-:S03]  /*01d0*/  FMUL.FTZ R19, R19, R34 ;  /* 0x0000002213137220 */ /* 0x000fc60000410000 */
[----:B------:R-:W-:Y:S01]  /*01e0*/  FFMA.FTZ R34, R18, R34, -R3 ;  /* 0x0000002212227223 */ /* 0x000fe20000010803 */
[C---:B---3--:R-:W-:Y:S01]  /*01f0*/  FMUL.FTZ R3, R13.reuse, R5 ;  /* 0x000000050d037220 */ /* 0x048fe20000410000 */
[----:B------:R-:W-:-:S03]  /*0200*/  FMUL.FTZ R13, R13, R4 ;  /* 0x000000040d0d7220 */ /* 0x000fc60000410000 */
[C---:B------:R-:W-:Y:S01]  /*0210*/  FFMA.FTZ R4, R12.reuse, R4, -R3 ;  /* 0x000000040c047223 */ /* 0x040fe20000010803 */
[----:B------:R-:W-:Y:S01]  /*0220*/  FMUL.FTZ R3, R15, R7 ;  /* 0x000000070f037220 */ /* 0x000fe20000410000 */
[----:B------:R-:W-:Y:S01]  /*0230*/  FFMA.FTZ R5, R12, R5, R13 ;  /* 0x000000050c057223 */ /* 0x000fe2000001000d */
[----:B----4-:R-:W-:Y:S01]  /*0240*/  FMUL.FTZ R13, R23, R11 ;  /* 0x0000000b170d7220 */ /* 0x010fe20000410000 */
[----:B0-----:R-:W-:-:S04]  /*0250*/  IMAD.WIDE.U32 R16, R2, 0x8, R16 ;  /* 0x0000000802107825 */ /* 0x001fc800078e0010 */
[-C--:B------:R-:W-:Y:S01]  /*0260*/  FMUL.FTZ R2, R15, R6.reuse ;  /* 0x000000060f027220 */ /* 0x080fe20000410000 */
[C---:B------:R-:W-:Y:S01]  /*0270*/  FFMA.FTZ R6, R14.reuse, R6, -R3 ;  /* 0x000000060e067223 */ /* 0x040fe20000010803 */
[----:B------:R-:W-:Y:S02]  /*0280*/  FMUL.FTZ R3, R21, R9 ;  /* 0x0000000915037220 */ /* 0x000fe40000410000 */
[----:B------:R-:W-:Y:S01]  /*0290*/  FFMA.FTZ R7, R14, R7, R2 ;  /* 0x000000070e077223 */ /* 0x000fe20000010002 */
[----:B------:R-:W-:-:S04]  /*02a0*/  IMAD.WIDE R16, R0, 0x10, R16 ;  /* 0x0000001000107825 */ /* 0x000fc800078e0210 */
[----:B------:R-:W-:Y:S01]  /*02b0*/  FMUL.FTZ R0, R21, R8 ;  /* 0x0000000815007220 */ /* 0x000fe20000410000 */
[----:B------:R-:W-:Y:S01]  /*02c0*/  FMUL.FTZ R2, R23, R10 ;  /* 0x0000000a17027220 */ /* 0x000fe20000410000 */
[----:B------:R-:W-:Y:S01]  /*02d0*/  FFMA.FTZ R8, R20, R8, -R3 ;  /* 0x0000000814087223 */ /* 0x000fe20000010803 */
[----:B------:R-:W-:Y:S01]  /*02e0*/  FFMA.FTZ R10, R22, R10, -R13 ;  /* 0x0000000a160a7223 */ /* 0x000fe2000001080d */
[----:B------:R-:W-:Y:S01]  /*02f0*/  FFMA.FTZ R9, R20, R9, R0 ;  /* 0x0000000914097223 */ /* 0x000fe20000010000 */
[----:B------:R-:W-:Y:S01]  /*0300*/  FFMA.FTZ R11, R22, R11, R2 ;  /* 0x0000000b160b7223 */ /* 0x000fe20000010002 */
[C---:B-----5:R-:W-:Y:S01]  /*0310*/  FMUL.FTZ R3, R25.reuse, R29 ;  /* 0x0000001d19037220 */ /* 0x060fe20000410000 */
[----:B------:R-:W-:Y:S01]  /*0320*/  FMUL.FTZ R0, R25, R28 ;  /* 0x0000001c19007220 */ /* 0x000fe20000410000 */
[C---:B------:R-:W-:Y:S01]  /*0330*/  FMUL.FTZ R13, R27.reuse, R31 ;  /* 0x0000001f1b0d7220 */ /* 0x040fe20000410000 */
[----:B------:R-:W-:Y:S01]  /*0340*/  FMUL.FTZ R2, R27, R30 ;  /* 0x0000001e1b027220 */ /* 0x000fe20000410000 */
[----:B------:R-:W-:Y:S01]  /*0350*/  FFMA.FTZ R35, R18, R35, R19 ;  /* 0x0000002312237223 */ /* 0x000fe20000010013 */
[C---:B------:R-:W-:Y:S01]  /*0360*/  FFMA.FTZ R28, R24.reuse, R28, -R3 ;  /* 0x0000001c181c7223 */ /* 0x040fe20000010803 */
[----:B------:R-:W-:Y:S01]  /*0370*/  FFMA.FTZ R29, R24, R29, R0 ;  /* 0x0000001d181d7223 */ /* 0x000fe20000010000 */
[C---:B------:R-:W-:Y:S01]  /*0380*/  FFMA.FTZ R30, R26.reuse, R30, -R13 ;  /* 0x0000001e1a1e7223 */ /* 0x040fe2000001080d */
[----:B------:R-:W-:Y:S01]  /*0390*/  FFMA.FTZ R31, R26, R31, R2 ;  /* 0x0000001f1a1f7223 */ /* 0x000fe20000010002 */
[----:B------:R-:W-:Y:S04]  /*03a0*/  STG.E.128 desc[UR4][R16.64], R32 ;  /* 0x0000002010007986 */ /* 0x000fe8000c101d04 */
[----:B------:R-:W-:Y:S04]  /*03b0*/  STG.E.128 desc[UR4][R16.64+0x800], R4 ;  /* 0x0008000410007986 */ /* 0x000fe8000c101d04 */
[----:B------:R-:W-:Y:S04]  /*03c0*/  STG.E.128 desc[UR4][R16.64+0x1000], R8 ;  /* 0x0010000810007986 */ /* 0x000fe8000c101d04 */
[----:B------:R-:W-:Y:S01]  /*03d0*/  STG.E.128 desc[UR4][R16.64+0x1800], R28 ;  /* 0x0018001c10007986 */ /* 0x000fe2000c101d04 */
[----:B------:R-:W-:Y:S05]  /*03e0*/  EXIT ;  /* 0x000000000000794d */ /* 0x000fea0003800000 */
.L_x_5709:
[----:B------:R-:W0:Y:S01]  /*03f0*/  S2R R3, SR_TID.X ;  /* 0x0000000000037919 */ /* 0x000e220000002100 */
[----:B------:R-:W-:Y:S02]  /*0400*/  CS2R R6, SRZ ;  /* 0x0000000000067805 */ /* 0x000fe4000001ff00 */
[----:B------:R-:W-:Y:S02]  /*0410*/  CS2R R10, SRZ ;  /* 0x00000000000a7805 */ /* 0x000fe4000001ff00 */
[----:B0-----:R-:W-:Y:S02]  /*0420*/  ISETP.GE.AND P0, PT, R3, R36, PT ;  /* 0x000000240300720c */ /* 0x001fe40003f06270 */
[----:B------:R-:W-:-:S11]  /*0430*/  MOV R17, R3 ;  /* 0x0000000300117202 */ /* 0x000fd60000000f00 */
[----:B------:R-:W0:Y:S01]  /*0440*/  @!P0 LDC.64 R4, c[0x0][0x220] ;  /* 0x00008800ff048b82 */ /* 0x000e220000000a00 */
[----:B------:R-:W-:-:S07]  /*0450*/  @!P0 IADD3 R9, R2, R17, RZ ;  /* 0x0000001102098210 */ /* 0x000fce0007ffe0ff */
[----:B------:R-:W1:Y:S01]  /*0460*/  @!P0 LDC.64 R12, c[0x0][0x228] ;  /* 0x00008a00ff0c8b82 */ /* 0x000e620000000a00 */
[----:B0-----:R-:W-:-:S05]  /*0470*/  @!P0 IMAD.WIDE.U32 R4, R9, 0x8, R4 ;  /* 0x0000000809048825 */ /* 0x001fca00078e0004 */
[----:B------:R-:W2:Y:S01]  /*0480*/  @!P0 LDG.E.64 R6, desc[UR4][R4.64] ;  /* 0x0000000404068981 */ /* 0x000ea2000c1e1b00 */
[----:B-1----:R-:W-:-:S05]  /*0490*/  @!P0 IMAD.WIDE.U32 R12, R9, 0x8, R12 ;  /* 0x00000008090c8825 */ /* 0x002fca00078e000c */
[----:B------:R0:W2:Y:S01]  /*04a0*/  @!P0 LDG.E.64 R10, desc[UR4][R12.64] ;  /* 0x000000040c0a8981 */ /* 0x0000a2000c1e1b00 */
[----:B------:R-:W-:-:S04]  /*04b0*/  @!P0 IADD3 R17, R17, 0x80, RZ ;  /* 0x0000008011118810 */ /* 0x000fc80007ffe0ff */
[----:B------:R-:W-:-:S13]  /*04c0*/  ISETP.GE.AND P4, PT, R17, R36, PT ;  /* 0x000000241100720c */ /* 0x000fda0003f86270 */
[----:B------:R-:W-:Y:S01]  /*04d0*/  @!P4 IADD3 R25, R2, R17, RZ ;  /* 0x000000110219c210 */ /* 0x000fe20007ffe0ff */
[----:B------:R-:W1:Y:S01]  /*04e0*/  @!P4 LDC.64 R26, c[0x0][0x220] ;  /* 0x00008800ff1acb82 */ /* 0x000e620000000a00 */
[----:B------:R-:W-:-:S04]  /*04f0*/  @!P4 IADD3 R17, R17, 0x80, RZ ;  /* 0x000000801111c810 */ /* 0x000fc80007ffe0ff */
[----:B------:R-:W-:-:S03]  /*0500*/  ISETP.GE.AND P5, PT, R17, R36, PT ;  /* 0x000000241100720c */ /* 0x000fc60003fa6270 */
[----:B------:R-:W3:Y:S10]  /*0510*/  @!P4 LDC.64 R30, c[0x0][0x228] ;  /* 0x00008a00ff1ecb82 */ /* 0x000ef40000000a00 */
[----:B------:R-:W-:Y:S01]  /*0520*/  @!P5 IADD3 R9, R2, R17, RZ ;  /* 0x000000110209d210 */ /* 0x000fe20007ffe0ff */
[----:B0-----:R-:W0:Y:S01]  /*0530*/  @!P5 LDC.64 R12, c[0x0][0x228] ;  /* 0x00008a00ff0cdb82 */ /* 0x001e220000000a00 */
[----:B------:R-:W-:-:S04]  /*0540*/  @!P5 IADD3 R17, R17, 0x80, RZ ;  /* 0x000000801111d810 */ /* 0x000fc80007ffe0ff */
[-C--:B------:R-:W-:Y:S01]  /*0550*/  ISETP.GE.AND P3, PT, R17, R36.reuse, PT ;  /* 0x000000241100720c */ /* 0x080fe20003f66270 */
[C---:B-1----:R-:W-:Y:S01]  /*0560*/  @!P4 IMAD.WIDE.U32 R26, R25.reuse, 0x8, R26 ;  /* 0x00000008191ac825 */ /* 0x042fe200078e001a */
[----:B------:R-:W-:Y:S01]  /*0570*/  CS2R R22, SRZ ;  /* 0x0000000000167805 */ /* 0x000fe2000001ff00 */
[----:B------:R-:W1:Y:S10]  /*0580*/  @!P5 LDC.64 R28, c[0x0][0x220] ;  /* 0x00008800ff1cdb82 */ /* 0x000e740000000a00 */
[----:B------:R-:W-:Y:S01]  /*0590*/  @!P3 IADD3 R15, R2, R17, RZ ;  /* 0x00000011020fb210 */ /* 0x000fe20007ffe0ff */
[----:B---3--:R-:W-:Y:S01]  /*05a0*/  @!P4 IMAD.WIDE.U32 R30, R25, 0x8, R30 ;  /* 0x00000008191ec825 */ /* 0x008fe200078e001e */
[----:B------:R-:W-:Y:S01]  /*05b0*/  @!P3 IADD3 R17, R17, 0x80, RZ ;  /* 0x000000801111b810 */ /* 0x000fe20007ffe0ff */
[----:B------:R-:W3:Y:S03]  /*05c0*/  @!P3 LDC.64 R4, c[0x0][0x220] ;  /* 0x00008800ff04bb82 */ /* 0x000ee60000000a00 */
[----:B------:R-:W-:-:S05]  /*05d0*/  ISETP.GE.AND P2, PT, R17, R36, PT ;  /* 0x000000241100720c */ /* 0x000fca0003f46270 */
[----:B------:R-:W4:Y:S08]  /*05e0*/  @!P3 LDC.64 R20, c[0x0][0x228] ;  /* 0x00008a00ff14bb82 */ /* 0x000f300000000a00 */
[----:B------:R-:W-:Y:S02]  /*05f0*/  @!P2 IADD3 R25, R2, R17, RZ ;  /* 0x000000110219a210 */ /* 0x000fe40007ffe0ff */
[----:B------:R-:W-:-:S04]  /*0600*/  @!P2 IADD3 R17, R17, 0x80, RZ ;  /* 0x000000801111a810 */ /* 0x000fc80007ffe0ff */
[----:B------:R-:W-:Y:S02]  /*0610*/  ISETP.GE.AND P1, PT, R17, R36, PT ;  /* 0x000000241100720c */ /* 0x000fe40003f26270 */
[----:B------:R-:W-:Y:S02]  /*0620*/  CS2R R34, SRZ ;  /* 0x0000000000227805 */ /* 0x000fe4000001ff00 */
[----:B------:R-:W-:Y:S01]  /*0630*/  CS2R R32, SRZ ;  /* 0x0000000000207805 */ /* 0x000fe2000001ff00 */
[----:B0-----:R-:W-:-:S03]  /*0640*/  @!P5 IMAD.WIDE.U32 R12, R9, 0x8, R12 ;  /* 0x00000008090cd825 */ /* 0x001fc600078e000c */
[----:B------:R-:W5:Y:S01]  /*0650*/  @!P4 LDG.E.64 R34, desc[UR4][R30.64] ;  /* 0x000000041e22c981 */ /* 0x000f62000c1e1b00 */
[----:B---3--:R-:W-:-:S03]  /*0660*/  @!P3 IMAD.WIDE.U32 R4, R15, 0x8, R4 ;  /* 0x000000080f04b825 */ /* 0x008fc600078e0004 */
[----:B------:R0:W3:Y:S01]  /*0670*/  @!P5 LDG.E.64 R32, desc[UR4][R12.64] ;  /* 0x000000040c20d981 */ /* 0x0000e2000c1e1b00 */
[----:B------:R-:W-:Y:S02]  /*0680*/  @!P1 IADD3 R37, R2, R17, RZ ;  /* 0x0000001102259210 */ /* 0x000fe40007ffe0ff */
[----:B------:R-:W-:Y:S01]  /*0690*/  @!P1 IADD3 R17, R17, 0x80, RZ ;  /* 0x0000008011119810 */ /* 0x000fe20007ffe0ff */
[----:B----4-:R-:W-:Y:S02]  /*06a0*/  @!P3 IMAD.WIDE.U32 R20, R15, 0x8, R20 ;  /* 0x000000080f14b825 */ /* 0x010fe400078e0014 */
[----:B------:R-:W4:Y:S08]  /*06b0*/  @!P1 LDC.64 R14, c[0x0][0x228] ;  /* 0x00008a00ff0e9b82 */ /* 0x000f300000000a00 */
[----:B0-----:R-:W0:Y:S01]  /*06c0*/  @!P1 LDC.64 R12, c[0x0][0x220] ;  /* 0x00008800ff0c9b82 */ /* 0x001e220000000a00 */
[----:B-1----:R-:W-:Y:S01]  /*06d0*/  @!P5 IMAD.WIDE.U32 R28, R9, 0x8, R28 ;  /* 0x00000008091cd825 */ /* 0x002fe200078e001c */
[----:B------:R-:W-:-:S02]  /*06e0*/  CS2R R8, SRZ ;  /* 0x0000000000087805 */ /* 0x000fc4000001ff00 */
[----:B------:R-:W-:-:S04]  /*06f0*/  CS2R R30, SRZ ;  /* 0x00000000001e7805 */ /* 0x000fc8000001ff00 */
[----:B------:R1:W3:Y:S04]  /*0700*/  @!P5 LDG.E.64 R8, desc[UR4][R28.64] ;  /* 0x000000041c08d981 */ /* 0x0002e8000c1e1b00 */
[----:B------:R4:W3:Y:S01]  /*0710*/  @!P3 LDG.E.64 R30, desc[UR4][R20.64] ;  /* 0x00000004141eb981 */ /* 0x0008e2000c1e1b00 */
[----:B-1----:R-:W-:Y:S01]  /*0720*/  CS2R R28, SRZ ;  /* 0x00000000001c7805 */ /* 0x002fe2000001ff00 */
[----:B----4-:R-:W-:Y:S01]  /*0730*/  @!P1 IMAD.WIDE.U32 R14, R37, 0x8, R14 ;  /* 0x00000008250e9825 */ /* 0x010fe200078e000e */
[----:B------:R-:W-:-:S03]  /*0740*/  CS2R R20, SRZ ;  /* 0x0000000000147805 */ /* 0x000fc6000001ff00 */
[----:B0-----:R-:W-:-:S05]  /*0750*/  @!P1 IMAD.WIDE.U32 R12, R37, 0x8, R12 ;  /* 0x00000008250c9825 */ /* 0x001fca00078e000c */
[----:B------:R-:W4:Y:S01]  /*0760*/  @!P1 LDG.E.64 R20, desc[UR4][R12.64] ;  /* 0x000000040c149981 */ /* 0x000f22000c1e1b00 */
[-C--:B--2---:R-:W-:Y:S01]  /*0770*/  @!P0 FMUL.FTZ R19, R11, R7.reuse ;  /* 0x000000070b138220 */ /* 0x084fe20000410000 */
[----:B------:R-:W-:-:S03]  /*0780*/  @!P0 FMUL.FTZ R0, R10, R7 ;  /* 0x000000070a008220 */ /* 0x000fc60000410000 */
[-C--:B------:R-:W-:Y:S01]  /*0790*/  @!P0 FFMA.FTZ R22, R10, R6.reuse, -R19 ;  /* 0x000000060a168223 */ /* 0x080fe20000010813 */
[----:B------:R-:W-:Y:S01]  /*07a0*/  @!P0 FFMA.FTZ R23, R11, R6, R0 ;  /* 0x000000060b178223 */ /* 0x000fe20000010000 */
[----:B------:R-:W-:Y:S01]  /*07b0*/  CS2R R6, SRZ ;  /* 0x0000000000067805 */ /* 0x000fe2000001ff00 */
[----:B------:R-:W0:Y:S05]  /*07c0*/  @!P2 LDC.64 R10, c[0x0][0x220] ;  /* 0x00008800ff0aab82 */ /* 0x000e2a0000000a00 */
[----:B------:R1:W5:Y:S03]  /*07d0*/  @!P4 LDG.E.64 R6, desc[UR4][R26.64] ;  /* 0x000000041a06c981 */ /* 0x000366000c1e1b00 */
[----:B------:R-:W2:Y:S01]  /*07e0*/  @!P2 LDC.64 R18, c[0x0][0x228] ;  /* 0x00008a00ff12ab82 */ /* 0x000ea20000000a00 */
[----:B------:R-:W-:-:S02]  /*07f0*/  ISETP.GE.AND P4, PT, R17, R36, PT ;  /* 0x000000241100720c */ /* 0x000fc40003f86270 */
[----:B-1----:R-:W-:-:S06]  /*0800*/  CS2R R26, SRZ ;  /* 0x00000000001a7805 */ /* 0x002fcc000001ff00 */
[----:B------:R1:W4:Y:S05]  /*0810*/  @!P3 LDG.E.64 R26, desc[UR4][R4.64] ;  /* 0x00000004041ab981 */ /* 0x00032a000c1e1b00 */
[----:B------:R-:W2:Y:S01]  /*0820*/  @!P4 LDC.64 R12, c[0x0][0x228] ;  /* 0x00008a00ff0ccb82 */ /* 0x000ea20000000a00 */
[----:B0-----:R-:W-:-:S07]  /*0830*/  @!P2 IMAD.WIDE.U32 R10, R25, 0x8, R10 ;  /* 0x00000008190aa825 */ /* 0x001fce00078e000a */
[----:B-1----:R-:W0:Y:S01]  /*0840*/  @!P4 LDC.64 R4, c[0x0][0x220] ;  /* 0x00008800ff04cb82 */ /* 0x002e220000000a00 */
[----:B--2---:R-:W-:Y:S01]  /*0850*/  @!P2 IMAD.WIDE.U32 R18, R25, 0x8, R18 ;  /* 0x000000081912a825 */ /* 0x004fe200078e0012 */
[----:B------:R-:W-:-:S04]  /*0860*/  CS2R R24, SRZ ;  /* 0x0000000000187805 */ /* 0x000fc8000001ff00 */
[----:B------:R1:W2:Y:S04]  /*0870*/  @!P2 LDG.E.64 R28, desc[UR4][R18.64] ;  /* 0x00000004121ca981 */ /* 0x0002a8000c1e1b00 */
[----:B------:R1:W2:Y:S02]  /*0880*/  @!P2 LDG.E.64 R24, desc[UR4][R10.64] ;  /* 0x000000040a18a981 */ /* 0x0002a4000c1e1b00 */
[----:B-1----:R-:W-:Y:S02]  /*0890*/  CS2R R18, SRZ ;  /* 0x0000000000127805 */ /* 0x002fe4000001ff00 */
[----:B------:R-:W-:Y:S02]  /*08a0*/  @!P4 IADD3 R11, R2, R17, RZ ;  /* 0x00000011020bc210 */ /* 0x000fe40007ffe0ff */
[----:B------:R-:W-:-:S02]  /*08b0*/  @!P4 IADD3 R17, R17, 0x80, RZ ;  /* 0x000000801111c810 */ /* 0x000fc40007ffe0ff */
[----:B------:R1:W2:Y:S02]  /*08c0*/  @!P1 LDG.E.64 R18, desc[UR4][R14.64] ;  /* 0x000000040e129981 */ /* 0x0002a4000c1e1b00 */
[----:B------:R-:W-:Y:S01]  /*08d0*/  ISETP.GE.AND P2, PT, R17, R36, PT ;  /* 0x000000241100720c */ /* 0x000fe20003f46270 */
[----:B0-----:R-:W-:Y:S01]  /*08e0*/  @!P4 IMAD.WIDE.U32 R4, R11, 0x8, R4 ;  /* 0x000000080b04c825 */ /* 0x001fe200078e0004 */
[----:B-1----:R-:W-:-:S06]  /*08f0*/  CS2R R14, SRZ ;  /* 0x00000000000e7805 */ /* 0x002fcc000001ff00 */
[----:B------:R0:W2:Y:S05]  /*0900*/  @!P4 LDG.E.64 R14, desc[UR4][R4.64] ;  /* 0x00000004040ec981 */ /* 0x0000aa000c1e1b00 */
[----:B0-----:R-:W0:Y:S01]  /*0910*/  @!P2 LDC.64 R4, c[0x0][0x220] ;  /* 0x00008800ff04ab82 */ /* 0x001e220000000a00 */
[----:B------:R-:W-:Y:S01]  /*0920*/  @!P4 IMAD.WIDE.U32 R12, R11, 0x8, R12 ;  /* 0x000000080b0cc825 */ /* 0x000fe200078e000c */
[----:B------:R-:W-:Y:S02]  /*0930*/  CS2R R10, SRZ ;  /* 0x00000000000a7805 */ /* 0x000fe4000001ff00 */
[----:B------:R-:W-:-:S04]  /*0940*/  @!P2 IADD3 R17, R2, R17, RZ ;  /* 0x000000110211a210 */ /* 0x000fc80007ffe0ff */
[----:B------:R1:W2:Y:S02]  /*0950*/  @!P4 LDG.E.64 R10, desc[UR4][R12.64] ;  /* 0x000000040c0ac981 */ /* 0x0002a4000c1e1b00 */
[----:B-1----:R-:W-:Y:S01]  /*0960*/  CS2R R12, SRZ ;  /* 0x00000000000c7805 */ /* 0x002fe2000001ff00 */
[----:B0-----:R-:W-:-:S05]  /*0970*/  @!P2 IMAD.WIDE.U32 R4, R17, 0x8, R4 ;  /* 0x000000081104a825 */ /* 0x001fca00078e0004 */
[----:B------:R0:W2:Y:S02]  /*0980*/  @!P2 LDG.E.64 R12, desc[UR4][R4.64] ;  /* 0x00000004040ca981 */ /* 0x0000a4000c1e1b00 */
[----:B0-----:R-:W0:Y:S02]  /*0990*/  @!P2 LDC.64 R4, c[0x0][0x228] ;  /* 0x00008a00ff04ab82 */ /* 0x001e240000000a00 */
[----:B0-----:R-:W-:Y:S01]  /*09a0*/  @!P2 IMAD.WIDE.U32 R4, R17, 0x8, R4 ;  /* 0x000000081104a825 */ /* 0x001fe200078e0004 */
[----:B------:R-:W-:-:S06]  /*09b0*/  CS2R R16, SRZ ;  /* 0x0000000000107805 */ /* 0x000fcc000001ff00 */
[----:B------:R0:W2:Y:S01]  /*09c0*/  @!P2 LDG.E.64 R16, desc[UR4][R4.64] ;  /* 0x000000040410a981 */ /* 0x0000a2000c1e1b00 */
[----:B------:R-:W-:-:S04]  /*09d0*/  IADD3 R0, R3, 0x80, RZ ;  /* 0x0000008003007810 */ /* 0x000fc80007ffe0ff */
[----:B------:R-:W-:Y:S02]  /*09e0*/  ISETP.GE.AND P1, PT, R0, R36, PT ;  /* 0x000000240000720c */ /* 0x000fe40003f26270 */
[----:B0-----:R-:W-:Y:S01]  /*09f0*/  CS2R R4, SRZ ;  /* 0x0000000000047805 */ /* 0x001fe2000001ff00 */
[----:B------:R-:W-:Y:S04]  /*0a00*/  BSSY B0, `(.L_x_5710) ;  /* 0x0000063000007945 */ /* 0x000fe80003800000 */
[----:B------:R-:W-:Y:S06]  /*0a10*/  BSSY B1, `(.L_x_5711) ;  /* 0x000005b000017945 */ /* 0x000fec0003800000 */
[----:B-----5:R-:W-:-:S04]  /*0a20*/  @!P1 FMUL.FTZ R37, R35, R7 ;  /* 0x0000000723259220 */ /* 0x020fc80000410000 */
[C---:B------:R-:W-:Y:S01]  /*0a30*/  @!P1 FFMA.FTZ R4, R34.reuse, R6, -R37 ;  /* 0x0000000622049223 */ /* 0x040fe20000010825 */
[----:B------:R-:W-:Y:S01]  /*0a40*/  @!P1 FMUL.FTZ R34, R34, R7 ;  /* 0x0000000722229220 */ /* 0x000fe20000410000 */
[----:B------:R-:W-:-:S03]  /*0a50*/  IADD3 R7, R3, 0x100, RZ ;  /* 0x0000010003077810 */ /* 0x000fc60007ffe0ff */
[----:B------:R-:W-:Y:S01]  /*0a60*/  @!P1 FFMA.FTZ R5, R35, R6, R34 ;  /* 0x0000000623059223 */ /* 0x000fe20000010022 */
[----:B------:R-:W-:Y:S01]  /*0a70*/  ISETP.GE.AND P1, PT, R7, R36, PT ;  /* 0x000000240700720c */ /* 0x000fe20003f26270 */
[----:B------:R-:W-:-:S12]  /*0a80*/  HFMA2.MMA R6, -RZ, RZ, 0, 0 ;  /* 0x00000000ff067435 */ /* 0x000fd800000001ff */
[----:B---3--:R-:W-:-:S04]  /*0a90*/  @!P1 FMUL.FTZ R7, R33, R9 ;  /* 0x0000000921079220 */ /* 0x008fc80000410000 */
[CC--:B------:R-:W-:Y:S01]  /*0aa0*/  @!P1 FFMA.FTZ R6, R32.reuse, R8.reuse, -R7 ;  /* 0x0000000820069223 */ /* 0x0c0fe20000010807 */
[----:B------:R-:W-:Y:S01]  /*0ab0*/  @!P1 FMUL.FTZ R32, R32, R9 ;  /* 0x0000000920209220 */ /* 0x000fe20000410000 */
[----:B------:R-:W-:Y:S02]  /*0ac0*/  IADD3 R9, R3, 0x180, RZ ;  /* 0x0000018003097810 */ /* 0x000fe40007ffe0ff */
[----:B------:R-:W-:Y:S01]  /*0ad0*/  MOV R7, RZ ;  /* 0x000000ff00077202 */ /* 0x000fe20000000f00 */
[----:B------:R-:W-:Y:S01]  /*0ae0*/  @!P1 FFMA.FTZ R7, R33, R8, R32 ;  /* 0x0000000821079223 */ /* 0x000fe20000010020 */
[----:B------:R-:W-:Y:S01]  /*0af0*/  ISETP.GE.AND P1, PT, R9, R36, PT ;  /* 0x000000240900720c */ /* 0x000fe20003f26270 */
[----:B------:R-:W-:Y:S01]  /*0b00*/  HFMA2.MMA R8, -RZ, RZ, 0, 0 ;  /* 0x00000000ff087435 */ /* 0x000fe200000001ff */
[----:B------:R-:W0:Y:S11]  /*0b10*/  @!P0 LDC.64 R32, c[0x0][0x218] ;  /* 0x00008600ff208b82 */ /* 0x000e360000000a00 */
[----:B----4-:R-:W-:-:S04]  /*0b20*/  @!P1 FMUL.FTZ R9, R31, R27 ;  /* 0x0000001b1f099220 */ /* 0x010fc80000410000 */
[----:B------:R-:W-:Y:S01]  /*0b30*/  @!P1 FFMA.FTZ R8, R30, R26, -R9 ;  /* 0x0000001a1e089223 */ /* 0x000fe20000010809 */
[----:B------:R-:W-:-:S04]  /*0b40*/  IADD3 R9, R3, 0x200, RZ ;  /* 0x0000020003097810 */ /* 0x000fc80007ffe0ff */
[----:B------:R-:W-:Y:S01]  /*0b50*/  ISETP.GE.AND P2, PT, R9, R36, PT ;  /* 0x000000240900720c */ /* 0x000fe20003f46270 */
[----:B------:R-:W-:Y:S01]  /*0b60*/  @!P1 FMUL.FTZ R30, R30, R27 ;  /* 0x0000001b1e1e9220 */ /* 0x000fe20000410000 */
[----:B------:R-:W-:-:S03]  /*0b70*/  MOV R9, RZ ;  /* 0x000000ff00097202 */ /* 0x000fc60000000f00 */
[----:B------:R-:W-:Y:S01]  /*0b80*/  @!P1 FFMA.FTZ R9, R31, R26, R30 ;  /* 0x0000001a1f099223 */ /* 0x000fe2000001001e */
[----:B------:R-:W-:-:S07]  /*0b90*/  HFMA2.MMA R26, -RZ, RZ, 0, 0 ;  /* 0x00000000ff1a7435 */ /* 0x000fce00000001ff */
[----:B--2---:R-:W-:-:S04]  /*0ba0*/  @!P2 FMUL.FTZ R27, R29, R25 ;  /* 0x000000191d1ba220 */ /* 0x004fc80000410000 */
[C---:B------:R-:W-:Y:S01]  /*0bb0*/  @!P2 FFMA.FTZ R26, R28.reuse, R24, -R27 ;  /* 0x000000181c1aa223 */ /* 0x040fe2000001081b */
[----:B------:R-:W-:Y:S01]  /*0bc0*/  @!P2 FMUL.FTZ R28, R28, R25 ;  /* 0x000000191c1ca220 */ /* 0x000fe20000410000 */
[----:B------:R-:W-:Y:S02]  /*0bd0*/  IADD3 R25, R3, 0x280, RZ ;  /* 0x0000028003197810 */ /* 0x000fe40007ffe0ff */
[----:B------:R-:W-:Y:S02]  /*0be0*/  @!P0 IADD3 R27, R2, R3, RZ ;  /* 0x00000003021b8210 */ /* 0x000fe40007ffe0ff */
[----:B------:R-:W-:Y:S02]  /*0bf0*/  ISETP.GE.AND P1, PT, R25, R36, PT ;  /* 0x000000241900720c */ /* 0x000fe40003f26270 */
[----:B------:R-:W-:Y:S01]  /*0c00*/  IADD3 R25, R3, 0x300, RZ ;  /* 0x0000030003197810 */ /* 0x000fe20007ffe0ff */
[----:B0-----:R-:W-:Y:S01]  /*0c10*/  @!P0 IMAD.WIDE.U32 R32, R27, 0x8, R32 ;  /* 0x000000081b208825 */ /* 0x001fe200078e0020 */
[----:B------:R-:W-:-:S02]  /*0c20*/  IADD3 R31, R3, 0x380, RZ ;  /* 0x00000380031f7810 */ /* 0x000fc40007ffe0ff */
[----:B------:R-:W-:Y:S02]  /*0c30*/  @!P0 MOV R3, R0 ;  /* 0x0000000000038202 */ /* 0x000fe40000000f00 */
[-C--:B------:R-:W-:Y:S01]  /*0c40*/  ISETP.GE.AND P3, PT, R25, R36.reuse, PT ;  /* 0x000000241900720c */ /* 0x080fe20003f66270 */
[----:B------:R0:W-:Y:S01]  /*0c50*/  @!P0 STG.E.64 desc[UR4][R32.64], R22 ;  /* 0x0000001620008986 */ /* 0x0001e2000c101b04 */
[-C--:B------:R-:W-:Y:S02]  /*0c60*/  ISETP.GE.AND P4, PT, R31, R36.reuse, PT ;  /* 0x000000241f00720c */ /* 0x080fe40003f86270 */
[----:B------:R-:W-:Y:S02]  /*0c70*/  ISETP.GE.AND P0, PT, R3, R36, PT ;  /* 0x000000240300720c */ /* 0x000fe40003f06270 */
[----:B------:R-:W-:Y:S01]  /*0c80*/  MOV R27, RZ ;  /* 0x000000ff001b7202 */ /* 0x000fe20000000f00 */
[----:B------:R-:W-:Y:S01]  /*0c90*/  @!P2 FFMA.FTZ R27, R29, R24, R28 ;  /* 0x000000181d1ba223 */ /* 0x000fe2000001001c */
[-C--:B------:R-:W-:Y:S01]  /*0ca0*/  @!P1 FMUL.FTZ R29, R19, R21.reuse ;  /* 0x00000015131d9220 */ /* 0x080fe20000410000 */
[----:B------:R-:W-:Y:S01]  /*0cb0*/  @!P1 FMUL.FTZ R28, R18, R21 ;  /* 0x00000015121c9220 */ /* 0x000fe20000410000 */
[----:B------:R-:W-:-:S03]  /*0cc0*/  CS2R R24, SRZ ;  /* 0x0000000000187805 */ /* 0x000fc6000001ff00 */
[-C--:B------:R-:W-:Y:S01]  /*0cd0*/  @!P3 FMUL.FTZ R0, R10, R15.reuse ;  /* 0x0000000f0a00b220 */ /* 0x080fe20000410000 */
[----:B0-----:R-:W-:Y:S01]  /*0ce0*/  @!P3 FMUL.FTZ R23, R11, R15 ;  /* 0x0000000f0b17b220 */ /* 0x001fe20000410000 */
[-C--:B------:R-:W-:Y:S01]  /*0cf0*/  @!P1 FFMA.FTZ R24, R18, R20.reuse, -R29 ;  /* 0x0000001412189223 */ /* 0x080fe2000001081d */
[----:B------:R-:W-:Y:S01]  /*0d00*/  @!P1 FFMA.FTZ R25, R19, R20, R28 ;  /* 0x0000001413199223 */ /* 0x000fe2000001001c */
[----:B------:R-:W-:Y:S02]  /*0d10*/  CS2R R20, SRZ ;  /* 0x0000000000147805 */ /* 0x000fe4000001ff00 */
[----:B------:R-:W-:Y:S01]  /*0d20*/  CS2R R18, SRZ ;  /* 0x0000000000127805 */ /* 0x000fe2000001ff00 */
[-C--:B------:R-:W-:Y:S01]  /*0d30*/  @!P3 FFMA.FTZ R20, R10, R14.reuse, -R23 ;  /* 0x0000000e0a14b223 */ /* 0x080fe20000010817 */
[----:B------:R-:W-:Y:S01]  /*0d40*/  @!P3 FFMA.FTZ R21, R11, R14, R0 ;  /* 0x0000000e0b15b223 */ /* 0x000fe20000010000 */
[-C--:B------:R-:W-:Y:S01]  /*0d50*/  @!P4 FMUL.FTZ R15, R17, R13.reuse ;  /* 0x0000000d110fc220 */ /* 0x080fe20000410000 */
[----:B------:R-:W-:-:S03]  /*0d60*/  @!P4 FMUL.FTZ R22, R16, R13 ;  /* 0x0000000d1016c220 */ /* 0x000fc60000410000 */
[-C--:B------:R-:W-:Y:S01]  /*0d70*/  @!P4 FFMA.FTZ R18, R16, R12.reuse, -R15 ;  /* 0x0000000c1012c223 */ /* 0x080fe2000001080f */
[----:B------:R-:W-:Y:S01]  /*0d80*/  @!P4 FFMA.FTZ R19, R17, R12, R22 ;  /* 0x0000000c1113c223 */ /* 0x000fe20000010016 */
[----:B------:R-:W-:Y:S06]  /*0d90*/  @P0 BRA `(.L_x_5712) ;  /* 0x0000000000300947 */ /* 0x000fec0003800000 */
        /* <DEDUP_REMOVED lines=12> */
.L_x_5712:
[----:B------:R-:W-:-:S13]  /*0e60*/  ISETP.GE.AND P0, PT, R3, R36, PT ;  /* 0x000000240300720c */ /* 0x000fda0003f06270 */
[----:B------:R-:W-:Y:S05]  /*0e70*/  @P0 BRA `(.L_x_5714) ;  /* 0x0000000000300947 */ /* 0x000fea0003800000 */
[----:B0-----:R-:W0:Y:S01]  /*0e80*/  LDC.64 R4, c[0x0][0x218] ;  /* 0x00008600ff047b82 */ /* 0x001e220000000a00 */
[----:B------:R-:W-:Y:S02]  /*0e90*/  IADD3 R7, R2, R3, RZ ;  /* 0x0000000302077210 */ /* 0x000fe40007ffe0ff */
[----:B------:R-:W-:-:S03]  /*0ea0*/  IADD3 R3, R3, 0x80, RZ ;  /* 0x0000008003037810 */ /* 0x000fc60007ffe0ff */
[----:B0-----:R-:W-:-:S05]  /*0eb0*/  IMAD.WIDE.U32 R4, R7, 0x8, R4 ;  /* 0x0000000807047825 */ /* 0x001fca00078e0004 */
[----:B------:R1:W-:Y:S02]  /*0ec0*/  STG.E.64 desc[UR4][R4.64], R8 ;  /* 0x0000000804007986 */ /* 0x0003e4000c101b04 */
.L_x_5713:
[----:B------:R-:W-:-:S13]  /*0ed0*/  ISETP.GE.AND P0, PT, R3, R36, PT ;  /* 0x000000240300720c */ /* 0x000fda0003f06270 */
[----:B------:R-:W-:Y:S05]  /*0ee0*/  @P0 BRA `(.L_x_5715) ;  /* 0x0000000000340947 */ /* 0x000fea0003800000 */
[----:B01----:R-:W0:Y:S01]  /*0ef0*/  LDC.64 R4, c[0x0][0x218] ;  /* 0x00008600ff047b82 */ /* 0x003e220000000a00 */
[----:B------:R-:W-:Y:S02]  /*0f00*/  IADD3 R7, R2, R3, RZ ;  /* 0x0000000302077210 */ /* 0x000fe40007ffe0ff */
[----:B------:R-:W-:-:S03]  /*0f10*/  IADD3 R3, R3, 0x80, RZ ;  /* 0x0000008003037810 */ /* 0x000fc60007ffe0ff */
[----:B0-----:R-:W-:-:S05]  /*0f20*/  IMAD.WIDE.U32 R4, R7, 0x8, R4 ;  /* 0x0000000807047825 */ /* 0x001fca00078e0004 */
[----:B------:R1:W-:Y:S02]  /*0f30*/  STG.E.64 desc[UR4][R4.64], R26 ;  /* 0x0000001a04007986 */ /* 0x0003e4000c101b04 */
.L_x_5714:
        /* <DEDUP_REMOVED lines=8> */
.L_x_5715:
[----:B------:R-:W-:Y:S05]  /*0fc0*/  BSYNC B1 ;  /* 0x0000000000017941 */ /* 0x000fea0003800000 */
.L_x_5711:
[----:B------:R-:W-:-:S13]  /*0fd0*/  ISETP.GE.AND P0, PT, R3, R36, PT ;  /* 0x000000240300720c */ /* 0x000fda0003f06270 */
[----:B012---:R-:W0:Y:S01]  /*0fe0*/  @!P0 LDC.64 R4, c[0x0][0x218] ;  /* 0x00008600ff048b82 */ /* 0x007e220000000a00 */
[----:B------:R-:W-:Y:S02]  /*0ff0*/  @!P0 IADD3 R7, R2, R3, RZ ;  /* 0x0000000302078210 */ /* 0x000fe40007ffe0ff */
[----:B------:R-:W-:-:S03]  /*1000*/  @!P0 IADD3 R3, R3, 0x80, RZ ;  /* 0x0000008003038810 */ /* 0x000fc60007ffe0ff */
[----:B0-----:R-:W-:-:S05]  /*1010*/  @!P0 IMAD.WIDE.U32 R4, R7, 0x8, R4 ;  /* 0x0000000807048825 */ /* 0x001fca00078e0004 */
[----:B------:R2:W-:Y:S02]  /*1020*/  @!P0 STG.E.64 desc[UR4][R4.64], R20 ;  /* 0x0000001404008986 */ /* 0x0005e4000c101b04 */
.L_x_5716:
[----:B------:R-:W-:Y:S05]  /*1030*/  BSYNC B0 ;  /* 0x0000000000007941 */ /* 0x000fea0003800000 */
.L_x_5710:
        /* <DEDUP_REMOVED lines=8> */
.L_x_5717:
        /* <DEDUP_REMOVED lines=12> */
.L_x_17259:


//--------------------- .text._ZN2at6native29vectorized_elementwise_kernelILi4ENS0_13BinaryFunctorIN3c107complexIfEES5_S5_NS0_15binary_internal10MulFunctorIS5_EEEESt5arrayIPcLm3EEEEviT0_T1_ --------------------------
	.section	.text._ZN2at6native29vectorized_elementwise_kernelILi4ENS0_13BinaryFunctorIN3c107complexIfEES5_S5_NS0_15binary_internal10MulFunctorIS5_EEEESt5arrayIPcLm3EEEEviT0_T1_,"ax",@progbits
	.align	128
        .global         _ZN2at6native29vectorized_elementwise_kernelILi4ENS0_13BinaryFunctorIN3c107complexIfEES5_S5_NS0_15binary_internal10MulFunctorIS5_EEEESt5arrayIPcLm3EEEEviT0_T1_
        .type           _ZN2at6native29vectorized_elementwise_kernelILi4ENS0_13BinaryFunctorIN3c107complexIfEES5_S5_NS0_15binary_internal10MulFunctorIS5_EEEESt5arrayIPcLm3EEEEviT0_T1_,@function
        .size           _ZN2at6native29vectorized_elementwise_kernelILi4ENS0_13BinaryFunctorIN3c107complexIfEES5_S5_NS0_15binary_internal10MulFunctorIS5_EEEESt5arrayIPcLm3EEEEviT0_T1_,(.L_x_17260 - _ZN2at6native29vectorized_elementwise_kernelILi4ENS0_13BinaryFunctorIN3c107complexIfEES5_S5_NS0_15binary_internal10MulFunctorIS5_EEEESt5arrayIPcLm3EEEEviT0_T1_)
        .other          _ZN2at6native29vectorized_elementwise_kernelILi4ENS0_13BinaryFunctorIN3c107complexIfEES5_S5_NS0_15binary_internal10MulFunctorIS5_EEEESt5arrayIPcLm3EEEEviT0_T1_,@"STO_CUDA_ENTRY STV_DEFAULT"
_ZN2at6native29vectorized_elementwise_kernelILi4ENS0_13BinaryFunctorIN3c107complexIfEES5_S5_NS0_15binary_internal10MulFunctorIS5_EEEESt5arrayIPcLm3EEEEviT0_T1_:
.text._ZN2at6native29vectorized_elementwise_kernelILi4ENS0_13BinaryFunctorIN3c107complexIfEES5_S5_NS0_15binary_internal10MulFunctorIS5_EEEESt5arrayIPcLm3EEEEviT0_T1_:
        /* <DEDUP_REMOVED lines=63> */
.L_x_5718:
        /* <DEDUP_REMOVED lines=167> */
.L_x_5721:
[----:B------:R-:W-:-:S13]  /*0e60*/  ISETP.GE.AND P0, PT, R3, R36, PT ;  /* 0x000000240300720c */ /* 0x000fda0003f06270 */
[----:B------:R-:W-:Y:S05]  /*0e70*/  @P0 BRA `(.L_x_5723) ;  /* 0x0000000000300947 */ /* 0x000fea0003800000 */
[----:B0-----:R-:W0:Y:S01]  /*0e80*/  LDC.64 R4, c[0x0][0x218] ;  /* 0x00008600ff047b82 */ /* 0x001e220000000a00 */
[----:B------:R-:W-:Y:S02]  /*0e90*/  IADD3 R7, R2, R3, RZ ;  /* 0x0000000302077210 */ /* 0x000fe40007ffe0ff */
[----:B------:R-:W-:-:S03]  /*0ea0*/  IADD3 R3, R3, 0x80, RZ ;  /* 0x0000008003037810 */ /* 0x000fc60007ffe0ff */
[----:B0-----:R-:W-:-:S05]  /*0eb0*/  IMAD.WIDE.U32 R4, R7, 0x8, R4 ;  /* 0x0000000807047825 */ /* 0x001fca00078e0004 */
[----:B------:R1:W-:Y:S02]  /*0ec0*/  STG.E.64 desc[UR4][R4.64], R8 ;  /* 0x0000000804007986 */ /* 0x0003e4000c101b04 */
.L_x_5722:
[----:B------:R-:W-:-:S13]  /*0ed0*/  ISETP.GE.AND P0, PT, R3, R36, PT ;  /* 0x000000240300720c */ /* 0x000fda0003f06270 */
[----:B------:R-:W-:Y:S05]  /*0ee0*/  @P0 BRA `(.L_x_5724) ;  /* 0x0000000000340947 */ /* 0x000fea0003800000 */
[----:B01----:R-:W0:Y:S01]  /*0ef0*/  LDC.64 R4, c[0x0][0x218] ;  /* 0x00008600ff047b82 */ /* 0x003e220000000a00 */
[----:B------:R-:W-:Y:S02]  /*0f00*/  IADD3 R7, R2, R3, RZ ;  /* 0x0000000302077210 */ /* 0x000fe40007ffe0ff */
[----:B------:R-:W-:-:S03]  /*0f10*/  IADD3 R3, R3, 0x80, RZ ;  /* 0x0000008003037810 */ /* 0x000fc60007ffe0ff */
[----:B0-----:R-:W-:-:S05]  /*0f20*/  IMAD.WIDE.U32 R4, R7, 0x8, R4 ;  /* 0x0000000807047825 */ /* 0x001fca00078e0004 */
[----:B------:R1:W-:Y:S02]  /*0f30*/  STG.E.64 desc[UR4][R4.64], R26 ;  /* 0x0000001a04007986 */ /* 0x0003e4000c101b04 */
.L_x_5723:
        /* <DEDUP_REMOVED lines=8> */
.L_x_5724:
[----:B------:R-:W-:Y:S05]  /*0fc0*/  BSYNC B1 ;  /* 0x0000000000017941 */ /* 0x000fea0003800000 */
.L_x_5720:
[----:B------:R-:W-:-:S13]  /*0fd0*/  ISETP.GE.AND P0, PT, R3, R36, PT ;  /* 0x000000240300720c */ /* 0x000fda0003f06270 */
[----:B012---:R-:W0:Y:S01]  /*0fe0*/  @!P0 LDC.64 R4, c[0x0][0x218] ;  /* 0x00008600ff048b82 */ /* 0x007e220000000a00 */
[----:B------:R-:W-:Y:S02]  /*0ff0*/  @!P0 IADD3 R7, R2, R3, RZ ;  /* 0x0000000302078210 */ /* 0x000fe40007ffe0ff */
[----:B------:R-:W-:-:S03]  /*1000*/  @!P0 IADD3 R3, R3, 0x80, RZ ;  /* 0x0000008003038810 */ /* 0x000fc60007ffe0ff */
[----:B0-----:R-:W-:-:S05]  /*1010*/  @!P0 IMAD.WIDE.U32 R4, R7, 0x8, R4 ;  /* 0x0000000807048825 */ /* 0x001fca00078e0004 */
[----:B------:R2:W-:Y:S02]  /*1020*/  @!P0 STG.E.64 desc[UR4][R4.64], R20 ;  /* 0x0000001404008986 */ /* 0x0005e4000c101b04 */
.L_x_5725:
[----:B------:R-:W-:Y:S05]  /*1030*/  BSYNC B0 ;  /* 0x0000000000007941 */ /* 0x000fea0003800000 */
.L_x_5719:
        /* <DEDUP_REMOVED lines=8> */
.L_x_5726:
        /* <DEDUP_REMOVED lines=12> */
.L_x_17260:


//--------------------- .text._ZN2at6native29vectorized_elementwise_kernelILi8ENS0_13BinaryFunctorIN3c107complexIfEES5_S5_NS0_15binary_internal10MulFunctorIS5_EEEESt5arrayIPcLm3EEEEviT0_T1_ --------------------------
	.section	.text._ZN2at6native29vectorized_elementwise_kernelILi8ENS0_13BinaryFunctorIN3c107complexIfEES5_S5_NS0_15binary_internal10MulFunctorIS5_EEEESt5arrayIPcLm3EEEEviT0_T1_,"ax",@progbits
	.align	128
        .global         _ZN2at6native29vectorized_elementwise_kernelILi8ENS0_13BinaryFunctorIN3c107complexIfEES5_S5_NS0_15binary_internal10MulFunctorIS5_EEEESt5arrayIPcLm3EEEEviT0_T1_
        .type           _ZN2at6native29vectorized_elementwise_kernelILi8ENS0_13BinaryFunctorIN3c107complexIfEES5_S5_NS0_15binary_internal10MulFunctorIS5_EEEESt5arrayIPcLm3EEEEviT0_T1_,@function
        .size           _ZN2at6native29vectorized_elementwise_kernelILi8ENS0_13BinaryFunctorIN3c107complexIfEES5_S5_NS0_15binary_internal10MulFunctorIS5_EEEESt5arrayIPcLm3EEEEviT0_T1_,(.L_x_17261 - _ZN2at6native29vectorized_elementwise_kernelILi8ENS0_13BinaryFunctorIN3c107complexIfEES5_S5_NS0_15binary_internal10MulFunctorIS5_EEEESt5arrayIPcLm3EEEEviT0_T1_)
        .other          _ZN2at6native29vectorized_elementwise_kernelILi8ENS0_13BinaryFunctorIN3c107complexIfEES5_S5_NS0_15binary_internal10MulFunctorIS5_EEEESt5arrayIPcLm3EEEEviT0_T1_,@"STO_CUDA_ENTRY STV_DEFAULT"
_ZN2at6native29vectorized_elementwise_kernelILi8ENS0_13BinaryFunctorIN3c107complexIfEES5_S5_NS0_15binary_internal10MulFunctorIS5_EEEESt5arrayIPcLm3EEEEviT0_T1_:
.text._ZN2at6native29vectorized_elementwise_kernelILi8ENS0_13BinaryFunctorIN3c107complexIfEES5_S5_NS0_15binary_internal10MulFunctorIS5_EEEESt5arrayIPcLm3EEEEviT0_T1_:
        /* <DEDUP_REMOVED lines=63> */
.L_x_5727:
        /* <DEDUP_REMOVED lines=167> */
.L_x_5730:
[----:B------:R-:W-:-:S13]  /*0e60*/  ISETP.GE.AND P0, PT, R3, R36, PT ;  /* 0x000000240300720c */ /* 0x000fda0003f06270 */
[----:B------:R-:W-:Y:S05]  /*0e70*/  @P0 BRA `(.L_x_5732) ;  /* 0x0000000000300947 */ /* 0x000fea0003800000 */
[----:B0-----:R-:W0:Y:S01]  /*0e80*/  LDC.64 R4, c[0x0][0x218] ;  /* 0x00008600ff047b82 */ /* 0x001e220000000a00 */
[----:B------:R-:W-:Y:S02]  /*0e90*/  IADD3 R7, R2, R3, RZ ;  /* 0x0000000302077210 */ /* 0x000fe40007ffe0ff */
[----:B------:R-:W-:-:S03]  /*0ea0*/  IADD3 R3, R3, 0x80, RZ ;  /* 0x0000008003037810 */ /* 0x000fc60007ffe0ff */
[----:B0-----:R-:W-:-:S05]  /*0eb0*/  IMAD.WIDE.U32 R4, R7, 0x8, R4 ;  /* 0x0000000807047825 */ /* 0x001fca00078e0004 */
[----:B------:R1:W-:Y:S02]  /*0ec0*/  STG.E.64 desc[UR4][R4.64], R8 ;  /* 0x0000000804007986 */ /* 0x0003e4000c101b04 */
.L_x_5731:
[----:B------:R-:W-:-:S13]  /*0ed0*/  ISETP.GE.AND P0, PT, R3, R36, PT ;  /* 0x000000240300720c */ /* 0x000fda0003f06270 */
[----:B------:R-:W-:Y:S05]  /*0ee0*/  @P0 BRA `(.L_x_5733) ;  /* 0x0000000000340947 */ /* 0x000fea0003800000 */
[----:B01----:R-:W0:Y:S01]  /*0ef0*/  LDC.64 R4, c[0x0][0x218] ;  /* 0x00008600ff047b82 */ /* 0x003e220000000a00 */
[----:B------:R-:W-:Y:S02]  /*0f00*/  IADD3 R7, R2, R3, RZ ;  /* 0x0000000302077210 */ /* 0x000fe40007ffe0ff */
[----:B------:R-:W-:-:S03]  /*0f10*/  IADD3 R3, R3, 0x80, RZ ;  /* 0x0000008003037810 */ /* 0x000fc60007ffe0ff */
[----:B0-----:R-:W-:-:S05]  /*0f20*/  IMAD.WIDE.U32 R4, R7, 0x8, R4 ;  /* 0x0000000807047825 */ /* 0x001fca00078e0004 */
[----:B------:R1:W-:Y:S02]  /*0f30*/  STG.E.64 desc[UR4][R4.64], R26 ;  /* 0x0000001a04007986 */ /* 0x0003e4000c101b04 */
.L_x_5732:
        /* <DEDUP_REMOVED lines=8> */
.L_x_5733:
[----:B------:R-:W-:Y:S05]  /*0fc0*/  BSYNC B1 ;  /* 0x0000000000017941 */ /* 0x000fea0003800000 */
.L_x_5729:
[----:B------:R-:W-:-:S13]  /*0fd0*/  ISETP.GE.AND P0, PT, R3, R36, PT ;  /* 0x000000240300720c */ /* 0x000fda0003f06270 */
[----:B012---:R-:W0:Y:S01]  /*0fe0*/  @!P0 LDC.64 R4, c[0x0][0x218] ;  /* 0x00008600ff048b82 */ /* 0x007e220000000a00 */
[----:B------:R-:W-:Y:S02]  /*0ff0*/  @!P0 IADD3 R7, R2, R3, RZ ;  /* 0x0000000302078210 */ /* 0x000fe40007ffe0ff */
[----:B------:R-:W-:-:S03]  /*1000*/  @!P0 IADD3 R3, R3, 0x80, RZ ;  /* 0x0000008003038810 */ /* 0x000fc60007ffe0ff */
[----:B0-----:R-:W-:-:S05]  /*1010*/  @!P0 IMAD.WIDE.U32 R4, R7, 0x8, R4 ;  /* 0x0000000807048825 */ /* 0x001fca00078e0004 */
[----:B------:R2:W-:Y:S02]  /*1020*/  @!P0 STG.E.64 desc[UR4][R4.64], R20 ;  /* 0x0000001404008986 */ /* 0x0005e4000c101b04 */
.L_x_5734:
[----:B------:R-:W-:Y:S05]  /*1030*/  BSYNC B0 ;  /* 0x0000000000007941 */ /* 0x000fea0003800000 */
.L_x_5728:
        /* <DEDUP_REMOVED lines=8> */
.L_x_5735:
        /* <DEDUP_REMOVED lines=12> */
.L_x_17261:


//--------------------- .text._ZN2at6native18elementwise_kernelILi128ELi4EZNS0_15gpu_kernel_implINS0_13AUnaryFunctorIN3c107complexIdEES6_S6_NS0_15binary_internal10MulFunctorIS6_EEEEEEvRNS_18TensorIteratorBaseERKT_EUliE_EEviT1_ --------------------------
	.section	.text._ZN2at6native18elementwise_kernelILi128ELi4EZNS0_15gpu_kernel_implINS0_13AUnaryFunctorIN3c107complexIdEES6_S6_NS0_15binary_internal10MulFunctorIS6_EEEEEEvRNS_18TensorIteratorBaseERKT_EUliE_EEviT1_,"ax",@progbits
	.align	128
        .global         _ZN2at6native18elementwise_kernelILi128ELi4EZNS0_15gpu_kernel_implINS0_13AUnaryFunctorIN3c107complexIdEES6_S6_NS0_15binary_internal10MulFunctorIS6_EEEEEEvRNS_18TensorIteratorBaseERKT_EUliE_EEviT1_
        .type           _ZN2at6native18elementwise_kernelILi128ELi4EZNS0_15gpu_kernel_implINS0_13AUnaryFunctorIN3c107complexIdEES6_S6_NS0_15binary_internal10MulFunctorIS6_EEEEEEvRNS_18TensorIteratorBaseERKT_EUliE_EEviT1_,@function
        .size           _ZN2at6native18elementwise_kernelILi128ELi4EZNS0_15gpu_kernel_implINS0_13AUnaryFunctorIN3c107complexIdEES6_S6_NS0_15binary_internal10MulFunctorIS6_EEEEEEvRNS_18TensorIteratorBaseERKT_EUliE_EEviT1_,(.L_x_17262 - _ZN2at6native18elementwise_kernelILi128ELi4EZNS0_15gpu_kernel_implINS0_13AUnaryFunctorIN3c107complexIdEES6_S6_NS0_15binary_internal10MulFunctorIS6_EEEEEEvRNS_18TensorIteratorBaseERKT_EUliE_EEviT1_)
        .other          _ZN2at6native18elementwise_kernelILi128ELi4EZNS0_15gpu_kernel_implINS0_13AUnaryFunctorIN3c107complexIdEES6_S6_NS0_15binary_internal10MulFunctorIS6_EEEEEEvRNS_18TensorIteratorBaseERKT_EUliE_EEviT1_,@"STO_CUDA_ENTRY STV_DEFAULT"
_ZN2at6native18elementwise_kernelILi128ELi4EZNS0_15gpu_kernel_implINS0_13AUnaryFunctorIN3c107complexIdEES6_S6_NS0_15binary_internal10MulFunctorIS6_EEEEEEvRNS_18TensorIteratorBaseERKT_EUliE_EEviT1_:
.text._ZN2at6native18elementwise_kernelILi128ELi4EZNS0_15gpu_kernel_implINS0_13AUnaryFunctorIN3c107complexIdEES6_S6_NS0_15binary_internal10MulFunctorIS6_EEEEEEvRNS_18TensorIteratorBaseERKT_EUliE_EEviT1_:
        /* <DEDUP_REMOVED lines=314> */
.L_x_5738:
        /* <DEDUP_REMOVED lines=19> */
[----:B------:R-:W-:Y:S01]  /*14d0*/  CS2R R6, SRZ ;  /* 0x0000000000067805 */ /* 0x000fe2000001ff00 */
[----:B--2---:R0:W1:Y:S01]  /*14e0*/  I2F.F64.S16 R4, R2 ;  /* 0x0000000200047312 */ /* 0x0040620000101c00 */
[----:B------:R-:W-:Y:S05]  /*14f0*/  BRA `(.L_x_5744) ;  /* 0x0000000c00d87947 */ /* 0x000fea0003800000 */
.L_x_5742:
[----:B------:R-:W2:Y:S01]  /*1500*/  LDG.E.U8 R2, desc[UR36][R2.64] ;  /* 0x0000002402027981 */ /* 0x000ea2000c1e1100 */
[----:B------:R-:W-:Y:S01]  /*1510*/  CS2R R6, SRZ ;  /* 0x0000000000067805 */ /* 0x000fe2000001ff00 */
[----:B--2---:R0:W1:Y:S01]  /*1520*/  I2F.F64.U16 R4, R2 ;  /* 0x0000000200047312 */ /* 0x0040620000101800 */
[----:B------:R-:W-:Y:S05]  /*1530*/  BRA `(.L_x_5744) ;  /* 0x0000000c00c87947 */ /* 0x000fea0003800000 */
.L_x_5741:
[----:B------:R-:W-:-:S13]  /*1540*/  ISETP.NE.AND P0, PT, R4, 0x2, PT ;  /* 0x000000020400780c */ /* 0x000fda0003f05270 */
[----:B------:R-:W-:Y:S05]  /*1550*/  @!P0 BRA `(.L_x_5745) ;  /* 0x0000000000308947 */ /* 0x000fea0003800000 */
[----:B------:R-:W-:-:S13]  /*1560*/  ISETP.NE.AND P0, PT, R4, 0x3, PT ;  /* 0x000000030400780c */ /* 0x000fda0003f05270 */
[----:B------:R-:W-:Y:S05]  /*1570*/  @!P0 BRA `(.L_x_5746) ;  /* 0x0000000000188947 */ /* 0x000fea0003800000 */
[----:B------:R-:W-:-:S13]  /*1580*/  ISETP.NE.AND P0, PT, R4, 0x4, PT ;  /* 0x000000040400780c */ /* 0x000fda0003f05270 */
[----:B------:R-:W-:Y:S05]  /*1590*/  @P0 BRA `(.L_x_5743) ;  /* 0x0000000c00480947 */ /* 0x000fea0003800000 */
[----:B------:R-:W2:Y:S01]  /*15a0*/  LDG.E.64 R4, desc[UR36][R2.64] ;  /* 0x0000002402047981 */ /* 0x000ea2000c1e1b00 */
[----:B------:R-:W-:Y:S01]  /*15b0*/  CS2R R6, SRZ ;  /* 0x0000000000067805 */ /* 0x000fe2000001ff00 */
[----:B--2---:R-:W0:Y:S01]  /*15c0*/  I2F.F64.S64 R4, R4 ;  /* 0x0000000400047312 */ /* 0x004e220000301c00 */
[----:B------:R-:W-:Y:S05]  /*15d0*/  BRA `(.L_x_5744) ;  /* 0x0000000c00a07947 */ /* 0x000fea0003800000 */
.L_x_5746:
[----:B------:R-:W2:Y:S01]  /*15e0*/  LDG.E R2, desc[UR36][R2.64] ;  /* 0x0000002402027981 */ /* 0x000ea2000c1e1900 */
[----:B------:R-:W-:Y:S01]  /*15f0*/  CS2R R6, SRZ ;  /* 0x0000000000067805 */ /* 0x000fe2000001ff00 */
[----:B--2---:R0:W1:Y:S01]  /*1600*/  I2F.F64 R4, R2 ;  /* 0x0000000200047312 */ /* 0x0040620000201c00 */
[----:B------:R-:W-:Y:S05]  /*1610*/  BRA `(.L_x_5744) ;  /* 0x0000000c00907947 */ /* 0x000fea0003800000 */
.L_x_5745:
[----:B------:R-:W2:Y:S01]  /*1620*/  LDG.E.U16 R2, desc[UR36][R2.64] ;  /* 0x0000002402027981 */ /* 0x000ea2000c1e1500 */
[----:B------:R-:W-:Y:S01]  /*1630*/  CS2R R6, SRZ ;  /* 0x0000000000067805 */ /* 0x000fe2000001ff00 */
[----:B--2---:R0:W1:Y:S01]  /*1640*/  I2F.F64.S16 R4, R2 ;  /* 0x0000000200047312 */ /* 0x0040620000101c00 */
[----:B------:R-:W-:Y:S05]  /*1650*/  BRA `(.L_x_5744) ;  /* 0x0000000c00807947 */ /* 0x000fea0003800000 */
.L_x_5740:
[----:B------:R-:W-:-:S13]  /*1660*/  ISETP.GT.AND P0, PT, R4, 0x6, PT ;  /* 0x000000060400780c */ /* 0x000fda0003f04270 */
[----:B------:R-:W-:Y:S05]  /*1670*/  @P0 BRA `(.L_x_5747) ;  /* 0x00000000003c0947 */ /* 0x000fea0003800000 */
[----:B------:R-:W-:-:S13]  /*1680*/  ISETP.NE.AND P0, PT, R4, 0x5, PT ;  /* 0x000000050400780c */ /* 0x000fda0003f05270 */
[----:B------:R-:W-:Y:S05]  /*1690*/  @!P0 BRA `(.L_x_5748) ;  /* 0x00000000001c8947 */ /* 0x000fea0003800000 */
[----:B------:R-:W-:-:S13]  /*16a0*/  ISETP.NE.AND P0, PT, R4, 0x6, PT ;  /* 0x000000060400780c */ /* 0x000fda0003f05270 */
[----:B------:R-:W-:Y:S05]  /*16b0*/  @P0 BRA `(.L_x_5743) ;  /* 0x0000000c00000947 */ /* 0x000fea0003800000 */
[----:B------:R-:W2:Y:S01]  /*16c0*/  LDG.E R4, desc[UR36][R2.64] ;  /* 0x0000002402047981 */ /* 0x000ea2000c1e1900 */
[----:B------:R-:W-:Y:S01]  /*16d0*/  CS2R R6, SRZ ;  /* 0x0000000000067805 */ /* 0x000fe2000001ff00 */
[----:B--2---:R-:W-:-:S06]  /*16e0*/  FMUL.FTZ R4, R4, 1 ;  /* 0x3f80000004047820 */ /* 0x004fcc0000410000 */
[----:B------:R-:W0:Y:S01]  /*16f0*/  F2F.F64.F32 R4, R4 ;  /* 0x0000000400047310 */ /* 0x000e220000201800 */
[----:B------:R-:W-:Y:S05]  /*1700*/  BRA `(.L_x_5744) ;  /* 0x0000000c00547947 */ /* 0x000fea0003800000 */
.L_x_5748:
[----:B------:R-:W2:Y:S01]  /*1710*/  LDG.E.U16 R0, desc[UR36][R2.64] ;  /* 0x0000002402007981 */ /* 0x000ea2000c1e1500 */
[----:B------:R-:W-:Y:S01]  /*1720*/  CS2R R6, SRZ ;  /* 0x0000000000067805 */ /* 0x000fe2000001ff00 */
[----:B--2---:R-:W-:-:S05]  /*1730*/  HADD2.F32 R0, -RZ, R0.H0_H0 ;  /* 0x20000000ff007230 */ /* 0x004fca0000004100 */
[----:B------:R-:W-:-:S04]  /*1740*/  FMUL.FTZ R0, R0, 1 ;  /* 0x3f80000000007820 */ /* 0x000fc80000410000 */
[----:B------:R0:W1:Y:S01]  /*1750*/  F2F.F64.F32 R4, R0 ;  /* 0x0000000000047310 */ /* 0x0000620000201800 */
[----:B------:R-:W-:Y:S05]  /*1760*/  BRA `(.L_x_5744) ;  /* 0x0000000c003c7947 */ /* 0x000fea0003800000 */
.L_x_5747:
[----:B------:R-:W-:-:S13]  /*1770*/  ISETP.NE.AND P0, PT, R4, 0x7, PT ;  /* 0x000000070400780c */ /* 0x000fda0003f05270 */
[----:B------:R-:W-:Y:S05]  /*1780*/  @!P0 BRA `(.L_x_5749) ;  /* 0x0000000000488947 */ /* 0x000fea0003800000 */
[----:B------:R-:W-:-:S13]  /*1790*/  ISETP.NE.AND P0, PT, R4, 0x8, PT ;  /* 0x000000080400780c */ /* 0x000fda0003f05270 */
[----:B------:R-:W-:Y:S05]  /*17a0*/  @!P0 BRA `(.L_x_5750) ;  /* 0x0000000000208947 */ /* 0x000fea0003800000 */
[----:B------:R-:W-:-:S13]  /*17b0*/  ISETP.NE.AND P0, PT, R4, 0x9, PT ;  /* 0x000000090400780c */ /* 0x000fda0003f05270 */
[----:B------:R-:W-:Y:S05]  /*17c0*/  @P0 BRA `(.L_x_5743) ;  /* 0x0000000800bc0947 */ /* 0x000fea0003800000 */
[----:B------:R-:W2:Y:S02]  /*17d0*/  LDG.E.64 R2, desc[UR36][R2.64] ;  /* 0x0000002402027981 */ /* 0x000ea4000c1e1b00 */
[----:B--2---:R-:W-:Y:S01]  /*17e0*/  FMUL.FTZ R6, R3, 1 ;  /* 0x3f80000003067820 */ /* 0x004fe20000410000 */
[----:B------:R-:W-:-:S05]  /*17f0*/  FMUL.FTZ R4, R2, 1 ;  /* 0x3f80000002047820 */ /* 0x000fca0000410000 */
[----:B------:R-:W0:Y:S08]  /*1800*/  F2F.F64.F32 R6, R6 ;  /* 0x0000000600067310 */ /* 0x000e300000201800 */
[----:B------:R-:W1:Y:S01]  /*1810*/  F2F.F64.F32 R4, R4 ;  /* 0x0000000400047310 */ /* 0x000e620000201800 */
[----:B------:R-:W-:Y:S05]  /*1820*/  BRA `(.L_x_5744) ;  /* 0x0000000c000c7947 */ /* 0x000fea0003800000 */
.L_x_5750:
[----:B------:R-:W2:Y:S02]  /*1830*/  LDG.E R0, desc[UR36][R2.64] ;  /* 0x0000002402007981 */ /* 0x000ea4000c1e1900 */
[--C-:B--2---:R-:W-:Y:S02]  /*1840*/  HADD2.F32 R4, -RZ, R0.reuse.H1_H1 ;  /* 0x30000000ff047230 */ /* 0x104fe40000004100 */
[----:B------:R-:W-:-:S03]  /*1850*/  HADD2.F32 R0, -RZ, R0.H0_H0 ;  /* 0x20000000ff007230 */ /* 0x000fc60000004100 */
[----:B------:R-:W-:Y:S02]  /*1860*/  FMUL.FTZ R6, R4, 1 ;  /* 0x3f80000004067820 */ /* 0x000fe40000410000 */
[----:B------:R-:W-:-:S04]  /*1870*/  FMUL.FTZ R0, R0, 1 ;  /* 0x3f80000000007820 */ /* 0x000fc80000410000 */
[----:B------:R-:W0:Y:S08]  /*1880*/  F2F.F64.F32 R6, R6 ;  /* 0x0000000600067310 */ /* 0x000e300000201800 */
[----:B------:R1:W2:Y:S01]  /*1890*/  F2F.F64.F32 R4, R0 ;  /* 0x0000000000047310 */ /* 0x0002a20000201800 */
[----:B------:R-:W-:Y:S05]  /*18a0*/  BRA `(.L_x_5744) ;  /* 0x0000000800ec7947 */ /* 0x000fea0003800000 */
.L_x_5749:
[----:B------:R0:W5:Y:S01]  /*18b0*/  LDG.E.64 R4, desc[UR36][R2.64] ;  /* 0x0000002402047981 */ /* 0x000162000c1e1b00 */
[----:B------:R-:W-:Y:S01]  /*18c0*/  CS2R R6, SRZ ;  /* 0x0000000000067805 */ /* 0x000fe2000001ff00 */
[----:B------:R-:W-:Y:S06]  /*18d0*/  BRA `(.L_x_5744) ;  /* 0x0000000800e07947 */ /* 0x000fec0003800000 */
.L_x_5739:
        /* <DEDUP_REMOVED lines=9> */
[----:B------:R-:W-:Y:S01]  /*1970*/  CS2R R6, SRZ ;  /* 0x0000000000067805 */ /* 0x000fe2000001ff00 */
[----:B------:R-:W-:Y:S01]  /*1980*/  IMAD.MOV.U32 R4, RZ, RZ, RZ ;  /* 0x000000ffff047224 */ /* 0x000fe200078e00ff */
[----:B--2---:R-:W-:-:S04]  /*1990*/  ISETP.NE.AND P0, PT, R2, RZ, PT ;  /* 0x000000ff0200720c */ /* 0x004fc80003f05270 */
[----:B------:R-:W-:Y:S01]  /*19a0*/  FSEL R5, RZ, 1.875, !P0 ;  /* 0x3ff00000ff057808 */ /* 0x000fe20004000000 */
[----:B------:R-:W-:Y:S08]  /*19b0*/  BRA `(.L_x_5744) ;  /* 0x0000000800a87947 */ /* 0x000ff00003800000 */
.L_x_5753:
[----:B------:R0:W5:Y:S01]  /*19c0*/  LDG.E.128 R4, desc[UR36][R2.64] ;  /* 0x0000002402047981 */ /* 0x000162000c1e1d00 */
[----:B------:R-:W-:Y:S05]  /*19d0*/  BRA `(.L_x_5744) ;  /* 0x0000000800a07947 */ /* 0x000fea0003800000 */
.L_x_5752:
        /* <DEDUP_REMOVED lines=22> */
[----:B------:R-:W-:Y:S02]  /*1b40*/  LOP3.LUT R5, R5, 0x7f800000, R6, 0xf8, !PT ;  /* 0x7f80000005057812 */ /* 0x000fe400078ef806 */
[----:B------:R-:W-:Y:S02]  /*1b50*/  CS2R R6, SRZ ;  /* 0x0000000000067805 */ /* 0x000fe4000001ff00 */
[----:B------:R-:W-:-:S04]  /*1b60*/  LOP3.LUT R5, R5, R2, RZ, 0x30, !PT ;  /* 0x0000000205057212 */ /* 0x000fc800078e30ff */
[----:B------:R-:W-:-:S05]  /*1b70*/  LOP3.LUT R5, R5, 0x80000000, R0, 0xf8, !PT ;  /* 0x8000000005057812 */ /* 0x000fca00078ef800 */
[----:B------:R-:W-:-:S06]  /*1b80*/  FMUL.FTZ R5, R5, 1 ;  /* 0x3f80000005057820 */ /* 0x000fcc0000410000 */
[----:B------:R-:W0:Y:S01]  /*1b90*/  F2F.F64.F32 R4, R5 ;  /* 0x0000000500047310 */ /* 0x000e220000201800 */
[----:B------:R-:W-:Y:S05]  /*1ba0*/  BRA `(.L_x_5744) ;  /* 0x00000008002c7947 */ /* 0x000fea0003800000 */
.L_x_5755:
[----:B------:R-:W2:Y:S01]  /*1bb0*/  LDG.E.U8 R2, desc[UR36][R2.64] ;  /* 0x0000002402027981 */ /* 0x000ea2000c1e1100 */
[----:B------:R-:W-:Y:S01]  /*1bc0*/  CS2R R6, SRZ ;  /* 0x0000000000067805 */ /* 0x000fe2000001ff00 */
        /* <DEDUP_REMOVED lines=10> */
[----:B------:R-:W-:-:S05]  /*1c70*/  LOP3.LUT R4, R4, 0x80000000, R5, 0xf8, !PT ;  /* 0x8000000004047812 */ /* 0x000fca00078ef805 */
[----:B------:R-:W-:-:S06]  /*1c80*/  FMUL.FTZ R4, R4, 1 ;  /* 0x3f80000004047820 */ /* 0x000fcc0000410000 */
[----:B------:R-:W0:Y:S01]  /*1c90*/  F2F.F64.F32 R4, R4 ;  /* 0x0000000400047310 */ /* 0x000e220000201800 */
[----:B------:R-:W-:Y:S05]  /*1ca0*/  BRA `(.L_x_5744) ;  /* 0x0000000400ec7947 */ /* 0x000fea0003800000 */
.L_x_5754:
[----:B------:R-:W2:Y:S01]  /*1cb0*/  LDG.E.U16 R0, desc[UR36][R2.64] ;  /* 0x0000002402007981 */ /* 0x000ea2000c1e1500 */
[----:B------:R-:W-:Y:S01]  /*1cc0*/  CS2R R6, SRZ ;  /* 0x0000000000067805 */ /* 0x000fe2000001ff00 */
[----:B--2---:R-:W-:-:S04]  /*1cd0*/  IMAD.U32 R0, R0, 0x10000, RZ ;  /* 0x0001000000007824 */ /* 0x004fc800078e00ff */
[----:B------:R-:W-:-:S04]  /*1ce0*/  FMUL.FTZ R0, R0, 1 ;  /* 0x3f80000000007820 */ /* 0x000fc80000410000 */
[----:B------:R0:W1:Y:S01]  /*1cf0*/  F2F.F64.F32 R4, R0 ;  /* 0x0000000000047310 */ /* 0x0000620000201800 */
[----:B------:R-:W-:Y:S05]  /*1d00*/  BRA `(.L_x_5744) ;  /* 0x0000000400d47947 */ /* 0x000fea0003800000 */
.L_x_5751:
        /* <DEDUP_REMOVED lines=9> */
[----:B------:R-:W-:Y:S01]  /*1da0*/  CS2R R6, SRZ ;  /* 0x0000000000067805 */ /* 0x000fe2000001ff00 */
[----:B--2---:R0:W1:Y:S01]  /*1db0*/  I2F.F64.U16 R4, R2 ;  /* 0x0000000200047312 */ /* 0x0040620000101800 */
[----:B------:R-:W-:Y:S05]  /*1dc0*/  BRA `(.L_x_5744) ;  /* 0x0000000400a47947 */ /* 0x000fea0003800000 */
.L_x_5758:
        /* <DEDUP_REMOVED lines=21> */
.L_x_5762:
[----:B------:R-:W-:Y:S05]  /*1f20*/  BSYNC B1 ;  /* 0x0000000000017941 */ /* 0x000fea0003800000 */
.L_x_5761:
[----:B------:R-:W-:Y:S01]  /*1f30*/  LEA R3, R0, 0x3b800000, 0x17 ;  /* 0x3b80000000037811 */ /* 0x000fe200078eb8ff */
[----:B------:R-:W-:-:S05]  /*1f40*/  IMAD.SHL.U32 R0, R2, 0x100000, RZ ;  /* 0x0010000002007824 */ /* 0x000fca00078e00ff */
[----:B------:R-:W-:-:S07]  /*1f50*/  LOP3.LUT R0, R3, R0, R4, 0xfe, !PT ;  /* 0x0000000003007212 */ /* 0x000fce00078efe04 */
.L_x_5760:
[----:B------:R-:W-:Y:S05]  /*1f60*/  BSYNC B0 ;  /* 0x0000000000007941 */ /* 0x000fea0003800000 */
.L_x_5759:
[----:B------:R-:W-:Y:S01]  /*1f70*/  FMUL.FTZ R0, R0, 1 ;  /* 0x3f80000000007820 */ /* 0x000fe20000410000 */
[----:B------:R-:W-:-:S03]  /*1f80*/  CS2R R6, SRZ ;  /* 0x0000000000067805 */ /* 0x000fc6000001ff00 */
[----:B------:R2:W3:Y:S01]  /*1f90*/  F2F.F64.F32 R4, R0 ;  /* 0x0000000000047310 */ /* 0x0004e20000201800 */
[----:B------:R-:W-:Y:S05]  /*1fa0*/  BRA `(.L_x_5744) ;  /* 0x00000004002c7947 */ /* 0x000fea0003800000 */
.L_x_5757:
        /* <DEDUP_REMOVED lines=21> */
.L_x_5766:
[----:B------:R-:W-:Y:S05]  /*2100*/  BSYNC B1 ;  /* 0x0000000000017941 */ /* 0x000fea0003800000 */
.L_x_5765:
[----:B------:R-:W-:Y:S01]  /*2110*/  LEA R3, R0, 0x37800000, 0x17 ;  /* 0x3780000000037811 */ /* 0x000fe200078eb8ff */
[----:B------:R-:W-:-:S05]  /*2120*/  IMAD.SHL.U32 R0, R2, 0x200000, RZ ;  /* 0x0020000002007824 */ /* 0x000fca00078e00ff */
[----:B------:R-:W-:-:S07]  /*2130*/  LOP3.LUT R0, R3, R0, R4, 0xfe, !PT ;  /* 0x0000000003007212 */ /* 0x000fce00078efe04 */
.L_x_5764:
[----:B------:R-:W-:Y:S05]  /*2140*/  BSYNC B0 ;  /* 0x0000000000007941 */ /* 0x000fea0003800000 */
.L_x_5763:
[----:B------:R-:W-:Y:S01]  /*2150*/  FMUL.FTZ R0, R0, 1 ;  /* 0x3f80000000007820 */ /* 0x000fe20000410000 */
[----:B------:R-:W-:-:S03]  /*2160*/  CS2R R6, SRZ ;  /* 0x0000000000067805 */ /* 0x000fc6000001ff00 */
[----:B------:R4:W0:Y:S01]  /*2170*/  F2F.F64.F32 R4, R0 ;  /* 0x0000000000047310 */ /* 0x0008220000201800 */
[----:B------:R-:W-:Y:S05]  /*2180*/  BRA `(.L_x_5744) ;  /* 0x0000000000b47947 */ /* 0x000fea0003800000 */
.L_x_5756:
        /* <DEDUP_REMOVED lines=14> */
.L_x_5770:
[----:B------:R-:W-:Y:S05]  /*2270*/  BSYNC B0 ;  /* 0x0000000000007941 */ /* 0x000fea0003800000 */
.L_x_5769:
[----:B------:R-:W-:Y:S01]  /*2280*/  FMUL.FTZ R0, R0, 1 ;  /* 0x3f80000000007820 */ /* 0x000fe20000410000 */
[----:B------:R-:W-:-:S03]  /*2290*/  CS2R R6, SRZ ;  /* 0x0000000000067805 */ /* 0x000fc6000001ff00 */
[----:B------:R0:W1:Y:S01]  /*22a0*/  F2F.F64.F32 R4, R0 ;  /* 0x0000000000047310 */ /* 0x0000620000201800 */
[----:B------:R-:W-:Y:S05]  /*22b0*/  BRA `(.L_x_5744) ;  /* 0x0000000000687947 */ /* 0x000fea0003800000 */
.L_x_5743:
        /* <DEDUP_REMOVED lines=16> */
.L_x_5771:
[----:B------:R-:W-:Y:S02]  /*23c0*/  CS2R R4, SRZ ;  /* 0x0000000000047805 */ /* 0x000fe4000001ff00 */
[----:B------:R-:W-:Y:S01]  /*23d0*/  CS2R R6, SRZ ;  /* 0x0000000000067805 */ /* 0x000fe2000001ff00 */
[----:B------:R-:W-:Y:S06]  /*23e0*/  BRA `(.L_x_5744) ;  /* 0x00000000001c7947 */ /* 0x000fec0003800000 */
.L_x_5768:
[----:B------:R-:W2:Y:S01]  /*23f0*/  LDG.E.64 R4, desc[UR36][R2.64] ;  /* 0x0000002402047981 */ /* 0x000ea2000c1e1b00 */
[----:B------:R-:W-:Y:S01]  /*2400*/  CS2R R6, SRZ ;  /* 0x0000000000067805 */ /* 0x000fe2000001ff00 */
[----:B--2---:R-:W0:Y:S01]  /*2410*/  I2F.F64.U64 R4, R4 ;  /* 0x0000000400047312 */ /* 0x004e220000301800 */
[----:B------:R-:W-:Y:S05]  /*2420*/  BRA `(.L_x_5744) ;  /* 0x00000000000c7947 */ /* 0x000fea0003800000 */
.L_x_5767:
[----:B------:R-:W2:Y:S01]  /*2430*/  LDG.E R2, desc[UR36][R2.64] ;  /* 0x0000002402027981 */ /* 0x000ea2000c1e1900 */
[----:B------:R-:W-:Y:S01]  /*2440*/  CS2R R6, SRZ ;  /* 0x0000000000067805 */ /* 0x000fe2000001ff00 */
[----:B--2---:R0:W1:Y:S06]  /*2450*/  I2F.F64.U32 R4, R2 ;  /* 0x0000000200047312 */ /* 0x00406c0000201800 */
.L_x_5744:
[----:B------:R-:W4:Y:S01]  /*2460*/  LDC.U8 R10, c[0x0][0x450] ;  /* 0x00011400ff0a7b82 */ /* 0x000f220000000000 */
[----:B------:R-:W-:Y:S02]  /*2470*/  ULDC.64 UR4, c[0x0][0x448] ;  /* 0x0001120000047ab9 */ /* 0x000fe40000000a00 */
[----:B0----5:R-:W-:Y:S02]  /*2480*/  DMUL R2, R6, UR4 ;  /* 0x0000000406027c28 */ /* 0x021fe40008000000 */
[----:B-123--:R-:W-:Y:S01]  /*2490*/  DMUL R8, R4, UR4 ;  /* 0x0000000404087c28 */ /* 0x00efe20008000000 */
[----:B------:R-:W-:-:S05]  /*24a0*/  ULDC.64 UR4, c[0x0][0x440] ;  /* 0x0001100000047ab9 */ /* 0x000fca0000000a00 */
[----:B------:R-:W-:Y:S02]  /*24b0*/  DFMA R4, R4, UR4, -R2 ;  /* 0x0000000404047c2b */ /* 0x000fe40008000802 */
[----:B------:R-:W-:Y:S01]  /*24c0*/  DFMA R6, R6, UR4, R8 ;  /* 0x0000000406067c2b */ /* 0x000fe20008000008 */
[----:B----4-:R-:W-:-:S04]  /*24d0*/  PRMT R0, R10, 0x9910, RZ ;  /* 0x000099100a007816 */ /* 0x010fc800000000ff */
        /* <DEDUP_REMOVED lines=10> */
[----:B------:R-:W0:Y:S02]  /*2580*/  F2I.F64.TRUNC R5, R4 ;  /* 0x0000000400057311 */ /* 0x000e24000030d100 */
[----:B0-----:R4:W-:Y:S01]  /*2590*/  STG.E.U8 desc[UR36][R16.64], R5 ;  /* 0x0000000510007986 */ /* 0x0019e2000c101124 */
[----:B------:R-:W-:Y:S05]  /*25a0*/  BRA `(.L_x_5777) ;  /* 0x0000001000187947 */ /* 0x000fea0003800000 */
.L_x_5775:
[----:B------:R-:W0:Y:S02]  /*25b0*/  F2I.S64.F64.TRUNC R4, R4 ;  /* 0x0000000400047311 */ /* 0x000e24000030d900 */
[----:B0-----:R-:W-:-:S05]  /*25c0*/  IMAD.MOV.U32 R3, RZ, RZ, R4 ;  /* 0x000000ffff037224 */ /* 0x001fca00078e0004 */
[----:B------:R3:W-:Y:S01]  /*25d0*/  STG.E.U8 desc[UR36][R16.64], R3 ;  /* 0x0000000310007986 */ /* 0x0007e2000c101124 */
[----:B------:R-:W-:Y:S05]  /*25e0*/  BRA `(.L_x_5777) ;  /* 0x0000001000087947 */ /* 0x000fea0003800000 */
.L_x_5774:
[----:B------:R-:W-:-:S13]  /*25f0*/  ISETP.NE.AND P0, PT, R0, 0x2, PT ;  /* 0x000000020000780c */ /* 0x000fda0003f05270 */
[----:B------:R-:W-:Y:S05]  /*2600*/  @!P0 BRA `(.L_x_5778) ;  /* 0x0000000000288947 */ /* 0x000fea0003800000 */
[----:B------:R-:W-:-:S13]  /*2610*/  ISETP.NE.AND P0, PT, R0, 0x3, PT ;  /* 0x000000030000780c */ /* 0x000fda0003f05270 */
[----:B------:R-:W-:Y:S05]  /*2620*/  @!P0 BRA `(.L_x_5779) ;  /* 0x0000000000148947 */ /* 0x000fea0003800000 */
[----:B------:R-:W-:-:S13]  /*2630*/  ISETP.NE.AND P0, PT, R0, 0x4, PT ;  /* 0x000000040000780c */ /* 0x000fda0003f05270 */
[----:B------:R-:W-:Y:S05]  /*2640*/  @P0 BRA `(.L_x_5776) ;  /* 0x0000000c00980947 */ /* 0x000fea0003800000 */
[----:B------:R-:W0:Y:S02]  /*2650*/  F2I.S64.F64.TRUNC R4, R4 ;  /* 0x0000000400047311 */ /* 0x000e24000030d900 */
[----:B0-----:R0:W-:Y:S01]  /*2660*/  STG.E.64 desc[UR36][R16.64], R4 ;  /* 0x0000000410007986 */ /* 0x0011e2000c101b24 */
[----:B------:R-:W-:Y:S05]  /*2670*/  BRA `(.L_x_5777) ;  /* 0x0000000c00e47947 */ /* 0x000fea0003800000 */
.L_x_5779:
[----:B------:R-:W0:Y:S02]  /*2680*/  F2I.F64.TRUNC R5, R4 ;  /* 0x0000000400057311 */ /* 0x000e24000030d100 */
[----:B0-----:R1:W-:Y:S01]  /*2690*/  STG.E desc[UR36][R16.64], R5 ;  /* 0x0000000510007986 */ /* 0x0013e2000c101924 */
[----:B------:R-:W-:Y:S05]  /*26a0*/  BRA `(.L_x_5777) ;  /* 0x0000000c00d87947 */ /* 0x000fea0003800000 */
.L_x_5778:
[----:B------:R-:W0:Y:S02]  /*26b0*/  F2I.F64.TRUNC R5, R4 ;  /* 0x0000000400057311 */ /* 0x000e24000030d100 */
[----:B0-----:R2:W-:Y:S01]  /*26c0*/  STG.E.U16 desc[UR36][R16.64], R5 ;  /* 0x0000000510007986 */ /* 0x0015e2000c101524 */
[----:B------:R-:W-:Y:S05]  /*26d0*/  BRA `(.L_x_5777) ;  /* 0x0000000c00cc7947 */ /* 0x000fea0003800000 */
.L_x_5773:
[----:B------:R-:W-:-:S13]  /*26e0*/  ISETP.GT.AND P0, PT, R0, 0x6, PT ;  /* 0x000000060000780c */ /* 0x000fda0003f04270 */
[----:B------:R-:W-:Y:S05]  /*26f0*/  @P0 BRA `(.L_x_5780) ;  /* 0x00000000004c0947 */ /* 0x000fea0003800000 */
[----:B------:R-:W-:-:S13]  /*2700*/  ISETP.NE.AND P0, PT, R0, 0x5, PT ;  /* 0x000000050000780c */ /* 0x000fda0003f05270 */
[----:B------:R-:W-:Y:S05]  /*2710*/  @!P0 BRA `(.L_x_5781) ;  /* 0x0000000000248947 */ /* 0x000fea0003800000 */
[----:B------:R-:W-:-:S13]  /*2720*/  ISETP.NE.AND P0, PT, R0, 0x6, PT ;  /* 0x000000060000780c */ /* 0x000fda0003f05270 */
[----:B------:R-:W-:Y:S05]  /*2730*/  @P0 BRA `(.L_x_5776) ;  /* 0x0000000c005c0947 */ /* 0x000fea0003800000 */
[----:B------:R-:W-:Y:S01]  /*2740*/  UMOV UR4, 0xf0000000 ;  /* 0xf000000000047882 */ /* 0x000fe20000000000 */
[----:B------:R-:W-:Y:S01]  /*2750*/  UMOV UR5, 0x380fffff ;  /* 0x380fffff00057882 */ /* 0x000fe20000000000 */
[----:B------:R-:W0:Y:S01]  /*2760*/  F2F.F32.F64 R3, R4 ;  /* 0x0000000400037310 */ /* 0x000e220000301000 */
[----:B------:R-:W-:-:S14]  /*2770*/  DSETP.GEU.AND P0, PT, |R4|, UR4, PT ;  /* 0x0000000404007e2a */ /* 0x000fdc000bf0e200 */
[----:B0-----:R-:W-:-:S05]  /*2780*/  @!P0 FMUL R3, R3, 1.175494350822287508e-38 ;  /* 0x0080000003038820 */ /* 0x001fca0000400000 */
[----:B------:R0:W-:Y:S01]  /*2790*/  STG.E desc[UR36][R16.64], R3 ;  /* 0x0000000310007986 */ /* 0x0001e2000c101924 */
[----:B------:R-:W-:Y:S05]  /*27a0*/  BRA `(.L_x_5777) ;  /* 0x0000000c00987947 */ /* 0x000fea0003800000 */
.L_x_5781:
[----:B------:R-:W-:Y:S01]  /*27b0*/  UMOV UR4, 0xf0000000 ;  /* 0xf000000000047882 */ /* 0x000fe20000000000 */
[----:B------:R-:W-:Y:S01]  /*27c0*/  UMOV UR5, 0x380fffff ;  /* 0x380fffff00057882 */ /* 0x000fe20000000000 */
[----:B------:R-:W0:Y:S01]  /*27d0*/  F2F.F32.F64 R0, R4 ;  /* 0x0000000400007310 */ /* 0x000e220000301000 */
[----:B------:R-:W-:-:S14]  /*27e0*/  DSETP.GEU.AND P0, PT, |R4|, UR4, PT ;  /* 0x0000000404007e2a */ /* 0x000fdc000bf0e200 */
[----:B0-----:R-:W-:-:S05]  /*27f0*/  @!P0 FMUL R0, R0, 1.175494350822287508e-38 ;  /* 0x0080000000008820 */ /* 0x001fca0000400000 */
[----:B------:R-:W-:-:S05]  /*2800*/  F2FP.F16.F32.PACK_AB R0, RZ, R0 ;  /* 0x00000000ff00723e */ /* 0x000fca00000000ff */
[----:B------:R0:W-:Y:S01]  /*2810*/  STG.E.U16 desc[UR36][R16.64], R0 ;  /* 0x0000000010007986 */ /* 0x0001e2000c101524 */
[----:B------:R-:W-:Y:S05]  /*2820*/  BRA `(.L_x_5777) ;  /* 0x0000000c00787947 */ /* 0x000fea0003800000 */
.L_x_5780:
[----:B------:R-:W-:-:S13]  /*2830*/  ISETP.NE.AND P0, PT, R0, 0x7, PT ;  /* 0x000000070000780c */ /* 0x000fda0003f05270 */
[----:B------:R-:W-:Y:S05]  /*2840*/  @!P0 BRA `(.L_x_5782) ;  /* 0x0000000000648947 */ /* 0x000fea0003800000 */
[----:B------:R-:W-:-:S13]  /*2850*/  ISETP.NE.AND P0, PT, R0, 0x8, PT ;  /* 0x000000080000780c */ /* 0x000fda0003f05270 */
[----:B------:R-:W-:Y:S05]  /*2860*/  @!P0 BRA `(.L_x_5783) ;  /* 0x0000000000308947 */ /* 0x000fea0003800000 */
[----:B------:R-:W-:-:S13]  /*2870*/  ISETP.NE.AND P0, PT, R0, 0x9, PT ;  /* 0x000000090000780c */ /* 0x000fda0003f05270 */
[----:B------:R-:W-:Y:S05]  /*2880*/  @P0 BRA `(.L_x_5776) ;  /* 0x0000000c00080947 */ /* 0x000fea0003800000 */
[----:B------:R-:W-:Y:S01]  /*2890*/  UMOV UR4, 0xf0000000 ;  /* 0xf000000000047882 */ /* 0x000fe20000000000 */
[----:B------:R-:W-:Y:S01]  /*28a0*/  UMOV UR5, 0x380fffff ;  /* 0x380fffff00057882 */ /* 0x000fe20000000000 */
[----:B------:R-:W0:Y:S01]  /*28b0*/  F2F.F32.F64 R3, R6 ;  /* 0x0000000600037310 */ /* 0x000e220000301000 */
[----:B------:R-:W-:Y:S02]  /*28c0*/  DSETP.GEU.AND P0, PT, |R6|, UR4, PT ;  /* 0x0000000406007e2a */ /* 0x000fe4000bf0e200 */
[----:B------:R-:W-:-:S05]  /*28d0*/  DSETP.GEU.AND P1, PT, |R4|, UR4, PT ;  /* 0x0000000404007e2a */ /* 0x000fca000bf2e200 */
[----:B------:R-:W1:Y:S07]  /*28e0*/  F2F.F32.F64 R2, R4 ;  /* 0x0000000400027310 */ /* 0x000e6e0000301000 */
[----:B0-----:R-:W-:Y:S02]  /*28f0*/  @!P0 FMUL R3, R3, 1.175494350822287508e-38 ;  /* 0x0080000003038820 */ /* 0x001fe40000400000 */
[----:B-1----:R-:W-:-:S05]  /*2900*/  @!P1 FMUL R2, R2, 1.175494350822287508e-38 ;  /* 0x0080000002029820 */ /* 0x002fca0000400000 */
[----:B------:R0:W-:Y:S01]  /*2910*/  STG.E.64 desc[UR36][R16.64], R2 ;  /* 0x0000000210007986 */ /* 0x0001e2000c101b24 */
[----:B------:R-:W-:Y:S05]  /*2920*/  BRA `(.L_x_5777) ;  /* 0x0000000c00387947 */ /* 0x000fea0003800000 */
.L_x_5783:
        /* <DEDUP_REMOVED lines=8> */
[----:B------:R-:W-:-:S05]  /*29b0*/  F2FP.F16.F32.PACK_AB R3, R0, R3 ;  /* 0x000000030003723e */ /* 0x000fca00000000ff */
[----:B------:R0:W-:Y:S01]  /*29c0*/  STG.E desc[UR36][R16.64], R3 ;  /* 0x0000000310007986 */ /* 0x0001e2000c101924 */
[----:B------:R-:W-:Y:S05]  /*29d0*/  BRA `(.L_x_5777) ;  /* 0x0000000c000c7947 */ /* 0x000fea0003800000 */
.L_x_5782:
[----:B------:R0:W-:Y:S01]  /*29e0*/  STG.E.64 desc[UR36][R16.64], R4 ;  /* 0x0000000410007986 */ /* 0x0001e2000c101b24 */
[----:B------:R-:W-:Y:S05]  /*29f0*/  BRA `(.L_x_5777) ;  /* 0x0000000c00047947 */ /* 0x000fea0003800000 */
.L_x_5772:
        /* <DEDUP_REMOVED lines=8> */
[----:B------:R-:W-:-:S06]  /*2a80*/  DSETP.NEU.AND P0, PT, R6, RZ, PT ;  /* 0x000000ff0600722a */ /* 0x000fcc0003f0d000 */
[----:B------:R-:W-:-:S06]  /*2a90*/  DSETP.NEU.OR P0, PT, R4, RZ, P0 ;  /* 0x000000ff0400722a */ /* 0x000fcc000070d400 */
[----:B------:R-:W-:-:S05]  /*2aa0*/  SEL R3, RZ, 0x1, !P0 ;  /* 0x00000001ff037807 */ /* 0x000fca0004000000 */
[----:B------:R0:W-:Y:S01]  /*2ab0*/  STG.E.U8 desc[UR36][R16.64], R3 ;  /* 0x0000000310007986 */ /* 0x0001e2000c101124 */
[----:B------:R-:W-:Y:S05]  /*2ac0*/  BRA `(.L_x_5777) ;  /* 0x0000000800d07947 */ /* 0x000fea0003800000 */
.L_x_5786:
[----:B------:R0:W-:Y:S01]  /*2ad0*/  STG.E.128 desc[UR36][R16.64], R4 ;  /* 0x0000000410007986 */ /* 0x0001e2000c101d24 */
[----:B------:R-:W-:Y:S05]  /*2ae0*/  BRA `(.L_x_5777) ;  /* 0x0000000800c87947 */ /* 0x000fea0003800000 */
.L_x_5785:
        /* <DEDUP_REMOVED lines=9> */
[----:B------:R-:W-:Y:S01]  /*2b80*/  DSETP.GEU.AND P0, PT, |R4|, UR4, PT ;  /* 0x0000000404007e2a */ /* 0x000fe2000bf0e200 */
[----:B------:R-:W-:-:S13]  /*2b90*/  BSSY B0, `(.L_x_5789) ;  /* 0x000000f000007945 */ /* 0x000fda0003800000 */
[----:B0-----:R-:W-:-:S05]  /*2ba0*/  @!P0 FMUL R7, R7, 1.175494350822287508e-38 ;  /* 0x0080000007078820 */ /* 0x001fca0000400000 */
        /* <DEDUP_REMOVED lines=13> */
.L_x_5790:
[----:B------:R-:W-:Y:S05]  /*2c80*/  BSYNC B0 ;  /* 0x0000000000007941 */ /* 0x000fea0003800000 */
.L_x_5789:
[----:B------:R-:W-:-:S05]  /*2c90*/  LOP3.LUT R3, R0, R3, RZ, 0xfc, !PT ;  /* 0x0000000300037212 */ /* 0x000fca00078efcff */
[----:B------:R0:W-:Y:S01]  /*2ca0*/  STG.E.U8 desc[UR36][R16.64], R3 ;  /* 0x0000000310007986 */ /* 0x0001e2000c101124 */
[----:B------:R-:W-:Y:S05]  /*2cb0*/  BRA `(.L_x_5777) ;  /* 0x0000000800547947 */ /* 0x000fea0003800000 */
.L_x_5788:
[----:B------:R-:W-:Y:S01]  /*2cc0*/  UMOV UR4, 0xf0000000 ;  /* 0xf000000000047882 */ /* 0x000fe20000000000 */
[----:B------:R-:W-:Y:S01]  /*2cd0*/  UMOV UR5, 0x380fffff ;  /* 0x380fffff00057882 */ /* 0x000fe20000000000 */
[----:B------:R-:W0:Y:S01]  /*2ce0*/  F2F.F32.F64 R3, R4 ;  /* 0x0000000400037310 */ /* 0x000e220000301000 */
[----:B------:R-:W-:Y:S01]  /*2cf0*/  DSETP.GEU.AND P0, PT, |R4|, UR4, PT ;  /* 0x0000000404007e2a */ /* 0x000fe2000bf0e200 */
[----:B------:R-:W-:-:S13]  /*2d00*/  BSSY B0, `(.L_x_5791) ;  /* 0x0000010000007945 */ /* 0x000fda0003800000 */
[----:B0-----:R-:W-:-:S05]  /*2d10*/  @!P0 FMUL R3, R3, 1.175494350822287508e-38 ;  /* 0x0080000003038820 */ /* 0x001fca0000400000 */
        /* <DEDUP_REMOVED lines=11> */
.L_x_5792:
[----:B------:R-:W-:Y:S01]  /*2dd0*/  IMAD.MOV.U32 R0, RZ, RZ, 0x7f ;  /* 0x0000007fff007424 */ /* 0x000fe200078e00ff */
[----:B------:R-:W-:-:S04]  /*2de0*/  ISETP.GT.U32.AND P0, PT, R2, 0x7f800000, PT ;  /* 0x7f8000000200780c */ /* 0x000fc80003f04070 */
[----:B------:R-:W-:-:S09]  /*2df0*/  SEL R0, R0, 0x7c, P0 ;  /* 0x0000007c00007807 */ /* 0x000fd20000000000 */
.L_x_5793:
[----:B------:R-:W-:Y:S05]  /*2e00*/  BSYNC B0 ;  /* 0x0000000000007941 */ /* 0x000fea0003800000 */
.L_x_5791:
[----:B------:R-:W-:-:S04]  /*2e10*/  LOP3.LUT R2, R3, 0x80000000, RZ, 0xc0, !PT ;  /* 0x8000000003027812 */ /* 0x000fc800078ec0ff */
[----:B------:R-:W-:-:S04]  /*2e20*/  SHF.R.U32.HI R3, RZ, 0x18, R2 ;  /* 0x00000018ff037819 */ /* 0x000fc80000011602 */
[----:B------:R-:W-:-:S05]  /*2e30*/  LOP3.LUT R3, R0, R3, RZ, 0xfc, !PT ;  /* 0x0000000300037212 */ /* 0x000fca00078efcff */
[----:B------:R0:W-:Y:S01]  /*2e40*/  STG.E.U8 desc[UR36][R16.64], R3 ;  /* 0x0000000310007986 */ /* 0x0001e2000c101124 */
[----:B------:R-:W-:Y:S05]  /*2e50*/  BRA `(.L_x_5777) ;  /* 0x0000000400ec7947 */ /* 0x000fea0003800000 */
.L_x_5787:
[----:B------:R-:W-:Y:S01]  /*2e60*/  UMOV UR4, 0xf0000000 ;  /* 0xf000000000047882 */ /* 0x000fe20000000000 */
[----:B------:R-:W-:Y:S01]  /*2e70*/  UMOV UR5, 0x380fffff ;  /* 0x380fffff00057882 */ /* 0x000fe20000000000 */
[----:B------:R-:W0:Y:S01]  /*2e80*/  F2F.F32.F64 R0, R4 ;  /* 0x0000000400007310 */ /* 0x000e220000301000 */
[----:B------:R-:W-:-:S14]  /*2e90*/  DSETP.GEU.AND P0, PT, |R4|, UR4, PT ;  /* 0x0000000404007e2a */ /* 0x000fdc000bf0e200 */
[----:B0-----:R-:W-:-:S05]  /*2ea0*/  @!P0 FMUL R0, R0, 1.175494350822287508e-38 ;  /* 0x0080000000008820 */ /* 0x001fca0000400000 */
[----:B------:R-:W-:-:S05]  /*2eb0*/  F2FP.BF16.F32.PACK_AB R0, RZ, R0 ;  /* 0x00000000ff00723e */ /* 0x000fca00000010ff */
[----:B------:R0:W-:Y:S01]  /*2ec0*/  STG.E.U16 desc[UR36][R16.64], R0 ;  /* 0x0000000010007986 */ /* 0x0001e2000c101524 */
[----:B------:R-:W-:Y:S05]  /*2ed0*/  BRA `(.L_x_5777) ;  /* 0x0000000400cc7947 */ /* 0x000fea0003800000 */
.L_x_5784:
        /* <DEDUP_REMOVED lines=8> */
[----:B------:R-:W0:Y:S02]  /*2f60*/  F2I.U32.F64.TRUNC R5, R4 ;  /* 0x0000000400057311 */ /* 0x000e24000030d000 */
[----:B0-----:R0:W-:Y:S01]  /*2f70*/  STG.E.U16 desc[UR36][R16.64], R5 ;  /* 0x0000000510007986 */ /* 0x0011e2000c101524 */
[----:B------:R-:W-:Y:S05]  /*2f80*/  BRA `(.L_x_5777) ;  /* 0x0000000400a07947 */ /* 0x000fea0003800000 */
.L_x_5796:
[----:B------:R-:W-:Y:S01]  /*2f90*/  UMOV UR4, 0xf0000000 ;  /* 0xf000000000047882 */ /* 0x000fe20000000000 */
[----:B------:R-:W-:Y:S01]  /*2fa0*/  UMOV UR5, 0x380fffff ;  /* 0x380fffff00057882 */ /* 0x000fe20000000000 */
[----:B------:R-:W0:Y:S01]  /*2fb0*/  F2F.F32.F64 R3, R4 ;  /* 0x0000000400037310 */ /* 0x000e220000301000 */
[----:B------:R-:W-:Y:S01]  /*2fc0*/  DSETP.GEU.AND P0, PT, |R4|, UR4, PT ;  /* 0x0000000404007e2a */ /* 0x000fe2000bf0e200 */
[----:B------:R-:W-:Y:S01]  /*2fd0*/  BSSY B0, `(.L_x_5797) ;  /* 0x0000015000007945 */ /* 0x000fe20003800000 */
[----:B------:R-:W-:-:S12]  /*2fe0*/  IMAD.MOV.U32 R8, RZ, RZ, 0x80 ;  /* 0x00000080ff087424 */ /* 0x000fd800078e00ff */
[----:B0-----:R-:W-:-:S05]  /*2ff0*/  @!P0 FMUL R3, R3, 1.175494350822287508e-38 ;  /* 0x0080000003038820 */ /* 0x001fca0000400000 */
        /* <DEDUP_REMOVED lines=14> */
.L_x_5799:
[----:B------:R-:W-:-:S04]  /*30e0*/  LOP3.LUT R2, R3, 0x80000000, RZ, 0xc0, !PT ;  /* 0x8000000003027812 */ /* 0x000fc800078ec0ff */
[----:B------:R-:W-:-:S04]  /*30f0*/  SHF.R.U32.HI R3, RZ, 0x18, R2 ;  /* 0x00000018ff037819 */ /* 0x000fc80000011602 */
[----:B------:R-:W-:-:S04]  /*3100*/  LOP3.LUT R0, R0, R3, RZ, 0xfc, !PT ;  /* 0x0000000300007212 */ /* 0x000fc800078efcff */
[----:B------:R-:W-:-:S07]  /*3110*/  PRMT R8, R0, 0x7610, R8 ;  /* 0x0000761000087816 */ /* 0x000fce0000000008 */
.L_x_5798:
[----:B------:R-:W-:Y:S05]  /*3120*/  BSYNC B0 ;  /* 0x0000000000007941 */ /* 0x000fea0003800000 */
.L_x_5797:
[----:B------:R0:W-:Y:S01]  /*3130*/  STG.E.U8 desc[UR36][R16.64], R8 ;  /* 0x0000000810007986 */ /* 0x0001e2000c101124 */
[----:B------:R-:W-:Y:S05]  /*3140*/  BRA `(.L_x_5777) ;  /* 0x0000000400307947 */ /* 0x000fea0003800000 */
.L_x_5795:
        /* <DEDUP_REMOVED lines=21> */
.L_x_5802:
[----:B------:R-:W-:-:S04]  /*32a0*/  LOP3.LUT R2, R3, 0x80000000, RZ, 0xc0, !PT ;  /* 0x8000000003027812 */ /* 0x000fc800078ec0ff */
[----:B------:R-:W-:-:S04]  /*32b0*/  SHF.R.U32.HI R3, RZ, 0x18, R2 ;  /* 0x00000018ff037819 */ /* 0x000fc80000011602 */
[----:B------:R-:W-:-:S04]  /*32c0*/  LOP3.LUT R0, R0, R3, RZ, 0xfc, !PT ;  /* 0x0000000300007212 */ /* 0x000fc800078efcff */
[----:B------:R-:W-:-:S07]  /*32d0*/  PRMT R8, R0, 0x7610, R8 ;  /* 0x0000761000087816 */ /* 0x000fce0000000008 */
.L_x_5801:
[----:B------:R-:W-:Y:S05]  /*32e0*/  BSYNC B0 ;  /* 0x0000000000007941 */ /* 0x000fea0003800000 */
.L_x_5800:
[----:B------:R0:W-:Y:S01]  /*32f0*/  STG.E.U8 desc[UR36][R16.64], R8 ;  /* 0x0000000810007986 */ /* 0x0001e2000c101124 */
[----:B------:R-:W-:Y:S05]  /*3300*/  BRA `(.L_x_5777) ;  /* 0x0000000000c07947 */ /* 0x000fea0003800000 */
.L_x_5794:
        /* <DEDUP_REMOVED lines=26> */
.L_x_5776:
        /* <DEDUP_REMOVED lines=16> */
.L_x_5805:
[----:B------:R-:W-:Y:S05]  /*35b0*/  BRA `(.L_x_5777) ;  /* 0x0000000000147947 */ /* 0x000fea0003800000 */
.L_x_5804:
[----:B------:R-:W0:Y:S02]  /*35c0*/  F2I.U64.F64.TRUNC R4, R4 ;  /* 0x0000000400047311 */ /* 0x000e24000030d800 */
[----:B0-----:R0:W-:Y:S01]  /*35d0*/  STG.E.64 desc[UR36][R16.64], R4 ;  /* 0x0000000410007986 */ /* 0x0011e2000c101b24 */
[----:B------:R-:W-:Y:S05]  /*35e0*/  BRA `(.L_x_5777) ;  /* 0x0000000000087947 */ /* 0x000fea0003800000 */
.L_x_5803:
[----:B------:R-:W0:Y:S02]  /*35f0*/  F2I.U32.F64.TRUNC R5, R4 ;  /* 0x0000000400057311 */ /* 0x000e24000030d000 */
[----:B0-----:R0:W-:Y:S02]  /*3600*/  STG.E desc[UR36][R16.64], R5 ;  /* 0x0000000510007986 */ /* 0x0011e4000c101924 */
.L_x_5777:
[----:B------:R-:W-:-:S04]  /*3610*/  IMAD R18, R23, 0x200, R18 ;  /* 0x0000020017127824 */ /* 0x000fc800078e0212 */
[----:B------:R-:W-:-:S07]  /*3620*/  VIADD R19, R18, 0x80 ;  /* 0x0000008012137836 */ /* 0x000fce0000000000 */
.L_x_5737:
[----:B------:R-:W-:Y:S05]  /*3630*/  BSYNC B6 ;  /* 0x0000000000067941 */ /* 0x000fea0003800000 */
.L_x_5736:
        /* <DEDUP_REMOVED lines=307> */
.L_x_5808:
        /* <DEDUP_REMOVED lines=22> */
.L_x_5812:
[----:B------:R-:W2:Y:S01]  /*4ad0*/  LDG.E.U8 R2, desc[UR36][R2.64] ;  /* 0x0000002402027981 */ /* 0x000ea2000c1e1100 */
[----:B------:R-:W-:Y:S01]  /*4ae0*/  CS2R R6, SRZ ;  /* 0x0000000000067805 */ /* 0x000fe2000001ff00 */
[----:B--2---:R0:W1:Y:S01]  /*4af0*/  I2F.F64.U16 R4, R2 ;  /* 0x0000000200047312 */ /* 0x0040620000101800 */
[----:B------:R-:W-:Y:S05]  /*4b00*/  BRA `(.L_x_5814) ;  /* 0x0000000c00c87947 */ /* 0x000fea0003800000 */
.L_x_5811:
        /* <DEDUP_REMOVED lines=10> */
.L_x_5816:
[----:B------:R-:W2:Y:S01]  /*4bb0*/  LDG.E R2, desc[UR36][R2.64] ;  /* 0x0000002402027981 */ /* 0x000ea2000c1e1900 */
[----:B------:R-:W-:Y:S01]  /*4bc0*/  CS2R R6, SRZ ;  /* 0x0000000000067805 */ /* 0x000fe2000001ff00 */
[----:B--2---:R0:W1:Y:S01]  /*4bd0*/  I2F.F64 R4, R2 ;  /* 0x0000000200047312 */ /* 0x0040620000201c00 */
[----:B------:R-:W-:Y:S05]  /*4be0*/  BRA `(.L_x_5814) ;  /* 0x0000000c00907947 */ /* 0x000fea0003800000 */
.L_x_5815:
[----:B------:R-:W2:Y:S01]  /*4bf0*/  LDG.E.U16 R2, desc[UR36][R2.64] ;  /* 0x0000002402027981 */ /* 0x000ea2000c1e1500 */
[----:B------:R-:W-:Y:S01]  /*4c00*/  CS2R R6, SRZ ;  /* 0x0000000000067805 */ /* 0x000fe2000001ff00 */
[----:B--2---:R0:W1:Y:S01]  /*4c10*/  I2F.F64.S16 R4, R2 ;  /* 0x0000000200047312 */ /* 0x0040620000101c00 */
[----:B------:R-:W-:Y:S05]  /*4c20*/  BRA `(.L_x_5814) ;  /* 0x0000000c00807947 */ /* 0x000fea0003800000 */
.L_x_5810:
        /* <DEDUP_REMOVED lines=11> */
.L_x_5818:
[----:B------:R-:W2:Y:S01]  /*4ce0*/  LDG.E.U16 R0, desc[UR36][R2.64] ;  /* 0x0000002402007981 */ /* 0x000ea2000c1e1500 */
[----:B------:R-:W-:Y:S01]  /*4cf0*/  CS2R R6, SRZ ;  /* 0x0000000000067805 */ /* 0x000fe2000001ff00 */
[----:B--2---:R-:W-:-:S05]  /*4d00*/  HADD2.F32 R0, -RZ, R0.H0_H0 ;  /* 0x20000000ff007230 */ /* 0x004fca0000004100 */
[----:B------:R-:W-:-:S04]  /*4d10*/  FMUL.FTZ R0, R0, 1 ;  /* 0x3f80000000007820 */ /* 0x000fc80000410000 */
[----:B------:R0:W1:Y:S01]  /*4d20*/  F2F.F64.F32 R4, R0 ;  /* 0x0000000000047310 */ /* 0x0000620000201800 */
[----:B------:R-:W-:Y:S05]  /*4d30*/  BRA `(.L_x_5814) ;  /* 0x0000000c003c7947 */ /* 0x000fea0003800000 */
.L_x_5817:
        /* <DEDUP_REMOVED lines=12> */
.L_x_5820:
        /* <DEDUP_REMOVED lines=8> */
.L_x_5819:
[----:B------:R0:W5:Y:S01]  /*4e80*/  LDG.E.64 R4, desc[UR36][R2.64] ;  /* 0x0000002402047981 */ /* 0x000162000c1e1b00 */
[----:B------:R-:W-:Y:S01]  /*4e90*/  CS2R R6, SRZ ;  /* 0x0000000000067805 */ /* 0x000fe2000001ff00 */
[----:B------:R-:W-:Y:S06]  /*4ea0*/  BRA `(.L_x_5814) ;  /* 0x0000000800e07947 */ /* 0x000fec0003800000 */
.L_x_5809:
        /* <DEDUP_REMOVED lines=14> */
.L_x_5823:
[----:B------:R0:W5:Y:S01]  /*4f90*/  LDG.E.128 R4, desc[UR36][R2.64] ;  /* 0x0000002402047981 */ /* 0x000162000c1e1d00 */
[----:B------:R-:W-:Y:S05]  /*4fa0*/  BRA `(.L_x_5814) ;  /* 0x0000000800a07947 */ /* 0x000fea0003800000 */
.L_x_5822:
        /* <DEDUP_REMOVED lines=29> */
.L_x_5825:
        /* <DEDUP_REMOVED lines=16> */
.L_x_5824:
[----:B------:R-:W2:Y:S01]  /*5280*/  LDG.E.U16 R0, desc[UR36][R2.64] ;  /* 0x0000002402007981 */ /* 0x000ea2000c1e1500 */
[----:B------:R-:W-:Y:S01]  /*5290*/  CS2R R6, SRZ ;  /* 0x0000000000067805 */ /* 0x000fe2000001ff00 */
[----:B--2---:R-:W-:-:S04]  /*52a0*/  IMAD.U32 R0, R0, 0x10000, RZ ;  /* 0x0001000000007824 */ /* 0x004fc800078e00ff */
[----:B------:R-:W-:-:S04]  /*52b0*/  FMUL.FTZ R0, R0, 1 ;  /* 0x3f80000000007820 */ /* 0x000fc80000410000 */
[----:B------:R0:W1:Y:S01]  /*52c0*/  F2F.F64.F32 R4, R0 ;  /* 0x0000000000047310 */ /* 0x0000620000201800 */
[----:B------:R-:W-:Y:S05]  /*52d0*/  BRA `(.L_x_5814) ;  /* 0x0000000400d47947 */ /* 0x000fea0003800000 */
.L_x_5821:
        /* <DEDUP_REMOVED lines=12> */
.L_x_5828:
        /* <DEDUP_REMOVED lines=21> */
.L_x_5832:
[----:B------:R-:W-:Y:S05]  /*54f0*/  BSYNC B1 ;  /* 0x0000000000017941 */ /* 0x000fea0003800000 */
.L_x_5831:
[----:B------:R-:W-:Y:S01]  /*5500*/  LEA R3, R0, 0x3b800000, 0x17 ;  /* 0x3b80000000037811 */ /* 0x000fe200078eb8ff */
[----:B------:R-:W-:-:S05]  /*5510*/  IMAD.SHL.U32 R0, R2, 0x100000, RZ ;  /* 0x0010000002007824 */ /* 0x000fca00078e00ff */
[----:B------:R-:W-:-:S07]  /*5520*/  LOP3.LUT R0, R3, R0, R4, 0xfe, !PT ;  /* 0x0000000003007212 */ /* 0x000fce00078efe04 */
.L_x_5830:
[----:B------:R-:W-:Y:S05]  /*5530*/  BSYNC B0 ;  /* 0x0000000000007941 */ /* 0x000fea0003800000 */
.L_x_5829:
[----:B------:R-:W-:Y:S01]  /*5540*/  FMUL.FTZ R0, R0, 1 ;  /* 0x3f80000000007820 */ /* 0x000fe20000410000 */
[----:B------:R-:W-:-:S03]  /*5550*/  CS2R R6, SRZ ;  /* 0x0000000000067805 */ /* 0x000fc6000001ff00 */
[----:B------:R2:W3:Y:S01]  /*5560*/  F2F.F64.F32 R4, R0 ;  /* 0x0000000000047310 */ /* 0x0004e20000201800 */
[----:B------:R-:W-:Y:S05]  /*5570*/  BRA `(.L_x_5814) ;  /* 0x00000004002c7947 */ /* 0x000fea0003800000 */
.L_x_5827:
        /* <DEDUP_REMOVED lines=21> */
.L_x_5836:
[----:B------:R-:W-:Y:S05]  /*56d0*/  BSYNC B1 ;  /* 0x0000000000017941 */ /* 0x000fea0003800000 */
.L_x_5835:
[----:B------:R-:W-:Y:S01]  /*56e0*/  LEA R3, R0, 0x37800000, 0x17 ;  /* 0x3780000000037811 */ /* 0x000fe200078eb8ff */
[----:B------:R-:W-:-:S05]  /*56f0*/  IMAD.SHL.U32 R0, R2, 0x200000, RZ ;  /* 0x0020000002007824 */ /* 0x000fca00078e00ff */
[----:B------:R-:W-:-:S07]  /*5700*/  LOP3.LUT R0, R3, R0, R4, 0xfe, !PT ;  /* 0x0000000003007212 */ /* 0x000fce00078efe04 */
.L_x_5834:
[----:B------:R-:W-:Y:S05]  /*5710*/  BSYNC B0 ;  /* 0x0000000000007941 */ /* 0x000fea0003800000 */
.L_x_5833:
[----:B------:R-:W-:Y:S01]  /*5720*/  FMUL.FTZ R0, R0, 1 ;  /* 0x3f80000000007820 */ /* 0x000fe20000410000 */
[----:B------:R-:W-:-:S03]  /*5730*/  CS2R R6, SRZ ;  /* 0x0000000000067805 */ /* 0x000fc6000001ff00 */
[----:B------:R4:W0:Y:S01]  /*5740*/  F2F.F64.F32 R4, R0 ;  /* 0x0000000000047310 */ /* 0x0008220000201800 */
[----:B------:R-:W-:Y:S05]  /*5750*/  BRA `(.L_x_5814) ;  /* 0x0000000000b47947 */ /* 0x000fea0003800000 */
.L_x_5826:
        /* <DEDUP_REMOVED lines=14> */
.L_x_5840:
[----:B------:R-:W-:Y:S05]  /*5840*/  BSYNC B0 ;  /* 0x0000000000007941 */ /* 0x000fea0003800000 */
.L_x_5839:
[----:B------:R-:W-:Y:S01]  /*5850*/  FMUL.FTZ R0, R0, 1 ;  /* 0x3f80000000007820 */ /* 0x000fe20000410000 */
[----:B------:R-:W-:-:S03]  /*5860*/  CS2R R6, SRZ ;  /* 0x0000000000067805 */ /* 0x000fc6000001ff00 */
[----:B------:R0:W1:Y:S01]  /*5870*/  F2F.F64.F32 R4, R0 ;  /* 0x0000000000047310 */ /* 0x0000620000201800 */
[----:B------:R-:W-:Y:S05]  /*5880*/  BRA `(.L_x_5814) ;  /* 0x0000000000687947 */ /* 0x000fea0003800000 */
.L_x_5813:
        /* <DEDUP_REMOVED lines=16> */
.L_x_5841:
[----:B------:R-:W-:Y:S02]  /*5990*/  CS2R R4, SRZ ;  /* 0x0000000000047805 */ /* 0x000fe4000001ff00 */
[----:B------:R-:W-:Y:S01]  /*59a0*/  CS2R R6, SRZ ;  /* 0x0000000000067805 */ /* 0x000fe2000001ff00 */
[----:B------:R-:W-:Y:S06]  /*59b0*/  BRA `(.L_x_5814) ;  /* 0x00000000001c7947 */ /* 0x000fec0003800000 */
.L_x_5838:
[----:B------:R-:W2:Y:S01]  /*59c0*/  LDG.E.64 R4, desc[UR36][R2.64] ;  /* 0x0000002402047981 */ /* 0x000ea2000c1e1b00 */
[----:B------:R-:W-:Y:S01]  /*59d0*/  CS2R R6, SRZ ;  /* 0x0000000000067805 */ /* 0x000fe2000001ff00 */
[----:B--2---:R-:W0:Y:S01]  /*59e0*/  I2F.F64.U64 R4, R4 ;  /* 0x0000000400047312 */ /* 0x004e220000301800 */
[----:B------:R-:W-:Y:S05]  /*59f0*/  BRA `(.L_x_5814) ;  /* 0x00000000000c7947 */ /* 0x000fea0003800000 */
.L_x_5837:
[----:B------:R-:W2:Y:S01]  /*5a00*/  LDG.E R2, desc[UR36][R2.64] ;  /* 0x0000002402027981 */ /* 0x000ea2000c1e1900 */
[----:B------:R-:W-:Y:S01]  /*5a10*/  CS2R R6, SRZ ;  /* 0x0000000000067805 */ /* 0x000fe2000001ff00 */
[----:B--2---:R0:W1:Y:S06]  /*5a20*/  I2F.F64.U32 R4, R2 ;  /* 0x0000000200047312 */ /* 0x00406c0000201800 */
.L_x_5814:
        /* <DEDUP_REMOVED lines=21> */
.L_x_5845:
[----:B------:R-:W0:Y:S02]  /*5b80*/  F2I.S64.F64.TRUNC R4, R4 ;  /* 0x0000000400047311 */ /* 0x000e24000030d900 */
[----:B0-----:R-:W-:-:S05]  /*5b90*/  IMAD.MOV.U32 R3, RZ, RZ, R4 ;  /* 0x000000ffff037224 */ /* 0x001fca00078e0004 */
[----:B------:R0:W-:Y:S01]  /*5ba0*/  STG.E.U8 desc[UR36][R16.64], R3 ;  /* 0x0000000310007986 */ /* 0x0001e2000c101124 */
[----:B------:R-:W-:Y:S05]  /*5bb0*/  BRA `(.L_x_5847) ;  /* 0x0000001000087947 */ /* 0x000fea0003800000 */
.L_x_5844:
        /* <DEDUP_REMOVED lines=9> */
.L_x_5849:
[----:B------:R-:W0:Y:S02]  /*5c50*/  F2I.F64.TRUNC R5, R4 ;  /* 0x0000000400057311 */ /* 0x000e24000030d100 */
[----:B0-----:R0:W-:Y:S01]  /*5c60*/  STG.E desc[UR36][R16.64], R5 ;  /* 0x0000000510007986 */ /* 0x0011e2000c101924 */
[----:B------:R-:W-:Y:S05]  /*5c70*/  BRA `(.L_x_5847) ;  /* 0x0000000c00d87947 */ /* 0x000fea0003800000 */
.L_x_5848:
[----:B------:R-:W0:Y:S02]  /*5c80*/  F2I.F64.TRUNC R5, R4 ;  /* 0x0000000400057311 */ /* 0x000e24000030d100 */
[----:B0-----:R0:W-:Y:S01]  /*5c90*/  STG.E.U16 desc[UR36][R16.64], R5 ;  /* 0x0000000510007986 */ /* 0x0011e2000c101524 */
[----:B------:R-:W-:Y:S05]  /*5ca0*/  BRA `(.L_x_5847) ;  /* 0x0000000c00cc7947 */ /* 0x000fea0003800000 */
.L_x_5843:
        /* <DEDUP_REMOVED lines=13> */
.L_x_5851:
        /* <DEDUP_REMOVED lines=8> */
.L_x_5850:
        /* <DEDUP_REMOVED lines=16> */
.L_x_5853:
        /* <DEDUP_REMOVED lines=11> */
.L_x_5852:
[----:B------:R0:W-:Y:S01]  /*5fb0*/  STG.E.64 desc[UR36][R16.64], R4 ;  /* 0x0000000410007986 */ /* 0x0001e2000c101b24 */
[----:B------:R-:W-:Y:S05]  /*5fc0*/  BRA `(.L_x_5847) ;  /* 0x0000000c00047947 */ /* 0x000fea0003800000 */
.L_x_5842:
        /* <DEDUP_REMOVED lines=13> */
.L_x_5856:
[----:B------:R0:W-:Y:S01]  /*60a0*/  STG.E.128 desc[UR36][R16.64], R4 ;  /* 0x0000000410007986 */ /* 0x0001e2000c101d24 */
[----:B------:R-:W-:Y:S05]  /*60b0*/  BRA `(.L_x_5847) ;  /* 0x0000000800c87947 */ /* 0x000fea0003800000 */
.L_x_5855:
        /* <DEDUP_REMOVED lines=25> */
.L_x_5860:
[----:B------:R-:W-:Y:S05]  /*6250*/  BSYNC B0 ;  /* 0x0000000000007941 */ /* 0x000fea0003800000 */
.L_x_5859:
[----:B------:R-:W-:-:S05]  /*6260*/  LOP3.LUT R3, R0, R3, RZ, 0xfc, !PT ;  /* 0x0000000300037212 */ /* 0x000fca00078efcff */
[----:B------:R0:W-:Y:S01]  /*6270*/  STG.E.U8 desc[UR36][R16.64], R3 ;  /* 0x0000000310007986 */ /* 0x0001e2000c101124 */
[----:B------:R-:W-:Y:S05]  /*6280*/  BRA `(.L_x_5847) ;  /* 0x0000000800547947 */ /* 0x000fea0003800000 */
.L_x_5858:
        /* <DEDUP_REMOVED lines=17> */
.L_x_5862:
[----:B------:R-:W-:Y:S01]  /*63a0*/  IMAD.MOV.U32 R0, RZ, RZ, 0x7f ;  /* 0x0000007fff007424 */ /* 0x000fe200078e00ff */
[----:B------:R-:W-:-:S04]  /*63b0*/  ISETP.GT.U32.AND P0, PT, R2, 0x7f800000, PT ;  /* 0x7f8000000200780c */ /* 0x000fc80003f04070 */
[----:B------:R-:W-:-:S09]  /*63c0*/  SEL R0, R0, 0x7c, P0 ;  /* 0x0000007c00007807 */ /* 0x000fd20000000000 */
.L_x_5863:
[----:B------:R-:W-:Y:S05]  /*63d0*/  BSYNC B0 ;  /* 0x0000000000007941 */ /* 0x000fea0003800000 */
.L_x_5861:
[----:B------:R-:W-:-:S04]  /*63e0*/  LOP3.LUT R2, R3, 0x80000000, RZ, 0xc0, !PT ;  /* 0x8000000003027812 */ /* 0x000fc800078ec0ff */
[----:B------:R-:W-:-:S04]  /*63f0*/  SHF.R.U32.HI R3, RZ, 0x18, R2 ;  /* 0x00000018ff037819 */ /* 0x000fc80000011602 */
[----:B------:R-:W-:-:S05]  /*6400*/  LOP3.LUT R3, R0, R3, RZ, 0xfc, !PT ;  /* 0x0000000300037212 */ /* 0x000fca00078efcff */
[----:B------:R0:W-:Y:S01]  /*6410*/  STG.E.U8 desc[UR36][R16.64], R3 ;  /* 0x0000000310007986 */ /* 0x0001e2000c101124 */
[----:B------:R-:W-:Y:S05]  /*6420*/  BRA `(.L_x_5847) ;  /* 0x0000000400ec7947 */ /* 0x000fea0003800000 */
.L_x_5857:
        /* <DEDUP_REMOVED lines=8> */
.L_x_5854:
        /* <DEDUP_REMOVED lines=11> */
.L_x_5866:
        /* <DEDUP_REMOVED lines=21> */
.L_x_5869:
[----:B------:R-:W-:-:S04]  /*66b0*/  LOP3.LUT R2, R3, 0x80000000, RZ, 0xc0, !PT ;  /* 0x8000000003027812 */ /* 0x000fc800078ec0ff */
[----:B------:R-:W-:-:S04]  /*66c0*/  SHF.R.U32.HI R3, RZ, 0x18, R2 ;  /* 0x00000018ff037819 */ /* 0x000fc80000011602 */
[----:B------:R-:W-:-:S04]  /*66d0*/  LOP3.LUT R0, R0, R3, RZ, 0xfc, !PT ;  /* 0x0000000300007212 */ /* 0x000fc800078efcff */
[----:B------:R-:W-:-:S07]  /*66e0*/  PRMT R8, R0, 0x7610, R8 ;  /* 0x0000761000087816 */ /* 0x000fce0000000008 */
.L_x_5868:
[----:B------:R-:W-:Y:S05]  /*66f0*/  BSYNC B0 ;  /* 0x0000000000007941 */ /* 0x000fea0003800000 */
.L_x_5867:
[----:B------:R3:W-:Y:S01]  /*6700*/  STG.E.U8 desc[UR36][R16.64], R8 ;  /* 0x0000000810007986 */ /* 0x0007e2000c101124 */
[----:B------:R-:W-:Y:S05]  /*6710*/  BRA `(.L_x_5847) ;  /* 0x0000000400307947 */ /* 0x000fea0003800000 */
.L_x_5865:
        /* <DEDUP_REMOVED lines=21> */
.L_x_5872:
[----:B------:R-:W-:-:S04]  /*6870*/  LOP3.LUT R2, R3, 0x80000000, RZ, 0xc0, !PT ;  /* 0x8000000003027812 */ /* 0x000fc800078ec0ff */
[----:B------:R-:W-:-:S04]  /*6880*/  SHF.R.U32.HI R3, RZ, 0x18, R2 ;  /* 0x00000018ff037819 */ /* 0x000fc80000011602 */
[----:B------:R-:W-:-:S04]  /*6890*/  LOP3.LUT R0, R0, R3, RZ, 0xfc, !PT ;  /* 0x0000000300007212 */ /* 0x000fc800078efcff */
[----:B------:R-:W-:-:S07]  /*68a0*/  PRMT R8, R0, 0x7610, R8 ;  /* 0x0000761000087816 */ /* 0x000fce0000000008 */
.L_x_5871:
[----:B------:R-:W-:Y:S05]  /*68b0*/  BSYNC B0 ;  /* 0x0000000000007941 */ /* 0x000fea0003800000 */
.L_x_5870:
[----:B------:R0:W-:Y:S01]  /*68c0*/  STG.E.U8 desc[UR36][R16.64], R8 ;  /* 0x0000000810007986 */ /* 0x0001e2000c101124 */
[----:B------:R-:W-:Y:S05]  /*68d0*/  BRA `(.L_x_5847) ;  /* 0x0000000000c07947 */ /* 0x000fea0003800000 */
.L_x_5864:
        /* <DEDUP_REMOVED lines=26> */
.L_x_5846:
        /* <DEDUP_REMOVED lines=16> */
.L_x_5875:
[----:B------:R-:W-:Y:S05]  /*6b80*/  BRA `(.L_x_5847) ;  /* 0x0000000000147947 */ /* 0x000fea0003800000 */
.L_x_5874:
[----:B------:R-:W0:Y:S02]  /*6b90*/  F2I.U64.F64.TRUNC R4, R4 ;  /* 0x0000000400047311 */ /* 0x000e24000030d800 */
[----:B0-----:R2:W-:Y:S01]  /*6ba0*/  STG.E.64 desc[UR36][R16.64], R4 ;  /* 0x0000000410007986 */ /* 0x0015e2000c101b24 */
[----:B------:R-:W-:Y:S05]  /*6bb0*/  BRA `(.L_x_5847) ;  /* 0x0000000000087947 */ /* 0x000fea0003800000 */
.L_x_5873:
[----:B------:R-:W0:Y:S02]  /*6bc0*/  F2I.U32.F64.TRUNC R5, R4 ;  /* 0x0000000400057311 */ /* 0x000e24000030d000 */
[----:B0-----:R0:W-:Y:S02]  /*6bd0*/  STG.E desc[UR36][R16.64], R5 ;  /* 0x0000000510007986 */ /* 0x0011e4000c101924 */
.L_x_5847:
[----:B------:R-:W-:-:S07]  /*6be0*/  VIADD R19, R19, 0x80 ;  /* 0x0000008013137836 */ /* 0x000fce0000000000 */
.L_x_5807:
[----:B------:R-:W-:Y:S05]  /*6bf0*/  BSYNC B6 ;  /* 0x0000000000067941 */ /* 0x000fea0003800000 */
.L_x_5806:
        /* <DEDUP_REMOVED lines=307> */
.L_x_5878:
        /* <DEDUP_REMOVED lines=22> */
.L_x_5882:
[----:B------:R-:W2:Y:S01]  /*8090*/  LDG.E.U8 R2, desc[UR36][R2.64] ;  /* 0x0000002402027981 */ /* 0x000ea2000c1e1100 */
[----:B------:R-:W-:Y:S01]  /*80a0*/  CS2R R6, SRZ ;  /* 0x0000000000067805 */ /* 0x000fe2000001ff00 */
[----:B--2---:R0:W1:Y:S01]  /*80b0*/  I2F.F64.U16 R4, R2 ;  /* 0x0000000200047312 */ /* 0x0040620000101800 */
[----:B------:R-:W-:Y:S05]  /*80c0*/  BRA `(.L_x_5884) ;  /* 0x0000000c00c87947 */ /* 0x000fea0003800000 */
.L_x_5881:
        /* <DEDUP_REMOVED lines=10> */
.L_x_5886:
[----:B------:R-:W2:Y:S01]  /*8170*/  LDG.E R2, desc[UR36][R2.64] ;  /* 0x0000002402027981 */ /* 0x000ea2000c1e1900 */
[----:B------:R-:W-:Y:S01]  /*8180*/  CS2R R6, SRZ ;  /* 0x0000000000067805 */ /* 0x000fe2000001ff00 */
[----:B--2---:R0:W1:Y:S01]  /*8190*/  I2F.F64 R4, R2 ;  /* 0x0000000200047312 */ /* 0x0040620000201c00 */
[----:B------:R-:W-:Y:S05]  /*81a0*/  BRA `(.L_x_5884) ;  /* 0x0000000c00907947 */ /* 0x000fea0003800000 */
.L_x_5885:
[----:B------:R-:W2:Y:S01]  /*81b0*/  LDG.E.U16 R2, desc[UR36][R2.64] ;  /* 0x0000002402027981 */ /* 0x000ea2000c1e1500 */
[----:B------:R-:W-:Y:S01]  /*81c0*/  CS2R R6, SRZ ;  /* 0x0000000000067805 */ /* 0x000fe2000001ff00 */
[----:B--2---:R0:W1:Y:S01]  /*81d0*/  I2F.F64.S16 R4, R2 ;  /* 0x0000000200047312 */ /* 0x0040620000101c00 */
[----:B------:R-:W-:Y:S05]  /*81e0*/  BRA `(.L_x_5884) ;  /* 0x0000000c00807947 */ /* 0x000fea0003800000 */
.L_x_5880:
        /* <DEDUP_REMOVED lines=11> */
.L_x_5888:
[----:B------:R-:W2:Y:S01]  /*82a0*/  LDG.E.U16 R0, desc[UR36][R2.64] ;  /* 0x0000002402007981 */ /* 0x000ea2000c1e1500 */
[----:B------:R-:W-:Y:S01]  /*82b0*/  CS2R R6, SRZ ;  /* 0x0000000000067805 */ /* 0x000fe2000001ff00 */
[----:B--2---:R-:W-:-:S05]  /*82c0*/  HADD2.F32 R0, -RZ, R0.H0_H0 ;  /* 0x20000000ff007230 */ /* 0x004fca0000004100 */
[----:B------:R-:W-:-:S04]  /*82d0*/  FMUL.FTZ R0, R0, 1 ;  /* 0x3f80000000007820 */ /* 0x000fc80000410000 */
[----:B------:R0:W1:Y:S01]  /*82e0*/  F2F.F64.F32 R4, R0 ;  /* 0x0000000000047310 */ /* 0x0000620000201800 */
[----:B------:R-:W-:Y:S05]  /*82f0*/  BRA `(.L_x_5884) ;  /* 0x0000000c003c7947 */ /* 0x000fea0003800000 */
.L_x_5887:
        /* <DEDUP_REMOVED lines=12> */
.L_x_5890:
        /* <DEDUP_REMOVED lines=8> */
.L_x_5889:
[----:B------:R0:W5:Y:S01]  /*8440*/  LDG.E.64 R4, desc[UR36][R2.64] ;  /* 0x0000002402047981 */ /* 0x000162000c1e1b00 */
[----:B------:R-:W-:Y:S01]  /*8450*/  CS2R R6, SRZ ;  /* 0x0000000000067805 */ /* 0x000fe2000001ff00 */
[----:B------:R-:W-:Y:S06]  /*8460*/  BRA `(.L_x_5884) ;  /* 0x0000000800e07947 */ /* 0x000fec0003800000 */
.L_x_5879:
        /* <DEDUP_REMOVED lines=14> */
.L_x_5893:
[----:B------:R0:W5:Y:S01]  /*8550*/  LDG.E.128 R4, desc[UR36][R2.64] ;  /* 0x0000002402047981 */ /* 0x000162000c1e1d00 */
[----:B------:R-:W-:Y:S05]  /*8560*/  BRA `(.L_x_5884) ;  /* 0x0000000800a07947 */ /* 0x000fea0003800000 */
.L_x_5892:
        /* <DEDUP_REMOVED lines=29> */
.L_x_5895:
        /* <DEDUP_REMOVED lines=16> */
.L_x_5894:
[----:B------:R-:W2:Y:S01]  /*8840*/  LDG.E.U16 R0, desc[UR36][R2.64] ;  /* 0x0000002402007981 */ /* 0x000ea2000c1e1500 */
[----:B------:R-:W-:Y:S01]  /*8850*/  CS2R R6, SRZ ;  /* 0x0000000000067805 */ /* 0x000fe2000001ff00 */
[----:B--2---:R-:W-:-:S04]  /*8860*/  IMAD.U32 R0, R0, 0x10000, RZ ;  /* 0x0001000000007824 */ /* 0x004fc800078e00ff */
[----:B------:R-:W-:-:S04]  /*8870*/  FMUL.FTZ R0, R0, 1 ;  /* 0x3f80000000007820 */ /* 0x000fc80000410000 */
[----:B------:R0:W1:Y:S01]  /*8880*/  F2F.F64.F32 R4, R0 ;  /* 0x0000000000047310 */ /* 0x0000620000201800 */
[----:B------:R-:W-:Y:S05]  /*8890*/  BRA `(.L_x_5884) ;  /* 0x0000000400d47947 */ /* 0x000fea0003800000 */
.L_x_5891:
        /* <DEDUP_REMOVED lines=12> */
.L_x_5898:
        /* <DEDUP_REMOVED lines=21> */
.L_x_5902:
[----:B------:R-:W-:Y:S05]  /*8ab0*/  BSYNC B1 ;  /* 0x0000000000017941 */ /* 0x000fea0003800000 */
.L_x_5901:
[----:B------:R-:W-:Y:S01]  /*8ac0*/  LEA R3, R0, 0x3b800000, 0x17 ;  /* 0x3b80000000037811 */ /* 0x000fe200078eb8ff */
[----:B------:R-:W-:-:S05]  /*8ad0*/  IMAD.SHL.U32 R0, R2, 0x100000, RZ ;  /* 0x0010000002007824 */ /* 0x000fca00078e00ff */
[----:B------:R-:W-:-:S07]  /*8ae0*/  LOP3.LUT R0, R3, R0, R4, 0xfe, !PT ;  /* 0x0000000003007212 */ /* 0x000fce00078efe04 */
.L_x_5900:
[----:B------:R-:W-:Y:S05]  /*8af0*/  BSYNC B0 ;  /* 0x0000000000007941 */ /* 0x000fea0003800000 */
.L_x_5899:
[----:B------:R-:W-:Y:S01]  /*8b00*/  FMUL.FTZ R0, R0, 1 ;  /* 0x3f80000000007820 */ /* 0x000fe20000410000 */
[----:B------:R-:W-:-:S03]  /*8b10*/  CS2R R6, SRZ ;  /* 0x0000000000067805 */ /* 0x000fc6000001ff00 */
[----:B------:R2:W3:Y:S01]  /*8b20*/  F2F.F64.F32 R4, R0 ;  /* 0x0000000000047310 */ /* 0x0004e20000201800 */
[----:B------:R-:W-:Y:S05]  /*8b30*/  BRA `(.L_x_5884) ;  /* 0x00000004002c7947 */ /* 0x000fea0003800000 */
.L_x_5897:
        /* <DEDUP_REMOVED lines=21> */
.L_x_5906:
[----:B------:R-:W-:Y:S05]  /*8c90*/  BSYNC B1 ;  /* 0x0000000000017941 */ /* 0x000fea0003800000 */
.L_x_5905:
[----:B------:R-:W-:Y:S01]  /*8ca0*/  LEA R3, R0, 0x37800000, 0x17 ;  /* 0x3780000000037811 */ /* 0x000fe200078eb8ff */
[----:B------:R-:W-:-:S05]  /*8cb0*/  IMAD.SHL.U32 R0, R2, 0x200000, RZ ;  /* 0x0020000002007824 */ /* 0x000fca00078e00ff */
[----:B------:R-:W-:-:S07]  /*8cc0*/  LOP3.LUT R0, R3, R0, R4, 0xfe, !PT ;  /* 0x0000000003007212 */ /* 0x000fce00078efe04 */
.L_x_5904:
[----:B------:R-:W-:Y:S05]  /*8cd0*/  BSYNC B0 ;  /* 0x0000000000007941 */ /* 0x000fea0003800000 */
.L_x_5903:
[----:B------:R-:W-:Y:S01]  /*8ce0*/  FMUL.FTZ R0, R0, 1 ;  /* 0x3f80000000007820 */ /* 0x000fe20000410000 */
[----:B------:R-:W-:-:S03]  /*8cf0*/  CS2R R6, SRZ ;  /* 0x0000000000067805 */ /* 0x000fc6000001ff00 */
[----:B------:R4:W0:Y:S01]  /*8d00*/  F2F.F64.F32 R4, R0 ;  /* 0x0000000000047310 */ /* 0x0008220000201800 */
[----:B------:R-:W-:Y:S05]  /*8d10*/  BRA `(.L_x_5884) ;  /* 0x0000000000b47947 */ /* 0x000fea0003800000 */
.L_x_5896:
        /* <DEDUP_REMOVED lines=14> */
.L_x_5910:
[----:B------:R-:W-:Y:S05]  /*8e00*/  BSYNC B0 ;  /* 0x0000000000007941 */ /* 0x000fea0003800000 */
.L_x_5909:
[----:B------:R-:W-:Y:S01]  /*8e10*/  FMUL.FTZ R0, R0, 1 ;  /* 0x3f80000000007820 */ /* 0x000fe20000410000 */
[----:B------:R-:W-:-:S03]  /*8e20*/  CS2R R6, SRZ ;  /* 0x0000000000067805 */ /* 0x000fc6000001ff00 */
[----:B------:R0:W1:Y:S01]  /*8e30*/  F2F.F64.F32 R4, R0 ;  /* 0x0000000000047310 */ /* 0x0000620000201800 */
[----:B------:R-:W-:Y:S05]  /*8e40*/  BRA `(.L_x_5884) ;  /* 0x0000000000687947 */ /* 0x000fea0003800000 */
.L_x_5883:
        /* <DEDUP_REMOVED lines=16> */
.L_x_5911:
[----:B------:R-:W-:Y:S02]  /*8f50*/  CS2R R4, SRZ ;  /* 0x0000000000047805 */ /* 0x000fe4000001ff00 */
[----:B------:R-:W-:Y:S01]  /*8f60*/  CS2R R6, SRZ ;  /* 0x0000000000067805 */ /* 0x000fe2000001ff00 */
[----:B------:R-:W-:Y:S06]  /*8f70*/  BRA `(.L_x_5884) ;  /* 0x00000000001c7947 */ /* 0x000fec0003800000 */
.L_x_5908:
[----:B------:R-:W2:Y:S01]  /*8f80*/  LDG.E.64 R4, desc[UR36][R2.64] ;  /* 0x0000002402047981 */ /* 0x000ea2000c1e1b00 */
[----:B------:R-:W-:Y:S01]  /*8f90*/  CS2R R6, SRZ ;  /* 0x0000000000067805 */ /* 0x000fe2000001ff00 */
[----:B--2---:R-:W0:Y:S01]  /*8fa0*/  I2F.F64.U64 R4, R4 ;  /* 0x0000000400047312 */ /* 0x004e220000301800 */
[----:B------:R-:W-:Y:S05]  /*8fb0*/  BRA `(.L_x_5884) ;  /* 0x00000000000c7947 */ /* 0x000fea0003800000 */
.L_x_5907:
[----:B------:R-:W2:Y:S01]  /*8fc0*/  LDG.E R2, desc[UR36][R2.64] ;  /* 0x0000002402027981 */ /* 0x000ea2000c1e1900 */
[----:B------:R-:W-:Y:S01]  /*8fd0*/  CS2R R6, SRZ ;  /* 0x0000000000067805 */ /* 0x000fe2000001ff00 */
[----:B--2---:R0:W1:Y:S06]  /*8fe0*/  I2F.F64.U32 R4, R2 ;  /* 0x0000000200047312 */ /* 0x00406c0000201800 */
.L_x_5884:
        /* <DEDUP_REMOVED lines=21> */
.L_x_5915:
[----:B------:R-:W0:Y:S02]  /*9140*/  F2I.S64.F64.TRUNC R4, R4 ;  /* 0x0000000400047311 */ /* 0x000e24000030d900 */
[----:B0-----:R-:W-:-:S05]  /*9150*/  IMAD.MOV.U32 R3, RZ, RZ, R4 ;  /* 0x000000ffff037224 */ /* 0x001fca00078e0004 */
[----:B------:R3:W-:Y:S01]  /*9160*/  STG.E.U8 desc[UR36][R16.64], R3 ;  /* 0x0000000310007986 */ /* 0x0007e2000c101124 */
[----:B------:R-:W-:Y:S05]  /*9170*/  BRA `(.L_x_5917) ;  /* 0x0000001000087947 */ /* 0x000fea0003800000 */
.L_x_5914:
        /* <DEDUP_REMOVED lines=9> */
.L_x_5919:
[----:B------:R-:W0:Y:S02]  /*9210*/  F2I.F64.TRUNC R5, R4 ;  /* 0x0000000400057311 */ /* 0x000e24000030d100 */
[----:B0-----:R2:W-:Y:S01]  /*9220*/  STG.E desc[UR36][R16.64], R5 ;  /* 0x0000000510007986 */ /* 0x0015e2000c101924 */
[----:B------:R-:W-:Y:S05]  /*9230*/  BRA `(.L_x_5917) ;  /* 0x0000000c00d87947 */ /* 0x000fea0003800000 */
.L_x_5918:
[----:B------:R-:W0:Y:S02]  /*9240*/  F2I.F64.TRUNC R5, R4 ;  /* 0x0000000400057311 */ /* 0x000e24000030d100 */
[----:B0-----:R0:W-:Y:S01]  /*9250*/  STG.E.U16 desc[UR36][R16.64], R5 ;  /* 0x0000000510007986 */ /* 0x0011e2000c101524 */
[----:B------:R-:W-:Y:S05]  /*9260*/  BRA `(.L_x_5917) ;  /* 0x0000000c00cc7947 */ /* 0x000fea0003800000 */
.L_x_5913:
        /* <DEDUP_REMOVED lines=13> */
.L_x_5921:
        /* <DEDUP_REMOVED lines=8> */
.L_x_5920:
        /* <DEDUP_REMOVED lines=16> */
.L_x_5923:
        /* <DEDUP_REMOVED lines=11> */
.L_x_5922:
[----:B------:R0:W-:Y:S01]  /*9570*/  STG.E.64 desc[UR36][R16.64], R4 ;  /* 0x0000000410007986 */ /* 0x0001e2000c101b24 */
[----:B------:R-:W-:Y:S05]  /*9580*/  BRA `(.L_x_5917) ;  /* 0x0000000c00047947 */ /* 0x000fea0003800000 */
.L_x_5912:
        /* <DEDUP_REMOVED lines=13> */
.L_x_5926:
[----:B------:R0:W-:Y:S01]  /*9660*/  STG.E.128 desc[UR36][R16.64], R4 ;  /* 0x0000000410007986 */ /* 0x0001e2000c101d24 */
[----:B------:R-:W-:Y:S05]  /*9670*/  BRA `(.L_x_5917) ;  /* 0x0000000800c87947 */ /* 0x000fea0003800000 */
.L_x_5925:
        /* <DEDUP_REMOVED lines=25> */
.L_x_5930:
[----:B------:R-:W-:Y:S05]  /*9810*/  BSYNC B0 ;  /* 0x0000000000007941 */ /* 0x000fea0003800000 */
.L_x_5929:
[----:B------:R-:W-:-:S05]  /*9820*/  LOP3.LUT R3, R0, R3, RZ, 0xfc, !PT ;  /* 0x0000000300037212 */ /* 0x000fca00078efcff */
[----:B------:R0:W-:Y:S01]  /*9830*/  STG.E.U8 desc[UR36][R16.64], R3 ;  /* 0x0000000310007986 */ /* 0x0001e2000c101124 */
[----:B------:R-:W-:Y:S05]  /*9840*/  BRA `(.L_x_5917) ;  /* 0x0000000800547947 */ /* 0x000fea0003800000 */
.L_x_5928:
        /* <DEDUP_REMOVED lines=17> */
.L_x_5932:
[----:B------:R-:W-:Y:S01]  /*9960*/  IMAD.MOV.U32 R0, RZ, RZ, 0x7f ;  /* 0x0000007fff007424 */ /* 0x000fe200078e00ff */
[----:B------:R-:W-:-:S04]  /*9970*/  ISETP.GT.U32.AND P0, PT, R2, 0x7f800000, PT ;  /* 0x7f8000000200780c */ /* 0x000fc80003f04070 */
[----:B------:R-:W-:-:S09]  /*9980*/  SEL R0, R0, 0x7c, P0 ;  /* 0x0000007c00007807 */ /* 0x000fd20000000000 */
.L_x_5933:
[----:B------:R-:W-:Y:S05]  /*9990*/  BSYNC B0 ;  /* 0x0000000000007941 */ /* 0x000fea0003800000 */
.L_x_5931:
[----:B------:R-:W-:-:S04]  /*99a0*/  LOP3.LUT R2, R3, 0x80000000, RZ, 0xc0, !PT ;  /* 0x8000000003027812 */ /* 0x000fc800078ec0ff */
[----:B------:R-:W-:-:S04]  /*99b0*/  SHF.R.U32.HI R3, RZ, 0x18, R2 ;  /* 0x00000018ff037819 */ /* 0x000fc80000011602 */
[----:B------:R-:W-:-:S05]  /*99c0*/  LOP3.LUT R3, R0, R3, RZ, 0xfc, !PT ;  /* 0x0000000300037212 */ /* 0x000fca00078efcff */
[----:B------:R0:W-:Y:S01]  /*99d0*/  STG.E.U8 desc[UR36][R16.64], R3 ;  /* 0x0000000310007986 */ /* 0x0001e2000c101124 */
[----:B------:R-:W-:Y:S05]  /*99e0*/  BRA `(.L_x_5917) ;  /* 0x0000000400ec7947 */ /* 0x000fea0003800000 */
.L_x_5927:
        /* <DEDUP_REMOVED lines=8> */
.L_x_5924:
        /* <DEDUP_REMOVED lines=11> */
.L_x_5936:
        /* <DEDUP_REMOVED lines=21> */
.L_x_5939:
[----:B------:R-:W-:-:S04]  /*9c70*/  LOP3.LUT R2, R3, 0x80000000, RZ, 0xc0, !PT ;  /* 0x8000000003027812 */ /* 0x000fc800078ec0ff */
[----:B------:R-:W-:-:S04]  /*9c80*/  SHF.R.U32.HI R3, RZ, 0x18, R2 ;  /* 0x00000018ff037819 */ /* 0x000fc80000011602 */
[----:B------:R-:W-:-:S04]  /*9c90*/  LOP3.LUT R0, R0, R3, RZ, 0xfc, !PT ;  /* 0x0000000300007212 */ /* 0x000fc800078efcff */
[----:B------:R-:W-:-:S07]  /*9ca0*/  PRMT R8, R0, 0x7610, R8 ;  /* 0x0000761000087816 */ /* 0x000fce0000000008 */
.L_x_5938:
[----:B------:R-:W-:Y:S05]  /*9cb0*/  BSYNC B0 ;  /* 0x0000000000007941 */ /* 0x000fea0003800000 */
.L_x_5937:
[----:B------:R0:W-:Y:S01]  /*9cc0*/  STG.E.U8 desc[UR36][R16.64], R8 ;  /* 0x0000000810007986 */ /* 0x0001e2000c101124 */
[----:B------:R-:W-:Y:S05]  /*9cd0*/  BRA `(.L_x_5917) ;  /* 0x0000000400307947 */ /* 0x000fea0003800000 */
.L_x_5935:
        /* <DEDUP_REMOVED lines=21> */
.L_x_5942:
[----:B------:R-:W-:-:S04]  /*9e30*/  LOP3.LUT R2, R3, 0x80000000, RZ, 0xc0, !PT ;  /* 0x8000000003027812 */ /* 0x000fc800078ec0ff */
[----:B------:R-:W-:-:S04]  /*9e40*/  SHF.R.U32.HI R3, RZ, 0x18, R2 ;  /* 0x00000018ff037819 */ /* 0x000fc80000011602 */
[----:B------:R-:W-:-:S04]  /*9e50*/  LOP3.LUT R0, R0, R3, RZ, 0xfc, !PT ;  /* 0x0000000300007212 */ /* 0x000fc800078efcff */
[----:B------:R-:W-:-:S07]  /*9e60*/  PRMT R8, R0, 0x7610, R8 ;  /* 0x0000761000087816 */ /* 0x000fce0000000008 */
.L_x_5941:
[----:B------:R-:W-:Y:S05]  /*9e70*/  BSYNC B0 ;  /* 0x0000000000007941 */ /* 0x000fea0003800000 */
.L_x_5940:
[----:B------:R0:W-:Y:S01]  /*9e80*/  STG.E.U8 desc[UR36][R16.64], R8 ;  /* 0x0000000810007986 */ /* 0x0001e2000c101124 */
[----:B------:R-:W-:Y:S05]  /*9e90*/  BRA `(.L_x_5917) ;  /* 0x0000000000c07947 */ /* 0x000fea0003800000 */
.L_x_5934:
        /* <DEDUP_REMOVED lines=26> */
.L_x_5916:
        /* <DEDUP_REMOVED lines=16> */
.L_x_5945:
[----:B------:R-:W-:Y:S05]  /*a140*/  BRA `(.L_x_5917) ;  /* 0x0000000000147947 */ /* 0x000fea0003800000 */
.L_x_5944:
[----:B------:R-:W0:Y:S02]  /*a150*/  F2I.U64.F64.TRUNC R4, R4 ;  /* 0x0000000400047311 */ /* 0x000e24000030d800 */
[----:B0-----:R0:W-:Y:S01]  /*a160*/  STG.E.64 desc[UR36][R16.64], R4 ;  /* 0x0000000410007986 */ /* 0x0011e2000c101b24 */
[----:B------:R-:W-:Y:S05]  /*a170*/  BRA `(.L_x_5917) ;  /* 0x0000000000087947 */ /* 0x000fea0003800000 */
.L_x_5943:
[----:B------:R-:W0:Y:S02]  /*a180*/  F2I.U32.F64.TRUNC R5, R4 ;  /* 0x0000000400057311 */ /* 0x000e24000030d000 */
[----:B0-----:R0:W-:Y:S02]  /*a190*/  STG.E desc[UR36][R16.64], R5 ;  /* 0x0000000510007986 */ /* 0x0011e4000c101924 */
.L_x_5917:
[----:B------:R-:W-:-:S07]  /*a1a0*/  VIADD R19, R19, 0x80 ;  /* 0x0000008013137836 */ /* 0x000fce0000000000 */
.L_x_5877:
[----:B------:R-:W-:Y:S05]  /*a1b0*/  BSYNC B6 ;  /* 0x0000000000067941 */ /* 0x000fea0003800000 */
.L_x_5876:
        /* <DEDUP_REMOVED lines=306> */
.L_x_5946:
        /* <DEDUP_REMOVED lines=22> */
.L_x_5950:
[----:B------:R-:W2:Y:S01]  /*b640*/  LDG.E.U8 R2, desc[UR36][R2.64] ;  /* 0x0000002402027981 */ /* 0x000ea2000c1e1100 */
[----:B------:R-:W-:Y:S01]  /*b650*/  CS2R R6, SRZ ;  /* 0x0000000000067805 */ /* 0x000fe2000001ff00 */
[----:B--2---:R0:W1:Y:S01]  /*b660*/  I2F.F64.U16 R4, R2 ;  /* 0x0000000200047312 */ /* 0x0040620000101800 */
[----:B------:R-:W-:Y:S05]  /*b670*/  BRA `(.L_x_5952) ;  /* 0x0000000c00c87947 */ /* 0x000fea0003800000 */
.L_x_5949:
        /* <DEDUP_REMOVED lines=8> */
[----:B--2---:R-:W2:Y:S01]  /*b700*/  I2F.F64.S64 R4, R4 ;  /* 0x0000000400047312 */ /* 0x004ea20000301c00 */
[----:B------:R-:W-:Y:S05]  /*b710*/  BRA `(.L_x_5952) ;  /* 0x0000000c00a07947 */ /* 0x000fea0003800000 */
.L_x_5954:
[----:B------:R-:W2:Y:S01]  /*b720*/  LDG.E R2, desc[UR36][R2.64] ;  /* 0x0000002402027981 */ /* 0x000ea2000c1e1900 */
[----:B------:R-:W-:Y:S01]  /*b730*/  CS2R R6, SRZ ;  /* 0x0000000000067805 */ /* 0x000fe2000001ff00 */
[----:B--2---:R3:W4:Y:S01]  /*b740*/  I2F.F64 R4, R2 ;  /* 0x0000000200047312 */ /* 0x0047220000201c00 */
[----:B------:R-:W-:Y:S05]  /*b750*/  BRA `(.L_x_5952) ;  /* 0x0000000c00907947 */ /* 0x000fea0003800000 */
.L_x_5953:
[----:B------:R-:W2:Y:S01]  /*b760*/  LDG.E.U16 R2, desc[UR36][R2.64] ;  /* 0x0000002402027981 */ /* 0x000ea2000c1e1500 */
[----:B------:R-:W-:Y:S01]  /*b770*/  CS2R R6, SRZ ;  /* 0x0000000000067805 */ /* 0x000fe2000001ff00 */
[----:B--2---:R0:W1:Y:S01]  /*b780*/  I2F.F64.S16 R4, R2 ;  /* 0x0000000200047312 */ /* 0x0040620000101c00 */
[----:B------:R-:W-:Y:S05]  /*b790*/  BRA `(.L_x_5952) ;  /* 0x0000000c00807947 */ /* 0x000fea0003800000 */
.L_x_5948:
        /* <DEDUP_REMOVED lines=11> */
.L_x_5956:
[----:B------:R-:W2:Y:S01]  /*b850*/  LDG.E.U16 R0, desc[UR36][R2.64] ;  /* 0x0000002402007981 */ /* 0x000ea2000c1e1500 */
[----:B------:R-:W-:Y:S01]  /*b860*/  CS2R R6, SRZ ;  /* 0x0000000000067805 */ /* 0x000fe2000001ff00 */
[----:B--2---:R-:W-:-:S05]  /*b870*/  HADD2.F32 R0, -RZ, R0.H0_H0 ;  /* 0x20000000ff007230 */ /* 0x004fca0000004100 */
[----:B------:R-:W-:-:S04]  /*b880*/  FMUL.FTZ R0, R0, 1 ;  /* 0x3f80000000007820 */ /* 0x000fc80000410000 */
[----:B------:R0:W1:Y:S01]  /*b890*/  F2F.F64.F32 R4, R0 ;  /* 0x0000000000047310 */ /* 0x0000620000201800 */
[----:B------:R-:W-:Y:S05]  /*b8a0*/  BRA `(.L_x_5952) ;  /* 0x0000000c003c7947 */ /* 0x000fea0003800000 */
.L_x_5955:
        /* <DEDUP_REMOVED lines=12> */
.L_x_5958:
        /* <DEDUP_REMOVED lines=8> */
.L_x_5957:
[----:B------:R0:W5:Y:S01]  /*b9f0*/  LDG.E.64 R4, desc[UR36][R2.64] ;  /* 0x0000002402047981 */ /* 0x000162000c1e1b00 */
[----:B------:R-:W-:Y:S01]  /*ba00*/  CS2R R6, SRZ ;  /* 0x0000000000067805 */ /* 0x000fe2000001ff00 */
[----:B------:R-:W-:Y:S06]  /*ba10*/  BRA `(.L_x_5952) ;  /* 0x0000000800e07947 */ /* 0x000fec0003800000 */
.L_x_5947:
        /* <DEDUP_REMOVED lines=14> */
.L_x_5961:
[----:B------:R0:W5:Y:S01]  /*bb00*/  LDG.E.128 R4, desc[UR36][R2.64] ;  /* 0x0000002402047981 */ /* 0x000162000c1e1d00 */
[----:B------:R-:W-:Y:S05]  /*bb10*/  BRA `(.L_x_5952) ;  /* 0x0000000800a07947 */ /* 0x000fea0003800000 */
.L_x_5960:
        /* <DEDUP_REMOVED lines=29> */
.L_x_5963:
        /* <DEDUP_REMOVED lines=16> */
.L_x_5962:
[----:B------:R-:W2:Y:S01]  /*bdf0*/  LDG.E.U16 R0, desc[UR36][R2.64] ;  /* 0x0000002402007981 */ /* 0x000ea2000c1e1500 */
[----:B------:R-:W-:Y:S01]  /*be00*/  CS2R R6, SRZ ;  /* 0x0000000000067805 */ /* 0x000fe2000001ff00 */
[----:B--2---:R-:W-:-:S04]  /*be10*/  IMAD.U32 R0, R0, 0x10000, RZ ;  /* 0x0001000000007824 */ /* 0x004fc800078e00ff */
[----:B------:R-:W-:-:S04]  /*be20*/  FMUL.FTZ R0, R0, 1 ;  /* 0x3f80000000007820 */ /* 0x000fc80000410000 */
[----:B------:R0:W1:Y:S01]  /*be30*/  F2F.F64.F32 R4, R0 ;  /* 0x0000000000047310 */ /* 0x0000620000201800 */
[----:B------:R-:W-:Y:S05]  /*be40*/  BRA `(.L_x_5952) ;  /* 0x0000000400d47947 */ /* 0x000fea0003800000 */
.L_x_5959:
        /* <DEDUP_REMOVED lines=12> */
.L_x_5966:
        /* <DEDUP_REMOVED lines=21> */
.L_x_5970:
[----:B------:R-:W-:Y:S05]  /*c060*/  BSYNC B1 ;  /* 0x0000000000017941 */ /* 0x000fea0003800000 */
.L_x_5969:
[----:B------:R-:W-:Y:S01]  /*c070*/  LEA R3, R0, 0x3b800000, 0x17 ;  /* 0x3b80000000037811 */ /* 0x000fe200078eb8ff */
[----:B------:R-:W-:-:S05]  /*c080*/  IMAD.SHL.U32 R0, R2, 0x100000, RZ ;  /* 0x0010000002007824 */ /* 0x000fca00078e00ff */
[----:B------:R-:W-:-:S07]  /*c090*/  LOP3.LUT R0, R3, R0, R4, 0xfe, !PT ;  /* 0x0000000003007212 */ /* 0x000fce00078efe04 */
.L_x_5968:
[----:B------:R-:W-:Y:S05]  /*c0a0*/  BSYNC B0 ;  /* 0x0000000000007941 */ /* 0x000fea0003800000 */
.L_x_5967:
[----:B------:R-:W-:Y:S01]  /*c0b0*/  FMUL.FTZ R0, R0, 1 ;  /* 0x3f80000000007820 */ /* 0x000fe20000410000 */
[----:B------:R-:W-:-:S03]  /*c0c0*/  CS2R R6, SRZ ;  /* 0x0000000000067805 */ /* 0x000fc6000001ff00 */
[----:B------:R0:W1:Y:S01]  /*c0d0*/  F2F.F64.F32 R4, R0 ;  /* 0x0000000000047310 */ /* 0x0000620000201800 */
[----:B------:R-:W-:Y:S05]  /*c0e0*/  BRA `(.L_x_5952) ;  /* 0x00000004002c7947 */ /* 0x000fea0003800000 */
.L_x_5965:
        /* <DEDUP_REMOVED lines=21> */
.L_x_5974:
[----:B------:R-:W-:Y:S05]  /*c240*/  BSYNC B1 ;  /* 0x0000000000017941 */ /* 0x000fea0003800000 */
.L_x_5973:
[----:B------:R-:W-:Y:S01]  /*c250*/  LEA R3, R0, 0x37800000, 0x17 ;  /* 0x3780000000037811 */ /* 0x000fe200078eb8ff */
[----:B------:R-:W-:-:S05]  /*c260*/  IMAD.SHL.U32 R0, R2, 0x200000, RZ ;  /* 0x0020000002007824 */ /* 0x000fca00078e00ff */
[----:B------:R-:W-:-:S07]  /*c270*/  LOP3.LUT R0, R3, R0, R4, 0xfe, !PT ;  /* 0x0000000003007212 */ /* 0x000fce00078efe04 */
.L_x_5972:
[----:B------:R-:W-:Y:S05]  /*c280*/  BSYNC B0 ;  /* 0x0000000000007941 */ /* 0x000fea0003800000 */
.L_x_5971:
[----:B------:R-:W-:Y:S01]  /*c290*/  FMUL.FTZ R0, R0, 1 ;  /* 0x3f80000000007820 */ /* 0x000fe20000410000 */
[----:B------:R-:W-:-:S03]  /*c2a0*/  CS2R R6, SRZ ;  /* 0x0000000000067805 */ /* 0x000fc6000001ff00 */
[----:B------:R0:W1:Y:S01]  /*c2b0*/  F2F.F64.F32 R4, R0 ;  /* 0x0000000000047310 */ /* 0x0000620000201800 */
[----:B------:R-:W-:Y:S05]  /*c2c0*/  BRA `(.L_x_5952) ;  /* 0x0000000000b47947 */ /* 0x000fea0003800000 */
.L_x_5964:
        /* <DEDUP_REMOVED lines=14> */
.L_x_5978:
[----:B------:R-:W-:Y:S05]  /*c3b0*/  BSYNC B0 ;  /* 0x0000000000007941 */ /* 0x000fea0003800000 */
.L_x_5977:
[----:B------:R-:W-:Y:S01]  /*c3c0*/  FMUL.FTZ R0, R0, 1 ;  /* 0x3f80000000007820 */ /* 0x000fe20000410000 */
[----:B------:R-:W-:-:S03]  /*c3d0*/  CS2R R6, SRZ ;  /* 0x0000000000067805 */ /* 0x000fc6000001ff00 */
[----:B------:R0:W1:Y:S01]  /*c3e0*/  F2F.F64.F32 R4, R0 ;  /* 0x0000000000047310 */ /* 0x0000620000201800 */
[----:B------:R-:W-:Y:S05]  /*c3f0*/  BRA `(.L_x_5952) ;  /* 0x0000000000687947 */ /* 0x000fea0003800000 */
.L_x_5951:
        /* <DEDUP_REMOVED lines=16> */
.L_x_5979:
[----:B------:R-:W-:Y:S02]  /*c500*/  CS2R R4, SRZ ;  /* 0x0000000000047805 */ /* 0x000fe4000001ff00 */
[----:B------:R-:W-:Y:S01]  /*c510*/  CS2R R6, SRZ ;  /* 0x0000000000067805 */ /* 0x000fe2000001ff00 */
[----:B------:R-:W-:Y:S06]  /*c520*/  BRA `(.L_x_5952) ;  /* 0x00000000001c7947 */ /* 0x000fec0003800000 */
.L_x_5976:
[----:B------:R-:W2:Y:S01]  /*c530*/  LDG.E.64 R4, desc[UR36][R2.64] ;  /* 0x0000002402047981 */ /* 0x000ea2000c1e1b00 */
[----:B------:R-:W-:Y:S01]  /*c540*/  CS2R R6, SRZ ;  /* 0x0000000000067805 */ /* 0x000fe2000001ff00 */
[----:B--2---:R-:W0:Y:S01]  /*c550*/  I2F.F64.U64 R4, R4 ;  /* 0x0000000400047312 */ /* 0x004e220000301800 */
[----:B------:R-:W-:Y:S05]  /*c560*/  BRA `(.L_x_5952) ;  /* 0x00000000000c7947 */ /* 0x000fea0003800000 */
.L_x_5975:
[----:B------:R-:W2:Y:S01]  /*c570*/  LDG.E R2, desc[UR36][R2.64] ;  /* 0x0000002402027981 */ /* 0x000ea2000c1e1900 */
[----:B------:R-:W-:Y:S01]  /*c580*/  CS2R R6, SRZ ;  /* 0x0000000000067805 */ /* 0x000fe2000001ff00 */
[----:B--2---:R0:W1:Y:S06]  /*c590*/  I2F.F64.U32 R4, R2 ;  /* 0x0000000200047312 */ /* 0x00406c0000201800 */
.L_x_5952:
[----:B------:R-:W1:Y:S01]  /*c5a0*/  LDC.U8 R10, c[0x0][0x450] ;  /* 0x00011400ff0a7b82 */ /* 0x000e620000000000 */
[----:B------:R-:W-:Y:S02]  /*c5b0*/  ULDC.64 UR4, c[0x0][0x448] ;  /* 0x0001120000047ab9 */ /* 0x000fe40000000a00 */
[----:B0--3-5:R-:W-:Y:S02]  /*c5c0*/  DMUL R2, R6, UR4 ;  /* 0x0000000406027c28 */ /* 0x029fe40008000000 */
[----:B-12-4-:R-:W-:Y:S01]  /*c5d0*/  DMUL R8, R4, UR4 ;  /* 0x0000000404087c28 */ /* 0x016fe20008000000 */
[----:B------:R-:W-:-:S05]  /*c5e0*/  ULDC.64 UR4, c[0x0][0x440] ;  /* 0x0001100000047ab9 */ /* 0x000fca0000000a00 */
[----:B------:R-:W-:Y:S02]  /*c5f0*/  DFMA R4, R4, UR4, -R2 ;  /* 0x0000000404047c2b */ /* 0x000fe40008000802 */
[----:B------:R-:W-:Y:S01]  /*c600*/  DFMA R6, R6, UR4, R8 ;  /* 0x0000000406067c2b */ /* 0x000fe20008000008 */
        /* <DEDUP_REMOVED lines=12> */
[----:B0-----:R-:W-:Y:S01]  /*c6d0*/  STG.E.U8 desc[UR36][R16.64], R5 ;  /* 0x0000000510007986 */ /* 0x001fe2000c101124 */
[----:B------:R-:W-:Y:S05]  /*c6e0*/  EXIT ;  /* 0x000000000000794d */ /* 0x000fea0003800000 */
.L_x_5983:
[----:B------:R-:W0:Y:S02]  /*c6f0*/  F2I.S64.F64.TRUNC R4, R4 ;  /* 0x0000000400047311 */ /* 0x000e24000030d900 */
[----:B0-----:R-:W-:-:S05]  /*c700*/  IMAD.MOV.U32 R3, RZ, RZ, R4 ;  /* 0x000000ffff037224 */ /* 0x001fca00078e0004 */
[----:B------:R-:W-:Y:S01]  /*c710*/  STG.E.U8 desc[UR36][R16.64], R3 ;  /* 0x0000000310007986 */ /* 0x000fe2000c101124 */
[----:B------:R-:W-:Y:S05]  /*c720*/  EXIT ;  /* 0x000000000000794d */ /* 0x000fea0003800000 */
.L_x_5982:
[----:B------:R-:W-:-:S13]  /*c730*/  ISETP.NE.AND P0, PT, R0, 0x2, PT ;  /* 0x000000020000780c */ /* 0x000fda0003f05270 */
[----:B------:R-:W-:Y:S05]  /*c740*/  @!P0 BRA `(.L_x_5985) ;  /* 0x0000000000288947 */ /* 0x000fea0003800000 */
[----:B------:R-:W-:-:S13]  /*c750*/  ISETP.NE.AND P0, PT, R0, 0x3, PT ;  /* 0x000000030000780c */ /* 0x000fda0003f05270 */
[----:B------:R-:W-:Y:S05]  /*c760*/  @!P0 BRA `(.L_x_5986) ;  /* 0x0000000000148947 */ /* 0x000fea0003800000 */
[----:B------:R-:W-:-:S13]  /*c770*/  ISETP.NE.AND P0, PT, R0, 0x4, PT ;  /* 0x000000040000780c */ /* 0x000fda0003f05270 */
[----:B------:R-:W-:Y:S05]  /*c780*/  @P0 BRA `(.L_x_5984) ;  /* 0x0000000c00980947 */ /* 0x000fea0003800000 */
[----:B------:R-:W0:Y:S02]  /*c790*/  F2I.S64.F64.TRUNC R4, R4 ;  /* 0x0000000400047311 */ /* 0x000e24000030d900 */
[----:B0-----:R-:W-:Y:S01]  /*c7a0*/  STG.E.64 desc[UR36][R16.64], R4 ;  /* 0x0000000410007986 */ /* 0x001fe2000c101b24 */
[----:B------:R-:W-:Y:S05]  /*c7b0*/  EXIT ;  /* 0x000000000000794d */ /* 0x000fea0003800000 */
.L_x_5986:
[----:B------:R-:W0:Y:S02]  /*c7c0*/  F2I.F64.TRUNC R5, R4 ;  /* 0x0000000400057311 */ /* 0x000e24000030d100 */
[----:B0-----:R-:W-:Y:S01]  /*c7d0*/  STG.E desc[UR36][R16.64], R5 ;  /* 0x0000000510007986 */ /* 0x001fe2000c101924 */
[----:B------:R-:W-:Y:S05]  /*c7e0*/  EXIT ;  /* 0x000000000000794d */ /* 0x000fea0003800000 */
.L_x_5985:
[----:B------:R-:W0:Y:S02]  /*c7f0*/  F2I.F64.TRUNC R5, R4 ;  /* 0x0000000400057311 */ /* 0x000e24000030d100 */
[----:B0-----:R-:W-:Y:S01]  /*c800*/  STG.E.U16 desc[UR36][R16.64], R5 ;  /* 0x0000000510007986 */ /* 0x001fe2000c101524 */
[----:B------:R-:W-:Y:S05]  /*c810*/  EXIT ;  /* 0x000000000000794d */ /* 0x000fea0003800000 */
.L_x_5981:
        /* <DEDUP_REMOVED lines=11> */
[----:B------:R-:W-:Y:S01]  /*c8d0*/  STG.E desc[UR36][R16.64], R3 ;  /* 0x0000000310007986 */ /* 0x000fe2000c101924 */
[----:B------:R-:W-:Y:S05]  /*c8e0*/  EXIT ;  /* 0x000000000000794d */ /* 0x000fea0003800000 */
.L_x_5988:
[----:B------:R-:W-:Y:S01]  /*c8f0*/  UMOV UR4, 0xf0000000 ;  /* 0xf000000000047882 */ /* 0x000fe20000000000 */
[----:B------:R-:W-:Y:S01]  /*c900*/  UMOV UR5, 0x380fffff ;  /* 0x380fffff00057882 */ /* 0x000fe20000000000 */
[----:B------:R-:W0:Y:S01]  /*c910*/  F2F.F32.F64 R0, R4 ;  /* 0x0000000400007310 */ /* 0x000e220000301000 */
[----:B------:R-:W-:-:S14]  /*c920*/  DSETP.GEU.AND P0, PT, |R4|, UR4, PT ;  /* 0x0000000404007e2a */ /* 0x000fdc000bf0e200 */
[----:B0-----:R-:W-:-:S05]  /*c930*/  @!P0 FMUL R0, R0, 1.175494350822287508e-38 ;  /* 0x0080000000008820 */ /* 0x001fca0000400000 */
[----:B------:R-:W-:-:S05]  /*c940*/  F2FP.F16.F32.PACK_AB R0, RZ, R0 ;  /* 0x00000000ff00723e */ /* 0x000fca00000000ff */
[----:B------:R-:W-:Y:S01]  /*c950*/  STG.E.U16 desc[UR36][R16.64], R0 ;  /* 0x0000000010007986 */ /* 0x000fe2000c101524 */
[----:B------:R-:W-:Y:S05]  /*c960*/  EXIT ;  /* 0x000000000000794d */ /* 0x000fea0003800000 */
.L_x_5987:
        /* <DEDUP_REMOVED lines=14> */
[----:B------:R-:W-:Y:S01]  /*ca50*/  STG.E.64 desc[UR36][R16.64], R2 ;  /* 0x0000000210007986 */ /* 0x000fe2000c101b24 */
[----:B------:R-:W-:Y:S05]  /*ca60*/  EXIT ;  /* 0x000000000000794d */ /* 0x000fea0003800000 */
.L_x_5990:
        /* <DEDUP_REMOVED lines=9> */
[----:B------:R-:W-:Y:S01]  /*cb00*/  STG.E desc[UR36][R16.64], R3 ;  /* 0x0000000310007986 */ /* 0x000fe2000c101924 */
[----:B------:R-:W-:Y:S05]  /*cb10*/  EXIT ;  /* 0x000000000000794d */ /* 0x000fea0003800000 */
.L_x_5989:
[----:B------:R-:W-:Y:S01]  /*cb20*/  STG.E.64 desc[UR36][R16.64], R4 ;  /* 0x0000000410007986 */ /* 0x000fe2000c101b24 */
[----:B------:R-:W-:Y:S05]  /*cb30*/  EXIT ;  /* 0x000000000000794d */ /* 0x000fea0003800000 */
.L_x_5980:
        /* <DEDUP_REMOVED lines=11> */
[----:B------:R-:W-:Y:S01]  /*cbf0*/  STG.E.U8 desc[UR36][R16.64], R3 ;  /* 0x0000000310007986 */ /* 0x000fe2000c101124 */
[----:B------:R-:W-:Y:S05]  /*cc00*/  EXIT ;  /* 0x000000000000794d */ /* 0x000fea0003800000 */
.L_x_5993:
[----:B------:R-:W-:Y:S01]  /*cc10*/  STG.E.128 desc[UR36][R16.64], R4 ;  /* 0x0000000410007986 */ /* 0x000fe2000c101d24 */
[----:B------:R-:W-:Y:S05]  /*cc20*/  EXIT ;  /* 0x000000000000794d */ /* 0x000fea0003800000 */
.L_x_5992:
        /* <DEDUP_REMOVED lines=25> */
.L_x_5997:
[----:B------:R-:W-:Y:S05]  /*cdc0*/  BSYNC B0 ;  /* 0x0000000000007941 */ /* 0x000fea0003800000 */
.L_x_5996:
[----:B------:R-:W-:-:S05]  /*cdd0*/  LOP3.LUT R3, R0, R3, RZ, 0xfc, !PT ;  /* 0x0000000300037212 */ /* 0x000fca00078efcff */
[----:B------:R-:W-:Y:S01]  /*cde0*/  STG.E.U8 desc[UR36][R16.64], R3 ;  /* 0x0000000310007986 */ /* 0x000fe2000c101124 */
[----:B------:R-:W-:Y:S05]  /*cdf0*/  EXIT ;  /* 0x000000000000794d */ /* 0x000fea0003800000 */
.L_x_5995:
        /* <DEDUP_REMOVED lines=17> */
.L_x_5999:
[----:B------:R-:W-:Y:S01]  /*cf10*/  IMAD.MOV.U32 R0, RZ, RZ, 0x7f ;  /* 0x0000007fff007424 */ /* 0x000fe200078e00ff */
[----:B------:R-:W-:-:S04]  /*cf20*/  ISETP.GT.U32.AND P0, PT, R2, 0x7f800000, PT ;  /* 0x7f8000000200780c */ /* 0x000fc80003f04070 */
[----:B------:R-:W-:-:S09]  /*cf30*/  SEL R0, R0, 0x7c, P0 ;  /* 0x0000007c00007807 */ /* 0x000fd20000000000 */
.L_x_6000:
[----:B------:R-:W-:Y:S05]  /*cf40*/  BSYNC B0 ;  /* 0x0000000000007941 */ /* 0x000fea0003800000 */
.L_x_5998:
[----:B------:R-:W-:-:S04]  /*cf50*/  LOP3.LUT R2, R3, 0x80000000, RZ, 0xc0, !PT ;  /* 0x8000000003027812 */ /* 0x000fc800078ec0ff */
[----:B------:R-:W-:-:S04]  /*cf60*/  SHF.R.U32.HI R3, RZ, 0x18, R2 ;  /* 0x00000018ff037819 */ /* 0x000fc80000011602 */
[----:B------:R-:W-:-:S05]  /*cf70*/  LOP3.LUT R3, R0, R3, RZ, 0xfc, !PT ;  /* 0x0000000300037212 */ /* 0x000fca00078efcff */
[----:B------:R-:W-:Y:S01]  /*cf80*/  STG.E.U8 desc[UR36][R16.64], R3 ;  /* 0x0000000310007986 */ /* 0x000fe2000c101124 */
[----:B------:R-:W-:Y:S05]  /*cf90*/  EXIT ;  /* 0x000000000000794d */ /* 0x000fea0003800000 */
.L_x_5994:
[----:B------:R-:W-:Y:S01]  /*cfa0*/  UMOV UR4, 0xf0000000 ;  /* 0xf000000000047882 */ /* 0x000fe20000000000 */
[----:B------:R-:W-:Y:S01]  /*cfb0*/  UMOV UR5, 0x380fffff ;  /* 0x380fffff00057882 */ /* 0x000fe20000000000 */
[----:B------:R-:W0:Y:S01]  /*cfc0*/  F2F.F32.F64 R0, R4 ;  /* 0x0000000400007310 */ /* 0x000e220000301000 */
[----:B------:R-:W-:-:S14]  /*cfd0*/  DSETP.GEU.AND P0, PT, |R4|, UR4, PT ;  /* 0x0000000404007e2a */ /* 0x000fdc000bf0e200 */
[----:B0-----:R-:W-:-:S05]  /*cfe0*/  @!P0 FMUL R0, R0, 1.175494350822287508e-38 ;  /* 0x0080000000008820 */ /* 0x001fca0000400000 */
[----:B------:R-:W-:-:S05]  /*cff0*/  F2FP.BF16.F32.PACK_AB R0, RZ, R0 ;  /* 0x00000000ff00723e */ /* 0x000fca00000010ff */
[----:B------:R-:W-:Y:S01]  /*d000*/  STG.E.U16 desc[UR36][R16.64], R0 ;  /* 0x0000000010007986 */ /* 0x000fe2000c101524 */
[----:B------:R-:W-:Y:S05]  /*d010*/  EXIT ;  /* 0x000000000000794d */ /* 0x000fea0003800000 */
.L_x_5991:
        /* <DEDUP_REMOVED lines=9> */
[----:B0-----:R-:W-:Y:S01]  /*d0b0*/  STG.E.U16 desc[UR36][R16.64], R5 ;  /* 0x0000000510007986 */ /* 0x001fe2000c101524 */
[----:B------:R-:W-:Y:S05]  /*d0c0*/  EXIT ;  /* 0x000000000000794d */ /* 0x000fea0003800000 */
.L_x_6003:
        /* <DEDUP_REMOVED lines=21> */
.L_x_6006:
[----:B------:R-:W-:-:S04]  /*d220*/  LOP3.LUT R2, R3, 0x80000000, RZ, 0xc0, !PT ;  /* 0x8000000003027812 */ /* 0x000fc800078ec0ff */
[----:B------:R-:W-:-:S04]  /*d230*/  SHF.R.U32.HI R3, RZ, 0x18, R2 ;  /* 0x00000018ff037819 */ /* 0x000fc80000011602 */
[----:B------:R-:W-:-:S04]  /*d240*/  LOP3.LUT R0, R0, R3, RZ, 0xfc, !PT ;  /* 0x0000000300007212 */ /* 0x000fc800078efcff */
[----:B------:R-:W-:-:S07]  /*d250*/  PRMT R8, R0, 0x7610, R8 ;  /* 0x0000761000087816 */ /* 0x000fce0000000008 */
.L_x_6005:
[----:B------:R-:W-:Y:S05]  /*d260*/  BSYNC B0 ;  /* 0x0000000000007941 */ /* 0x000fea0003800000 */
.L_x_6004:
[----:B------:R-:W-:Y:S01]  /*d270*/  STG.E.U8 desc[UR36][R16.64], R8 ;  /* 0x0000000810007986 */ /* 0x000fe2000c101124 */
[----:B------:R-:W-:Y:S05]  /*d280*/  EXIT ;  /* 0x000000000000794d */ /* 0x000fea0003800000 */
.L_x_6002:
        /* <DEDUP_REMOVED lines=21> */
.L_x_6009:
[----:B------:R-:W-:-:S04]  /*d3e0*/  LOP3.LUT R2, R3, 0x80000000, RZ, 0xc0, !PT ;  /* 0x8000000003027812 */ /* 0x000fc800078ec0ff */
[----:B------:R-:W-:-:S04]  /*d3f0*/  SHF.R.U32.HI R3, RZ, 0x18, R2 ;  /* 0x00000018ff037819 */ /* 0x000fc80000011602 */
[----:B------:R-:W-:-:S04]  /*d400*/  LOP3.LUT R0, R0, R3, RZ, 0xfc, !PT ;  /* 0x0000000300007212 */ /* 0x000fc800078efcff */
[----:B------:R-:W-:-:S07]  /*d410*/  PRMT R8, R0, 0x7610, R8 ;  /* 0x0000761000087816 */ /* 0x000fce0000000008 */
.L_x_6008:
[----:B------:R-:W-:Y:S05]  /*d420*/  BSYNC B0 ;  /* 0x0000000000007941 */ /* 0x000fea0003800000 */
.L_x_6007:
[----:B------:R-:W-:Y:S01]  /*d430*/  STG.E.U8 desc[UR36][R16.64], R8 ;  /* 0x0000000810007986 */ /* 0x000fe2000c101124 */
[----:B------:R-:W-:Y:S05]  /*d440*/  EXIT ;  /* 0x000000000000794d */ /* 0x000fea0003800000 */
.L_x_6001:
        /* <DEDUP_REMOVED lines=26> */
.L_x_5984:
        /* <DEDUP_REMOVED lines=16> */
.L_x_6012:
[----:B------:R-:W-:Y:S05]  /*d6f0*/  EXIT ;  /* 0x000000000000794d */ /* 0x000fea0003800000 */
.L_x_6011:
[----:B------:R-:W0:Y:S02]  /*d700*/  F2I.U64.F64.TRUNC R4, R4 ;  /* 0x0000000400047311 */ /* 0x000e24000030d800 */
[----:B0-----:R-:W-:Y:S01]  /*d710*/  STG.E.64 desc[UR36][R16.64], R4 ;  /* 0x0000000410007986 */ /* 0x001fe2000c101b24 */
[----:B------:R-:W-:Y:S05]  /*d720*/  EXIT ;  /* 0x000000000000794d */ /* 0x000fea0003800000 */
.L_x_6010:
[----:B------:R-:W0:Y:S02]  /*d730*/  F2I.U32.F64.TRUNC R5, R4 ;  /* 0x0000000400057311 */ /* 0x000e24000030d000 */
[----:B0-----:R-:W-:Y:S01]  /*d740*/  STG.E desc[UR36][R16.64], R5 ;  /* 0x0000000510007986 */ /* 0x001fe2000c101924 */
[----:B------:R-:W-:Y:S05]  /*d750*/  EXIT ;  /* 0x000000000000794d */ /* 0x000fea0003800000 */
.L_x_6013:
        /* <DEDUP_REMOVED lines=10> */
.L_x_17262:


//--------------------- .text._ZN2at6native27unrolled_elementwise_kernelINS0_13AUnaryFunctorIN3c107complexIdEES5_S5_NS0_15binary_internal10MulFunctorIS5_EEEESt5arrayIPcLm2EELi4E23TrivialOffsetCalculatorILi1EjESE_NS0_6memory12LoadWithCastILi1EEENSF_13StoreWithCastILi1EEEEEviT_T0_T2_T3_T4_T5_ --------------------------
	.section	.text._ZN2at6native27unrolled_elementwise_kernelINS0_13AUnaryFunctorIN3c107complexIdEES5_S5_NS0_15binary_internal10MulFunctorIS5_EEEESt5arrayIPcLm2EELi4E23TrivialOffsetCalculatorILi1EjESE_NS0_6memory12LoadWithCastILi1EEENSF_13StoreWithCastILi1EEEEEviT_T0_T2_T3_T4_T5_,"ax",@progbits
	.align	128
        .global         _ZN2at6native27unrolled_elementwise_kernelINS0_13AUnaryFunctorIN3c107complexIdEES5_S5_NS0_15binary_internal10MulFunctorIS5_EEEESt5arrayIPcLm2EELi4E23TrivialOffsetCalculatorILi1EjESE_NS0_6memory12LoadWithCastILi1EEENSF_13StoreWithCastILi1EEEEEviT_T0_T2_T3_T4_T5_
        .type           _ZN2at6native27unrolled_elementwise_kernelINS0_13AUnaryFunctorIN3c107complexIdEES5_S5_NS0_15binary_internal10MulFunctorIS5_EEEESt5arrayIPcLm2EELi4E23TrivialOffsetCalculatorILi1EjESE_NS0_6memory12LoadWithCastILi1EEENSF_13StoreWithCastILi1EEEEEviT_T0_T2_T3_T4_T5_,@function
        .size           _ZN2at6native27unrolled_elementwise_kernelINS0_13AUnaryFunctorIN3c107complexIdEES5_S5_NS0_15binary_internal10MulFunctorIS5_EEEESt5arrayIPcLm2EELi4E23TrivialOffsetCalculatorILi1EjESE_NS0_6memory12LoadWithCastILi1EEENSF_13StoreWithCastILi1EEEEEviT_T0_T2_T3_T4_T5_,(.L_x_17263 - _ZN2at6native27unrolled_elementwise_kernelINS0_13AUnaryFunctorIN3c107complexIdEES5_S5_NS0_15binary_internal10MulFunctorIS5_EEEESt5arrayIPcLm2EELi4E23TrivialOffsetCalculatorILi1EjESE_NS0_6memory12LoadWithCastILi1EEENSF_13StoreWithCastILi1EEEEEviT_T0_T2_T3_T4_T5_)
        .other          _ZN2at6native27unrolled_elementwise_kernelINS0_13AUnaryFunctorIN3c107complexIdEES5_S5_NS0_15binary_internal10MulFunctorIS5_EEEESt5arrayIPcLm2EELi4E23TrivialOffsetCalculatorILi1EjESE_NS0_6memory12LoadWithCastILi1EEENSF_13StoreWithCastILi1EEEEEviT_T0_T2_T3_T4_T5_,@"STO_CUDA_ENTRY STV_DEFAULT"
_ZN2at6native27unrolled_elementwise_kernelINS0_13AUnaryFunctorIN3c107complexIdEES5_S5_NS0_15binary_internal10MulFunctorIS5_EEEESt5arrayIPcLm2EELi4E23TrivialOffsetCalculatorILi1EjESE_NS0_6memory12LoadWithCastILi1EEENSF_13StoreWithCastILi1EEEEEviT_T0_T2_T3_T4_T5_:
.text._ZN2at6native27unrolled_elementwise_kernelINS0_13AUnaryFunctorIN3c107complexIdEES5_S5_NS0_15binary_internal10MulFunctorIS5_EEEESt5arrayIPcLm2EELi4E23TrivialOffsetCalculatorILi1EjESE_NS0_6memory12LoadWithCastILi1EEENSF_13StoreWithCastILi1EEEEEviT_T0_T2_T3_T4_T5_:
[----:B------:R-:W0:Y:S01]  /*0000*/  LDC R1, c[0x0][0x28] ;  /* 0x00000a00ff017b82 */ /* 0x000e220000000800 */
[----:B------:R-:W1:Y:S07]  /*0010*/  S2R R2, SR_CTAID.X ;  /* 0x0000000000027919 */ /* 0x000e6e0000002500 */
[----:B------:R-:W1:Y:S01]  /*0020*/  LDC R3, c[0x0][0x210] ;  /* 0x00008400ff037b82 */ /* 0x000e620000000800 */
[----:B------:R-:W-:Y:S01]  /*0030*/  ULDC.64 UR36, c[0x0][0x208] ;  /* 0x0000820000247ab9 */ /* 0x000fe20000000a00 */
[----:B------:R-:W-:Y:S01]  /*0040*/  BSSY B6, `(.L_x_6014) ;  /* 0x0000116000067945 */ /* 0x000fe20003800000 */
[----:B------:R-:W2:Y:S01]  /*0050*/  S2R R29, SR_TID.X ;  /* 0x00000000001d7919 */ /* 0x000ea20000002100 */
[----:B------:R-:W-:-:S02]  /*0060*/  CS2R R34, SRZ ;  /* 0x0000000000227805 */ /* 0x000fc4000001ff00 */
[----:B------:R-:W-:Y:S02]  /*0070*/  CS2R R26, SRZ ;  /* 0x00000000001a7805 */ /* 0x000fe4000001ff00 */
[----:B------:R-:W-:Y:S01]  /*0080*/  CS2R R24, SRZ ;  /* 0x0000000000187805 */ /* 0x000fe2000001ff00 */
[----:B------:R-:W3:Y:S01]  /*0090*/  LDC.U8 R28, c[0x0][0x254] ;  /* 0x00009500ff1c7b82 */ /* 0x000ee20000000000 */
[----:B-1----:R-:W-:-:S05]  /*00a0*/  IMAD R36, R2, -0x200, R3 ;  /* 0xfffffe0002247824 */ /* 0x002fca00078e0203 */
[----:B--2---:R-:W-:-:S13]  /*00b0*/  ISETP.GE.AND P0, PT, R29, R36, PT ;  /* 0x000000241d00720c */ /* 0x004fda0003f06270 */
[----:B0--3--:R-:W-:Y:S05]  /*00c0*/  @P0 BRA `(.L_x_6015) ;  /* 0x0000001000340947 */ /* 0x009fea0003800000 */
        /* <DEDUP_REMOVED lines=22> */
.L_x_6019:
[----:B------:R-:W2:Y:S01]  /*0230*/  LDG.E.U8 R4, desc[UR36][R4.64] ;  /* 0x0000002404047981 */ /* 0x000ea2000c1e1100 */
[----:B------:R-:W-:Y:S01]  /*0240*/  CS2R R26, SRZ ;  /* 0x00000000001a7805 */ /* 0x000fe2000001ff00 */
[----:B--2---:R0:W1:Y:S01]  /*0250*/  I2F.F64.U16 R24, R4 ;  /* 0x0000000400187312 */ /* 0x0040620000101800 */
[----:B------:R-:W-:Y:S05]  /*0260*/  BRA `(.L_x_6021) ;  /* 0x0000000c00c87947 */ /* 0x000fea0003800000 */
.L_x_6018:
        /* <DEDUP_REMOVED lines=10> */
.L_x_6023:
[----:B------:R-:W2:Y:S01]  /*0310*/  LDG.E R4, desc[UR36][R4.64] ;  /* 0x0000002404047981 */ /* 0x000ea2000c1e1900 */
[----:B------:R-:W-:Y:S01]  /*0320*/  CS2R R26, SRZ ;  /* 0x00000000001a7805 */ /* 0x000fe2000001ff00 */
[----:B--2---:R1:W2:Y:S01]  /*0330*/  I2F.F64 R24, R4 ;  /* 0x0000000400187312 */ /* 0x0042a20000201c00 */
[----:B------:R-:W-:Y:S05]  /*0340*/  BRA `(.L_x_6021) ;  /* 0x0000000c00907947 */ /* 0x000fea0003800000 */
.L_x_6022:
[----:B------:R-:W2:Y:S01]  /*0350*/  LDG.E.U16 R4, desc[UR36][R4.64] ;  /* 0x0000002404047981 */ /* 0x000ea2000c1e1500 */
[----:B------:R-:W-:Y:S01]  /*0360*/  CS2R R26, SRZ ;  /* 0x00000000001a7805 */ /* 0x000fe2000001ff00 */
[----:B--2---:R3:W4:Y:S01]  /*0370*/  I2F.F64.S16 R24, R4 ;  /* 0x0000000400187312 */ /* 0x0047220000101c00 */
[----:B------:R-:W-:Y:S05]  /*0380*/  BRA `(.L_x_6021) ;  /* 0x0000000c00807947 */ /* 0x000fea0003800000 */
.L_x_6017:
        /* <DEDUP_REMOVED lines=11> */
.L_x_6025:
[----:B------:R-:W2:Y:S01]  /*0440*/  LDG.E.U16 R0, desc[UR36][R4.64] ;  /* 0x0000002404007981 */ /* 0x000ea2000c1e1500 */
[----:B------:R-:W-:Y:S01]  /*0450*/  CS2R R26, SRZ ;  /* 0x00000000001a7805 */ /* 0x000fe2000001ff00 */
[----:B--2---:R-:W-:-:S05]  /*0460*/  HADD2.F32 R0, -RZ, R0.H0_H0 ;  /* 0x20000000ff007230 */ /* 0x004fca0000004100 */
[----:B------:R-:W-:-:S04]  /*0470*/  FMUL.FTZ R0, R0, 1 ;  /* 0x3f80000000007820 */ /* 0x000fc80000410000 */
[----:B------:R0:W1:Y:S01]  /*0480*/  F2F.F64.F32 R24, R0 ;  /* 0x0000000000187310 */ /* 0x0000620000201800 */
[----:B------:R-:W-:Y:S05]  /*0490*/  BRA `(.L_x_6021) ;  /* 0x0000000c003c7947 */ /* 0x000fea0003800000 */
.L_x_6024:
        /* <DEDUP_REMOVED lines=12> */
.L_x_6027:
[----:B------:R-:W2:Y:S02]  /*0560*/  LDG.E R0, desc[UR36][R4.64] ;  /* 0x0000002404007981 */ /* 0x000ea4000c1e1900 */
[--C-:B--2---:R-:W-:Y:S02]  /*0570*/  HADD2.F32 R3, -RZ, R0.reuse.H1_H1 ;  /* 0x30000000ff037230 */ /* 0x104fe40000004100 */
[----:B------:R-:W-:-:S03]  /*0580*/  HADD2.F32 R0, -RZ, R0.H0_H0 ;  /* 0x20000000ff007230 */ /* 0x000fc60000004100 */
[----:B------:R-:W-:Y:S02]  /*0590*/  FMUL.FTZ R3, R3, 1 ;  /* 0x3f80000003037820 */ /* 0x000fe40000410000 */
[----:B------:R-:W-:Y:S02]  /*05a0*/  FMUL.FTZ R0, R0, 1 ;  /* 0x3f80000000007820 */ /* 0x000fe40000410000 */
[----:B------:R0:W1:Y:S08]  /*05b0*/  F2F.F64.F32 R26, R3 ;  /* 0x00000003001a7310 */ /* 0x0000700000201800 */
[----:B------:R0:W2:Y:S01]  /*05c0*/  F2F.F64.F32 R24, R0 ;  /* 0x0000000000187310 */ /* 0x0000a20000201800 */
[----:B------:R-:W-:Y:S05]  /*05d0*/  BRA `(.L_x_6021) ;  /* 0x0000000800ec7947 */ /* 0x000fea0003800000 */
.L_x_6026:
[----:B------:R0:W5:Y:S01]  /*05e0*/  LDG.E.64 R24, desc[UR36][R4.64] ;  /* 0x0000002404187981 */ /* 0x000162000c1e1b00 */
[----:B------:R-:W-:Y:S01]  /*05f0*/  CS2R R26, SRZ ;  /* 0x00000000001a7805 */ /* 0x000fe2000001ff00 */
[----:B------:R-:W-:Y:S06]  /*0600*/  BRA `(.L_x_6021) ;  /* 0x0000000800e07947 */ /* 0x000fec0003800000 */
.L_x_6016:
        /* <DEDUP_REMOVED lines=14> */
.L_x_6030:
[----:B------:R0:W5:Y:S01]  /*06f0*/  LDG.E.128 R24, desc[UR36][R4.64] ;  /* 0x0000002404187981 */ /* 0x000162000c1e1d00 */
[----:B------:R-:W-:Y:S05]  /*0700*/  BRA `(.L_x_6021) ;  /* 0x0000000800a07947 */ /* 0x000fea0003800000 */
.L_x_6029:
        /* <DEDUP_REMOVED lines=8> */
[----:B------:R-:W-:Y:S01]  /*0790*/  CS2R R26, SRZ ;  /* 0x00000000001a7805 */ /* 0x000fe2000001ff00 */
        /* <DEDUP_REMOVED lines=16> */
[----:B------:R-:W-:-:S05]  /*08a0*/  LOP3.LUT R7, R7, 0x80000000, R0, 0xf8, !PT ;  /* 0x8000000007077812 */ /* 0x000fca00078ef800 */
[----:B------:R-:W-:-:S04]  /*08b0*/  FMUL.FTZ R7, R7, 1 ;  /* 0x3f80000007077820 */ /* 0x000fc80000410000 */
[----:B------:R0:W1:Y:S01]  /*08c0*/  F2F.F64.F32 R24, R7 ;  /* 0x0000000700187310 */ /* 0x0000620000201800 */
[----:B------:R-:W-:Y:S05]  /*08d0*/  BRA `(.L_x_6021) ;  /* 0x00000008002c7947 */ /* 0x000fea0003800000 */
.L_x_6032:
[----:B------:R-:W2:Y:S01]  /*08e0*/  LDG.E.U8 R4, desc[UR36][R4.64] ;  /* 0x0000002404047981 */ /* 0x000ea2000c1e1100 */
[----:B------:R-:W-:Y:S01]  /*08f0*/  CS2R R26, SRZ ;  /* 0x00000000001a7805 */ /* 0x000fe2000001ff00 */
        /* <DEDUP_REMOVED lines=10> */
[----:B------:R-:W-:-:S05]  /*09a0*/  LOP3.LUT R0, R3, 0x80000000, R0, 0xf8, !PT ;  /* 0x8000000003007812 */ /* 0x000fca00078ef800 */
[----:B------:R-:W-:-:S04]  /*09b0*/  FMUL.FTZ R0, R0, 1 ;  /* 0x3f80000000007820 */ /* 0x000fc80000410000 */
[----:B------:R0:W1:Y:S01]  /*09c0*/  F2F.F64.F32 R24, R0 ;  /* 0x0000000000187310 */ /* 0x0000620000201800 */
[----:B------:R-:W-:Y:S05]  /*09d0*/  BRA `(.L_x_6021) ;  /* 0x0000000400ec7947 */ /* 0x000fea0003800000 */
.L_x_6031:
[----:B------:R-:W2:Y:S01]  /*09e0*/  LDG.E.U16 R0, desc[UR36][R4.64] ;  /* 0x0000002404007981 */ /* 0x000ea2000c1e1500 */
[----:B------:R-:W-:Y:S01]  /*09f0*/  CS2R R26, SRZ ;  /* 0x00000000001a7805 */ /* 0x000fe2000001ff00 */
[----:B--2---:R-:W-:-:S04]  /*0a00*/  IMAD.U32 R0, R0, 0x10000, RZ ;  /* 0x0001000000007824 */ /* 0x004fc800078e00ff */
[----:B------:R-:W-:-:S04]  /*0a10*/  FMUL.FTZ R0, R0, 1 ;  /* 0x3f80000000007820 */ /* 0x000fc80000410000 */
[----:B------:R0:W1:Y:S01]  /*0a20*/  F2F.F64.F32 R24, R0 ;  /* 0x0000000000187310 */ /* 0x0000620000201800 */
[----:B------:R-:W-:Y:S05]  /*0a30*/  BRA `(.L_x_6021) ;  /* 0x0000000400d47947 */ /* 0x000fea0003800000 */
.L_x_6028:
        /* <DEDUP_REMOVED lines=12> */
.L_x_6035:
        /* <DEDUP_REMOVED lines=21> */
.L_x_6039:
[----:B------:R-:W-:Y:S05]  /*0c50*/  BSYNC B1 ;  /* 0x0000000000017941 */ /* 0x000fea0003800000 */
.L_x_6038:
[----:B------:R-:W-:Y:S01]  /*0c60*/  LEA R5, R0, 0x3b800000, 0x17 ;  /* 0x3b80000000057811 */ /* 0x000fe200078eb8ff */
[----:B------:R-:W-:-:S05]  /*0c70*/  IMAD.SHL.U32 R0, R3, 0x100000, RZ ;  /* 0x0010000003007824 */ /* 0x000fca00078e00ff */
[----:B------:R-:W-:-:S07]  /*0c80*/  LOP3.LUT R0, R5, R0, R6, 0xfe, !PT ;  /* 0x0000000005007212 */ /* 0x000fce00078efe06 */
.L_x_6037:
[----:B------:R-:W-:Y:S05]  /*0c90*/  BSYNC B0 ;  /* 0x0000000000007941 */ /* 0x000fea0003800000 */
.L_x_6036:
[----:B------:R-:W-:Y:S01]  /*0ca0*/  FMUL.FTZ R0, R0, 1 ;  /* 0x3f80000000007820 */ /* 0x000fe20000410000 */
[----:B------:R-:W-:-:S03]  /*0cb0*/  CS2R R26, SRZ ;  /* 0x00000000001a7805 */ /* 0x000fc6000001ff00 */
[----:B------:R0:W1:Y:S01]  /*0cc0*/  F2F.F64.F32 R24, R0 ;  /* 0x0000000000187310 */ /* 0x0000620000201800 */
[----:B------:R-:W-:Y:S05]  /*0cd0*/  BRA `(.L_x_6021) ;  /* 0x00000004002c7947 */ /* 0x000fea0003800000 */
.L_x_6034:
        /* <DEDUP_REMOVED lines=21> */
.L_x_6043:
[----:B------:R-:W-:Y:S05]  /*0e30*/  BSYNC B1 ;  /* 0x0000000000017941 */ /* 0x000fea0003800000 */
.L_x_6042:
[----:B------:R-:W-:Y:S01]  /*0e40*/  LEA R5, R0, 0x37800000, 0x17 ;  /* 0x3780000000057811 */ /* 0x000fe200078eb8ff */
[----:B------:R-:W-:-:S05]  /*0e50*/  IMAD.SHL.U32 R0, R3, 0x200000, RZ ;  /* 0x0020000003007824 */ /* 0x000fca00078e00ff */
[----:B------:R-:W-:-:S07]  /*0e60*/  LOP3.LUT R0, R5, R0, R6, 0xfe, !PT ;  /* 0x0000000005007212 */ /* 0x000fce00078efe06 */
.L_x_6041:
[----:B------:R-:W-:Y:S05]  /*0e70*/  BSYNC B0 ;  /* 0x0000000000007941 */ /* 0x000fea0003800000 */
.L_x_6040:
[----:B------:R-:W-:Y:S01]  /*0e80*/  FMUL.FTZ R0, R0, 1 ;  /* 0x3f80000000007820 */ /* 0x000fe20000410000 */
[----:B------:R-:W-:-:S03]  /*0e90*/  CS2R R26, SRZ ;  /* 0x00000000001a7805 */ /* 0x000fc6000001ff00 */
[----:B------:R0:W1:Y:S01]  /*0ea0*/  F2F.F64.F32 R24, R0 ;  /* 0x0000000000187310 */ /* 0x0000620000201800 */
[----:B------:R-:W-:Y:S05]  /*0eb0*/  BRA `(.L_x_6021) ;  /* 0x0000000000b47947 */ /* 0x000fea0003800000 */
.L_x_6033:
        /* <DEDUP_REMOVED lines=14> */
.L_x_6047:
[----:B------:R-:W-:Y:S05]  /*0fa0*/  BSYNC B0 ;  /* 0x0000000000007941 */ /* 0x000fea0003800000 */
.L_x_6046:
[----:B------:R-:W-:Y:S01]  /*0fb0*/  FMUL.FTZ R0, R0, 1 ;  /* 0x3f80000000007820 */ /* 0x000fe20000410000 */
[----:B------:R-:W-:-:S03]  /*0fc0*/  CS2R R26, SRZ ;  /* 0x00000000001a7805 */ /* 0x000fc6000001ff00 */
[----:B------:R0:W1:Y:S01]  /*0fd0*/  F2F.F64.F32 R24, R0 ;  /* 0x0000000000187310 */ /* 0x0000620000201800 */
[----:B------:R-:W-:Y:S05]  /*0fe0*/  BRA `(.L_x_6021) ;  /* 0x0000000000687947 */ /* 0x000fea0003800000 */
.L_x_6020:
        /* <DEDUP_REMOVED lines=16> */
.L_x_6048:
[----:B------:R-:W-:Y:S02]  /*10f0*/  CS2R R24, SRZ ;  /* 0x0000000000187805 */ /* 0x000fe4000001ff00 */
[----:B------:R-:W-:Y:S01]  /*1100*/  CS2R R26, SRZ ;  /* 0x00000000001a7805 */ /* 0x000fe2000001ff00 */
[----:B------:R-:W-:Y:S06]  /*1110*/  BRA `(.L_x_6021) ;  /* 0x00000000001c7947 */ /* 0x000fec0003800000 */
.L_x_6045:
[----:B------:R-:W2:Y:S01]  /*1120*/  LDG.E.64 R24, desc[UR36][R4.64] ;  /* 0x0000002404187981 */ /* 0x000ea2000c1e1b00 */
[----:B------:R-:W-:Y:S01]  /*1130*/  CS2R R26, SRZ ;  /* 0x00000000001a7805 */ /* 0x000fe2000001ff00 */
[----:B--2---:R-:W0:Y:S01]  /*1140*/  I2F.F64.U64 R24, R24 ;  /* 0x0000001800187312 */ /* 0x004e220000301800 */
[----:B------:R-:W-:Y:S05]  /*1150*/  BRA `(.L_x_6021) ;  /* 0x00000000000c7947 */ /* 0x000fea0003800000 */
.L_x_6044:
[----:B------:R-:W2:Y:S01]  /*1160*/  LDG.E R4, desc[UR36][R4.64] ;  /* 0x0000002404047981 */ /* 0x000ea2000c1e1900 */
[----:B------:R-:W-:Y:S01]  /*1170*/  CS2R R26, SRZ ;  /* 0x00000000001a7805 */ /* 0x000fe2000001ff00 */
[----:B--2---:R0:W1:Y:S06]  /*1180*/  I2F.F64.U32 R24, R4 ;  /* 0x0000000400187312 */ /* 0x00406c0000201800 */
.L_x_6021:
[----:B------:R-:W-:-:S07]  /*1190*/  VIADD R29, R29, 0x80 ;  /* 0x000000801d1d7836 */ /* 0x000fce0000000000 */
.L_x_6015:
[----:B------:R-:W-:Y:S05]  /*11a0*/  BSYNC B6 ;  /* 0x0000000000067941 */ /* 0x000fea0003800000 */
.L_x_6014:
[----:B------:R-:W-:Y:S01]  /*11b0*/  ISETP.GE.AND P0, PT, R29, R36, PT ;  /* 0x000000241d00720c */ /* 0x000fe20003f06270 */
[----:B------:R-:W-:Y:S01]  /*11c0*/  BSSY B6, `(.L_x_6049) ;  /* 0x0000111000067945 */ /* 0x000fe20003800000 */
[----:B------:R-:W-:-:S11]  /*11d0*/  CS2R R32, SRZ ;  /* 0x0000000000207805 */ /* 0x000fd6000001ff00 */
[----:B------:R-:W-:Y:S05]  /*11e0*/  @P0 BRA `(.L_x_6050) ;  /* 0x0000001000380947 */ /* 0x000fea0003800000 */
[----:B01-3--:R-:W0:Y:S01]  /*11f0*/  LDC.64 R4, c[0x0][0x248] ;  /* 0x00009200ff047b82 */ /* 0x00be220000000a00 */
        /* <DEDUP_REMOVED lines=17> */
[----:B------:R-:W3:Y:S01]  /*1310*/  LDG.E.S8 R4, desc[UR36][R4.64] ;  /* 0x0000002404047981 */ /* 0x000ee2000c1e1300 */
[----:B------:R-:W-:Y:S01]  /*1320*/  CS2R R34, SRZ ;  /* 0x0000000000227805 */ /* 0x000fe2000001ff00 */
[----:B---3--:R0:W1:Y:S01]  /*1330*/  I2F.F64.S16 R32, R4 ;  /* 0x0000000400207312 */ /* 0x0080620000101c00 */
[----:B------:R-:W-:Y:S05]  /*1340*/  BRA `(.L_x_6056) ;  /* 0x0000000c00dc7947 */ /* 0x000fea0003800000 */
.L_x_6054:
[----:B------:R-:W3:Y:S01]  /*1350*/  LDG.E.U8 R4, desc[UR36][R4.64] ;  /* 0x0000002404047981 */ /* 0x000ee2000c1e1100 */
[----:B------:R-:W-:Y:S01]  /*1360*/  CS2R R34, SRZ ;  /* 0x0000000000227805 */ /* 0x000fe2000001ff00 */
[----:B---3--:R0:W1:Y:S01]  /*1370*/  I2F.F64.U16 R32, R4 ;  /* 0x0000000400207312 */ /* 0x0080620000101800 */
[----:B------:R-:W-:Y:S05]  /*1380*/  BRA `(.L_x_6056) ;  /* 0x0000000c00cc7947 */ /* 0x000fea0003800000 */
.L_x_6053:
[----:B------:R-:W-:-:S13]  /*1390*/  ISETP.NE.AND P0, PT, R0, 0x2, PT ;  /* 0x000000020000780c */ /* 0x000fda0003f05270 */
[----:B------:R-:W-:Y:S05]  /*13a0*/  @!P0 BRA `(.L_x_6057) ;  /* 0x0000000000308947 */ /* 0x000fea0003800000 */
[----:B------:R-:W-:-:S13]  /*13b0*/  ISETP.NE.AND P0, PT, R0, 0x3, PT ;  /* 0x000000030000780c */ /* 0x000fda0003f05270 */
[----:B------:R-:W-:Y:S05]  /*13c0*/  @!P0 BRA `(.L_x_6058) ;  /* 0x0000000000188947 */ /* 0x000fea0003800000 */
[----:B------:R-:W-:-:S13]  /*13d0*/  ISETP.NE.AND P0, PT, R0, 0x4, PT ;  /* 0x000000040000780c */ /* 0x000fda0003f05270 */
[----:B------:R-:W-:Y:S05]  /*13e0*/  @P0 BRA `(.L_x_6055) ;  /* 0x0000000c004c0947 */ /* 0x000fea0003800000 */
[----:B------:R-:W3:Y:S01]  /*13f0*/  LDG.E.64 R32, desc[UR36][R4.64] ;  /* 0x0000002404207981 */ /* 0x000ee2000c1e1b00 */
[----:B------:R-:W-:Y:S01]  /*1400*/  CS2R R34, SRZ ;  /* 0x0000000000227805 */ /* 0x000fe2000001ff00 */
[----:B---3--:R-:W0:Y:S01]  /*1410*/  I2F.F64.S64 R32, R32 ;  /* 0x0000002000207312 */ /* 0x008e220000301c00 */
[----:B------:R-:W-:Y:S05]  /*1420*/  BRA `(.L_x_6056) ;  /* 0x0000000c00a47947 */ /* 0x000fea0003800000 */
.L_x_6058:
[----:B------:R-:W3:Y:S01]  /*1430*/  LDG.E R4, desc[UR36][R4.64] ;  /* 0x0000002404047981 */ /* 0x000ee2000c1e1900 */
[----:B------:R-:W-:Y:S01]  /*1440*/  CS2R R34, SRZ ;  /* 0x0000000000227805 */ /* 0x000fe2000001ff00 */
[----:B---3--:R0:W1:Y:S01]  /*1450*/  I2F.F64 R32, R4 ;  /* 0x0000000400207312 */ /* 0x0080620000201c00 */
[----:B------:R-:W-:Y:S05]  /*1460*/  BRA `(.L_x_6056) ;  /* 0x0000000c00947947 */ /* 0x000fea0003800000 */
.L_x_6057:
[----:B------:R-:W3:Y:S01]  /*1470*/  LDG.E.U16 R4, desc[UR36][R4.64] ;  /* 0x0000002404047981 */ /* 0x000ee2000c1e1500 */
[----:B------:R-:W-:Y:S01]  /*1480*/  CS2R R34, SRZ ;  /* 0x0000000000227805 */ /* 0x000fe2000001ff00 */
[----:B---3--:R0:W1:Y:S01]  /*1490*/  I2F.F64.S16 R32, R4 ;  /* 0x0000000400207312 */ /* 0x0080620000101c00 */
[----:B------:R-:W-:Y:S05]  /*14a0*/  BRA `(.L_x_6056) ;  /* 0x0000000c00847947 */ /* 0x000fea0003800000 */
.L_x_6052:
[----:B------:R-:W-:-:S13]  /*14b0*/  ISETP.GT.AND P0, PT, R0, 0x6, PT ;  /* 0x000000060000780c */ /* 0x000fda0003f04270 */
[----:B------:R-:W-:Y:S05]  /*14c0*/  @P0 BRA `(.L_x_6059) ;  /* 0x00000000003c0947 */ /* 0x000fea0003800000 */
[----:B------:R-:W-:-:S13]  /*14d0*/  ISETP.NE.AND P0, PT, R0, 0x5, PT ;  /* 0x000000050000780c */ /* 0x000fda0003f05270 */
[----:B------:R-:W-:Y:S05]  /*14e0*/  @!P0 BRA `(.L_x_6060) ;  /* 0x00000000001c8947 */ /* 0x000fea0003800000 */
[----:B------:R-:W-:-:S13]  /*14f0*/  ISETP.NE.AND P0, PT, R0, 0x6, PT ;  /* 0x000000060000780c */ /* 0x000fda0003f05270 */
[----:B------:R-:W-:Y:S05]  /*1500*/  @P0 BRA `(.L_x_6055) ;  /* 0x0000000c00040947 */ /* 0x000fea0003800000 */
[----:B------:R-:W3:Y:S01]  /*1510*/  LDG.E R32, desc[UR36][R4.64] ;  /* 0x0000002404207981 */ /* 0x000ee2000c1e1900 */
[----:B------:R-:W-:Y:S01]  /*1520*/  CS2R R34, SRZ ;  /* 0x0000000000227805 */ /* 0x000fe2000001ff00 */
[----:B---3--:R-:W-:-:S06]  /*1530*/  FMUL.FTZ R32, R32, 1 ;  /* 0x3f80000020207820 */ /* 0x008fcc0000410000 */
[----:B------:R-:W0:Y:S01]  /*1540*/  F2F.F64.F32 R32, R32 ;  /* 0x0000002000207310 */ /* 0x000e220000201800 */
[----:B------:R-:W-:Y:S05]  /*1550*/  BRA `(.L_x_6056) ;  /* 0x0000000c00587947 */ /* 0x000fea0003800000 */
.L_x_6060:
[----:B------:R-:W3:Y:S01]  /*1560*/  LDG.E.U16 R0, desc[UR36][R4.64] ;  /* 0x0000002404007981 */ /* 0x000ee2000c1e1500 */
[----:B------:R-:W-:Y:S01]  /*1570*/  CS2R R34, SRZ ;  /* 0x0000000000227805 */ /* 0x000fe2000001ff00 */
[----:B---3--:R-:W-:-:S05]  /*1580*/  HADD2.F32 R0, -RZ, R0.H0_H0 ;  /* 0x20000000ff007230 */ /* 0x008fca0000004100 */
[----:B------:R-:W-:-:S04]  /*1590*/  FMUL.FTZ R0, R0, 1 ;  /* 0x3f80000000007820 */ /* 0x000fc80000410000 */
[----:B------:R0:W1:Y:S01]  /*15a0*/  F2F.F64.F32 R32, R0 ;  /* 0x0000000000207310 */ /* 0x0000620000201800 */
[----:B------:R-:W-:Y:S05]  /*15b0*/  BRA `(.L_x_6056) ;  /* 0x0000000c00407947 */ /* 0x000fea0003800000 */
.L_x_6059:
[----:B------:R-:W-:-:S13]  /*15c0*/  ISETP.NE.AND P0, PT, R0, 0x7, PT ;  /* 0x000000070000780c */ /* 0x000fda0003f05270 */
[----:B------:R-:W-:Y:S05]  /*15d0*/  @!P0 BRA `(.L_x_6061) ;  /* 0x0000000000488947 */ /* 0x000fea0003800000 */
[----:B------:R-:W-:-:S13]  /*15e0*/  ISETP.NE.AND P0, PT, R0, 0x8, PT ;  /* 0x000000080000780c */ /* 0x000fda0003f05270 */
[----:B------:R-:W-:Y:S05]  /*15f0*/  @!P0 BRA `(.L_x_6062) ;  /* 0x0000000000208947 */ /* 0x000fea0003800000 */
[----:B------:R-:W-:-:S13]  /*1600*/  ISETP.NE.AND P0, PT, R0, 0x9, PT ;  /* 0x000000090000780c */ /* 0x000fda0003f05270 */
[----:B------:R-:W-:Y:S05]  /*1610*/  @P0 BRA `(.L_x_6055) ;  /* 0x0000000800c00947 */ /* 0x000fea0003800000 */
[----:B------:R-:W3:Y:S02]  /*1620*/  LDG.E.64 R4, desc[UR36][R4.64] ;  /* 0x0000002404047981 */ /* 0x000ee4000c1e1b00 */
[----:B---3--:R-:W-:Y:S01]  /*1630*/  FMUL.FTZ R34, R5, 1 ;  /* 0x3f80000005227820 */ /* 0x008fe20000410000 */
[----:B------:R-:W-:-:S05]  /*1640*/  FMUL.FTZ R32, R4, 1 ;  /* 0x3f80000004207820 */ /* 0x000fca0000410000 */
[----:B------:R-:W0:Y:S08]  /*1650*/  F2F.F64.F32 R34, R34 ;  /* 0x0000002200227310 */ /* 0x000e300000201800 */
[----:B------:R-:W1:Y:S01]  /*1660*/  F2F.F64.F32 R32, R32 ;  /* 0x0000002000207310 */ /* 0x000e620000201800 */
[----:B------:R-:W-:Y:S05]  /*1670*/  BRA `(.L_x_6056) ;  /* 0x0000000c00107947 */ /* 0x000fea0003800000 */
.L_x_6062:
[----:B------:R-:W3:Y:S02]  /*1680*/  LDG.E R0, desc[UR36][R4.64] ;  /* 0x0000002404007981 */ /* 0x000ee4000c1e1900 */
[--C-:B---3--:R-:W-:Y:S02]  /*1690*/  HADD2.F32 R3, -RZ, R0.reuse.H1_H1 ;  /* 0x30000000ff037230 */ /* 0x108fe40000004100 */
[----:B------:R-:W-:-:S03]  /*16a0*/  HADD2.F32 R0, -RZ, R0.H0_H0 ;  /* 0x20000000ff007230 */ /* 0x000fc60000004100 */
[----:B------:R-:W-:Y:S02]  /*16b0*/  FMUL.FTZ R3, R3, 1 ;  /* 0x3f80000003037820 */ /* 0x000fe40000410000 */
[----:B------:R-:W-:Y:S02]  /*16c0*/  FMUL.FTZ R0, R0, 1 ;  /* 0x3f80000000007820 */ /* 0x000fe40000410000 */
[----:B------:R0:W1:Y:S08]  /*16d0*/  F2F.F64.F32 R34, R3 ;  /* 0x0000000300227310 */ /* 0x0000700000201800 */
[----:B------:R0:W3:Y:S01]  /*16e0*/  F2F.F64.F32 R32, R0 ;  /* 0x0000000000207310 */ /* 0x0000e20000201800 */
[----:B------:R-:W-:Y:S05]  /*16f0*/  BRA `(.L_x_6056) ;  /* 0x0000000800f07947 */ /* 0x000fea0003800000 */
.L_x_6061:
[----:B------:R0:W5:Y:S01]  /*1700*/  LDG.E.64 R32, desc[UR36][R4.64] ;  /* 0x0000002404207981 */ /* 0x000162000c1e1b00 */
[----:B------:R-:W-:Y:S01]  /*1710*/  CS2R R34, SRZ ;  /* 0x0000000000227805 */ /* 0x000fe2000001ff00 */
[----:B------:R-:W-:Y:S06]  /*1720*/  BRA `(.L_x_6056) ;  /* 0x0000000800e47947 */ /* 0x000fec0003800000 */
.L_x_6051:
        /* <DEDUP_REMOVED lines=8> */
[----:B------:R-:W3:Y:S01]  /*17b0*/  LDG.E.U8 R4, desc[UR36][R4.64] ;  /* 0x0000002404047981 */ /* 0x000ee2000c1e1100 */
[----:B------:R-:W-:Y:S01]  /*17c0*/  CS2R R34, SRZ ;  /* 0x0000000000227805 */ /* 0x000fe2000001ff00 */
[----:B------:R-:W-:Y:S01]  /*17d0*/  IMAD.MOV.U32 R32, RZ, RZ, RZ ;  /* 0x000000ffff207224 */ /* 0x000fe200078e00ff */
[----:B---3--:R-:W-:-:S04]  /*17e0*/  ISETP.NE.AND P0, PT, R4, RZ, PT ;  /* 0x000000ff0400720c */ /* 0x008fc80003f05270 */
[----:B------:R-:W-:Y:S01]  /*17f0*/  FSEL R33, RZ, 1.875, !P0 ;  /* 0x3ff00000ff217808 */ /* 0x000fe20004000000 */
[----:B------:R-:W-:Y:S08]  /*1800*/  BRA `(.L_x_6056) ;  /* 0x0000000800ac7947 */ /* 0x000ff00003800000 */
.L_x_6065:
[----:B------:R0:W5:Y:S01]  /*1810*/  LDG.E.128 R32, desc[UR36][R4.64] ;  /* 0x0000002404207981 */ /* 0x000162000c1e1d00 */
[----:B------:R-:W-:Y:S05]  /*1820*/  BRA `(.L_x_6056) ;  /* 0x0000000800a47947 */ /* 0x000fea0003800000 */
.L_x_6064:
[----:B------:R-:W-:-:S13]  /*1830*/  ISETP.NE.AND P0, PT, R0, 0xf, PT ;  /* 0x0000000f0000780c */ /* 0x000fda0003f05270 */
[----:B------:R-:W-:Y:S05]  /*1840*/  @!P0 BRA `(.L_x_6066) ;  /* 0x0000000000b08947 */ /* 0x000fea0003800000 */
[----:B------:R-:W-:-:S13]  /*1850*/  ISETP.NE.AND P0, PT, R0, 0x17, PT ;  /* 0x000000170000780c */ /* 0x000fda0003f05270 */
[----:B------:R-:W-:Y:S05]  /*1860*/  @!P0 BRA `(.L_x_6067) ;  /* 0x0000000000648947 */ /* 0x000fea0003800000 */
[----:B------:R-:W-:-:S13]  /*1870*/  ISETP.NE.AND P0, PT, R0, 0x18, PT ;  /* 0x000000180000780c */ /* 0x000fda0003f05270 */
[----:B------:R-:W-:Y:S05]  /*1880*/  @P0 BRA `(.L_x_6055) ;  /* 0x0000000800240947 */ /* 0x000fea0003800000 */
[----:B------:R-:W3:Y:S01]  /*1890*/  LDG.E.U8 R0, desc[UR36][R4.64] ;  /* 0x0000002404007981 */ /* 0x000ee2000c1e1100 */
[----:B------:R-:W-:Y:S01]  /*18a0*/  IMAD.MOV.U32 R9, RZ, RZ, -0x800000 ;  /* 0xff800000ff097424 */ /* 0x000fe200078e00ff */
[----:B------:R-:W-:Y:S01]  /*18b0*/  CS2R R34, SRZ ;  /* 0x0000000000227805 */ /* 0x000fe2000001ff00 */
[----:B---3--:R-:W-:-:S05]  /*18c0*/  IMAD.SHL.U32 R0, R0, 0x1000000, RZ ;  /* 0x0100000000007824 */ /* 0x008fca00078e00ff */
        /* <DEDUP_REMOVED lines=19> */
.L_x_6067:
[----:B------:R-:W3:Y:S01]  /*1a00*/  LDG.E.U8 R4, desc[UR36][R4.64] ;  /* 0x0000002404047981 */ /* 0x000ee2000c1e1100 */
[----:B------:R-:W-:Y:S01]  /*1a10*/  CS2R R34, SRZ ;  /* 0x0000000000227805 */ /* 0x000fe2000001ff00 */
[----:B---3--:R-:W-:-:S05]  /*1a20*/  IMAD.SHL.U32 R0, R4, 0x2000000, RZ ;  /* 0x0200000004007824 */ /* 0x008fca00078e00ff */
        /* <DEDUP_REMOVED lines=12> */
[----:B------:R3:W0:Y:S01]  /*1af0*/  F2F.F64.F32 R32, R0 ;  /* 0x0000000000207310 */ /* 0x0006220000201800 */
[----:B------:R-:W-:Y:S05]  /*1b00*/  BRA `(.L_x_6056) ;  /* 0x0000000400ec7947 */ /* 0x000fea0003800000 */
.L_x_6066:
[----:B------:R-:W3:Y:S01]  /*1b10*/  LDG.E.U16 R0, desc[UR36][R4.64] ;  /* 0x0000002404007981 */ /* 0x000ee2000c1e1500 */
[----:B------:R-:W-:Y:S01]  /*1b20*/  CS2R R34, SRZ ;  /* 0x0000000000227805 */ /* 0x000fe2000001ff00 */
[----:B---3--:R-:W-:-:S04]  /*1b30*/  IMAD.U32 R0, R0, 0x10000, RZ ;  /* 0x0001000000007824 */ /* 0x008fc800078e00ff */
[----:B------:R-:W-:-:S04]  /*1b40*/  FMUL.FTZ R0, R0, 1 ;  /* 0x3f80000000007820 */ /* 0x000fc80000410000 */
[----:B------:R0:W1:Y:S01]  /*1b50*/  F2F.F64.F32 R32, R0 ;  /* 0x0000000000207310 */ /* 0x0000620000201800 */
[----:B------:R-:W-:Y:S05]  /*1b60*/  BRA `(.L_x_6056) ;  /* 0x0000000400d47947 */ /* 0x000fea0003800000 */
.L_x_6063:
        /* <DEDUP_REMOVED lines=8> */
[----:B------:R-:W3:Y:S01]  /*1bf0*/  LDG.E.U16 R4, desc[UR36][R4.64] ;  /* 0x0000002404047981 */ /* 0x000ee2000c1e1500 */
[----:B------:R-:W-:Y:S01]  /*1c00*/  CS2R R34, SRZ ;  /* 0x0000000000227805 */ /* 0x000fe2000001ff00 */
[----:B---3--:R0:W1:Y:S01]  /*1c10*/  I2F.F64.U16 R32, R4 ;  /* 0x0000000400207312 */ /* 0x0080620000101800 */
[----:B------:R-:W-:Y:S05]  /*1c20*/  BRA `(.L_x_6056) ;  /* 0x0000000400a47947 */ /* 0x000fea0003800000 */
.L_x_6070:
[----:B------:R-:W3:Y:S01]  /*1c30*/  LDG.E.U8 R3, desc[UR36][R4.64] ;  /* 0x0000002404037981 */ /* 0x000ee2000c1e1100 */
[----:B------:R-:W-:Y:S01]  /*1c40*/  BSSY B0, `(.L_x_6071) ;  /* 0x0000018000007945 */ /* 0x000fe20003800000 */
[----:B------:R-:W-:Y:S01]  /*1c50*/  IMAD.MOV.U32 R0, RZ, RZ, RZ ;  /* 0x000000ffff007224 */ /* 0x000fe200078e00ff */
[----:B---3--:R-:W-:-:S13]  /*1c60*/  ISETP.NE.AND P0, PT, R3, RZ, PT ;  /* 0x000000ff0300720c */ /* 0x008fda0003f05270 */
        /* <DEDUP_REMOVED lines=17> */
.L_x_6074:
[----:B------:R-:W-:Y:S05]  /*1d80*/  BSYNC B1 ;  /* 0x0000000000017941 */ /* 0x000fea0003800000 */
.L_x_6073:
[----:B------:R-:W-:Y:S01]  /*1d90*/  LEA R5, R0, 0x3b800000, 0x17 ;  /* 0x3b80000000057811 */ /* 0x000fe200078eb8ff */
[----:B------:R-:W-:-:S05]  /*1da0*/  IMAD.SHL.U32 R0, R3, 0x100000, RZ ;  /* 0x0010000003007824 */ /* 0x000fca00078e00ff */
[----:B------:R-:W-:-:S07]  /*1db0*/  LOP3.LUT R0, R5, R0, R6, 0xfe, !PT ;  /* 0x0000000005007212 */ /* 0x000fce00078efe06 */
.L_x_6072:
[----:B------:R-:W-:Y:S05]  /*1dc0*/  BSYNC B0 ;  /* 0x0000000000007941 */ /* 0x000fea0003800000 */
.L_x_6071:
[----:B------:R-:W-:Y:S01]  /*1dd0*/  FMUL.FTZ R0, R0, 1 ;  /* 0x3f80000000007820 */ /* 0x000fe20000410000 */
[----:B------:R-:W-:-:S03]  /*1de0*/  CS2R R34, SRZ ;  /* 0x0000000000227805 */ /* 0x000fc6000001ff00 */
[----:B------:R0:W1:Y:S01]  /*1df0*/  F2F.F64.F32 R32, R0 ;  /* 0x0000000000207310 */ /* 0x0000620000201800 */
[----:B------:R-:W-:Y:S05]  /*1e00*/  BRA `(.L_x_6056) ;  /* 0x00000004002c7947 */ /* 0x000fea0003800000 */
.L_x_6069:
        /* <DEDUP_REMOVED lines=21> */
.L_x_6078:
[----:B------:R-:W-:Y:S05]  /*1f60*/  BSYNC B1 ;  /* 0x0000000000017941 */ /* 0x000fea0003800000 */
.L_x_6077:
[----:B------:R-:W-:Y:S01]  /*1f70*/  LEA R5, R0, 0x37800000, 0x17 ;  /* 0x3780000000057811 */ /* 0x000fe200078eb8ff */
[----:B------:R-:W-:-:S05]  /*1f80*/  IMAD.SHL.U32 R0, R3, 0x200000, RZ ;  /* 0x0020000003007824 */ /* 0x000fca00078e00ff */
[----:B------:R-:W-:-:S07]  /*1f90*/  LOP3.LUT R0, R5, R0, R6, 0xfe, !PT ;  /* 0x0000000005007212 */ /* 0x000fce00078efe06 */
.L_x_6076:
[----:B------:R-:W-:Y:S05]  /*1fa0*/  BSYNC B0 ;  /* 0x0000000000007941 */ /* 0x000fea0003800000 */
.L_x_6075:
[----:B------:R-:W-:Y:S01]  /*1fb0*/  FMUL.FTZ R0, R0, 1 ;  /* 0x3f80000000007820 */ /* 0x000fe20000410000 */
[----:B------:R-:W-:-:S03]  /*1fc0*/  CS2R R34, SRZ ;  /* 0x0000000000227805 */ /* 0x000fc6000001ff00 */
[----:B------:R0:W1:Y:S01]  /*1fd0*/  F2F.F64.F32 R32, R0 ;  /* 0x0000000000207310 */ /* 0x0000620000201800 */
[----:B------:R-:W-:Y:S05]  /*1fe0*/  BRA `(.L_x_6056) ;  /* 0x0000000000b47947 */ /* 0x000fea0003800000 */
.L_x_6068:
[----:B------:R-:W-:-:S13]  /*1ff0*/  ISETP.NE.AND P0, PT, R0, 0x1c, PT ;  /* 0x0000001c0000780c */ /* 0x000fda0003f05270 */
[----:B------:R-:W-:Y:S05]  /*2000*/  @!P0 BRA `(.L_x_6079) ;  /* 0x0000000000a08947 */ /* 0x000fea0003800000 */
[----:B------:R-:W-:-:S13]  /*2010*/  ISETP.NE.AND P0, PT, R0, 0x1d, PT ;  /* 0x0000001d0000780c */ /* 0x000fda0003f05270 */
[----:B------:R-:W-:Y:S05]  /*2020*/  @!P0 BRA `(.L_x_6080) ;  /* 0x0000000000888947 */ /* 0x000fea0003800000 */
[----:B------:R-:W-:-:S13]  /*2030*/  ISETP.NE.AND P0, PT, R0, 0x2c, PT ;  /* 0x0000002c0000780c */ /* 0x000fda0003f05270 */
[----:B------:R-:W-:Y:S05]  /*2040*/  @P0 BRA `(.L_x_6055) ;  /* 0x0000000000340947 */ /* 0x000fea0003800000 */
[----:B------:R-:W3:Y:S01]  /*2050*/  LDG.E.U8 R4, desc[UR36][R4.64] ;  /* 0x0000002404047981 */ /* 0x000ee2000c1e1100 */
[----:B------:R-:W-:Y:S01]  /*2060*/  BSSY B0, `(.L_x_6081) ;  /* 0x0000007000007945 */ /* 0x000fe20003800000 */
[----:B------:R-:W-:Y:S01]  /*2070*/  IMAD.MOV.U32 R0, RZ, RZ, 0x400000 ;  /* 0x00400000ff007424 */ /* 0x000fe200078e00ff */
[----:B---3--:R-:W-:-:S13]  /*2080*/  ISETP.NE.AND P0, PT, R4, RZ, PT ;  /* 0x000000ff0400720c */ /* 0x008fda0003f05270 */
[----:B------:R-:W-:Y:S05]  /*2090*/  @!P0 BRA `(.L_x_6082) ;  /* 0x00000000000c8947 */ /* 0x000fea0003800000 */
[----:B------:R-:W-:-:S13]  /*20a0*/  ISETP.NE.AND P0, PT, R4, 0xff, PT ;  /* 0x000000ff0400780c */ /* 0x000fda0003f05270 */
[----:B------:R-:W-:Y:S02]  /*20b0*/  @!P0 IMAD.MOV.U32 R0, RZ, RZ, 0x7f800001 ;  /* 0x7f800001ff008424 */ /* 0x000fe400078e00ff */
[----:B------:R-:W-:-:S07]  /*20c0*/  @P0 IMAD.SHL.U32 R0, R4, 0x800000, RZ ;  /* 0x0080000004000824 */ /* 0x000fce00078e00ff */
.L_x_6082:
[----:B------:R-:W-:Y:S05]  /*20d0*/  BSYNC B0 ;  /* 0x0000000000007941 */ /* 0x000fea0003800000 */
.L_x_6081:
[----:B------:R-:W-:Y:S01]  /*20e0*/  FMUL.FTZ R0, R0, 1 ;  /* 0x3f80000000007820 */ /* 0x000fe20000410000 */
[----:B------:R-:W-:-:S03]  /*20f0*/  CS2R R34, SRZ ;  /* 0x0000000000227805 */ /* 0x000fc6000001ff00 */
[----:B------:R0:W1:Y:S01]  /*2100*/  F2F.F64.F32 R32, R0 ;  /* 0x0000000000207310 */ /* 0x0000620000201800 */
[----:B------:R-:W-:Y:S05]  /*2110*/  BRA `(.L_x_6056) ;  /* 0x0000000000687947 */ /* 0x000fea0003800000 */
.L_x_6055:
        /* <DEDUP_REMOVED lines=16> */
.L_x_6083:
[----:B------:R-:W-:Y:S02]  /*2220*/  CS2R R32, SRZ ;  /* 0x0000000000207805 */ /* 0x000fe4000001ff00 */
[----:B------:R-:W-:Y:S01]  /*2230*/  CS2R R34, SRZ ;  /* 0x0000000000227805 */ /* 0x000fe2000001ff00 */
[----:B------:R-:W-:Y:S06]  /*2240*/  BRA `(.L_x_6056) ;  /* 0x00000000001c7947 */ /* 0x000fec0003800000 */
.L_x_6080:
[----:B------:R-:W3:Y:S01]  /*2250*/  LDG.E.64 R32, desc[UR36][R4.64] ;  /* 0x0000002404207981 */ /* 0x000ee2000c1e1b00 */
[----:B------:R-:W-:Y:S01]  /*2260*/  CS2R R34, SRZ ;  /* 0x0000000000227805 */ /* 0x000fe2000001ff00 */
[----:B---3--:R-:W0:Y:S01]  /*2270*/  I2F.F64.U64 R32, R32 ;  /* 0x0000002000207312 */ /* 0x008e220000301800 */
[----:B------:R-:W-:Y:S05]  /*2280*/  BRA `(.L_x_6056) ;  /* 0x00000000000c7947 */ /* 0x000fea0003800000 */
.L_x_6079:
[----:B------:R-:W3:Y:S01]  /*2290*/  LDG.E R4, desc[UR36][R4.64] ;  /* 0x0000002404047981 */ /* 0x000ee2000c1e1900 */
[----:B------:R-:W-:Y:S01]  /*22a0*/  CS2R R34, SRZ ;  /* 0x0000000000227805 */ /* 0x000fe2000001ff00 */
[----:B---3--:R0:W1:Y:S06]  /*22b0*/  I2F.F64.U32 R32, R4 ;  /* 0x0000000400207312 */ /* 0x00806c0000201800 */
.L_x_6056:
[----:B------:R-:W-:-:S07]  /*22c0*/  VIADD R29, R29, 0x80 ;  /* 0x000000801d1d7836 */ /* 0x000fce0000000000 */
.L_x_6050:
[----:B------:R-:W-:Y:S05]  /*22d0*/  BSYNC B6 ;  /* 0x0000000000067941 */ /* 0x000fea0003800000 */
.L_x_6049:
[----:B------:R-:W-:Y:S01]  /*22e0*/  ISETP.GE.AND P0, PT, R29, R36, PT ;  /* 0x000000241d00720c */ /* 0x000fe20003f06270 */
[----:B------:R-:W-:Y:S01]  /*22f0*/  BSSY B6, `(.L_x_6084) ;  /* 0x0000112000067945 */ /* 0x000fe20003800000 */
[----:B------:R-:W-:Y:S02]  /*2300*/  CS2R R22, SRZ ;  /* 0x0000000000167805 */ /* 0x000fe4000001ff00 */
[----:B------:R-:W-:Y:S02]  /*2310*/  CS2R R18, SRZ ;  /* 0x0000000000127805 */ /* 0x000fe4000001ff00 */
[----:B------:R-:W-:-:S07]  /*2320*/  CS2R R16, SRZ ;  /* 0x0000000000107805 */ /* 0x000fce000001ff00 */
        /* <DEDUP_REMOVED lines=23> */
.L_x_6089:
[----:B------:R-:W3:Y:S01]  /*24a0*/  LDG.E.U8 R4, desc[UR36][R4.64] ;  /* 0x0000002404047981 */ /* 0x000ee2000c1e1100 */
[----:B------:R-:W-:Y:S01]  /*24b0*/  CS2R R18, SRZ ;  /* 0x0000000000127805 */ /* 0x000fe2000001ff00 */
[----:B---3--:R0:W1:Y:S01]  /*24c0*/  I2F.F64.U16 R16, R4 ;  /* 0x0000000400107312 */ /* 0x0080620000101800 */
[----:B------:R-:W-:Y:S05]  /*24d0*/  BRA `(.L_x_6091) ;  /* 0x0000000c00c87947 */ /* 0x000fea0003800000 */
.L_x_6088:
        /* <DEDUP_REMOVED lines=10> */
.L_x_6093:
[----:B------:R-:W3:Y:S01]  /*2580*/  LDG.E R4, desc[UR36][R4.64] ;  /* 0x0000002404047981 */ /* 0x000ee2000c1e1900 */
[----:B------:R-:W-:Y:S01]  /*2590*/  CS2R R18, SRZ ;  /* 0x0000000000127805 */ /* 0x000fe2000001ff00 */
[----:B---3--:R0:W1:Y:S01]  /*25a0*/  I2F.F64 R16, R4 ;  /* 0x0000000400107312 */ /* 0x0080620000201c00 */
[----:B------:R-:W-:Y:S05]  /*25b0*/  BRA `(.L_x_6091) ;  /* 0x0000000c00907947 */ /* 0x000fea0003800000 */
.L_x_6092:
[----:B------:R-:W3:Y:S01]  /*25c0*/  LDG.E.U16 R4, desc[UR36][R4.64] ;  /* 0x0000002404047981 */ /* 0x000ee2000c1e1500 */
[----:B------:R-:W-:Y:S01]  /*25d0*/  CS2R R18, SRZ ;  /* 0x0000000000127805 */ /* 0x000fe2000001ff00 */
[----:B---3--:R0:W1:Y:S01]  /*25e0*/  I2F.F64.S16 R16, R4 ;  /* 0x0000000400107312 */ /* 0x0080620000101c00 */
[----:B------:R-:W-:Y:S05]  /*25f0*/  BRA `(.L_x_6091) ;  /* 0x0000000c00807947 */ /* 0x000fea0003800000 */
.L_x_6087:
        /* <DEDUP_REMOVED lines=11> */
.L_x_6095:
[----:B------:R-:W3:Y:S01]  /*26b0*/  LDG.E.U16 R0, desc[UR36][R4.64] ;  /* 0x0000002404007981 */ /* 0x000ee2000c1e1500 */
[----:B------:R-:W-:Y:S01]  /*26c0*/  CS2R R18, SRZ ;  /* 0x0000000000127805 */ /* 0x000fe2000001ff00 */
[----:B---3--:R-:W-:-:S05]  /*26d0*/  HADD2.F32 R0, -RZ, R0.H0_H0 ;  /* 0x20000000ff007230 */ /* 0x008fca0000004100 */
[----:B------:R-:W-:-:S04]  /*26e0*/  FMUL.FTZ R0, R0, 1 ;  /* 0x3f80000000007820 */ /* 0x000fc80000410000 */
[----:B------:R0:W1:Y:S01]  /*26f0*/  F2F.F64.F32 R16, R0 ;  /* 0x0000000000107310 */ /* 0x0000620000201800 */
[----:B------:R-:W-:Y:S05]  /*2700*/  BRA `(.L_x_6091) ;  /* 0x0000000c003c7947 */ /* 0x000fea0003800000 */
.L_x_6094:
        /* <DEDUP_REMOVED lines=12> */
.L_x_6097:
        /* <DEDUP_REMOVED lines=8> */
.L_x_6096:
[----:B------:R0:W5:Y:S01]  /*2850*/  LDG.E.64 R16, desc[UR36][R4.64] ;  /* 0x0000002404107981 */ /* 0x000162000c1e1b00 */
[----:B------:R-:W-:Y:S01]  /*2860*/  CS2R R18, SRZ ;  /* 0x0000000000127805 */ /* 0x000fe2000001ff00 */
[----:B------:R-:W-:Y:S06]  /*2870*/  BRA `(.L_x_6091) ;  /* 0x0000000800e07947 */ /* 0x000fec0003800000 */
.L_x_6086:
        /* <DEDUP_REMOVED lines=14> */
.L_x_6100:
[----:B------:R0:W5:Y:S01]  /*2960*/  LDG.E.128 R16, desc[UR36][R4.64] ;  /* 0x0000002404107981 */ /* 0x000162000c1e1d00 */
[----:B------:R-:W-:Y:S05]  /*2970*/  BRA `(.L_x_6091) ;  /* 0x0000000800a07947 */ /* 0x000fea0003800000 */
.L_x_6099:
        /* <DEDUP_REMOVED lines=29> */
.L_x_6102:
[----:B------:R-:W3:Y:S01]  /*2b50*/  LDG.E.U8 R4, desc[UR36][R4.64] ;  /* 0x0000002404047981 */ /* 0x000ee2000c1e1100 */
[----:B------:R-:W-:Y:S01]  /*2b60*/  CS2R R18, SRZ ;  /* 0x0000000000127805 */ /* 0x000fe2000001ff00 */
[----:B---3--:R-:W-:-:S05]  /*2b70*/  IMAD.SHL.U32 R0, R4, 0x2000000, RZ ;  /* 0x0200000004007824 */ /* 0x008fca00078e00ff */
        /* <DEDUP_REMOVED lines=13> */
.L_x_6101:
[----:B------:R-:W3:Y:S01]  /*2c50*/  LDG.E.U16 R0, desc[UR36][R4.64] ;  /* 0x0000002404007981 */ /* 0x000ee2000c1e1500 */
[----:B------:R-:W-:Y:S01]  /*2c60*/  CS2R R18, SRZ ;  /* 0x0000000000127805 */ /* 0x000fe2000001ff00 */
[----:B---3--:R-:W-:-:S04]  /*2c70*/  IMAD.U32 R0, R0, 0x10000, RZ ;  /* 0x0001000000007824 */ /* 0x008fc800078e00ff */
[----:B------:R-:W-:-:S04]  /*2c80*/  FMUL.FTZ R0, R0, 1 ;  /* 0x3f80000000007820 */ /* 0x000fc80000410000 */
[----:B------:R0:W1:Y:S01]  /*2c90*/  F2F.F64.F32 R16, R0 ;  /* 0x0000000000107310 */ /* 0x0000620000201800 */
[----:B------:R-:W-:Y:S05]  /*2ca0*/  BRA `(.L_x_6091) ;  /* 0x0000000400d47947 */ /* 0x000fea0003800000 */
.L_x_6098:
        /* <DEDUP_REMOVED lines=12> */
.L_x_6105:
        /* <DEDUP_REMOVED lines=21> */
.L_x_6109:
[----:B------:R-:W-:Y:S05]  /*2ec0*/  BSYNC B1 ;  /* 0x0000000000017941 */ /* 0x000fea0003800000 */
.L_x_6108:
[----:B------:R-:W-:Y:S01]  /*2ed0*/  LEA R5, R0, 0x3b800000, 0x17 ;  /* 0x3b80000000057811 */ /* 0x000fe200078eb8ff */
[----:B------:R-:W-:-:S05]  /*2ee0*/  IMAD.SHL.U32 R0, R3, 0x100000, RZ ;  /* 0x0010000003007824 */ /* 0x000fca00078e00ff */
[----:B------:R-:W-:-:S07]  /*2ef0*/  LOP3.LUT R0, R5, R0, R6, 0xfe, !PT ;  /* 0x0000000005007212 */ /* 0x000fce00078efe06 */
.L_x_6107:
[----:B------:R-:W-:Y:S05]  /*2f00*/  BSYNC B0 ;  /* 0x0000000000007941 */ /* 0x000fea0003800000 */
.L_x_6106:
[----:B------:R-:W-:Y:S01]  /*2f10*/  FMUL.FTZ R0, R0, 1 ;  /* 0x3f80000000007820 */ /* 0x000fe20000410000 */
[----:B------:R-:W-:-:S03]  /*2f20*/  CS2R R18, SRZ ;  /* 0x0000000000127805 */ /* 0x000fc6000001ff00 */
[----:B------:R3:W0:Y:S01]  /*2f30*/  F2F.F64.F32 R16, R0 ;  /* 0x0000000000107310 */ /* 0x0006220000201800 */
[----:B------:R-:W-:Y:S05]  /*2f40*/  BRA `(.L_x_6091) ;  /* 0x00000004002c7947 */ /* 0x000fea0003800000 */
.L_x_6104:
        /* <DEDUP_REMOVED lines=21> */
.L_x_6113:
[----:B------:R-:W-:Y:S05]  /*30a0*/  BSYNC B1 ;  /* 0x0000000000017941 */ /* 0x000fea0003800000 */
.L_x_6112:
[----:B------:R-:W-:Y:S01]  /*30b0*/  LEA R5, R0, 0x37800000, 0x17 ;  /* 0x3780000000057811 */ /* 0x000fe200078eb8ff */
[----:B------:R-:W-:-:S05]  /*30c0*/  IMAD.SHL.U32 R0, R3, 0x200000, RZ ;  /* 0x0020000003007824 */ /* 0x000fca00078e00ff */
[----:B------:R-:W-:-:S07]  /*30d0*/  LOP3.LUT R0, R5, R0, R6, 0xfe, !PT ;  /* 0x0000000005007212 */ /* 0x000fce00078efe06 */
.L_x_6111:
[----:B------:R-:W-:Y:S05]  /*30e0*/  BSYNC B0 ;  /* 0x0000000000007941 */ /* 0x000fea0003800000 */
.L_x_6110:
[----:B------:R-:W-:Y:S01]  /*30f0*/  FMUL.FTZ R0, R0, 1 ;  /* 0x3f80000000007820 */ /* 0x000fe20000410000 */
[----:B------:R-:W-:-:S03]  /*3100*/  CS2R R18, SRZ ;  /* 0x0000000000127805 */ /* 0x000fc6000001ff00 */
[----:B------:R0:W1:Y:S01]  /*3110*/  F2F.F64.F32 R16, R0 ;  /* 0x0000000000107310 */ /* 0x0000620000201800 */
[----:B------:R-:W-:Y:S05]  /*3120*/  BRA `(.L_x_6091) ;  /* 0x0000000000b47947 */ /* 0x000fea0003800000 */
.L_x_6103:
        /* <DEDUP_REMOVED lines=14> */
.L_x_6117:
[----:B------:R-:W-:Y:S05]  /*3210*/  BSYNC B0 ;  /* 0x0000000000007941 */ /* 0x000fea0003800000 */
.L_x_6116:
[----:B------:R-:W-:Y:S01]  /*3220*/  FMUL.FTZ R0, R0, 1 ;  /* 0x3f80000000007820 */ /* 0x000fe20000410000 */
[----:B------:R-:W-:-:S03]  /*3230*/  CS2R R18, SRZ ;  /* 0x0000000000127805 */ /* 0x000fc6000001ff00 */
[----:B------:R0:W1:Y:S01]  /*3240*/  F2F.F64.F32 R16, R0 ;  /* 0x0000000000107310 */ /* 0x0000620000201800 */
[----:B------:R-:W-:Y:S05]  /*3250*/  BRA `(.L_x_6091) ;  /* 0x0000000000687947 */ /* 0x000fea0003800000 */
.L_x_6090:
        /* <DEDUP_REMOVED lines=16> */
.L_x_6118:
[----:B------:R-:W-:Y:S02]  /*3360*/  CS2R R16, SRZ ;  /* 0x0000000000107805 */ /* 0x000fe4000001ff00 */
[----:B------:R-:W-:Y:S01]  /*3370*/  CS2R R18, SRZ ;  /* 0x0000000000127805 */ /* 0x000fe2000001ff00 */
[----:B------:R-:W-:Y:S06]  /*3380*/  BRA `(.L_x_6091) ;  /* 0x00000000001c7947 */ /* 0x000fec0003800000 */
.L_x_6115:
[----:B------:R-:W3:Y:S01]  /*3390*/  LDG.E.64 R16, desc[UR36][R4.64] ;  /* 0x0000002404107981 */ /* 0x000ee2000c1e1b00 */
[----:B------:R-:W-:Y:S01]  /*33a0*/  CS2R R18, SRZ ;  /* 0x0000000000127805 */ /* 0x000fe2000001ff00 */
[----:B---3--:R-:W0:Y:S01]  /*33b0*/  I2F.F64.U64 R16, R16 ;  /* 0x0000001000107312 */ /* 0x008e220000301800 */
[----:B------:R-:W-:Y:S05]  /*33c0*/  BRA `(.L_x_6091) ;  /* 0x00000000000c7947 */ /* 0x000fea0003800000 */
.L_x_6114:
[----:B------:R-:W3:Y:S01]  /*33d0*/  LDG.E R4, desc[UR36][R4.64] ;  /* 0x0000002404047981 */ /* 0x000ee2000c1e1900 */
[----:B------:R-:W-:Y:S01]  /*33e0*/  CS2R R18, SRZ ;  /* 0x0000000000127805 */ /* 0x000fe2000001ff00 */
[----:B---3--:R0:W1:Y:S06]  /*33f0*/  I2F.F64.U32 R16, R4 ;  /* 0x0000000400107312 */ /* 0x00806c0000201800 */
.L_x_6091:
[----:B------:R-:W-:-:S07]  /*3400*/  VIADD R29, R29, 0x80 ;  /* 0x000000801d1d7836 */ /* 0x000fce0000000000 */
.L_x_6085:
[----:B------:R-:W-:Y:S05]  /*3410*/  BSYNC B6 ;  /* 0x0000000000067941 */ /* 0x000fea0003800000 */
.L_x_6084:
[----:B------:R-:W-:Y:S01]  /*3420*/  ISETP.GE.AND P0, PT, R29, R36, PT ;  /* 0x000000241d00720c */ /* 0x000fe20003f06270 */
[----:B------:R-:W-:Y:S01]  /*3430*/  BSSY B6, `(.L_x_6119) ;  /* 0x000010e000067945 */ /* 0x000fe20003800000 */
[----:B------:R-:W-:-:S11]  /*3440*/  CS2R R20, SRZ ;  /* 0x0000000000147805 */ /* 0x000fd6000001ff00 */
[----:B------:R-:W-:Y:S05]  /*3450*/  @P0 BRA `(.L_x_6120) ;  /* 0x00000010002c0947 */ /* 0x000fea0003800000 */
[----:B01-3--:R-:W0:Y:S01]  /*3460*/  LDC.64 R4, c[0x0][0x248] ;  /* 0x00009200ff047b82 */ /* 0x00be220000000a00 */
        /* <DEDUP_REMOVED lines=20> */
.L_x_6124:
[----:B------:R-:W3:Y:S01]  /*35b0*/  LDG.E.U8 R4, desc[UR36][R4.64] ;  /* 0x0000002404047981 */ /* 0x000ee2000c1e1100 */
[----:B------:R-:W-:Y:S01]  /*35c0*/  CS2R R22, SRZ ;  /* 0x0000000000167805 */ /* 0x000fe2000001ff00 */
[----:B---3--:R0:W1:Y:S01]  /*35d0*/  I2F.F64.U16 R20, R4 ;  /* 0x0000000400147312 */ /* 0x0080620000101800 */
[----:B------:R-:W-:Y:S05]  /*35e0*/  BRA `(.L_x_6120) ;  /* 0x0000000c00c87947 */ /* 0x000fea0003800000 */
.L_x_6123:
        /* <DEDUP_REMOVED lines=10> */
.L_x_6127:
[----:B------:R-:W3:Y:S01]  /*3690*/  LDG.E R4, desc[UR36][R4.64] ;  /* 0x0000002404047981 */ /* 0x000ee2000c1e1900 */
[----:B------:R-:W-:Y:S01]  /*36a0*/  CS2R R22, SRZ ;  /* 0x0000000000167805 */ /* 0x000fe2000001ff00 */
[----:B---3--:R0:W1:Y:S01]  /*36b0*/  I2F.F64 R20, R4 ;  /* 0x0000000400147312 */ /* 0x0080620000201c00 */
[----:B------:R-:W-:Y:S05]  /*36c0*/  BRA `(.L_x_6120) ;  /* 0x0000000c00907947 */ /* 0x000fea0003800000 */
.L_x_6126:
[----:B------:R-:W3:Y:S01]  /*36d0*/  LDG.E.U16 R4, desc[UR36][R4.64] ;  /* 0x0000002404047981 */ /* 0x000ee2000c1e1500 */
[----:B------:R-:W-:Y:S01]  /*36e0*/  CS2R R22, SRZ ;  /* 0x0000000000167805 */ /* 0x000fe2000001ff00 */
[----:B---3--:R0:W1:Y:S01]  /*36f0*/  I2F.F64.S16 R20, R4 ;  /* 0x0000000400147312 */ /* 0x0080620000101c00 */
[----:B------:R-:W-:Y:S05]  /*3700*/  BRA `(.L_x_6120) ;  /* 0x0000000c00807947 */ /* 0x000fea0003800000 */
.L_x_6122:
        /* <DEDUP_REMOVED lines=11> */
.L_x_6129:
[----:B------:R-:W3:Y:S01]  /*37c0*/  LDG.E.U16 R0, desc[UR36][R4.64] ;  /* 0x0000002404007981 */ /* 0x000ee2000c1e1500 */
[----:B------:R-:W-:Y:S01]  /*37d0*/  CS2R R22, SRZ ;  /* 0x0000000000167805 */ /* 0x000fe2000001ff00 */
[----:B---3--:R-:W-:-:S05]  /*37e0*/  HADD2.F32 R0, -RZ, R0.H0_H0 ;  /* 0x20000000ff007230 */ /* 0x008fca0000004100 */
[----:B------:R-:W-:-:S04]  /*37f0*/  FMUL.FTZ R0, R0, 1 ;  /* 0x3f80000000007820 */ /* 0x000fc80000410000 */
[----:B------:R0:W1:Y:S01]  /*3800*/  F2F.F64.F32 R20, R0 ;  /* 0x0000000000147310 */ /* 0x0000620000201800 */
[----:B------:R-:W-:Y:S05]  /*3810*/  BRA `(.L_x_6120) ;  /* 0x0000000c003c7947 */ /* 0x000fea0003800000 */
.L_x_6128:
        /* <DEDUP_REMOVED lines=12> */
.L_x_6131:
        /* <DEDUP_REMOVED lines=8> */
.L_x_6130:
[----:B------:R0:W5:Y:S01]  /*3960*/  LDG.E.64 R20, desc[UR36][R4.64] ;  /* 0x0000002404147981 */ /* 0x000162000c1e1b00 */
[----:B------:R-:W-:Y:S01]  /*3970*/  CS2R R22, SRZ ;  /* 0x0000000000167805 */ /* 0x000fe2000001ff00 */
[----:B------:R-:W-:Y:S06]  /*3980*/  BRA `(.L_x_6120) ;  /* 0x0000000800e07947 */ /* 0x000fec0003800000 */
.L_x_6121:
        /* <DEDUP_REMOVED lines=14> */
.L_x_6134:
[----:B------:R0:W5:Y:S01]  /*3a70*/  LDG.E.128 R20, desc[UR36][R4.64] ;  /* 0x0000002404147981 */ /* 0x000162000c1e1d00 */
[----:B------:R-:W-:Y:S05]  /*3a80*/  BRA `(.L_x_6120) ;  /* 0x0000000800a07947 */ /* 0x000fea0003800000 */
.L_x_6133:
        /* <DEDUP_REMOVED lines=29> */
.L_x_6136:
        /* <DEDUP_REMOVED lines=16> */
.L_x_6135:
[----:B------:R-:W3:Y:S01]  /*3d60*/  LDG.E.U16 R0, desc[UR36][R4.64] ;  /* 0x0000002404007981 */ /* 0x000ee2000c1e1500 */
[----:B------:R-:W-:Y:S01]  /*3d70*/  CS2R R22, SRZ ;  /* 0x0000000000167805 */ /* 0x000fe2000001ff00 */
[----:B---3--:R-:W-:-:S04]  /*3d80*/  IMAD.U32 R0, R0, 0x10000, RZ ;  /* 0x0001000000007824 */ /* 0x008fc800078e00ff */
[----:B------:R-:W-:-:S04]  /*3d90*/  FMUL.FTZ R0, R0, 1 ;  /* 0x3f80000000007820 */ /* 0x000fc80000410000 */
[----:B------:R0:W1:Y:S01]  /*3da0*/  F2F.F64.F32 R20, R0 ;  /* 0x0000000000147310 */ /* 0x0000620000201800 */
[----:B------:R-:W-:Y:S05]  /*3db0*/  BRA `(.L_x_6120) ;  /* 0x0000000400d47947 */ /* 0x000fea0003800000 */
.L_x_6132:
        /* <DEDUP_REMOVED lines=12> */
.L_x_6139:
        /* <DEDUP_REMOVED lines=21> */
.L_x_6143:
[----:B------:R-:W-:Y:S05]  /*3fd0*/  BSYNC B1 ;  /* 0x0000000000017941 */ /* 0x000fea0003800000 */
.L_x_6142:
[----:B------:R-:W-:Y:S01]  /*3fe0*/  LEA R5, R0, 0x3b800000, 0x17 ;  /* 0x3b80000000057811 */ /* 0x000fe200078eb8ff */
[----:B------:R-:W-:-:S05]  /*3ff0*/  IMAD.SHL.U32 R0, R3, 0x100000, RZ ;  /* 0x0010000003007824 */ /* 0x000fca00078e00ff */
[----:B------:R-:W-:-:S07]  /*4000*/  LOP3.LUT R0, R5, R0, R6, 0xfe, !PT ;  /* 0x0000000005007212 */ /* 0x000fce00078efe06 */
.L_x_6141:
[----:B------:R-:W-:Y:S05]  /*4010*/  BSYNC B0 ;  /* 0x0000000000007941 */ /* 0x000fea0003800000 */
.L_x_6140:
[----:B------:R-:W-:Y:S01]  /*4020*/  FMUL.FTZ R0, R0, 1 ;  /* 0x3f80000000007820 */ /* 0x000fe20000410000 */
[----:B------:R-:W-:-:S03]  /*4030*/  CS2R R22, SRZ ;  /* 0x0000000000167805 */ /* 0x000fc6000001ff00 */
[----:B------:R0:W1:Y:S01]  /*4040*/  F2F.F64.F32 R20, R0 ;  /* 0x0000000000147310 */ /* 0x0000620000201800 */
[----:B------:R-:W-:Y:S05]  /*4050*/  BRA `(.L_x_6120) ;  /* 0x00000004002c7947 */ /* 0x000fea0003800000 */
.L_x_6138:
        /* <DEDUP_REMOVED lines=21> */
.L_x_6147:
[----:B------:R-:W-:Y:S05]  /*41b0*/  BSYNC B1 ;  /* 0x0000000000017941 */ /* 0x000fea0003800000 */
.L_x_6146:
[----:B------:R-:W-:Y:S01]  /*41c0*/  LEA R5, R0, 0x37800000, 0x17 ;  /* 0x3780000000057811 */ /* 0x000fe200078eb8ff */
[----:B------:R-:W-:-:S05]  /*41d0*/  IMAD.SHL.U32 R0, R3, 0x200000, RZ ;  /* 0x0020000003007824 */ /* 0x000fca00078e00ff */
[----:B------:R-:W-:-:S07]  /*41e0*/  LOP3.LUT R0, R5, R0, R6, 0xfe, !PT ;  /* 0x0000000005007212 */ /* 0x000fce00078efe06 */
.L_x_6145:
[----:B------:R-:W-:Y:S05]  /*41f0*/  BSYNC B0 ;  /* 0x0000000000007941 */ /* 0x000fea0003800000 */
.L_x_6144:
[----:B------:R-:W-:Y:S01]  /*4200*/  FMUL.FTZ R0, R0, 1 ;  /* 0x3f80000000007820 */ /* 0x000fe20000410000 */
[----:B------:R-:W-:-:S03]  /*4210*/  CS2R R22, SRZ ;  /* 0x0000000000167805 */ /* 0x000fc6000001ff00 */
[----:B------:R0:W1:Y:S01]  /*4220*/  F2F.F64.F32 R20, R0 ;  /* 0x0000000000147310 */ /* 0x0000620000201800 */
[----:B------:R-:W-:Y:S05]  /*4230*/  BRA `(.L_x_6120) ;  /* 0x0000000000b47947 */ /* 0x000fea0003800000 */
.L_x_6137:
        /* <DEDUP_REMOVED lines=14> */
.L_x_6151:
[----:B------:R-:W-:Y:S05]  /*4320*/  BSYNC B0 ;  /* 0x0000000000007941 */ /* 0x000fea0003800000 */
.L_x_6150:
[----:B------:R-:W-:Y:S01]  /*4330*/  FMUL.FTZ R0, R0, 1 ;  /* 0x3f80000000007820 */ /* 0x000fe20000410000 */
[----:B------:R-:W-:-:S03]  /*4340*/  CS2R R22, SRZ ;  /* 0x0000000000167805 */ /* 0x000fc6000001ff00 */
[----:B------:R0:W1:Y:S01]  /*4350*/  F2F.F64.F32 R20, R0 ;  /* 0x0000000000147310 */ /* 0x0000620000201800 */
[----:B------:R-:W-:Y:S05]  /*4360*/  BRA `(.L_x_6120) ;  /* 0x0000000000687947 */ /* 0x000fea0003800000 */
.L_x_6125:
        /* <DEDUP_REMOVED lines=16> */
.L_x_6152:
[----:B------:R-:W-:Y:S02]  /*4470*/  CS2R R20, SRZ ;  /* 0x0000000000147805 */ /* 0x000fe4000001ff00 */
[----:B------:R-:W-:Y:S01]  /*4480*/  CS2R R22, SRZ ;  /* 0x0000000000167805 */ /* 0x000fe2000001ff00 */
[----:B------:R-:W-:Y:S06]  /*4490*/  BRA `(.L_x_6120) ;  /* 0x00000000001c7947 */ /* 0x000fec0003800000 */
.L_x_6149:
[----:B------:R-:W3:Y:S01]  /*44a0*/  LDG.E.64 R20, desc[UR36][R4.64] ;  /* 0x0000002404147981 */ /* 0x000ee2000c1e1b00 */
[----:B------:R-:W-:Y:S01]  /*44b0*/  CS2R R22, SRZ ;  /* 0x0000000000167805 */ /* 0x000fe2000001ff00 */
[----:B---3--:R-:W0:Y:S01]  /*44c0*/  I2F.F64.U64 R20, R20 ;  /* 0x0000001400147312 */ /* 0x008e220000301800 */
[----:B------:R-:W-:Y:S05]  /*44d0*/  BRA `(.L_x_6120) ;  /* 0x00000000000c7947 */ /* 0x000fea0003800000 */
.L_x_6148:
[----:B------:R-:W3:Y:S01]  /*44e0*/  LDG.E R4, desc[UR36][R4.64] ;  /* 0x0000002404047981 */ /* 0x000ee2000c1e1900 */
[----:B------:R-:W-:Y:S01]  /*44f0*/  CS2R R22, SRZ ;  /* 0x0000000000167805 */ /* 0x000fe2000001ff00 */
[----:B---3--:R0:W1:Y:S06]  /*4500*/  I2F.F64.U32 R20, R4 ;  /* 0x0000000400147312 */ /* 0x00806c0000201800 */
.L_x_6120:
[----:B------:R-:W-:Y:S05]  /*4510*/  BSYNC B6 ;  /* 0x0000000000067941 */ /* 0x000fea0003800000 */
.L_x_6119:
[----:B------:R-:W2:Y:S01]  /*4520*/  S2R R37, SR_TID.X ;  /* 0x0000000000257919 */ /* 0x000ea20000002100 */
[----:B01-3--:R-:W-:Y:S02]  /*4530*/  CS2R R4, SRZ ;  /* 0x0000000000047805 */ /* 0x00bfe4000001ff00 */
[----:B------:R-:W-:Y:S02]  /*4540*/  CS2R R28, SRZ ;  /* 0x00000000001c7805 */ /* 0x000fe4000001ff00 */
[----:B------:R-:W-:Y:S01]  /*4550*/  CS2R R30, SRZ ;  /* 0x00000000001e7805 */ /* 0x000fe2000001ff00 */
[----:B------:R-:W-:Y:S01]  /*4560*/  BSSY B6, `(.L_x_6153) ;  /* 0x0000155000067945 */ /* 0x000fe20003800000 */
[C---:B--2---:R-:W-:Y:S01]  /*4570*/  ISETP.GE.AND P0, PT, R37.reuse, R36, PT ;  /* 0x000000242500720c */ /* 0x044fe20003f06270 */
[----:B------:R-:W-:-:S05]  /*4580*/  VIADD R3, R37, 0x100 ;  /* 0x0000010025037836 */ /* 0x000fca0000000000 */
[----:B------:R-:W-:Y:S01]  /*4590*/  ISETP.GE.AND P1, PT, R3, R36, PT ;  /* 0x000000240300720c */ /* 0x000fe20003f26270 */
[----:B------:R-:W-:-:S06]  /*45a0*/  VIADD R3, R37, 0x180 ;  /* 0x0000018025037836 */ /* 0x000fcc0000000000 */
[----:B------:R-:W0:Y:S08]  /*45b0*/  @!P0 LDC.64 R8, c[0x0][0x238] ;  /* 0x00008e00ff088b82 */ /* 0x000e300000000a00 */
[----:B------:R-:W4:Y:S08]  /*45c0*/  @!P0 LDC.64 R10, c[0x0][0x230] ;  /* 0x00008c00ff0a8b82 */ /* 0x000f300000000a00 */
[----:B------:R-:W1:Y:S01]  /*45d0*/  @!P1 LDC.64 R12, c[0x0][0x230] ;  /* 0x00008c00ff0c9b82 */ /* 0x000e620000000a00 */
[----:B0----5:R-:W-:-:S08]  /*45e0*/  @!P0 DMUL R6, R26, R8 ;  /* 0x000000081a068228 */ /* 0x021fd00000000000 */
[C---:B----4-:R-:W-:Y:S02]  /*45f0*/  @!P0 DFMA R4, R24.reuse, R10, -R6 ;  /* 0x0000000a1804822b */ /* 0x050fe40000000806 */
[----:B------:R-:W-:Y:S01]  /*4600*/  @!P0 DMUL R24, R24, R8 ;  /* 0x0000000818188228 */ /* 0x000fe20000000000 */
[----:B------:R-:W-:-:S07]  /*4610*/  CS2R R6, SRZ ;  /* 0x0000000000067805 */ /* 0x000fce000001ff00 */
[----:B------:R-:W-:Y:S01]  /*4620*/  @!P0 DFMA R6, R26, R10, R24 ;  /* 0x0000000a1a06822b */ /* 0x000fe20000000018 */
[----:B------:R-:W0:Y:S01]  /*4630*/  @!P1 LDC.64 R10, c[0x0][0x238] ;  /* 0x00008e00ff0a9b82 */ /* 0x000e220000000a00 */
[----:B------:R-:W-:Y:S02]  /*4640*/  CS2R R24, SRZ ;  /* 0x0000000000187805 */ /* 0x000fe4000001ff00 */
[----:B------:R-:W-:Y:S01]  /*4650*/  CS2R R26, SRZ ;  /* 0x00000000001a7805 */ /* 0x000fe2000001ff00 */
[----:B0-----:R-:W-:-:S08]  /*4660*/  @!P1 DMUL R8, R18, R10 ;  /* 0x0000000a12089228 */ /* 0x001fd00000000000 */
[C---:B-1----:R-:W-:Y:S02]  /*4670*/  @!P1 DFMA R24, R16.reuse, R12, -R8 ;  /* 0x0000000c1018922b */ /* 0x042fe40000000808 */
[----:B------:R-:W-:-:S08]  /*4680*/  @!P1 DMUL R16, R16, R10 ;  /* 0x0000000a10109228 */ /* 0x000fd00000000000 */
[----:B------:R-:W-:Y:S01]  /*4690*/  @!P1 DFMA R26, R18, R12, R16 ;  /* 0x0000000c121a922b */ /* 0x000fe20000000010 */
[----:B------:R-:W-:Y:S02]  /*46a0*/  ISETP.GE.AND P1, PT, R3, R36, PT ;  /* 0x000000240300720c */ /* 0x000fe40003f26270 */
[----:B------:R-:W-:Y:S02]  /*46b0*/  CS2R R16, SRZ ;  /* 0x0000000000107805 */ /* 0x000fe4000001ff00 */
[----:B------:R-:W-:-:S09]  /*46c0*/  CS2R R18, SRZ ;  /* 0x0000000000127805 */ /* 0x000fd2000001ff00 */
[----:B------:R-:W0:Y:S08]  /*46d0*/  @!P1 LDC.64 R10, c[0x0][0x238] ;  /* 0x00008e00ff0a9b82 */ /* 0x000e300000000a00 */
[----:B------:R-:W1:Y:S01]  /*46e0*/  @!P1 LDC.64 R12, c[0x0][0x230] ;  /* 0x00008c00ff0c9b82 */ /* 0x000e620000000a00 */
[----:B0-----:R-:W-:-:S08]  /*46f0*/  @!P1 DMUL R8, R22, R10 ;  /* 0x0000000a16089228 */ /* 0x001fd00000000000 */
[C---:B-1----:R-:W-:Y:S02]  /*4700*/  @!P1 DFMA R16, R20.reuse, R12, -R8 ;  /* 0x0000000c1410922b */ /* 0x042fe40000000808 */
[----:B------:R-:W-:-:S08]  /*4710*/  @!P1 DMUL R20, R20, R10 ;  /* 0x0000000a14149228 */ /* 0x000fd00000000000 */
[----:B------:R-:W-:Y:S01]  /*4720*/  @!P1 DFMA R18, R22, R12, R20 ;  /* 0x0000000c1612922b */ /* 0x000fe20000000014 */
[----:B------:R-:W-:Y:S01]  /*4730*/  VIADD R23, R37, 0x80 ;  /* 0x0000008025177836 */ /* 0x000fe20000000000 */
[----:B------:R-:W0:Y:S04]  /*4740*/  LDC.U8 R22, c[0x0][0x25c] ;  /* 0x00009700ff167b82 */ /* 0x000e280000000000 */
[----:B------:R-:W-:-:S13]  /*4750*/  ISETP.GE.AND P1, PT, R23, R36, PT ;  /* 0x000000241700720c */ /* 0x000fda0003f26270 */
[----:B------:R-:W1:Y:S08]  /*4760*/  @!P1 LDC.64 R12, c[0x0][0x238] ;  /* 0x00008e00ff0c9b82 */ /* 0x000e700000000a00 */
[----:B------:R-:W2:Y:S01]  /*4770*/  @!P1 LDC.64 R8, c[0x0][0x230] ;  /* 0x00008c00ff089b82 */ /* 0x000ea20000000a00 */
[----:B-1----:R-:W-:-:S08]  /*4780*/  @!P1 DMUL R10, R34, R12 ;  /* 0x0000000c220a9228 */ /* 0x002fd00000000000 */
[C---:B--2---:R-:W-:Y:S02]  /*4790*/  @!P1 DFMA R28, R32.reuse, R8, -R10 ;  /* 0x00000008201c922b */ /* 0x044fe4000000080a */
[----:B------:R-:W-:-:S08]  /*47a0*/  @!P1 DMUL R32, R32, R12 ;  /* 0x0000000c20209228 */ /* 0x000fd00000000000 */
[----:B------:R-:W-:Y:S01]  /*47b0*/  @!P1 DFMA R30, R34, R8, R32 ;  /* 0x00000008221e922b */ /* 0x000fe20000000020 */
[----:B0-----:R-:W-:Y:S10]  /*47c0*/  @P0 BRA `(.L_x_6154) ;  /* 0x0000001000b80947 */ /* 0x001ff40003800000 */
        /* <DEDUP_REMOVED lines=17> */
[----:B------:R-:W0:Y:S01]  /*48e0*/  F2I.F64.TRUNC R5, R4 ;  /* 0x0000000400057311 */ /* 0x000e22000030d100 */
[----:B------:R-:W-:Y:S01]  /*48f0*/  IMAD.MOV.U32 R37, RZ, RZ, R23 ;  /* 0x000000ffff257224 */ /* 0x000fe200078e0017 */
[----:B0-----:R0:W-:Y:S01]  /*4900*/  STG.E.U8 desc[UR36][R8.64], R5 ;  /* 0x0000000508007986 */ /* 0x0011e2000c101124 */
[----:B------:R-:W-:Y:S05]  /*4910*/  BRA `(.L_x_6154) ;  /* 0x0000001000647947 */ /* 0x000fea0003800000 */
.L_x_6158:
[----:B------:R-:W0:Y:S01]  /*4920*/  F2I.S64.F64.TRUNC R4, R4 ;  /* 0x0000000400047311 */ /* 0x000e22000030d900 */
[----:B------:R-:W-:Y:S02]  /*4930*/  IMAD.MOV.U32 R37, RZ, RZ, R23 ;  /* 0x000000ffff257224 */ /* 0x000fe400078e0017 */
[----:B0-----:R-:W-:-:S05]  /*4940*/  IMAD.MOV.U32 R3, RZ, RZ, R4 ;  /* 0x000000ffff037224 */ /* 0x001fca00078e0004 */
[----:B------:R0:W-:Y:S01]  /*4950*/  STG.E.U8 desc[UR36][R8.64], R3 ;  /* 0x0000000308007986 */ /* 0x0001e2000c101124 */
[----:B------:R-:W-:Y:S05]  /*4960*/  BRA `(.L_x_6154) ;  /* 0x0000001000507947 */ /* 0x000fea0003800000 */
.L_x_6157:
[----:B------:R-:W-:-:S13]  /*4970*/  ISETP.NE.AND P0, PT, R0, 0x2, PT ;  /* 0x000000020000780c */ /* 0x000fda0003f05270 */
[----:B------:R-:W-:Y:S05]  /*4980*/  @!P0 BRA `(.L_x_6160) ;  /* 0x0000000000308947 */ /* 0x000fea0003800000 */
[----:B------:R-:W-:-:S13]  /*4990*/  ISETP.NE.AND P0, PT, R0, 0x3, PT ;  /* 0x000000030000780c */ /* 0x000fda0003f05270 */
[----:B------:R-:W-:Y:S05]  /*49a0*/  @!P0 BRA `(.L_x_6161) ;  /* 0x0000000000188947 */ /* 0x000fea0003800000 */
[----:B------:R-:W-:-:S13]  /*49b0*/  ISETP.NE.AND P0, PT, R0, 0x4, PT ;  /* 0x000000040000780c */ /* 0x000fda0003f05270 */
[----:B------:R-:W-:Y:S05]  /*49c0*/  @P0 BRA `(.L_x_6159) ;  /* 0x0000000c00d40947 */ /* 0x000fea0003800000 */
[----:B------:R-:W0:Y:S01]  /*49d0*/  F2I.S64.F64.TRUNC R4, R4 ;  /* 0x0000000400047311 */ /* 0x000e22000030d900 */
[----:B------:R-:W-:Y:S01]  /*49e0*/  IMAD.MOV.U32 R37, RZ, RZ, R23 ;  /* 0x000000ffff257224 */ /* 0x000fe200078e0017 */
[----:B0-----:R0:W-:Y:S01]  /*49f0*/  STG.E.64 desc[UR36][R8.64], R4 ;  /* 0x0000000408007986 */ /* 0x0011e2000c101b24 */
[----:B------:R-:W-:Y:S05]  /*4a00*/  BRA `(.L_x_6154) ;  /* 0x0000001000287947 */ /* 0x000fea0003800000 */
.L_x_6161:
[----:B------:R-:W0:Y:S01]  /*4a10*/  F2I.F64.TRUNC R5, R4 ;  /* 0x0000000400057311 */ /* 0x000e22000030d100 */
[----:B------:R-:W-:Y:S01]  /*4a20*/  IMAD.MOV.U32 R37, RZ, RZ, R23 ;  /* 0x000000ffff257224 */ /* 0x000fe200078e0017 */
[----:B0-----:R0:W-:Y:S01]  /*4a30*/  STG.E desc[UR36][R8.64], R5 ;  /* 0x0000000508007986 */ /* 0x0011e2000c101924 */
[----:B------:R-:W-:Y:S05]  /*4a40*/  BRA `(.L_x_6154) ;  /* 0x0000001000187947 */ /* 0x000fea0003800000 */
.L_x_6160:
[----:B------:R-:W0:Y:S01]  /*4a50*/  F2I.F64.TRUNC R5, R4 ;  /* 0x0000000400057311 */ /* 0x000e22000030d100 */
[----:B------:R-:W-:Y:S01]  /*4a60*/  IMAD.MOV.U32 R37, RZ, RZ, R23 ;  /* 0x000000ffff257224 */ /* 0x000fe200078e0017 */
[----:B0-----:R0:W-:Y:S01]  /*4a70*/  STG.E.U16 desc[UR36][R8.64], R5 ;  /* 0x0000000508007986 */ /* 0x0011e2000c101524 */
[----:B------:R-:W-:Y:S05]  /*4a80*/  BRA `(.L_x_6154) ;  /* 0x0000001000087947 */ /* 0x000fea0003800000 */
.L_x_6156:
        /* <DEDUP_REMOVED lines=10> */
[----:B------:R-:W-:-:S13]  /*4b30*/  IMAD.MOV.U32 R37, RZ, RZ, R23 ;  /* 0x000000ffff257224 */ /* 0x000fda00078e0017 */
[----:B0-----:R-:W-:-:S05]  /*4b40*/  @!P0 FMUL R3, R3, 1.175494350822287508e-38 ;  /* 0x0080000003038820 */ /* 0x001fca0000400000 */
[----:B------:R0:W-:Y:S01]  /*4b50*/  STG.E desc[UR36][R8.64], R3 ;  /* 0x0000000308007986 */ /* 0x0001e2000c101924 */
[----:B------:R-:W-:Y:S05]  /*4b60*/  BRA `(.L_x_6154) ;  /* 0x0000000c00d07947 */ /* 0x000fea0003800000 */
.L_x_6163:
[----:B------:R-:W-:Y:S01]  /*4b70*/  UMOV UR4, 0xf0000000 ;  /* 0xf000000000047882 */ /* 0x000fe20000000000 */
[----:B------:R-:W-:Y:S01]  /*4b80*/  UMOV UR5, 0x380fffff ;  /* 0x380fffff00057882 */ /* 0x000fe20000000000 */
[----:B------:R-:W0:Y:S01]  /*4b90*/  F2F.F32.F64 R0, R4 ;  /* 0x0000000400007310 */ /* 0x000e220000301000 */
[----:B------:R-:W-:Y:S01]  /*4ba0*/  DSETP.GEU.AND P0, PT, |R4|, UR4, PT ;  /* 0x0000000404007e2a */ /* 0x000fe2000bf0e200 */
[----:B------:R-:W-:-:S13]  /*4bb0*/  IMAD.MOV.U32 R37, RZ, RZ, R23 ;  /* 0x000000ffff257224 */ /* 0x000fda00078e0017 */
[----:B0-----:R-:W-:-:S05]  /*4bc0*/  @!P0 FMUL R0, R0, 1.175494350822287508e-38 ;  /* 0x0080000000008820 */ /* 0x001fca0000400000 */
[----:B------:R-:W-:-:S05]  /*4bd0*/  F2FP.F16.F32.PACK_AB R0, RZ, R0 ;  /* 0x00000000ff00723e */ /* 0x000fca00000000ff */
[----:B------:R0:W-:Y:S01]  /*4be0*/  STG.E.U16 desc[UR36][R8.64], R0 ;  /* 0x0000000008007986 */ /* 0x0001e2000c101524 */
[----:B------:R-:W-:Y:S05]  /*4bf0*/  BRA `(.L_x_6154) ;  /* 0x0000000c00ac7947 */ /* 0x000fea0003800000 */
.L_x_6162:
        /* <DEDUP_REMOVED lines=10> */
[----:B------:R-:W-:Y:S01]  /*4ca0*/  IMAD.MOV.U32 R37, RZ, RZ, R23 ;  /* 0x000000ffff257224 */ /* 0x000fe200078e0017 */
[----:B------:R-:W-:-:S05]  /*4cb0*/  DSETP.GEU.AND P1, PT, |R4|, UR4, PT ;  /* 0x0000000404007e2a */ /* 0x000fca000bf2e200 */
[----:B------:R-:W1:Y:S07]  /*4cc0*/  F2F.F32.F64 R10, R4 ;  /* 0x00000004000a7310 */ /* 0x000e6e0000301000 */
[----:B0-----:R-:W-:Y:S02]  /*4cd0*/  @!P0 FMUL R11, R11, 1.175494350822287508e-38 ;  /* 0x008000000b0b8820 */ /* 0x001fe40000400000 */
[----:B-1----:R-:W-:-:S05]  /*4ce0*/  @!P1 FMUL R10, R10, 1.175494350822287508e-38 ;  /* 0x008000000a0a9820 */ /* 0x002fca0000400000 */
[----:B------:R0:W-:Y:S01]  /*4cf0*/  STG.E.64 desc[UR36][R8.64], R10 ;  /* 0x0000000a08007986 */ /* 0x0001e2000c101b24 */
[----:B------:R-:W-:Y:S05]  /*4d00*/  BRA `(.L_x_6154) ;  /* 0x0000000c00687947 */ /* 0x000fea0003800000 */
.L_x_6165:
        /* <DEDUP_REMOVED lines=9> */
[----:B------:R-:W-:-:S05]  /*4da0*/  F2FP.F16.F32.PACK_AB R3, R0, R3 ;  /* 0x000000030003723e */ /* 0x000fca00000000ff */
[----:B------:R0:W-:Y:S01]  /*4db0*/  STG.E desc[UR36][R8.64], R3 ;  /* 0x0000000308007986 */ /* 0x0001e2000c101924 */
[----:B------:R-:W-:Y:S05]  /*4dc0*/  BRA `(.L_x_6154) ;  /* 0x0000000c00387947 */ /* 0x000fea0003800000 */
.L_x_6164:
[----:B------:R0:W-:Y:S01]  /*4dd0*/  STG.E.64 desc[UR36][R8.64], R4 ;  /* 0x0000000408007986 */ /* 0x0001e2000c101b24 */
[----:B------:R-:W-:Y:S01]  /*4de0*/  IMAD.MOV.U32 R37, RZ, RZ, R23 ;  /* 0x000000ffff257224 */ /* 0x000fe200078e0017 */
[----:B------:R-:W-:Y:S06]  /*4df0*/  BRA `(.L_x_6154) ;  /* 0x0000000c002c7947 */ /* 0x000fec0003800000 */
.L_x_6155:
        /* <DEDUP_REMOVED lines=8> */
[----:B------:R-:W-:Y:S01]  /*4e80*/  DSETP.NEU.AND P0, PT, R6, RZ, PT ;  /* 0x000000ff0600722a */ /* 0x000fe20003f0d000 */
[----:B------:R-:W-:-:S05]  /*4e90*/  IMAD.MOV.U32 R37, RZ, RZ, R23 ;  /* 0x000000ffff257224 */ /* 0x000fca00078e0017 */
[----:B------:R-:W-:-:S06]  /*4ea0*/  DSETP.NEU.OR P0, PT, R4, RZ, P0 ;  /* 0x000000ff0400722a */ /* 0x000fcc000070d400 */
[----:B------:R-:W-:-:S05]  /*4eb0*/  SEL R3, RZ, 0x1, !P0 ;  /* 0x00000001ff037807 */ /* 0x000fca0004000000 */
[----:B------:R0:W-:Y:S01]  /*4ec0*/  STG.E.U8 desc[UR36][R8.64], R3 ;  /* 0x0000000308007986 */ /* 0x0001e2000c101124 */
[----:B------:R-:W-:Y:S05]  /*4ed0*/  BRA `(.L_x_6154) ;  /* 0x0000000800f47947 */ /* 0x000fea0003800000 */
.L_x_6168:
[----:B------:R0:W-:Y:S01]  /*4ee0*/  STG.E.128 desc[UR36][R8.64], R4 ;  /* 0x0000000408007986 */ /* 0x0001e2000c101d24 */
[----:B------:R-:W-:Y:S01]  /*4ef0*/  IMAD.MOV.U32 R37, RZ, RZ, R23 ;  /* 0x000000ffff257224 */ /* 0x000fe200078e0017 */
[----:B------:R-:W-:Y:S06]  /*4f00*/  BRA `(.L_x_6154) ;  /* 0x0000000800e87947 */ /* 0x000fec0003800000 */
.L_x_6167:
        /* <DEDUP_REMOVED lines=25> */
.L_x_6172:
[----:B------:R-:W-:Y:S05]  /*50a0*/  BSYNC B0 ;  /* 0x0000000000007941 */ /* 0x000fea0003800000 */
.L_x_6171:
[----:B------:R-:W-:Y:S01]  /*50b0*/  LOP3.LUT R7, R0, R7, RZ, 0xfc, !PT ;  /* 0x0000000700077212 */ /* 0x000fe200078efcff */
[----:B------:R-:W-:-:S04]  /*50c0*/  IMAD.MOV.U32 R37, RZ, RZ, R23 ;  /* 0x000000ffff257224 */ /* 0x000fc800078e0017 */
[----:B------:R0:W-:Y:S01]  /*50d0*/  STG.E.U8 desc[UR36][R8.64], R7 ;  /* 0x0000000708007986 */ /* 0x0001e2000c101124 */
[----:B------:R-:W-:Y:S05]  /*50e0*/  BRA `(.L_x_6154) ;  /* 0x0000000800707947 */ /* 0x000fea0003800000 */
.L_x_6170:
        /* <DEDUP_REMOVED lines=17> */
.L_x_6174:
[----:B------:R-:W-:Y:S01]  /*5200*/  IMAD.MOV.U32 R0, RZ, RZ, 0x7f ;  /* 0x0000007fff007424 */ /* 0x000fe200078e00ff */
[----:B------:R-:W-:-:S04]  /*5210*/  ISETP.GT.U32.AND P0, PT, R3, 0x7f800000, PT ;  /* 0x7f8000000300780c */ /* 0x000fc80003f04070 */
[----:B------:R-:W-:-:S09]  /*5220*/  SEL R0, R0, 0x7c, P0 ;  /* 0x0000007c00007807 */ /* 0x000fd20000000000 */
.L_x_6175:
[----:B------:R-:W-:Y:S05]  /*5230*/  BSYNC B0 ;  /* 0x0000000000007941 */ /* 0x000fea0003800000 */
.L_x_6173:
[----:B------:R-:W-:Y:S01]  /*5240*/  LOP3.LUT R3, R7, 0x80000000, RZ, 0xc0, !PT ;  /* 0x8000000007037812 */ /* 0x000fe200078ec0ff */
[----:B------:R-:W-:-:S03]  /*5250*/  IMAD.MOV.U32 R37, RZ, RZ, R23 ;  /* 0x000000ffff257224 */ /* 0x000fc600078e0017 */
[----:B------:R-:W-:-:S04]  /*5260*/  SHF.R.U32.HI R3, RZ, 0x18, R3 ;  /* 0x00000018ff037819 */ /* 0x000fc80000011603 */
[----:B------:R-:W-:-:S05]  /*5270*/  LOP3.LUT R3, R0, R3, RZ, 0xfc, !PT ;  /* 0x0000000300037212 */ /* 0x000fca00078efcff */
[----:B------:R0:W-:Y:S01]  /*5280*/  STG.E.U8 desc[UR36][R8.64], R3 ;  /* 0x0000000308007986 */ /* 0x0001e2000c101124 */
[----:B------:R-:W-:Y:S05]  /*5290*/  BRA `(.L_x_6154) ;  /* 0x0000000800047947 */ /* 0x000fea0003800000 */
.L_x_6169:
[----:B------:R-:W-:Y:S01]  /*52a0*/  UMOV UR4, 0xf0000000 ;  /* 0xf000000000047882 */ /* 0x000fe20000000000 */
[----:B------:R-:W-:Y:S01]  /*52b0*/  UMOV UR5, 0x380fffff ;  /* 0x380fffff00057882 */ /* 0x000fe20000000000 */
[----:B------:R-:W0:Y:S01]  /*52c0*/  F2F.F32.F64 R0, R4 ;  /* 0x0000000400007310 */ /* 0x000e220000301000 */
[----:B------:R-:W-:Y:S01]  /*52d0*/  DSETP.GEU.AND P0, PT, |R4|, UR4, PT ;  /* 0x0000000404007e2a */ /* 0x000fe2000bf0e200 */
[----:B------:R-:W-:-:S13]  /*52e0*/  IMAD.MOV.U32 R37, RZ, RZ, R23 ;  /* 0x000000ffff257224 */ /* 0x000fda00078e0017 */
[----:B0-----:R-:W-:-:S05]  /*52f0*/  @!P0 FMUL R0, R0, 1.175494350822287508e-38 ;  /* 0x0080000000008820 */ /* 0x001fca0000400000 */
[----:B------:R-:W-:-:S05]  /*5300*/  F2FP.BF16.F32.PACK_AB R0, RZ, R0 ;  /* 0x00000000ff00723e */ /* 0x000fca00000010ff */
[----:B------:R0:W-:Y:S01]  /*5310*/  STG.E.U16 desc[UR36][R8.64], R0 ;  /* 0x0000000008007986 */ /* 0x0001e2000c101524 */
[----:B------:R-:W-:Y:S05]  /*5320*/  BRA `(.L_x_6154) ;  /* 0x0000000400e07947 */ /* 0x000fea0003800000 */
.L_x_6166:
        /* <DEDUP_REMOVED lines=8> */
[----:B------:R-:W0:Y:S01]  /*53b0*/  F2I.U32.F64.TRUNC R5, R4 ;  /* 0x0000000400057311 */ /* 0x000e22000030d000 */
[----:B------:R-:W-:Y:S01]  /*53c0*/  IMAD.MOV.U32 R37, RZ, RZ, R23 ;  /* 0x000000ffff257224 */ /* 0x000fe200078e0017 */
[----:B0-----:R4:W-:Y:S01]  /*53d0*/  STG.E.U16 desc[UR36][R8.64], R5 ;  /* 0x0000000508007986 */ /* 0x0019e2000c101524 */
[----:B------:R-:W-:Y:S05]  /*53e0*/  BRA `(.L_x_6154) ;  /* 0x0000000400b07947 */ /* 0x000fea0003800000 */
.L_x_6178:
        /* <DEDUP_REMOVED lines=21> */
.L_x_6181:
[----:B------:R-:W-:-:S04]  /*5540*/  LOP3.LUT R0, R7, 0x80000000, RZ, 0xc0, !PT ;  /* 0x8000000007007812 */ /* 0x000fc800078ec0ff */
[----:B------:R-:W-:-:S04]  /*5550*/  SHF.R.U32.HI R0, RZ, 0x18, R0 ;  /* 0x00000018ff007819 */ /* 0x000fc80000011600 */
[----:B------:R-:W-:-:S07]  /*5560*/  LOP3.LUT R0, R3, R0, RZ, 0xfc, !PT ;  /* 0x0000000003007212 */ /* 0x000fce00078efcff */
.L_x_6180:
[----:B------:R-:W-:Y:S05]  /*5570*/  BSYNC B0 ;  /* 0x0000000000007941 */ /* 0x000fea0003800000 */
.L_x_6179:
[----:B------:R3:W-:Y:S01]  /*5580*/  STG.E.U8 desc[UR36][R8.64], R0 ;  /* 0x0000000008007986 */ /* 0x0007e2000c101124 */
[----:B------:R-:W-:Y:S01]  /*5590*/  IMAD.MOV.U32 R37, RZ, RZ, R23 ;  /* 0x000000ffff257224 */ /* 0x000fe200078e0017 */
[----:B------:R-:W-:Y:S06]  /*55a0*/  BRA `(.L_x_6154) ;  /* 0x0000000400407947 */ /* 0x000fec0003800000 */
.L_x_6177:
        /* <DEDUP_REMOVED lines=21> */
.L_x_6184:
[----:B------:R-:W-:-:S04]  /*5700*/  LOP3.LUT R0, R7, 0x80000000, RZ, 0xc0, !PT ;  /* 0x8000000007007812 */ /* 0x000fc800078ec0ff */
[----:B------:R-:W-:-:S04]  /*5710*/  SHF.R.U32.HI R0, RZ, 0x18, R0 ;  /* 0x00000018ff007819 */ /* 0x000fc80000011600 */
[----:B------:R-:W-:-:S07]  /*5720*/  LOP3.LUT R0, R3, R0, RZ, 0xfc, !PT ;  /* 0x0000000003007212 */ /* 0x000fce00078efcff */
.L_x_6183:
[----:B------:R-:W-:Y:S05]  /*5730*/  BSYNC B0 ;  /* 0x0000000000007941 */ /* 0x000fea0003800000 */
.L_x_6182:
[----:B------:R0:W-:Y:S01]  /*5740*/  STG.E.U8 desc[UR36][R8.64], R0 ;  /* 0x0000000008007986 */ /* 0x0001e2000c101124 */
[----:B------:R-:W-:Y:S01]  /*5750*/  IMAD.MOV.U32 R37, RZ, RZ, R23 ;  /* 0x000000ffff257224 */ /* 0x000fe200078e0017 */
[----:B------:R-:W-:Y:S06]  /*5760*/  BRA `(.L_x_6154) ;  /* 0x0000000000d07947 */ /* 0x000fec0003800000 */
.L_x_6176:
        /* <DEDUP_REMOVED lines=27> */
.L_x_6159:
        /* <DEDUP_REMOVED lines=16> */
.L_x_6187:
[----:B------:R-:W-:Y:S01]  /*5a20*/  IMAD.MOV.U32 R37, RZ, RZ, R23 ;  /* 0x000000ffff257224 */ /* 0x000fe200078e0017 */
[----:B------:R-:W-:Y:S06]  /*5a30*/  BRA `(.L_x_6154) ;  /* 0x00000000001c7947 */ /* 0x000fec0003800000 */
.L_x_6186:
[----:B------:R-:W0:Y:S01]  /*5a40*/  F2I.U64.F64.TRUNC R4, R4 ;  /* 0x0000000400047311 */ /* 0x000e22000030d800 */
[----:B------:R-:W-:Y:S01]  /*5a50*/  IMAD.MOV.U32 R37, RZ, RZ, R23 ;  /* 0x000000ffff257224 */ /* 0x000fe200078e0017 */
[----:B0-----:R2:W-:Y:S01]  /*5a60*/  STG.E.64 desc[UR36][R8.64], R4 ;  /* 0x0000000408007986 */ /* 0x0015e2000c101b24 */
[----:B------:R-:W-:Y:S05]  /*5a70*/  BRA `(.L_x_6154) ;  /* 0x00000000000c7947 */ /* 0x000fea0003800000 */
.L_x_6185:
[----:B------:R-:W0:Y:S01]  /*5a80*/  F2I.U32.F64.TRUNC R5, R4 ;  /* 0x0000000400057311 */ /* 0x000e22000030d000 */
[----:B------:R-:W-:Y:S01]  /*5a90*/  IMAD.MOV.U32 R37, RZ, RZ, R23 ;  /* 0x000000ffff257224 */ /* 0x000fe200078e0017 */
[----:B0-----:R0:W-:Y:S06]  /*5aa0*/  STG.E desc[UR36][R8.64], R5 ;  /* 0x0000000508007986 */ /* 0x0011ec000c101924 */
.L_x_6154:
[----:B------:R-:W-:Y:S05]  /*5ab0*/  BSYNC B6 ;  /* 0x0000000000067941 */ /* 0x000fea0003800000 */
.L_x_6153:
[----:B------:R-:W-:Y:S01]  /*5ac0*/  ISETP.GE.AND P0, PT, R37, R36, PT ;  /* 0x000000242500720c */ /* 0x000fe20003f06270 */
[----:B------:R-:W-:-:S12]  /*5ad0*/  BSSY B6, `(.L_x_6188) ;  /* 0x0000238000067945 */ /* 0x000fd80003800000 */
[----:B------:R-:W-:Y:S05]  /*5ae0*/  @P0 BRA `(.L_x_6189) ;  /* 0x0000002000d80947 */ /* 0x000fea0003800000 */
[----:B0-2-4-:R-:W0:Y:S01]  /*5af0*/  LDC.64 R4, c[0x0][0x240] ;  /* 0x00009000ff047b82 */ /* 0x015e220000000a00 */
[----:B---3--:R-:W-:Y:S01]  /*5b00*/  IMAD R0, R2, 0x200, R37 ;  /* 0x0000020002007824 */ /* 0x008fe200078e0225 */
[----:B------:R-:W-:Y:S01]  /*5b10*/  PRMT R6, R22, 0x9910, RZ ;  /* 0x0000991016067816 */ /* 0x000fe200000000ff */
[----:B------:R-:W-:Y:S02]  /*5b20*/  ULDC UR4, c[0x0][0x260] ;  /* 0x0000980000047ab9 */ /* 0x000fe40000000800 */
[----:B-1----:R-:W-:Y:S02]  /*5b30*/  IMAD R3, R0, UR4, RZ ;  /* 0x0000000400037c24 */ /* 0x002fe4000f8e02ff */
        /* <DEDUP_REMOVED lines=16> */
.L_x_6193:
[----:B------:R-:W0:Y:S02]  /*5c40*/  F2I.S64.F64.TRUNC R28, R28 ;  /* 0x0000001c001c7311 */ /* 0x000e24000030d900 */
[----:B0-----:R-:W-:-:S05]  /*5c50*/  IMAD.MOV.U32 R3, RZ, RZ, R28 ;  /* 0x000000ffff037224 */ /* 0x001fca00078e001c */
[----:B------:R0:W-:Y:S01]  /*5c60*/  STG.E.U8 desc[UR36][R4.64], R3 ;  /* 0x0000000304007986 */ /* 0x0001e2000c101124 */
[----:B------:R-:W-:Y:S05]  /*5c70*/  BRA `(.L_x_6195) ;  /* 0x0000001000007947 */ /* 0x000fea0003800000 */
.L_x_6192:
        /* <DEDUP_REMOVED lines=9> */
.L_x_6197:
[----:B------:R-:W0:Y:S02]  /*5d10*/  F2I.F64.TRUNC R29, R28 ;  /* 0x0000001c001d7311 */ /* 0x000e24000030d100 */
[----:B0-----:R0:W-:Y:S01]  /*5d20*/  STG.E desc[UR36][R4.64], R29 ;  /* 0x0000001d04007986 */ /* 0x0011e2000c101924 */
[----:B------:R-:W-:Y:S05]  /*5d30*/  BRA `(.L_x_6195) ;  /* 0x0000000c00d07947 */ /* 0x000fea0003800000 */
.L_x_6196:
[----:B------:R-:W0:Y:S02]  /*5d40*/  F2I.F64.TRUNC R29, R28 ;  /* 0x0000001c001d7311 */ /* 0x000e24000030d100 */
[----:B0-----:R0:W-:Y:S01]  /*5d50*/  STG.E.U16 desc[UR36][R4.64], R29 ;  /* 0x0000001d04007986 */ /* 0x0011e2000c101524 */
[----:B------:R-:W-:Y:S05]  /*5d60*/  BRA `(.L_x_6195) ;  /* 0x0000000c00c47947 */ /* 0x000fea0003800000 */
.L_x_6191:
        /* <DEDUP_REMOVED lines=13> */
.L_x_6199:
        /* <DEDUP_REMOVED lines=8> */
.L_x_6198:
        /* <DEDUP_REMOVED lines=16> */
.L_x_6201:
        /* <DEDUP_REMOVED lines=11> */
.L_x_6200:
[----:B------:R0:W-:Y:S01]  /*6070*/  STG.E.64 desc[UR36][R4.64], R28 ;  /* 0x0000001c04007986 */ /* 0x0001e2000c101b24 */
[----:B------:R-:W-:Y:S05]  /*6080*/  BRA `(.L_x_6195) ;  /* 0x0000000800fc7947 */ /* 0x000fea0003800000 */
.L_x_6190:
        /* <DEDUP_REMOVED lines=13> */
.L_x_6204:
[----:B------:R0:W-:Y:S01]  /*6160*/  STG.E.128 desc[UR36][R4.64], R28 ;  /* 0x0000001c04007986 */ /* 0x0001e2000c101d24 */
[----:B------:R-:W-:Y:S05]  /*6170*/  BRA `(.L_x_6195) ;  /* 0x0000000800c07947 */ /* 0x000fea0003800000 */
.L_x_6203:
        /* <DEDUP_REMOVED lines=25> */
.L_x_6208:
[----:B------:R-:W-:Y:S05]  /*6310*/  BSYNC B0 ;  /* 0x0000000000007941 */ /* 0x000fea0003800000 */
.L_x_6207:
[----:B------:R-:W-:-:S05]  /*6320*/  LOP3.LUT R7, R0, R7, RZ, 0xfc, !PT ;  /* 0x0000000700077212 */ /* 0x000fca00078efcff */
[----:B------:R0:W-:Y:S01]  /*6330*/  STG.E.U8 desc[UR36][R4.64], R7 ;  /* 0x0000000704007986 */ /* 0x0001e2000c101124 */
[----:B------:R-:W-:Y:S05]  /*6340*/  BRA `(.L_x_6195) ;  /* 0x00000008004c7947 */ /* 0x000fea0003800000 */
.L_x_6206:
        /* <DEDUP_REMOVED lines=17> */
.L_x_6210:
[----:B------:R-:W-:Y:S01]  /*6460*/  IMAD.MOV.U32 R0, RZ, RZ, 0x7f ;  /* 0x0000007fff007424 */ /* 0x000fe200078e00ff */
[----:B------:R-:W-:-:S04]  /*6470*/  ISETP.GT.U32.AND P0, PT, R3, 0x7f800000, PT ;  /* 0x7f8000000300780c */ /* 0x000fc80003f04070 */
[----:B------:R-:W-:-:S09]  /*6480*/  SEL R0, R0, 0x7c, P0 ;  /* 0x0000007c00007807 */ /* 0x000fd20000000000 */
.L_x_6211:
[----:B------:R-:W-:Y:S05]  /*6490*/  BSYNC B0 ;  /* 0x0000000000007941 */ /* 0x000fea0003800000 */
.L_x_6209:
[----:B------:R-:W-:-:S04]  /*64a0*/  LOP3.LUT R3, R7, 0x80000000, RZ, 0xc0, !PT ;  /* 0x8000000007037812 */ /* 0x000fc800078ec0ff */
[----:B------:R-:W-:-:S04]  /*64b0*/  SHF.R.U32.HI R3, RZ, 0x18, R3 ;  /* 0x00000018ff037819 */ /* 0x000fc80000011603 */
[----:B------:R-:W-:-:S05]  /*64c0*/  LOP3.LUT R3, R0, R3, RZ, 0xfc, !PT ;  /* 0x0000000300037212 */ /* 0x000fca00078efcff */
[----:B------:R0:W-:Y:S01]  /*64d0*/  STG.E.U8 desc[UR36][R4.64], R3 ;  /* 0x0000000304007986 */ /* 0x0001e2000c101124 */
[----:B------:R-:W-:Y:S05]  /*64e0*/  BRA `(.L_x_6195) ;  /* 0x0000000400e47947 */ /* 0x000fea0003800000 */
.L_x_6205:
        /* <DEDUP_REMOVED lines=8> */
.L_x_6202:
        /* <DEDUP_REMOVED lines=11> */
.L_x_6214:
        /* <DEDUP_REMOVED lines=21> */
.L_x_6217:
[----:B------:R-:W-:-:S04]  /*6770*/  LOP3.LUT R0, R7, 0x80000000, RZ, 0xc0, !PT ;  /* 0x8000000007007812 */ /* 0x000fc800078ec0ff */
[----:B------:R-:W-:-:S04]  /*6780*/  SHF.R.U32.HI R0, RZ, 0x18, R0 ;  /* 0x00000018ff007819 */ /* 0x000fc80000011600 */
[----:B------:R-:W-:-:S07]  /*6790*/  LOP3.LUT R0, R3, R0, RZ, 0xfc, !PT ;  /* 0x0000000003007212 */ /* 0x000fce00078efcff */
.L_x_6216:
[----:B------:R-:W-:Y:S05]  /*67a0*/  BSYNC B0 ;  /* 0x0000000000007941 */ /* 0x000fea0003800000 */
.L_x_6215:
[----:B------:R3:W-:Y:S01]  /*67b0*/  STG.E.U8 desc[UR36][R4.64], R0 ;  /* 0x0000000004007986 */ /* 0x0007e2000c101124 */
[----:B------:R-:W-:Y:S05]  /*67c0*/  BRA `(.L_x_6195) ;  /* 0x00000004002c7947 */ /* 0x000fea0003800000 */
.L_x_6213:
        /* <DEDUP_REMOVED lines=21> */
.L_x_6220:
[----:B------:R-:W-:-:S04]  /*6920*/  LOP3.LUT R0, R7, 0x80000000, RZ, 0xc0, !PT ;  /* 0x8000000007007812 */ /* 0x000fc800078ec0ff */
[----:B------:R-:W-:-:S04]  /*6930*/  SHF.R.U32.HI R0, RZ, 0x18, R0 ;  /* 0x00000018ff007819 */ /* 0x000fc80000011600 */
[----:B------:R-:W-:-:S07]  /*6940*/  LOP3.LUT R0, R3, R0, RZ, 0xfc, !PT ;  /* 0x0000000003007212 */ /* 0x000fce00078efcff */
.L_x_6219:
[----:B------:R-:W-:Y:S05]  /*6950*/  BSYNC B0 ;  /* 0x0000000000007941 */ /* 0x000fea0003800000 */
.L_x_6218:
[----:B------:R0:W-:Y:S01]  /*6960*/  STG.E.U8 desc[UR36][R4.64], R0 ;  /* 0x0000000004007986 */ /* 0x0001e2000c101124 */
[----:B------:R-:W-:Y:S05]  /*6970*/  BRA `(.L_x_6195) ;  /* 0x0000000000c07947 */ /* 0x000fea0003800000 */
.L_x_6212:
        /* <DEDUP_REMOVED lines=26> */
.L_x_6194:
        /* <DEDUP_REMOVED lines=16> */
.L_x_6223:
[----:B------:R-:W-:Y:S05]  /*6c20*/  BRA `(.L_x_6195) ;  /* 0x0000000000147947 */ /* 0x000fea0003800000 */
.L_x_6222:
[----:B------:R-:W0:Y:S02]  /*6c30*/  F2I.U64.F64.TRUNC R28, R28 ;  /* 0x0000001c001c7311 */ /* 0x000e24000030d800 */
[----:B0-----:R2:W-:Y:S01]  /*6c40*/  STG.E.64 desc[UR36][R4.64], R28 ;  /* 0x0000001c04007986 */ /* 0x0015e2000c101b24 */
[----:B------:R-:W-:Y:S05]  /*6c50*/  BRA `(.L_x_6195) ;  /* 0x0000000000087947 */ /* 0x000fea0003800000 */
.L_x_6221:
[----:B------:R-:W0:Y:S02]  /*6c60*/  F2I.U32.F64.TRUNC R29, R28 ;  /* 0x0000001c001d7311 */ /* 0x000e24000030d000 */
[----:B0-----:R0:W-:Y:S02]  /*6c70*/  STG.E desc[UR36][R4.64], R29 ;  /* 0x0000001d04007986 */ /* 0x0011e4000c101924 */
.L_x_6195:
        /* <DEDUP_REMOVED lines=24> */
.L_x_6227:
[----:B------:R-:W0:Y:S02]  /*6e00*/  F2I.S64.F64.TRUNC R24, R24 ;  /* 0x0000001800187311 */ /* 0x000e24000030d900 */
[----:B0-----:R-:W-:-:S05]  /*6e10*/  IMAD.MOV.U32 R3, RZ, RZ, R24 ;  /* 0x000000ffff037224 */ /* 0x001fca00078e0018 */
[----:B------:R3:W-:Y:S01]  /*6e20*/  STG.E.U8 desc[UR36][R4.64], R3 ;  /* 0x0000000304007986 */ /* 0x0007e2000c101124 */
[----:B------:R-:W-:Y:S05]  /*6e30*/  BRA `(.L_x_6229) ;  /* 0x0000001000007947 */ /* 0x000fea0003800000 */
.L_x_6226:
        /* <DEDUP_REMOVED lines=9> */
.L_x_6231:
[----:B------:R-:W0:Y:S02]  /*6ed0*/  F2I.F64.TRUNC R25, R24 ;  /* 0x0000001800197311 */ /* 0x000e24000030d100 */
[----:B0-----:R2:W-:Y:S01]  /*6ee0*/  STG.E desc[UR36][R4.64], R25 ;  /* 0x0000001904007986 */ /* 0x0015e2000c101924 */
[----:B------:R-:W-:Y:S05]  /*6ef0*/  BRA `(.L_x_6229) ;  /* 0x0000000c00d07947 */ /* 0x000fea0003800000 */
.L_x_6230:
[----:B------:R-:W0:Y:S02]  /*6f00*/  F2I.F64.TRUNC R25, R24 ;  /* 0x0000001800197311 */ /* 0x000e24000030d100 */
[----:B0-----:R0:W-:Y:S01]  /*6f10*/  STG.E.U16 desc[UR36][R4.64], R25 ;  /* 0x0000001904007986 */ /* 0x0011e2000c101524 */
[----:B------:R-:W-:Y:S05]  /*6f20*/  BRA `(.L_x_6229) ;  /* 0x0000000c00c47947 */ /* 0x000fea0003800000 */
.L_x_6225:
        /* <DEDUP_REMOVED lines=13> */
.L_x_6233:
        /* <DEDUP_REMOVED lines=8> */
.L_x_6232:
        /* <DEDUP_REMOVED lines=16> */
.L_x_6235:
        /* <DEDUP_REMOVED lines=11> */
.L_x_6234:
[----:B------:R0:W-:Y:S01]  /*7230*/  STG.E.64 desc[UR36][R4.64], R24 ;  /* 0x0000001804007986 */ /* 0x0001e2000c101b24 */
[----:B------:R-:W-:Y:S05]  /*7240*/  BRA `(.L_x_6229) ;  /* 0x0000000800fc7947 */ /* 0x000fea0003800000 */
.L_x_6224:
        /* <DEDUP_REMOVED lines=13> */
.L_x_6238:
[----:B------:R0:W-:Y:S01]  /*7320*/  STG.E.128 desc[UR36][R4.64], R24 ;  /* 0x0000001804007986 */ /* 0x0001e2000c101d24 */
[----:B------:R-:W-:Y:S05]  /*7330*/  BRA `(.L_x_6229) ;  /* 0x0000000800c07947 */ /* 0x000fea0003800000 */
.L_x_6237:
        /* <DEDUP_REMOVED lines=25> */
.L_x_6242:
[----:B------:R-:W-:Y:S05]  /*74d0*/  BSYNC B0 ;  /* 0x0000000000007941 */ /* 0x000fea0003800000 */
.L_x_6241:
[----:B------:R-:W-:-:S05]  /*74e0*/  LOP3.LUT R7, R0, R7, RZ, 0xfc, !PT ;  /* 0x0000000700077212 */ /* 0x000fca00078efcff */
[----:B------:R0:W-:Y:S01]  /*74f0*/  STG.E.U8 desc[UR36][R4.64], R7 ;  /* 0x0000000704007986 */ /* 0x0001e2000c101124 */
[----:B------:R-:W-:Y:S05]  /*7500*/  BRA `(.L_x_6229) ;  /* 0x00000008004c7947 */ /* 0x000fea0003800000 */
.L_x_6240:
        /* <DEDUP_REMOVED lines=17> */
.L_x_6244:
[----:B------:R-:W-:Y:S01]  /*7620*/  IMAD.MOV.U32 R0, RZ, RZ, 0x7f ;  /* 0x0000007fff007424 */ /* 0x000fe200078e00ff */
[----:B------:R-:W-:-:S04]  /*7630*/  ISETP.GT.U32.AND P0, PT, R3, 0x7f800000, PT ;  /* 0x7f8000000300780c */ /* 0x000fc80003f04070 */
[----:B------:R-:W-:-:S09]  /*7640*/  SEL R0, R0, 0x7c, P0 ;  /* 0x0000007c00007807 */ /* 0x000fd20000000000 */
.L_x_6245:
[----:B------:R-:W-:Y:S05]  /*7650*/  BSYNC B0 ;  /* 0x0000000000007941 */ /* 0x000fea0003800000 */
.L_x_6243:
[----:B------:R-:W-:-:S04]  /*7660*/  LOP3.LUT R3, R7, 0x80000000, RZ, 0xc0, !PT ;  /* 0x8000000007037812 */ /* 0x000fc800078ec0ff */
[----:B------:R-:W-:-:S04]  /*7670*/  SHF.R.U32.HI R3, RZ, 0x18, R3 ;  /* 0x00000018ff037819 */ /* 0x000fc80000011603 */
[----:B------:R-:W-:-:S05]  /*7680*/  LOP3.LUT R3, R0, R3, RZ, 0xfc, !PT ;  /* 0x0000000300037212 */ /* 0x000fca00078efcff */
[----:B------:R0:W-:Y:S01]  /*7690*/  STG.E.U8 desc[UR36][R4.64], R3 ;  /* 0x0000000304007986 */ /* 0x0001e2000c101124 */
[----:B------:R-:W-:Y:S05]  /*76a0*/  BRA `(.L_x_6229) ;  /* 0x0000000400e47947 */ /* 0x000fea0003800000 */
.L_x_6239:
        /* <DEDUP_REMOVED lines=8> */
.L_x_6236:
        /* <DEDUP_REMOVED lines=11> */
.L_x_6248:
        /* <DEDUP_REMOVED lines=21> */
.L_x_6251:
[----:B------:R-:W-:-:S04]  /*7930*/  LOP3.LUT R0, R7, 0x80000000, RZ, 0xc0, !PT ;  /* 0x8000000007007812 */ /* 0x000fc800078ec0ff */
[----:B------:R-:W-:-:S04]  /*7940*/  SHF.R.U32.HI R0, RZ, 0x18, R0 ;  /* 0x00000018ff007819 */ /* 0x000fc80000011600 */
[----:B------:R-:W-:-:S07]  /*7950*/  LOP3.LUT R0, R3, R0, RZ, 0xfc, !PT ;  /* 0x0000000003007212 */ /* 0x000fce00078efcff */
.L_x_6250:
[----:B------:R-:W-:Y:S05]  /*7960*/  BSYNC B0 ;  /* 0x0000000000007941 */ /* 0x000fea0003800000 */
.L_x_6249:
[----:B------:R0:W-:Y:S01]  /*7970*/  STG.E.U8 desc[UR36][R4.64], R0 ;  /* 0x0000000004007986 */ /* 0x0001e2000c101124 */
[----:B------:R-:W-:Y:S05]  /*7980*/  BRA `(.L_x_6229) ;  /* 0x00000004002c7947 */ /* 0x000fea0003800000 */
.L_x_6247:
        /* <DEDUP_REMOVED lines=21> */
.L_x_6254:
[----:B------:R-:W-:-:S04]  /*7ae0*/  LOP3.LUT R0, R7, 0x80000000, RZ, 0xc0, !PT ;  /* 0x8000000007007812 */ /* 0x000fc800078ec0ff */
[----:B------:R-:W-:-:S04]  /*7af0*/  SHF.R.U32.HI R0, RZ, 0x18, R0 ;  /* 0x00000018ff007819 */ /* 0x000fc80000011600 */
[----:B------:R-:W-:-:S07]  /*7b00*/  LOP3.LUT R0, R3, R0, RZ, 0xfc, !PT ;  /* 0x0000000003007212 */ /* 0x000fce00078efcff */
.L_x_6253:
[----:B------:R-:W-:Y:S05]  /*7b10*/  BSYNC B0 ;  /* 0x0000000000007941 */ /* 0x000fea0003800000 */
.L_x_6252:
[----:B------:R0:W-:Y:S01]  /*7b20*/  STG.E.U8 desc[UR36][R4.64], R0 ;  /* 0x0000000004007986 */ /* 0x0001e2000c101124 */
[----:B------:R-:W-:Y:S05]  /*7b30*/  BRA `(.L_x_6229) ;  /* 0x0000000000c07947 */ /* 0x000fea0003800000 */
.L_x_6246:
        /* <DEDUP_REMOVED lines=26> */
.L_x_6228:
        /* <DEDUP_REMOVED lines=16> */
.L_x_6257:
[----:B------:R-:W-:Y:S05]  /*7de0*/  BRA `(.L_x_6229) ;  /* 0x0000000000147947 */ /* 0x000fea0003800000 */
.L_x_6256:
[----:B------:R-:W0:Y:S02]  /*7df0*/  F2I.U64.F64.TRUNC R24, R24 ;  /* 0x0000001800187311 */ /* 0x000e24000030d800 */
[----:B0-----:R0:W-:Y:S01]  /*7e00*/  STG.E.64 desc[UR36][R4.64], R24 ;  /* 0x0000001804007986 */ /* 0x0011e2000c101b24 */
[----:B------:R-:W-:Y:S05]  /*7e10*/  BRA `(.L_x_6229) ;  /* 0x0000000000087947 */ /* 0x000fea0003800000 */
.L_x_6255:
[----:B------:R-:W0:Y:S02]  /*7e20*/  F2I.U32.F64.TRUNC R25, R24 ;  /* 0x0000001800197311 */ /* 0x000e24000030d000 */
[----:B0-----:R0:W-:Y:S02]  /*7e30*/  STG.E desc[UR36][R4.64], R25 ;  /* 0x0000001904007986 */ /* 0x0011e4000c101924 */
.L_x_6229:
[----:B------:R-:W-:-:S07]  /*7e40*/  VIADD R37, R37, 0x80 ;  /* 0x0000008025257836 */ /* 0x000fce0000000000 */
.L_x_6189:
[----:B------:R-:W-:Y:S05]  /*7e50*/  BSYNC B6 ;  /* 0x0000000000067941 */ /* 0x000fea0003800000 */
.L_x_6188:
        /* <DEDUP_REMOVED lines=22> */
.L_x_6261:
[----:B------:R-:W0:Y:S02]  /*7fc0*/  F2I.S64.F64.TRUNC R16, R16 ;  /* 0x0000001000107311 */ /* 0x000e24000030d900 */
[----:B0-----:R-:W-:-:S05]  /*7fd0*/  IMAD.MOV.U32 R5, RZ, RZ, R16 ;  /* 0x000000ffff057224 */ /* 0x001fca00078e0010 */
[----:B------:R-:W-:Y:S01]  /*7fe0*/  STG.E.U8 desc[UR36][R2.64], R5 ;  /* 0x0000000502007986 */ /* 0x000fe2000c101124 */
[----:B------:R-:W-:Y:S05]  /*7ff0*/  EXIT ;  /* 0x000000000000794d */ /* 0x000fea0003800000 */
.L_x_6260:
        /* <DEDUP_REMOVED lines=9> */
.L_x_6264:
[----:B------:R-:W0:Y:S02]  /*8090*/  F2I.F64.TRUNC R17, R16 ;  /* 0x0000001000117311 */ /* 0x000e24000030d100 */
[----:B0-----:R-:W-:Y:S01]  /*80a0*/  STG.E desc[UR36][R2.64], R17 ;  /* 0x0000001102007986 */ /* 0x001fe2000c101924 */
[----:B------:R-:W-:Y:S05]  /*80b0*/  EXIT ;  /* 0x000000000000794d */ /* 0x000fea0003800000 */
.L_x_6263:
[----:B------:R-:W0:Y:S02]  /*80c0*/  F2I.F64.TRUNC R17, R16 ;  /* 0x0000001000117311 */ /* 0x000e24000030d100 */
[----:B0-----:R-:W-:Y:S01]  /*80d0*/  STG.E.U16 desc[UR36][R2.64], R17 ;  /* 0x0000001102007986 */ /* 0x001fe2000c101524 */
[----:B------:R-:W-:Y:S05]  /*80e0*/  EXIT ;  /* 0x000000000000794d */ /* 0x000fea0003800000 */
.L_x_6259:
        /* <DEDUP_REMOVED lines=13> */
.L_x_6266:
        /* <DEDUP_REMOVED lines=8> */
.L_x_6265:
        /* <DEDUP_REMOVED lines=16> */
.L_x_6268:
        /* <DEDUP_REMOVED lines=11> */
.L_x_6267:
[----:B------:R-:W-:Y:S01]  /*83f0*/  STG.E.64 desc[UR36][R2.64], R16 ;  /* 0x0000001002007986 */ /* 0x000fe2000c101b24 */
[----:B------:R-:W-:Y:S05]  /*8400*/  EXIT ;  /* 0x000000000000794d */ /* 0x000fea0003800000 */
.L_x_6258:
        /* <DEDUP_REMOVED lines=13> */
.L_x_6271:
[----:B------:R-:W-:Y:S01]  /*84e0*/  STG.E.128 desc[UR36][R2.64], R16 ;  /* 0x0000001002007986 */ /* 0x000fe2000c101d24 */
[----:B------:R-:W-:Y:S05]  /*84f0*/  EXIT ;  /* 0x000000000000794d */ /* 0x000fea0003800000 */
.L_x_6270:
        /* <DEDUP_REMOVED lines=25> */
.L_x_6275:
[----:B------:R-:W-:Y:S05]  /*8690*/  BSYNC B0 ;  /* 0x0000000000007941 */ /* 0x000fea0003800000 */
.L_x_6274:
[----:B------:R-:W-:-:S05]  /*86a0*/  LOP3.LUT R5, R0, R5, RZ, 0xfc, !PT ;  /* 0x0000000500057212 */ /* 0x000fca00078efcff */
[----:B------:R-:W-:Y:S01]  /*86b0*/  STG.E.U8 desc[UR36][R2.64], R5 ;  /* 0x0000000502007986 */ /* 0x000fe2000c101124 */
[----:B------:R-:W-:Y:S05]  /*86c0*/  EXIT ;  /* 0x000000000000794d */ /* 0x000fea0003800000 */
.L_x_6273:
        /* <DEDUP_REMOVED lines=17> */
.L_x_6277:
[----:B------:R-:W-:Y:S01]  /*87e0*/  IMAD.MOV.U32 R0, RZ, RZ, 0x7f ;  /* 0x0000007fff007424 */ /* 0x000fe200078e00ff */
[----:B------:R-:W-:-:S04]  /*87f0*/  ISETP.GT.U32.AND P0, PT, R4, 0x7f800000, PT ;  /* 0x7f8000000400780c */ /* 0x000fc80003f04070 */
[----:B------:R-:W-:-:S09]  /*8800*/  SEL R0, R0, 0x7c, P0 ;  /* 0x0000007c00007807 */ /* 0x000fd20000000000 */
.L_x_6278:
[----:B------:R-:W-:Y:S05]  /*8810*/  BSYNC B0 ;  /* 0x0000000000007941 */ /* 0x000fea0003800000 */
.L_x_6276:
[----:B------:R-:W-:-:S04]  /*8820*/  LOP3.LUT R4, R5, 0x80000000, RZ, 0xc0, !PT ;  /* 0x8000000005047812 */ /* 0x000fc800078ec0ff */
[----:B------:R-:W-:-:S04]  /*8830*/  SHF.R.U32.HI R5, RZ, 0x18, R4 ;  /* 0x00000018ff057819 */ /* 0x000fc80000011604 */
[----:B------:R-:W-:-:S05]  /*8840*/  LOP3.LUT R5, R0, R5, RZ, 0xfc, !PT ;  /* 0x0000000500057212 */ /* 0x000fca00078efcff */
[----:B------:R-:W-:Y:S01]  /*8850*/  STG.E.U8 desc[UR36][R2.64], R5 ;  /* 0x0000000502007986 */ /* 0x000fe2000c101124 */
[----:B------:R-:W-:Y:S05]  /*8860*/  EXIT ;  /* 0x000000000000794d */ /* 0x000fea0003800000 */
.L_x_6272:
        /* <DEDUP_REMOVED lines=8> */
.L_x_6269:
        /* <DEDUP_REMOVED lines=11> */
.L_x_6281:
        /* <DEDUP_REMOVED lines=21> */
.L_x_6284:
[----:B------:R-:W-:-:S04]  /*8af0*/  LOP3.LUT R0, R7, 0x80000000, RZ, 0xc0, !PT ;  /* 0x8000000007007812 */ /* 0x000fc800078ec0ff */
[----:B------:R-:W-:-:S04]  /*8b00*/  SHF.R.U32.HI R5, RZ, 0x18, R0 ;  /* 0x00000018ff057819 */ /* 0x000fc80000011600 */
[----:B------:R-:W-:-:S04]  /*8b10*/  LOP3.LUT R4, R4, R5, RZ, 0xfc, !PT ;  /* 0x0000000504047212 */ /* 0x000fc800078efcff */
[----:B------:R-:W-:-:S07]  /*8b20*/  PRMT R0, R4, 0x7610, R0 ;  /* 0x0000761004007816 */ /* 0x000fce0000000000 */
.L_x_6283:
[----:B------:R-:W-:Y:S05]  /*8b30*/  BSYNC B0 ;  /* 0x0000000000007941 */ /* 0x000fea0003800000 */
.L_x_6282:
[----:B------:R-:W-:Y:S01]  /*8b40*/  STG.E.U8 desc[UR36][R2.64], R0 ;  /* 0x0000000002007986 */ /* 0x000fe2000c101124 */
[----:B------:R-:W-:Y:S05]  /*8b50*/  EXIT ;  /* 0x000000000000794d */ /* 0x000fea0003800000 */
.L_x_6280:
        /* <DEDUP_REMOVED lines=21> */
.L_x_6287:
[----:B------:R-:W-:-:S04]  /*8cb0*/  LOP3.LUT R0, R7, 0x80000000, RZ, 0xc0, !PT ;  /* 0x8000000007007812 */ /* 0x000fc800078ec0ff */
[----:B------:R-:W-:-:S04]  /*8cc0*/  SHF.R.U32.HI R5, RZ, 0x18, R0 ;  /* 0x00000018ff057819 */ /* 0x000fc80000011600 */
[----:B------:R-:W-:-:S04]  /*8cd0*/  LOP3.LUT R4, R4, R5, RZ, 0xfc, !PT ;  /* 0x0000000504047212 */ /* 0x000fc800078efcff */
[----:B------:R-:W-:-:S07]  /*8ce0*/  PRMT R0, R4, 0x7610, R0 ;  /* 0x0000761004007816 */ /* 0x000fce0000000000 */
.L_x_6286:
[----:B------:R-:W-:Y:S05]  /*8cf0*/  BSYNC B0 ;  /* 0x0000000000007941 */ /* 0x000fea0003800000 */
.L_x_6285:
[----:B------:R-:W-:Y:S01]  /*8d00*/  STG.E.U8 desc[UR36][R2.64], R0 ;  /* 0x0000000002007986 */ /* 0x000fe2000c101124 */
[----:B------:R-:W-:Y:S05]  /*8d10*/  EXIT ;  /* 0x000000000000794d */ /* 0x000fea0003800000 */
.L_x_6279:
        /* <DEDUP_REMOVED lines=26> */
.L_x_6262:
        /* <DEDUP_REMOVED lines=16> */
.L_x_6290:
[----:B------:R-:W-:Y:S05]  /*8fc0*/  EXIT ;  /* 0x000000000000794d */ /* 0x000fea0003800000 */
.L_x_6289:
[----:B------:R-:W0:Y:S02]  /*8fd0*/  F2I.U64.F64.TRUNC R16, R16 ;  /* 0x0000001000107311 */ /* 0x000e24000030d800 */
[----:B0-----:R-:W-:Y:S01]  /*8fe0*/  STG.E.64 desc[UR36][R2.64], R16 ;  /* 0x0000001002007986 */ /* 0x001fe2000c101b24 */
[----:B------:R-:W-:Y:S05]  /*8ff0*/  EXIT ;  /* 0x000000000000794d */ /* 0x000fea0003800000 */
.L_x_6288:
[----:B------:R-:W0:Y:S02]  /*9000*/  F2I.U32.F64.TRUNC R17, R16 ;  /* 0x0000001000117311 */ /* 0x000e24000030d000 */
[----:B0-----:R-:W-:Y:S01]  /*9010*/  STG.E desc[UR36][R2.64], R17 ;  /* 0x0000001102007986 */ /* 0x001fe2000c101924 */
[----:B------:R-:W-:Y:S05]  /*9020*/  EXIT ;  /* 0x000000000000794d */ /* 0x000fea0003800000 */
.L_x_6291:
        /* <DEDUP_REMOVED lines=13> */
.L_x_17263:


//--------------------- .text._ZN2at6native18elementwise_kernelILi128ELi2EZNS0_22gpu_kernel_impl_nocastINS0_13AUnaryFunctorIN3c107complexIdEES6_S6_NS0_15binary_internal10MulFunctorIS6_EEEEEEvRNS_18TensorIteratorBaseERKT_EUliE_EEviT1_ --------------------------
	.section	.text._ZN2at6native18elementwise_kernelILi128ELi2EZNS0_22gpu_kernel_impl_nocastINS0_13AUnaryFunctorIN3c107complexIdEES6_S6_NS0_15binary_internal10MulFunctorIS6_EEEEEEvRNS_18TensorIteratorBaseERKT_EUliE_EEviT1_,"ax",@progbits
	.align	128
        .global         _ZN2at6native18elementwise_kernelILi128ELi2EZNS0_22gpu_kernel_impl_nocastINS0_13AUnaryFunctorIN3c107complexIdEES6_S6_NS0_15binary_internal10MulFunctorIS6_EEEEEEvRNS_18TensorIteratorBaseERKT_EUliE_EEviT1_
        .type           _ZN2at6native18elementwise_kernelILi128ELi2EZNS0_22gpu_kernel_impl_nocastINS0_13AUnaryFunctorIN3c107complexIdEES6_S6_NS0_15binary_internal10MulFunctorIS6_EEEEEEvRNS_18TensorIteratorBaseERKT_EUliE_EEviT1_,@function
        .size           _ZN2at6native18elementwise_kernelILi128ELi2EZNS0_22gpu_kernel_impl_nocastINS0_13AUnaryFunctorIN3c107complexIdEES6_S6_NS0_15binary_internal10MulFunctorIS6_EEEEEEvRNS_18TensorIteratorBaseERKT_EUliE_EEviT1_,(.L_x_17264 - _ZN2at6native18elementwise_kernelILi128ELi2EZNS0_22gpu_kernel_impl_nocastINS0_13AUnaryFunctorIN3c107complexIdEES6_S6_NS0_15binary_internal10MulFunctorIS6_EEEEEEvRNS_18TensorIteratorBaseERKT_EUliE_EEviT1_)
        .other          _ZN2at6native18elementwise_kernelILi128ELi2EZNS0_22gpu_kernel_impl_nocastINS0_13AUnaryFunctorIN3c107complexIdEES6_S6_NS0_15binary_internal10MulFunctorIS6_EEEEEEvRNS_18TensorIteratorBaseERKT_EUliE_EEviT1_,@"STO_CUDA_ENTRY STV_DEFAULT"
_ZN2at6native18elementwise_kernelILi128ELi2EZNS0_22gpu_kernel_impl_nocastINS0_13AUnaryFunctorIN3c107complexIdEES6_S6_NS0_15binary_internal10MulFunctorIS6_EEEEEEvRNS_18TensorIteratorBaseERKT_EUliE_EEviT1_:
.text._ZN2at6native18elementwise_kernelILi128ELi2EZNS0_22gpu_kernel_impl_nocastINS0_13AUnaryFunctorIN3c107complexIdEES6_S6_NS0_15binary_internal10MulFunctorIS6_EEEEEEvRNS_18TensorIteratorBaseERKT_EUliE_EEviT1_:
        /* <DEDUP_REMOVED lines=311> */
.L_x_6294:
[----:B------:R-:W-:Y:S01]  /*1370*/  ULDC.64 UR8, c[0x0][0x420] ;  /* 0x0001080000087ab9 */ /* 0x000fe20000000a00 */
[----:B------:R-:W-:Y:S01]  /*1380*/  ULDC.64 UR10, c[0x0][0x440] ;  /* 0x00011000000a7ab9 */ /* 0x000fe20000000a00 */
[----:B------:R-:W-:-:S04]  /*1390*/  IADD3 R14, P0, R0, UR8, RZ ;  /* 0x00000008000e7c10 */ /* 0x000fc8000ff1e0ff */
[----:B------:R-:W-:Y:S01]  /*13a0*/  IADD3.X R15, RZ, UR9, RZ, P0, !PT ;  /* 0x00000009ff0f7c10 */ /* 0x000fe200087fe4ff */
[----:B------:R-:W-:-:S04]  /*13b0*/  ULDC.64 UR8, c[0x0][0x448] ;  /* 0x0001120000087ab9 */ /* 0x000fc80000000a00 */
[----:B------:R-:W2:Y:S01]  /*13c0*/  LDG.E.128 R8, desc[UR4][R14.64] ;  /* 0x000000040e087981 */ /* 0x000ea2000c1e1d00 */
[----:B------:R-:W-:Y:S01]  /*13d0*/  IADD3 R3, R3, 0x80, RZ ;  /* 0x0000008003037810 */ /* 0x000fe20007ffe0ff */
[----:B--2---:R-:W-:Y:S02]  /*13e0*/  DMUL R12, R8, UR8 ;  /* 0x00000008080c7c28 */ /* 0x004fe40008000000 */
[----:B------:R-:W-:Y:S01]  /*13f0*/  DMUL R6, R10, UR8 ;  /* 0x000000080a067c28 */ /* 0x000fe20008000000 */
[----:B------:R-:W-:Y:S02]  /*1400*/  ULDC.64 UR8, c[0x0][0x418] ;  /* 0x0001060000087ab9 */ /* 0x000fe40000000a00 */
[----:B------:R-:W-:-:S03]  /*1410*/  IADD3 R4, P0, R5, UR8, RZ ;  /* 0x0000000805047c10 */ /* 0x000fc6000ff1e0ff */
[----:B------:R-:W-:Y:S01]  /*1420*/  DFMA R10, R10, UR10, R12 ;  /* 0x0000000a0a0a7c2b */ /* 0x000fe2000800000c */
[----:B------:R-:W-:Y:S01]  /*1430*/  IADD3.X R5, RZ, UR9, RZ, P0, !PT ;  /* 0x00000009ff057c10 */ /* 0x000fe200087fe4ff */
[----:B------:R-:W-:-:S07]  /*1440*/  DFMA R8, R8, UR10, -R6 ;  /* 0x0000000a08087c2b */ /* 0x000fce0008000806 */
[----:B------:R0:W-:Y:S04]  /*1450*/  STG.E.128 desc[UR4][R4.64], R8 ;  /* 0x0000000804007986 */ /* 0x0001e8000c101d04 */
.L_x_6293:
[----:B------:R-:W-:Y:S05]  /*1460*/  BSYNC B0 ;  /* 0x0000000000007941 */ /* 0x000fea0003800000 */
.L_x_6292:
        /* <DEDUP_REMOVED lines=304> */
.L_x_6295:
[----:B------:R-:W-:Y:S01]  /*2770*/  ULDC.64 UR6, c[0x0][0x420] ;  /* 0x0001080000067ab9 */ /* 0x000fe20000000a00 */
[----:B------:R-:W-:Y:S01]  /*2780*/  ULDC.64 UR8, c[0x0][0x440] ;  /* 0x0001100000087ab9 */ /* 0x000fe20000000a00 */
[----:B------:R-:W-:-:S04]  /*2790*/  IADD3 R8, P0, R0, UR6, RZ ;  /* 0x0000000600087c10 */ /* 0x000fc8000ff1e0ff */
[----:B------:R-:W-:Y:S01]  /*27a0*/  IADD3.X R9, RZ, UR7, RZ, P0, !PT ;  /* 0x00000007ff097c10 */ /* 0x000fe200087fe4ff */
[----:B------:R-:W-:-:S05]  /*27b0*/  ULDC.64 UR6, c[0x0][0x448] ;  /* 0x0001120000067ab9 */ /* 0x000fca0000000a00 */
[----:B------:R-:W2:Y:S02]  /*27c0*/  LDG.E.128 R8, desc[UR4][R8.64] ;  /* 0x0000000408087981 */ /* 0x000ea4000c1e1d00 */
[----:B--2---:R-:W-:Y:S02]  /*27d0*/  DMUL R6, R8, UR6 ;  /* 0x0000000608067c28 */ /* 0x004fe40008000000 */
[----:B------:R-:W-:Y:S01]  /*27e0*/  DMUL R2, R10, UR6 ;  /* 0x000000060a027c28 */ /* 0x000fe20008000000 */
[----:B------:R-:W-:Y:S02]  /*27f0*/  ULDC.64 UR6, c[0x0][0x418] ;  /* 0x0001060000067ab9 */ /* 0x000fe40000000a00 */
[----:B------:R-:W-:-:S03]  /*2800*/  IADD3 R12, P0, R5, UR6, RZ ;  /* 0x00000006050c7c10 */ /* 0x000fc6000ff1e0ff */
[----:B------:R-:W-:Y:S01]  /*2810*/  DFMA R6, R10, UR8, R6 ;  /* 0x000000080a067c2b */ /* 0x000fe20008000006 */
[----:B------:R-:W-:Y:S01]  /*2820*/  IADD3.X R13, RZ, UR7, RZ, P0, !PT ;  /* 0x00000007ff0d7c10 */ /* 0x000fe200087fe4ff */
[----:B------:R-:W-:-:S07]  /*2830*/  DFMA R4, R8, UR8, -R2 ;  /* 0x0000000808047c2b */ /* 0x000fce0008000802 */
[----:B------:R-:W-:Y:S01]  /*2840*/  STG.E.128 desc[UR4][R12.64], R4 ;  /* 0x000000040c007986 */ /* 0x000fe2000c101d04 */
[----:B------:R-:W-:Y:S05]  /*2850*/  EXIT ;  /* 0x000000000000794d */ /* 0x000fea0003800000 */
.L_x_6296:
        /* <DEDUP_REMOVED lines=10> */
.L_x_17264:


//--------------------- .text._ZN2at6native27unrolled_elementwise_kernelINS0_13AUnaryFunctorIN3c107complexIdEES5_S5_NS0_15binary_internal10MulFunctorIS5_EEEESt5arrayIPcLm2EELi4E23TrivialOffsetCalculatorILi1EjESE_NS0_6memory15LoadWithoutCastENSF_16StoreWithoutCastEEEviT_T0_T2_T3_T4_T5_ --------------------------
	.section	.text._ZN2at6native27unrolled_elementwise_kernelINS0_13AUnaryFunctorIN3c107complexIdEES5_S5_NS0_15binary_internal10MulFunctorIS5_EEEESt5arrayIPcLm2EELi4E23TrivialOffsetCalculatorILi1EjESE_NS0_6memory15LoadWithoutCastENSF_16StoreWithoutCastEEEviT_T0_T2_T3_T4_T5_,"ax",@progbits
	.align	128
        .global         _ZN2at6native27unrolled_elementwise_kernelINS0_13AUnaryFunctorIN3c107complexIdEES5_S5_NS0_15binary_internal10MulFunctorIS5_EEEESt5arrayIPcLm2EELi4E23TrivialOffsetCalculatorILi1EjESE_NS0_6memory15LoadWithoutCastENSF_16StoreWithoutCastEEEviT_T0_T2_T3_T4_T5_
        .type           _ZN2at6native27unrolled_elementwise_kernelINS0_13AUnaryFunctorIN3c107complexIdEES5_S5_NS0_15binary_internal10MulFunctorIS5_EEEESt5arrayIPcLm2EELi4E23TrivialOffsetCalculatorILi1EjESE_NS0_6memory15LoadWithoutCastENSF_16StoreWithoutCastEEEviT_T0_T2_T3_T4_T5_,@function
        .size           _ZN2at6native27unrolled_elementwise_kernelINS0_13AUnaryFunctorIN3c107complexIdEES5_S5_NS0_15binary_internal10MulFunctorIS5_EEEESt5arrayIPcLm2EELi4E23TrivialOffsetCalculatorILi1EjESE_NS0_6memory15LoadWithoutCastENSF_16StoreWithoutCastEEEviT_T0_T2_T3_T4_T5_,(.L_x_17265 - _ZN2at6native27unrolled_elementwise_kernelINS0_13AUnaryFunctorIN3c107complexIdEES5_S5_NS0_15binary_internal10MulFunctorIS5_EEEESt5arrayIPcLm2EELi4E23TrivialOffsetCalculatorILi1EjESE_NS0_6memory15LoadWithoutCastENSF_16StoreWithoutCastEEEviT_T0_T2_T3_T4_T5_)
        .other          _ZN2at6native27unrolled_elementwise_kernelINS0_13AUnaryFunctorIN3c107complexIdEES5_S5_NS0_15binary_internal10MulFunctorIS5_EEEESt5arrayIPcLm2EELi4E23TrivialOffsetCalculatorILi1EjESE_NS0_6memory15LoadWithoutCastENSF_16StoreWithoutCastEEEviT_T0_T2_T3_T4_T5_,@"STO_CUDA_ENTRY STV_DEFAULT"
_ZN2at6native27unrolled_elementwise_kernelINS0_13AUnaryFunctorIN3c107complexIdEES5_S5_NS0_15binary_internal10MulFunctorIS5_EEEESt5arrayIPcLm2EELi4E23TrivialOffsetCalculatorILi1EjESE_NS0_6memory15LoadWithoutCastENSF_16StoreWithoutCastEEEviT_T0_T2_T3_T4_T5_:
.text._ZN2at6native27unrolled_elementwise_kernelINS0_13AUnaryFunctorIN3c107complexIdEES5_S5_NS0_15binary_internal10MulFunctorIS5_EEEESt5arrayIPcLm2EELi4E23TrivialOffsetCalculatorILi1EjESE_NS0_6memory15LoadWithoutCastENSF_16StoreWithoutCastEEEviT_T0_T2_T3_T4_T5_:
[----:B------:R-:W-:Y:S01]  /*0000*/  LDC R1, c[0x0][0x28] ;  /* 0x00000a00ff017b82 */ /* 0x000fe20000000800 */
[----:B------:R-:W0:Y:S07]  /*0010*/  S2R R3, SR_CTAID.X ;  /* 0x0000000000037919 */ /* 0x000e2e0000002500 */
[----:B------:R-:W0:Y:S01]  /*0020*/  LDC R0, c[0x0][0x210] ;  /* 0x00008400ff007b82 */ /* 0x000e220000000800 */
[----:B------:R-:W-:Y:S02]  /*0030*/  CS2R R10, SRZ ;  /* 0x00000000000a7805 */ /* 0x000fe4000001ff00 */
[----:B------:R-:W-:Y:S01]  /*0040*/  CS2R R8, SRZ ;  /* 0x0000000000087805 */ /* 0x000fe2000001ff00 */
[----:B------:R-:W1:Y:S01]  /*0050*/  S2R R2, SR_TID.X ;  /* 0x0000000000027919 */ /* 0x000e620000002100 */
[----:B------:R-:W-:Y:S01]  /*0060*/  ULDC.64 UR4, c[0x0][0x208] ;  /* 0x0000820000047ab9 */ /* 0x000fe20000000a00 */
[----:B0-----:R-:W-:-:S02]  /*0070*/  IMAD R21, R3, -0x200, R0 ;  /* 0xfffffe0003157824 */ /* 0x001fc400078e0200 */
[----:B-1----:R-:W-:-:S03]  /*0080*/  IMAD.MOV.U32 R20, RZ, RZ, R2 ;  /* 0x000000ffff147224 */ /* 0x002fc600078e0002 */
[----:B------:R-:W-:-:S13]  /*0090*/  ISETP.GE.AND P0, PT, R2, R21, PT ;  /* 0x000000150200720c */ /* 0x000fda0003f06270 */
[----:B------:R-:W0:Y:S01]  /*00a0*/  @!P0 LDC.64 R12, c[0x0][0x248] ;  /* 0x00009200ff0c8b82 */ /* 0x000e220000000a00 */
[----:B------:R-:W-:Y:S02]  /*00b0*/  @!P0 IMAD R5, R3, 0x200, R20 ;  /* 0x0000020003058824 */ /* 0x000fe400078e0214 */
[----:B------:R-:W-:-:S05]  /*00c0*/  @!P0 VIADD R20, R20, 0x80 ;  /* 0x0000008014148836 */ /* 0x000fca0000000000 */
[----:B------:R-:W-:Y:S02]  /*00d0*/  ISETP.GE.AND P2, PT, R20, R21, PT ;  /* 0x000000151400720c */ /* 0x000fe40003f46270 */
[----:B------:R-:W-:Y:S01]  /*00e0*/  CS2R R6, SRZ ;  /* 0x0000000000067805 */ /* 0x000fe2000001ff00 */
[----:B------:R-:W1:Y:S01]  /*00f0*/  @!P0 LDC.64 R14, c[0x0][0x238] ;  /* 0x00008e00ff0e8b82 */ /* 0x000e620000000a00 */
[----:B------:R-:W-:-:S07]  /*0100*/  IMAD.MOV.U32 R0, RZ, RZ, R2 ;  /* 0x000000ffff007224 */ /* 0x000fce00078e0002 */
[----:B------:R-:W2:Y:S01]  /*0110*/  @!P0 LDC.64 R16, c[0x0][0x230] ;  /* 0x00008c00ff108b82 */ /* 0x000ea20000000a00 */
[----:B0-----:R-:W-:-:S07]  /*0120*/  @!P0 IMAD.WIDE.U32 R12, R5, 0x10, R12 ;  /* 0x00000010050c8825 */ /* 0x001fce00078e000c */
[----:B------:R-:W0:Y:S01]  /*0130*/  @!P2 LDC.64 R4, c[0x0][0x248] ;  /* 0x00009200ff04ab82 */ /* 0x000e220000000a00 */
[----:B------:R3:W1:Y:S01]  /*0140*/  @!P0 LDG.E.128 R8, desc[UR4][R12.64] ;  /* 0x000000040c088981 */ /* 0x000662000c1e1d00 */
[----:B------:R-:W-:Y:S02]  /*0150*/  @!P2 IMAD R23, R3, 0x200, R20 ;  /* 0x000002000317a824 */ /* 0x000fe400078e0214 */
[----:B------:R-:W-:Y:S02]  /*0160*/  @!P2 VIADD R20, R20, 0x80 ;  /* 0x000000801414a836 */ /* 0x000fe40000000000 */
[----:B0-----:R-:W-:Y:S01]  /*0170*/  @!P2 IMAD.WIDE.U32 R22, R23, 0x10, R4 ;  /* 0x000000101716a825 */ /* 0x001fe200078e0004 */
[----:B------:R-:W-:-:S06]  /*0180*/  CS2R R4, SRZ ;  /* 0x0000000000047805 */ /* 0x000fcc000001ff00 */
[----:B------:R0:W4:Y:S01]  /*0190*/  @!P2 LDG.E.128 R4, desc[UR4][R22.64] ;  /* 0x000000041604a981 */ /* 0x000122000c1e1d00 */
[----:B------:R-:W-:Y:S01]  /*01a0*/  ISETP.GE.AND P3, PT, R20, R21, PT ;  /* 0x000000151400720c */ /* 0x000fe20003f66270 */
[----:B------:R-:W-:Y:S01]  /*01b0*/  VIADD R18, R0, 0x80 ;  /* 0x0000008000127836 */ /* 0x000fe20000000000 */
[----:B---3--:R-:W-:-:S04]  /*01c0*/  CS2R R12, SRZ ;  /* 0x00000000000c7805 */ /* 0x008fc8000001ff00 */
[----:B------:R-:W-:-:S07]  /*01d0*/  ISETP.GE.AND P1, PT, R18, R21, PT ;  /* 0x000000151200720c */ /* 0x000fce0003f26270 */
[----:B------:R-:W3:Y:S08]  /*01e0*/  @!P3 LDC.64 R26, c[0x0][0x248] ;  /* 0x00009200ff1abb82 */ /* 0x000ef00000000a00 */
[----:B------:R-:W4:Y:S08]  /*01f0*/  @!P1 LDC.64 R24, c[0x0][0x238] ;  /* 0x00008e00ff189b82 */ /* 0x000f300000000a00 */
[----:B0-----:R-:W0:Y:S01]  /*0200*/  @!P1 LDC.64 R22, c[0x0][0x230] ;  /* 0x00008c00ff169b82 */ /* 0x001e220000000a00 */
[----:B-1----:R-:W-:-:S08]  /*0210*/  @!P0 DMUL R18, R10, R14 ;  /* 0x0000000e0a128228 */ /* 0x002fd00000000000 */
[C---:B--2---:R-:W-:Y:S02]  /*0220*/  @!P0 DFMA R12, R8.reuse, R16, -R18 ;  /* 0x00000010080c822b */ /* 0x044fe40000000812 */
[----:B------:R-:W-:Y:S01]  /*0230*/  @!P0 DMUL R8, R8, R14 ;  /* 0x0000000e08088228 */ /* 0x000fe20000000000 */
[----:B------:R-:W-:Y:S02]  /*0240*/  CS2R R18, SRZ ;  /* 0x0000000000127805 */ /* 0x000fe4000001ff00 */
[----:B------:R-:W-:-:S05]  /*0250*/  CS2R R14, SRZ ;  /* 0x00000000000e7805 */ /* 0x000fca000001ff00 */
[----:B------:R-:W-:Y:S01]  /*0260*/  @!P0 DFMA R14, R10, R16, R8 ;  /* 0x000000100a0e822b */ /* 0x000fe20000000008 */
[----:B------:R-:W-:Y:S01]  /*0270*/  @!P3 IMAD R17, R3, 0x200, R20 ;  /* 0x000002000311b824 */ /* 0x000fe200078e0214 */
[----:B------:R-:W-:-:S03]  /*0280*/  CS2R R8, SRZ ;  /* 0x0000000000087805 */ /* 0x000fc6000001ff00 */
[----:B---3--:R-:W-:Y:S01]  /*0290*/  @!P3 IMAD.WIDE.U32 R26, R17, 0x10, R26 ;  /* 0x00000010111ab825 */ /* 0x008fe200078e001a */
[----:B------:R-:W-:Y:S01]  /*02a0*/  CS2R R16, SRZ ;  /* 0x0000000000107805 */ /* 0x000fe2000001ff00 */
[----:B----4-:R-:W-:-:S05]  /*02b0*/  @!P1 DMUL R10, R6, R24 ;  /* 0x00000018060a9228 */ /* 0x010fca0000000000 */
[----:B------:R1:W2:Y:S03]  /*02c0*/  @!P3 LDG.E.128 R16, desc[UR4][R26.64] ;  /* 0x000000041a10b981 */ /* 0x0002a6000c1e1d00 */
[----:B0-----:R-:W-:Y:S01]  /*02d0*/  @!P1 DFMA R8, R4, R22, -R10 ;  /* 0x000000160408922b */ /* 0x001fe2000000080a */
[----:B------:R-:W-:-:S05]  /*02e0*/  VIADD R10, R0, 0x100 ;  /* 0x00000100000a7836 */ /* 0x000fca0000000000 */
[----:B------:R-:W-:Y:S01]  /*02f0*/  ISETP.GE.AND P2, PT, R10, R21, PT ;  /* 0x000000150a00720c */ /* 0x000fe20003f46270 */
[----:B------:R-:W-:Y:S01]  /*0300*/  @!P1 DMUL R4, R4, R24 ;  /* 0x0000001804049228 */ /* 0x000fe20000000000 */
[----:B------:R-:W-:-:S11]  /*0310*/  CS2R R10, SRZ ;  /* 0x00000000000a7805 */ /* 0x000fd6000001ff00 */
[----:B------:R-:W2:Y:S01]  /*0320*/  @!P2 LDC.64 R24, c[0x0][0x238] ;  /* 0x00008e00ff18ab82 */ /* 0x000ea20000000a00 */
[----:B------:R-:W-:-:S07]  /*0330*/  @!P1 DFMA R10, R6, R22, R4 ;  /* 0x00000016060a922b */ /* 0x000fce0000000004 */
[----:B------:R-:W0:Y:S01]  /*0340*/  @!P2 LDC.64 R22, c[0x0][0x230] ;  /* 0x00008c00ff16ab82 */ /* 0x000e220000000a00 */
[----:B------:R-:W-:-:S04]  /*0350*/  @!P3 IADD3 R20, R20, 0x80, RZ ;  /* 0x000000801414b810 */ /* 0x000fc80007ffe0ff */
[----:B------:R-:W-:Y:S02]  /*0360*/  ISETP.GE.AND P1, PT, R20, R21, PT ;  /* 0x000000151400720c */ /* 0x000fe40003f26270 */
[----:B------:R-:W-:-:S11]  /*0370*/  CS2R R4, SRZ ;  /* 0x0000000000047805 */ /* 0x000fd6000001ff00 */
[----:B-1----:R-:W1:Y:S01]  /*0380*/  @!P1 LDC.64 R26, c[0x0][0x248] ;  /* 0x00009200ff1a9b82 */ /* 0x002e620000000a00 */
[----:B------:R-:W-:Y:S01]  /*0390*/  BSSY B0, `(.L_x_6297) ;  /* 0x000001e000007945 */ /* 0x000fe20003800000 */
[----:B--2---:R-:W-:-:S08]  /*03a0*/  @!P2 DMUL R6, R18, R24 ;  /* 0x000000181206a228 */ /* 0x004fd00000000000 */
[C---:B0-----:R-:W-:Y:S02]  /*03b0*/  @!P2 DFMA R4, R16.reuse, R22, -R6 ;  /* 0x000000161004a22b */ /* 0x041fe40000000806 */
[----:B------:R-:W-:Y:S01]  /*03c0*/  @!P2 DMUL R16, R16, R24 ;  /* 0x000000181010a228 */ /* 0x000fe20000000000 */
[----:B------:R-:W-:-:S07]  /*03d0*/  CS2R R6, SRZ ;  /* 0x0000000000067805 */ /* 0x000fce000001ff00 */
[----:B------:R-:W-:Y:S01]  /*03e0*/  @!P2 DFMA R6, R18, R22, R16 ;  /* 0x000000161206a22b */ /* 0x000fe20000000010 */
[----:B------:R-:W0:Y:S01]  /*03f0*/  @!P0 LDC.64 R22, c[0x0][0x240] ;  /* 0x00009000ff168b82 */ /* 0x000e220000000a00 */
[----:B------:R-:W-:Y:S01]  /*0400*/  @!P1 IMAD R25, R3, 0x200, R20 ;  /* 0x0000020003199824 */ /* 0x000fe200078e0214 */
[----:B------:R-:W-:-:S03]  /*0410*/  CS2R R18, SRZ ;  /* 0x0000000000127805 */ /* 0x000fc6000001ff00 */
[----:B-1----:R-:W-:Y:S01]  /*0420*/  @!P1 IMAD.WIDE.U32 R26, R25, 0x10, R26 ;  /* 0x00000010191a9825 */ /* 0x002fe200078e001a */
[----:B------:R-:W-:-:S03]  /*0430*/  CS2R R16, SRZ ;  /* 0x0000000000107805 */ /* 0x000fc6000001ff00 */
[----:B------:R-:W-:Y:S02]  /*0440*/  @!P0 IMAD R25, R3, 0x200, R2 ;  /* 0x0000020003198824 */ /* 0x000fe400078e0202 */
[----:B------:R-:W-:Y:S01]  /*0450*/  VIADD R20, R0, 0x180 ;  /* 0x0000018000147836 */ /* 0x000fe20000000000 */
[----:B------:R1:W5:Y:S01]  /*0460*/  @!P1 LDG.E.128 R16, desc[UR4][R26.64] ;  /* 0x000000041a109981 */ /* 0x000362000c1e1d00 */
[----:B------:R-:W-:Y:S02]  /*0470*/  @!P0 VIADD R0, R2, 0x80 ;  /* 0x0000008002008836 */ /* 0x000fe40000000000 */
[----:B0-----:R-:W-:-:S05]  /*0480*/  @!P0 IMAD.WIDE.U32 R22, R25, 0x10, R22 ;  /* 0x0000001019168825 */ /* 0x001fca00078e0016 */
[----:B------:R1:W-:Y:S01]  /*0490*/  @!P0 STG.E.128 desc[UR4][R22.64], R12 ;  /* 0x0000000c16008986 */ /* 0x0003e2000c101d04 */
[-C--:B------:R-:W-:Y:S02]  /*04a0*/  ISETP.GE.AND P2, PT, R0, R21.reuse, PT ;  /* 0x000000150000720c */ /* 0x080fe40003f46270 */
[----:B------:R-:W-:-:S11]  /*04b0*/  ISETP.GE.AND P1, PT, R20, R21, PT ;  /* 0x000000151400720c */ /* 0x000fd60003f26270 */
[----:B------:R-:W-:Y:S05]  /*04c0*/  @P2 BRA `(.L_x_6298) ;  /* 0x0000000000282947 */ /* 0x000fea0003800000 */
[----:B-1----:R-:W0:Y:S01]  /*04d0*/  LDC.64 R14, c[0x0][0x240] ;  /* 0x00009000ff0e7b82 */ /* 0x002e220000000a00 */
[----:B------:R-:W-:Y:S01]  /*04e0*/  IMAD R13, R3, 0x200, R0 ;  /* 0x00000200030d7824 */ /* 0x000fe200078e0200 */
[----:B------:R-:W-:-:S04]  /*04f0*/  IADD3 R0, R0, 0x80, RZ ;  /* 0x0000008000007810 */ /* 0x000fc80007ffe0ff */
[----:B------:R-:W-:-:S13]  /*0500*/  ISETP.GE.AND P0, PT, R0, R21, PT ;  /* 0x000000150000720c */ /* 0x000fda0003f06270 */
[----:B------:R-:W-:Y:S02]  /*0510*/  @!P0 IMAD R23, R3, 0x200, R0 ;  /* 0x0000020003178824 */ /* 0x000fe400078e0200 */
[----:B------:R-:W-:Y:S02]  /*0520*/  @!P0 VIADD R0, R0, 0x80 ;  /* 0x0000008000008836 */ /* 0x000fe40000000000 */
[----:B0-----:R-:W-:-:S04]  /*0530*/  IMAD.WIDE.U32 R12, R13, 0x10, R14 ;  /* 0x000000100d0c7825 */ /* 0x001fc800078e000e */
[----:B------:R-:W-:Y:S01]  /*0540*/  @!P0 IMAD.WIDE.U32 R14, R23, 0x10, R14 ;  /* 0x00000010170e8825 */ /* 0x000fe200078e000e */
[----:B------:R0:W-:Y:S04]  /*0550*/  STG.E.128 desc[UR4][R12.64], R8 ;  /* 0x000000080c007986 */ /* 0x0001e8000c101d04 */
[----:B------:R0:W-:Y:S02]  /*0560*/  @!P0 STG.E.128 desc[UR4][R14.64], R4 ;  /* 0x000000040e008986 */ /* 0x0001e4000c101d04 */
.L_x_6298:
[----:B------:R-:W-:Y:S05]  /*0570*/  BSYNC B0 ;  /* 0x0000000000007941 */ /* 0x000fea0003800000 */
.L_x_6297:
[----:B0-----:R-:W0:Y:S01]  /*0580*/  @!P1 LDC.64 R10, c[0x0][0x238] ;  /* 0x00008e00ff0a9b82 */ /* 0x001e220000000a00 */
[----:B------:R-:W-:-:S07]  /*0590*/  ISETP.GE.AND P0, PT, R0, R21, PT ;  /* 0x000000150000720c */ /* 0x000fce0003f06270 */
[----:B-1----:R-:W1:Y:S06]  /*05a0*/  @!P1 LDC.64 R12, c[0x0][0x230] ;  /* 0x00008c00ff0c9b82 */ /* 0x002e6c0000000a00 */
[----:B------:R-:W-:Y:S05]  /*05b0*/  @P0 EXIT ;  /* 0x000000000000094d */ /* 0x000fea0003800000 */
[----:B------:R-:W2:Y:S01]  /*05c0*/  LDC.64 R14, c[0x0][0x240] ;  /* 0x00009000ff0e7b82 */ /* 0x000ea20000000a00 */
[-C--:B0----5:R-:W-:Y:S01]  /*05d0*/  @!P1 DMUL R8, R18, R10.reuse ;  /* 0x0000000a12089228 */ /* 0x0a1fe20000000000 */
[----:B------:R-:W-:Y:S01]  /*05e0*/  IMAD R3, R3, 0x200, R0 ;  /* 0x0000020003037824 */ /* 0x000fe200078e0200 */
[----:B------:R-:W-:Y:S01]  /*05f0*/  @!P1 DMUL R10, R16, R10 ;  /* 0x0000000a100a9228 */ /* 0x000fe20000000000 */
[----:B------:R-:W-:Y:S02]  /*0600*/  CS2R R4, SRZ ;  /* 0x0000000000047805 */ /* 0x000fe4000001ff00 */
[----:B------:R-:W-:-:S03]  /*0610*/  CS2R R6, SRZ ;  /* 0x0000000000067805 */ /* 0x000fc6000001ff00 */
[-C--:B-1----:R-:W-:Y:S02]  /*0620*/  @!P1 DFMA R4, R16, R12.reuse, -R8 ;  /* 0x0000000c1004922b */ /* 0x082fe40000000808 */
[----:B------:R-:W-:Y:S01]  /*0630*/  @!P1 DFMA R6, R18, R12, R10 ;  /* 0x0000000c1206922b */ /* 0x000fe2000000000a */
[----:B--2---:R-:W-:-:S06]  /*0640*/  IMAD.WIDE.U32 R2, R3, 0x10, R14 ;  /* 0x0000001003027825 */ /* 0x004fcc00078e000e */
[----:B------:R-:W-:Y:S01]  /*0650*/  STG.E.128 desc[UR4][R2.64], R4 ;  /* 0x0000000402007986 */ /* 0x000fe2000c101d04 */
[----:B------:R-:W-:Y:S05]  /*0660*/  EXIT ;  /* 0x000000000000794d */ /* 0x000fea0003800000 */
.L_x_6299:
        /* <DEDUP_REMOVED lines=9> */
.L_x_17265:


//--------------------- .text._ZN2at6native29vectorized_elementwise_kernelILi2ENS0_13AUnaryFunctorIN3c107complexIdEES5_S5_NS0_15binary_internal10MulFunctorIS5_EEEESt5arrayIPcLm2EEEEviT0_T1_ --------------------------
	.section	.text._ZN2at6native29vectorized_elementwise_kernelILi2ENS0_13AUnaryFunctorIN3c107complexIdEES5_S5_NS0_15binary_internal10MulFunctorIS5_EEEESt5arrayIPcLm2EEEEviT0_T1_,"ax",@progbits
	.align	128
        .global         _ZN2at6native29vectorized_elementwise_kernelILi2ENS0_13AUnaryFunctorIN3c107complexIdEES5_S5_NS0_15binary_internal10MulFunctorIS5_EEEESt5arrayIPcLm2EEEEviT0_T1_
        .type           _ZN2at6native29vectorized_elementwise_kernelILi2ENS0_13AUnaryFunctorIN3c107complexIdEES5_S5_NS0_15binary_internal10MulFunctorIS5_EEEESt5arrayIPcLm2EEEEviT0_T1_,@function
        .size           _ZN2at6native29vectorized_elementwise_kernelILi2ENS0_13AUnaryFunctorIN3c107complexIdEES5_S5_NS0_15binary_internal10MulFunctorIS5_EEEESt5arrayIPcLm2EEEEviT0_T1_,(.L_x_17266 - _ZN2at6native29vectorized_elementwise_kernelILi2ENS0_13AUnaryFunctorIN3c107complexIdEES5_S5_NS0_15binary_internal10MulFunctorIS5_EEEESt5arrayIPcLm2EEEEviT0_T1_)
        .other          _ZN2at6native29vectorized_elementwise_kernelILi2ENS0_13AUnaryFunctorIN3c107complexIdEES5_S5_NS0_15binary_internal10MulFunctorIS5_EEEESt5arrayIPcLm2EEEEviT0_T1_,@"STO_CUDA_ENTRY STV_DEFAULT"
_ZN2at6native29vectorized_elementwise_kernelILi2ENS0_13AUnaryFunctorIN3c107complexIdEES5_S5_NS0_15binary_internal10MulFunctorIS5_EEEESt5arrayIPcLm2EEEEviT0_T1_:
.text._ZN2at6native29vectorized_elementwise_kernelILi2ENS0_13AUnaryFunctorIN3c107complexIdEES5_S5_NS0_15binary_internal10MulFunctorIS5_EEEESt5arrayIPcLm2EEEEviT0_T1_:
        /* <DEDUP_REMOVED lines=10> */
[----:B------:R-:W-:Y:S01]  /*00a0*/  ULDC.64 UR6, c[0x0][0x238] ;  /* 0x00008e0000067ab9 */ /* 0x000fe20000000a00 */
[----:B------:R-:W-:Y:S01]  /*00b0*/  ULDC.64 UR8, c[0x0][0x230] ;  /* 0x00008c0000087ab9 */ /* 0x000fe20000000a00 */
[----:B-1----:R-:W-:-:S04]  /*00c0*/  IMAD.WIDE R2, R41, 0x10, R2 ;  /* 0x0000001029027825 */ /* 0x002fc800078e0202 */
[----:B0-----:R-:W-:-:S05]  /*00d0*/  IMAD.WIDE.U32 R42, R0, 0x20, R2 ;  /* 0x00000020002a7825 */ /* 0x001fca00078e0002 */
[----:B------:R-:W2:Y:S04]  /*00e0*/  LDG.E.128 R4, desc[UR4][R42.64] ;  /* 0x000000042a047981 */ /* 0x000ea8000c1e1d00 */
[----:B------:R-:W3:Y:S04]  /*00f0*/  LDG.E.128 R8, desc[UR4][R42.64+0x10] ;  /* 0x000010042a087981 */ /* 0x000ee8000c1e1d00 */
[----:B------:R-:W4:Y:S04]  /*0100*/  LDG.E.128 R12, desc[UR4][R42.64+0x1000] ;  /* 0x001000042a0c7981 */ /* 0x000f28000c1e1d00 */
[----:B------:R-:W5:Y:S04]  /*0110*/  LDG.E.128 R16, desc[UR4][R42.64+0x1010] ;  /* 0x001010042a107981 */ /* 0x000f68000c1e1d00 */
[----:B------:R-:W5:Y:S04]  /*0120*/  LDG.E.128 R20, desc[UR4][R42.64+0x2000] ;  /* 0x002000042a147981 */ /* 0x000f68000c1e1d00 */
[----:B------:R-:W5:Y:S04]  /*0130*/  LDG.E.128 R24, desc[UR4][R42.64+0x2010] ;  /* 0x002010042a187981 */ /* 0x000f68000c1e1d00 */
[----:B------:R-:W5:Y:S04]  /*0140*/  LDG.E.128 R28, desc[UR4][R42.64+0x3000] ;  /* 0x003000042a1c7981 */ /* 0x000f68000c1e1d00 */
[----:B------:R-:W5:Y:S01]  /*0150*/  LDG.E.128 R32, desc[UR4][R42.64+0x3010] ;  /* 0x003010042a207981 */ /* 0x000f62000c1e1d00 */
[----:B--2---:R-:W-:-:S02]  /*0160*/  DMUL R38, R4, UR6 ;  /* 0x0000000604267c28 */ /* 0x004fc40008000000 */
[----:B------:R-:W-:Y:S02]  /*0170*/  DMUL R36, R6, UR6 ;  /* 0x0000000606247c28 */ /* 0x000fe40008000000 */
[----:B---3--:R-:W-:-:S04]  /*0180*/  DMUL R2, R10, UR6 ;  /* 0x000000060a027c28 */ /* 0x008fc80008000000 */
[----:B------:R-:W-:Y:S02]  /*0190*/  DFMA R38, R6, UR8, R38 ;  /* 0x0000000806267c2b */ /* 0x000fe40008000026 */
[C---:B------:R-:W-:Y:S02]  /*01a0*/  DMUL R6, R8.reuse, UR6 ;  /* 0x0000000608067c28 */ /* 0x040fe40008000000 */
[----:B------:R-:W-:Y:S02]  /*01b0*/  DFMA R8, R8, UR8, -R2 ;  /* 0x0000000808087c2b */ /* 0x000fe40008000802 */
[----:B----4-:R-:W-:Y:S02]  /*01c0*/  DMUL R2, R14, UR6 ;  /* 0x000000060e027c28 */ /* 0x010fe40008000000 */
[----:B------:R-:W-:Y:S02]  /*01d0*/  DFMA R36, R4, UR8, -R36 ;  /* 0x0000000804247c2b */ /* 0x000fe40008000824 */
[----:B------:R-:W-:-:S02]  /*01e0*/  DFMA R10, R10, UR8, R6 ;  /* 0x000000080a0a7c2b */ /* 0x000fc40008000006 */
[----:B------:R-:W-:Y:S02]  /*01f0*/  DMUL R6, R12, UR6 ;  /* 0x000000060c067c28 */ /* 0x000fe40008000000 */
[----:B-----5:R-:W-:Y:S02]  /*0200*/  DMUL R4, R16, UR6 ;  /* 0x0000000610047c28 */ /* 0x020fe40008000000 */
[----:B------:R-:W-:Y:S02]  /*0210*/  DFMA R12, R12, UR8, -R2 ;  /* 0x000000080c0c7c2b */ /* 0x000fe40008000802 */
[----:B------:R-:W-:Y:S02]  /*0220*/  DMUL R2, R18, UR6 ;  /* 0x0000000612027c28 */ /* 0x000fe40008000000 */
[----:B------:R-:W-:Y:S02]  /*0230*/  DFMA R14, R14, UR8, R6 ;  /* 0x000000080e0e7c2b */ /* 0x000fe40008000006 */
[----:B------:R-:W-:-:S02]  /*0240*/  DFMA R18, R18, UR8, R4 ;  /* 0x0000000812127c2b */ /* 0x000fc40008000004 */
[----:B------:R-:W-:Y:S02]  /*0250*/  DMUL R6, R20, UR6 ;  /* 0x0000000614067c28 */ /* 0x000fe40008000000 */
[----:B------:R-:W-:Y:S02]  /*0260*/  DMUL R4, R22, UR6 ;  /* 0x0000000616047c28 */ /* 0x000fe40008000000 */
[----:B------:R-:W-:Y:S01]  /*0270*/  DFMA R16, R16, UR8, -R2 ;  /* 0x0000000810107c2b */ /* 0x000fe20008000802 */
[----:B------:R-:W0:Y:S03]  /*0280*/  LDC.64 R2, c[0x0][0x240] ;  /* 0x00009000ff027b82 */ /* 0x000e260000000a00 */
[----:B------:R-:W-:Y:S02]  /*0290*/  DFMA R22, R22, UR8, R6 ;  /* 0x0000000816167c2b */ /* 0x000fe40008000006 */
[----:B------:R-:W-:-:S02]  /*02a0*/  DFMA R20, R20, UR8, -R4 ;  /* 0x0000000814147c2b */ /* 0x000fc40008000804 */
[----:B------:R-:W-:Y:S02]  /*02b0*/  DMUL R6, R24, UR6 ;  /* 0x0000000618067c28 */ /* 0x000fe40008000000 */
[----:B------:R-:W-:-:S06]  /*02c0*/  DMUL R4, R26, UR6 ;  /* 0x000000061a047c28 */ /* 0x000fcc0008000000 */
[----:B------:R-:W-:Y:S02]  /*02d0*/  DFMA R26, R26, UR8, R6 ;  /* 0x000000081a1a7c2b */ /* 0x000fe40008000006 */
[----:B------:R-:W-:Y:S02]  /*02e0*/  DFMA R24, R24, UR8, -R4 ;  /* 0x0000000818187c2b */ /* 0x000fe40008000804 */
[----:B------:R-:W-:Y:S02]  /*02f0*/  DMUL R6, R28, UR6 ;  /* 0x000000061c067c28 */ /* 0x000fe40008000000 */
[----:B------:R-:W-:-:S06]  /*0300*/  DMUL R4, R30, UR6 ;  /* 0x000000061e047c28 */ /* 0x000fcc0008000000 */
[----:B------:R-:W-:Y:S02]  /*0310*/  DFMA R30, R30, UR8, R6 ;  /* 0x000000081e1e7c2b */ /* 0x000fe40008000006 */
[----:B------:R-:W-:Y:S01]  /*0320*/  DFMA R28, R28, UR8, -R4 ;  /* 0x000000081c1c7c2b */ /* 0x000fe20008000804 */
[----:B0-----:R-:W-:Y:S01]  /*0330*/  IMAD.WIDE.U32 R6, R41, 0x10, R2 ;  /* 0x0000001029067825 */ /* 0x001fe200078e0002 */
[----:B------:R-:W-:Y:S02]  /*0340*/  DMUL R4, R32, UR6 ;  /* 0x0000000620047c28 */ /* 0x000fe40008000000 */
[----:B------:R-:W-:Y:S01]  /*0350*/  DMUL R2, R34, UR6 ;  /* 0x0000000622027c28 */ /* 0x000fe20008000000 */
[----:B------:R-:W-:-:S05]  /*0360*/  IMAD.WIDE R6, R0, 0x20, R6 ;  /* 0x0000002000067825 */ /* 0x000fca00078e0206 */
[----:B------:R-:W-:Y:S02]  /*0370*/  DFMA R34, R34, UR8, R4 ;  /* 0x0000000822227c2b */ /* 0x000fe40008000004 */
[----:B------:R-:W-:Y:S01]  /*0380*/  DFMA R32, R32, UR8, -R2 ;  /* 0x0000000820207c2b */ /* 0x000fe20008000802 */
[----:B------:R-:W-:Y:S04]  /*0390*/  STG.E.128 desc[UR4][R6.64], R36 ;  /* 0x0000002406007986 */ /* 0x000fe8000c101d04 */
[----:B------:R-:W-:Y:S04]  /*03a0*/  STG.E.128 desc[UR4][R6.64+0x10], R8 ;  /* 0x0000100806007986 */ /* 0x000fe8000c101d04 */
[----:B------:R-:W-:Y:S04]  /*03b0*/  STG.E.128 desc[UR4][R6.64+0x1000], R12 ;  /* 0x0010000c06007986 */ /* 0x000fe8000c101d04 */
[----:B------:R-:W-:Y:S04]  /*03c0*/  STG.E.128 desc[UR4][R6.64+0x1010], R16 ;  /* 0x0010101006007986 */ /* 0x000fe8000c101d04 */
[----:B------:R-:W-:Y:S04]  /*03d0*/  STG.E.128 desc[UR4][R6.64+0x2000], R20 ;  /* 0x0020001406007986 */ /* 0x000fe8000c101d04 */
[----:B------:R-:W-:Y:S04]  /*03e0*/  STG.E.128 desc[UR4][R6.64+0x2010], R24 ;  /* 0x0020101806007986 */ /* 0x000fe8000c101d04 */
[----:B------:R-:W-:Y:S04]  /*03f0*/  STG.E.128 desc[UR4][R6.64+0x3000], R28 ;  /* 0x0030001c06007986 */ /* 0x000fe8000c101d04 */
[----:B------:R-:W-:Y:S01]  /*0400*/  STG.E.128 desc[UR4][R6.64+0x3010], R32 ;  /* 0x0030102006007986 */ /* 0x000fe2000c101d04 */
[----:B------:R-:W-:Y:S05]  /*0410*/  EXIT ;  /* 0x000000000000794d */ /* 0x000fea0003800000 */
.L_x_6300:
[----:B------:R-:W0:Y:S01]  /*0420*/  S2R R0, SR_TID.X ;  /* 0x0000000000007919 */ /* 0x000e220000002100 */
[----:B------:R-:W-:Y:S02]  /*0430*/  CS2R R10, SRZ ;  /* 0x00000000000a7805 */ /* 0x000fe4000001ff00 */
[----:B------:R-:W-:Y:S02]  /*0440*/  CS2R R8, SRZ ;  /* 0x0000000000087805 */ /* 0x000fe4000001ff00 */
[----:B0-----:R-:W-:Y:S01]  /*0450*/  ISETP.GE.AND P0, PT, R0, R3, PT ;  /* 0x000000030000720c */ /* 0x001fe20003f06270 */
[----:B------:R-:W-:-:S12]  /*0460*/  IMAD.MOV.U32 R2, RZ, RZ, R0 ;  /* 0x000000ffff027224 */ /* 0x000fd800078e0000 */
[----:B------:R-:W0:Y:S01]  /*0470*/  @!P0 LDC.64 R4, c[0x0][0x248] ;  /* 0x00009200ff048b82 */ /* 0x000e220000000a00 */
[----:B------:R-:W-:Y:S02]  /*0480*/  @!P0 IMAD.IADD R7, R41, 0x1, R2 ;  /* 0x0000000129078824 */ /* 0x000fe400078e0202 */
[----:B------:R-:W-:-:S05]  /*0490*/  @!P0 VIADD R2, R2, 0x80 ;  /* 0x0000008002028836 */ /* 0x000fca0000000000 */
[----:B------:R-:W-:Y:S02]  /*04a0*/  ISETP.GE.AND P1, PT, R2, R3, PT ;  /* 0x000000030200720c */ /* 0x000fe40003f26270 */
[----:B------:R-:W-:Y:S02]  /*04b0*/  CS2R R14, SRZ ;  /* 0x00000000000e7805 */ /* 0x000fe4000001ff00 */
[----:B------:R-:W-:Y:S01]  /*04c0*/  CS2R R26, SRZ ;  /* 0x00000000001a7805 */ /* 0x000fe2000001ff00 */
[----:B------:R-:W1:Y:S08]  /*04d0*/  @!P0 LDC.64 R30, c[0x0][0x238] ;  /* 0x00008e00ff1e8b82 */ /* 0x000e700000000a00 */
[----:B------:R-:W2:Y:S01]  /*04e0*/  @!P0 LDC.64 R32, c[0x0][0x230] ;  /* 0x00008c00ff208b82 */ /* 0x000ea20000000a00 */
[----:B0-----:R-:W-:-:S07]  /*04f0*/  @!P0 IMAD.WIDE.U32 R4, R7, 0x10, R4 ;  /* 0x0000001007048825 */ /* 0x001fce00078e0004 */
[----:B------:R-:W0:Y:S01]  /*0500*/  @!P1 LDC.64 R6, c[0x0][0x248] ;  /* 0x00009200ff069b82 */ /* 0x000e220000000a00 */
[----:B------:R-:W-:Y:S01]  /*0510*/  @!P1 IMAD.IADD R13, R41, 0x1, R2 ;  /* 0x00000001290d9824 */ /* 0x000fe200078e0202 */
[----:B------:R3:W1:Y:S01]  /*0520*/  @!P0 LDG.E.128 R8, desc[UR4][R4.64] ;  /* 0x0000000404088981 */ /* 0x000662000c1e1d00 */
[----:B------:R-:W-:-:S05]  /*0530*/  @!P1 VIADD R2, R2, 0x80 ;  /* 0x0000008002029836 */ /* 0x000fca0000000000 */
[----:B------:R-:W-:Y:S01]  /*0540*/  ISETP.GE.AND P2, PT, R2, R3, PT ;  /* 0x000000030200720c */ /* 0x000fe20003f46270 */
[----:B------:R-:W4:-:S12]  /*0550*/  @!P0 LDC.64 R44, c[0x0][0x240] ;  /* 0x00009000ff2c8b82 */ /* 0x000f180000000a00 */
[----:B------:R-:W3:Y:S01]  /*0560*/  @!P2 LDC.64 R16, c[0x0][0x248] ;  /* 0x00009200ff10ab82 */ /* 0x000ee20000000a00 */
[----:B0-----:R-:W-:Y:S01]  /*0570*/  @!P1 IMAD.WIDE.U32 R6, R13, 0x10, R6 ;  /* 0x000000100d069825 */ /* 0x001fe200078e0006 */
[----:B------:R-:W-:-:S03]  /*0580*/  CS2R R12, SRZ ;  /* 0x00000000000c7805 */ /* 0x000fc6000001ff00 */
[----:B------:R-:W-:Y:S02]  /*0590*/  @!P2 IMAD.IADD R19, R41, 0x1, R2 ;  /* 0x000000012913a824 */ /* 0x000fe400078e0202 */
[----:B------:R-:W-:Y:S01]  /*05a0*/  @!P2 VIADD R2, R2, 0x80 ;  /* 0x000000800202a836 */ /* 0x000fe20000000000 */
[----:B------:R0:W5:Y:S04]  /*05b0*/  @!P1 LDG.E.128 R12, desc[UR4][R6.64] ;  /* 0x00000004060c9981 */ /* 0x000168000c1e1d00 */
[----:B------:R-:W-:Y:S01]  /*05c0*/  ISETP.GE.AND P1, PT, R2, R3, PT ;  /* 0x000000030200720c */ /* 0x000fe20003f26270 */
[----:B---3--:R-:W-:Y:S01]  /*05d0*/  @!P2 IMAD.WIDE.U32 R4, R19, 0x10, R16 ;  /* 0x000000101304a825 */ /* 0x008fe200078e0010 */
[----:B------:R-:W-:Y:S02]  /*05e0*/  CS2R R18, SRZ ;  /* 0x0000000000127805 */ /* 0x000fe4000001ff00 */
[----:B------:R-:W-:-:S09]  /*05f0*/  CS2R R16, SRZ ;  /* 0x0000000000107805 */ /* 0x000fd2000001ff00 */
[----:B------:R-:W0:Y:S01]  /*0600*/  @!P1 LDC.64 R20, c[0x0][0x248] ;  /* 0x00009200ff149b82 */ /* 0x000e220000000a00 */
[----:B------:R-:W-:Y:S02]  /*0610*/  @!P1 IMAD.IADD R23, R41, 0x1, R2 ;  /* 0x0000000129179824 */ /* 0x000fe400078e0202 */
[----:B------:R-:W-:Y:S01]  /*0620*/  @!P1 VIADD R2, R2, 0x80 ;  /* 0x0000008002029836 */ /* 0x000fe20000000000 */
[----:B------:R3:W4:Y:S04]  /*0630*/  @!P2 LDG.E.128 R16, desc[UR4][R4.64] ;  /* 0x000000040410a981 */ /* 0x000728000c1e1d00 */
[----:B------:R-:W-:-:S13]  /*0640*/  ISETP.GE.AND P2, PT, R2, R3, PT ;  /* 0x000000030200720c */ /* 0x000fda0003f46270 */
[----:B------:R-:W2:Y:S01]  /*0650*/  @!P2 LDC.64 R24, c[0x0][0x248] ;  /* 0x00009200ff18ab82 */ /* 0x000ea20000000a00 */
[----:B0-----:R-:W-:Y:S01]  /*0660*/  @!P1 IMAD.WIDE.U32 R6, R23, 0x10, R20 ;  /* 0x0000001017069825 */ /* 0x001fe200078e0014 */
[----:B------:R-:W-:Y:S02]  /*0670*/  CS2R R22, SRZ ;  /* 0x0000000000167805 */ /* 0x000fe4000001ff00 */
[----:B------:R-:W-:-:S06]  /*0680*/  CS2R R20, SRZ ;  /* 0x0000000000147805 */ /* 0x000fcc000001ff00 */
[----:B------:R-:W4:Y:S01]  /*0690*/  @!P1 LDG.E.128 R20, desc[UR4][R6.64] ;  /* 0x0000000406149981 */ /* 0x000f22000c1e1d00 */
[----:B------:R-:W-:Y:S02]  /*06a0*/  @!P2 IMAD.IADD R29, R41, 0x1, R2 ;  /* 0x00000001291da824 */ /* 0x000fe400078e0202 */
[----:B------:R-:W-:-:S05]  /*06b0*/  @!P2 VIADD R2, R2, 0x80 ;  /* 0x000000800202a836 */ /* 0x000fca0000000000 */
[----:B------:R-:W-:Y:S01]  /*06c0*/  ISETP.GE.AND P1, PT, R2, R3, PT ;  /* 0x000000030200720c */ /* 0x000fe20003f26270 */
[----:B--2---:R-:W-:Y:S01]  /*06d0*/  @!P2 IMAD.WIDE.U32 R28, R29, 0x10, R24 ;  /* 0x000000101d1ca825 */ /* 0x004fe200078e0018 */
[----:B------:R-:W-:-:S06]  /*06e0*/  CS2R R24, SRZ ;  /* 0x0000000000187805 */ /* 0x000fcc000001ff00 */
[----:B------:R0:W2:Y:S05]  /*06f0*/  @!P2 LDG.E.128 R24, desc[UR4][R28.64] ;  /* 0x000000041c18a981 */ /* 0x0000aa000c1e1d00 */
[----:B---3--:R-:W3:Y:S01]  /*0700*/  @!P1 LDC.64 R4, c[0x0][0x248] ;  /* 0x00009200ff049b82 */ /* 0x008ee20000000a00 */
[----:B------:R-:W-:-:S04]  /*0710*/  IADD3 R34, R0, 0x80, RZ ;  /* 0x0000008000227810 */ /* 0x000fc80007ffe0ff */
[----:B------:R-:W-:Y:S01]  /*0720*/  ISETP.GE.AND P3, PT, R34, R3, PT ;  /* 0x000000032200720c */ /* 0x000fe20003f66270 */
[----:B------:R-:W-:Y:S01]  /*0730*/  @!P1 IMAD.IADD R37, R41, 0x1, R2 ;  /* 0x0000000129259824 */ /* 0x000fe200078e0202 */
[----:B0-----:R-:W-:Y:S02]  /*0740*/  CS2R R28, SRZ ;  /* 0x00000000001c7805 */ /* 0x001fe4000001ff00 */
[----:B------:R-:W-:-:S09]  /*0750*/  CS2R R6, SRZ ;  /* 0x0000000000067805 */ /* 0x000fd2000001ff00 */
[----:B------:R-:W5:Y:S01]  /*0760*/  @!P3 LDC.64 R38, c[0x0][0x238] ;  /* 0x00008e00ff26bb82 */ /* 0x000f620000000a00 */
[----:B---3--:R-:W-:Y:S01]  /*0770*/  @!P1 IMAD.WIDE.U32 R36, R37, 0x10, R4 ;  /* 0x0000001025249825 */ /* 0x008fe200078e0004 */
[----:B------:R-:W-:-:S06]  /*0780*/  CS2R R4, SRZ ;  /* 0x0000000000047805 */ /* 0x000fcc000001ff00 */
[----:B------:R0:W3:Y:S02]  /*0790*/  @!P1 LDG.E.128 R4, desc[UR4][R36.64] ;  /* 0x0000000424049981 */ /* 0x0000e4000c1e1d00 */
[----:B0-----:R-:W0:Y:S01]  /*07a0*/  @!P3 LDC.64 R36, c[0x0][0x230] ;  /* 0x00008c00ff24bb82 */ /* 0x001e220000000a00 */
[----:B------:R-:W-:-:S05]  /*07b0*/  @!P1 VIADD R2, R2, 0x80 ;  /* 0x0000008002029836 */ /* 0x000fca0000000000 */
[----:B------:R-:W-:-:S13]  /*07c0*/  ISETP.GE.AND P1, PT, R2, R3, PT ;  /* 0x000000030200720c */ /* 0x000fda0003f26270 */
[----:B------:R-:W2:Y:S01]  /*07d0*/  @!P1 LDC.64 R42, c[0x0][0x248] ;  /* 0x00009200ff2a9b82 */ /* 0x000ea20000000a00 */
[----:B-1----:R-:W-:-:S08]  /*07e0*/  @!P0 DMUL R34, R10, R30 ;  /* 0x0000001e0a228228 */ /* 0x002fd00000000000 */
[----:B------:R-:W-:Y:S01]  /*07f0*/  @!P0 DFMA R28, R8, R32, -R34 ;  /* 0x00000020081c822b */ /* 0x000fe20000000822 */
[----:B------:R-:W-:-:S05]  /*0800*/  VIADD R34, R0, 0x100 ;  /* 0x0000010000227836 */ /* 0x000fca0000000000 */
[----:B------:R-:W-:Y:S01]  /*0810*/  ISETP.GE.AND P4, PT, R34, R3, PT ;  /* 0x000000032200720c */ /* 0x000fe20003f86270 */
[----:B------:R-:W-:Y:S01]  /*0820*/  @!P0 DMUL R8, R8, R30 ;  /* 0x0000001e08088228 */ /* 0x000fe20000000000 */
[----:B------:R-:W-:-:S11]  /*0830*/  CS2R R30, SRZ ;  /* 0x00000000001e7805 */ /* 0x000fd6000001ff00 */
[----:B------:R-:W4:Y:S01]  /*0840*/  @!P4 LDC.64 R34, c[0x0][0x238] ;  /* 0x00008e00ff22cb82 */ /* 0x000f220000000a00 */
[----:B------:R-:W-:Y:S02]  /*0850*/  @!P0 DFMA R30, R10, R32, R8 ;  /* 0x000000200a1e822b */ /* 0x000fe40000000008 */
[----:B-----5:R-:W-:-:S05]  /*0860*/  @!P3 DMUL R10, R14, R38 ;  /* 0x000000260e0ab228 */ /* 0x020fca0000000000 */
[----:B------:R-:W1:Y:S01]  /*0870*/  @!P4 LDC.64 R32, c[0x0][0x230] ;  /* 0x00008c00ff20cb82 */ /* 0x000e620000000a00 */
[----:B------:R-:W-:Y:S02]  /*0880*/  CS2R R8, SRZ ;  /* 0x0000000000087805 */ /* 0x000fe4000001ff00 */
[C---:B0-----:R-:W-:Y:S01]  /*0890*/  @!P3 DFMA R8, R12.reuse, R36, -R10 ;  /* 0x000000240c08b22b */ /* 0x041fe2000000080a */
[----:B------:R-:W-:Y:S01]  /*08a0*/  VIADD R10, R0, 0x180 ;  /* 0x00000180000a7836 */ /* 0x000fe20000000000 */
[----:B------:R-:W-:-:S04]  /*08b0*/  @!P3 DMUL R12, R12, R38 ;  /* 0x000000260c0cb228 */ /* 0x000fc80000000000 */
[----:B------:R-:W-:Y:S02]  /*08c0*/  ISETP.GE.AND P2, PT, R10, R3, PT ;  /* 0x000000030a00720c */ /* 0x000fe40003f46270 */
[----:B------:R-:W-:Y:S02]  /*08d0*/  CS2R R10, SRZ ;  /* 0x00000000000a7805 */ /* 0x000fe4000001ff00 */
[----:B------:R-:W-:Y:S02]  /*08e0*/  @!P3 DFMA R10, R14, R36, R12 ;  /* 0x000000240e0ab22b */ /* 0x000fe4000000000c */
[----:B----4-:R-:W-:Y:S01]  /*08f0*/  @!P4 DMUL R14, R18, R34 ;  /* 0x00000022120ec228 */ /* 0x010fe20000000000 */
[----:B------:R-:W-:-:S06]  /*0900*/  CS2R R12, SRZ ;  /* 0x00000000000c7805 */ /* 0x000fcc000001ff00 */
[----:B------:R-:W0:Y:S01]  /*0910*/  @!P2 LDC.64 R38, c[0x0][0x238] ;  /* 0x00008e00ff26ab82 */ /* 0x000e220000000a00 */
[----:B-1----:R-:W-:Y:S01]  /*0920*/  @!P4 DFMA R12, R16, R32, -R14 ;  /* 0x00000020100cc22b */ /* 0x002fe2000000080e */
[----:B------:R-:W-:-:S05]  /*0930*/  VIADD R14, R0, 0x200 ;  /* 0x00000200000e7836 */ /* 0x000fca0000000000 */
[----:B------:R-:W-:Y:S01]  /*0940*/  ISETP.GE.AND P3, PT, R14, R3, PT ;  /* 0x000000030e00720c */ /* 0x000fe20003f66270 */
[----:B------:R-:W1:Y:S01]  /*0950*/  @!P2 LDC.64 R36, c[0x0][0x230] ;  /* 0x00008c00ff24ab82 */ /* 0x000e620000000a00 */
[----:B------:R-:W-:Y:S01]  /*0960*/  @!P4 DMUL R16, R16, R34 ;  /* 0x000000221010c228 */ /* 0x000fe20000000000 */
[----:B------:R-:W-:-:S10]  /*0970*/  CS2R R14, SRZ ;  /* 0x00000000000e7805 */ /* 0x000fd4000001ff00 */
[----:B------:R-:W2:Y:S01]  /*0980*/  @!P3 LDC.64 R34, c[0x0][0x238] ;  /* 0x00008e00ff22bb82 */ /* 0x000ea20000000a00 */
[----:B------:R-:W-:Y:S02]  /*0990*/  @!P4 DFMA R14, R18, R32, R16 ;  /* 0x00000020120ec22b */ /* 0x000fe40000000010 */
[----:B0-----:R-:W-:-:S05]  /*09a0*/  @!P2 DMUL R18, R22, R38 ;  /* 0x000000261612a228 */ /* 0x001fca0000000000 */
[----:B------:R-:W0:Y:S01]  /*09b0*/  @!P3 LDC.64 R32, c[0x0][0x230] ;  /* 0x00008c00ff20bb82 */ /* 0x000e220000000a00 */
[----:B------:R-:W-:Y:S02]  /*09c0*/  CS2R R16, SRZ ;  /* 0x0000000000107805 */ /* 0x000fe4000001ff00 */
[C---:B-1----:R-:W-:Y:S02]  /*09d0*/  @!P2 DFMA R16, R20.reuse, R36, -R18 ;  /* 0x000000241410a22b */ /* 0x042fe40000000812 */
[----:B------:R-:W-:Y:S01]  /*09e0*/  @!P2 DMUL R20, R20, R38 ;  /* 0x000000261414a228 */ /* 0x000fe20000000000 */
[----:B------:R-:W-:-:S05]  /*09f0*/  VIADD R18, R0, 0x280 ;  /* 0x0000028000127836 */ /* 0x000fca0000000000 */
[----:B------:R-:W-:Y:S02]  /*0a00*/  ISETP.GE.AND P4, PT, R18, R3, PT ;  /* 0x000000031200720c */ /* 0x000fe40003f86270 */
[----:B------:R-:W-:Y:S01]  /*0a10*/  CS2R R18, SRZ ;  /* 0x0000000000127805 */ /* 0x000fe2000001ff00 */
[----:B------:R-:W-:Y:S02]  /*0a20*/  @!P2 DFMA R18, R22, R36, R20 ;  /* 0x000000241612a22b */ /* 0x000fe40000000014 */
[----:B--2---:R-:W-:Y:S01]  /*0a30*/  @!P3 DMUL R22, R26, R34 ;  /* 0x000000221a16b228 */ /* 0x004fe20000000000 */
[----:B------:R-:W-:-:S07]  /*0a40*/  CS2R R20, SRZ ;  /* 0x0000000000147805 */ /* 0x000fce000001ff00 */
[C---:B0-----:R-:W-:Y:S01]  /*0a50*/  @!P3 DFMA R20, R24.reuse, R32, -R22 ;  /* 0x000000201814b22b */ /* 0x041fe20000000816 */
[----:B------:R-:W3:Y:S01]  /*0a60*/  @!P4 LDC.64 R38, c[0x0][0x238] ;  /* 0x00008e00ff26cb82 */ /* 0x000ee20000000a00 */
[----:B------:R-:W-:Y:S01]  /*0a70*/  @!P3 DMUL R24, R24, R34 ;  /* 0x000000221818b228 */ /* 0x000fe20000000000 */
[----:B------:R-:W-:Y:S02]  /*0a80*/  CS2R R22, SRZ ;  /* 0x0000000000167805 */ /* 0x000fe4000001ff00 */
[----:B------:R-:W-:-:S04]  /*0a90*/  CS2R R34, SRZ ;  /* 0x0000000000227805 */ /* 0x000fc8000001ff00 */
[----:B------:R-:W0:Y:S01]  /*0aa0*/  @!P4 LDC.64 R36, c[0x0][0x230] ;  /* 0x00008c00ff24cb82 */ /* 0x000e220000000a00 */
[----:B------:R-:W-:Y:S01]  /*0ab0*/  @!P3 DFMA R22, R26, R32, R24 ;  /* 0x000000201a16b22b */ /* 0x000fe20000000018 */
[----:B------:R-:W-:-:S04]  /*0ac0*/  @!P1 IMAD.IADD R33, R41, 0x1, R2 ;  /* 0x0000000129219824 */ /* 0x000fc800078e0202 */
[----:B------:R-:W-:Y:S01]  /*0ad0*/  @!P1 IMAD.WIDE.U32 R42, R33, 0x10, R42 ;  /* 0x00000010212a9825 */ /* 0x000fe200078e002a */
[----:B------:R-:W-:-:S06]  /*0ae0*/  CS2R R32, SRZ ;  /* 0x0000000000207805 */ /* 0x000fcc000001ff00 */
[----:B------:R1:W2:Y:S01]  /*0af0*/  @!P1 LDG.E.128 R32, desc[UR4][R42.64] ;  /* 0x000000042a209981 */ /* 0x0002a2000c1e1d00 */
[----:B---3--:R-:W-:Y:S01]  /*0b00*/  @!P4 DMUL R26, R6, R38 ;  /* 0x00000026061ac228 */ /* 0x008fe20000000000 */
[----:B------:R-:W-:-:S07]  /*0b10*/  CS2R R24, SRZ ;  /* 0x0000000000187805 */ /* 0x000fce000001ff00 */
[----:B0-----:R-:W-:Y:S01]  /*0b20*/  @!P4 DFMA R24, R4, R36, -R26 ;  /* 0x000000240418c22b */ /* 0x001fe2000000081a */
[----:B------:R-:W-:-:S05]  /*0b30*/  VIADD R26, R0, 0x300 ;  /* 0x00000300001a7836 */ /* 0x000fca0000000000 */
[----:B------:R-:W-:Y:S01]  /*0b40*/  ISETP.GE.AND P2, PT, R26, R3, PT ;  /* 0x000000031a00720c */ /* 0x000fe20003f46270 */
[----:B------:R-:W-:Y:S01]  /*0b50*/  @!P4 DMUL R4, R4, R38 ;  /* 0x000000260404c228 */ /* 0x000fe20000000000 */
[----:B------:R-:W-:Y:S01]  /*0b60*/  @!P1 VIADD R2, R2, 0x80 ;  /* 0x0000008002029836 */ /* 0x000fe20000000000 */
[----:B------:R-:W-:-:S04]  /*0b70*/  CS2R R26, SRZ ;  /* 0x00000000001a7805 */ /* 0x000fc8000001ff00 */
[----:B------:R-:W-:-:S06]  /*0b80*/  ISETP.GE.AND P1, PT, R2, R3, PT ;  /* 0x000000030200720c */ /* 0x000fcc0003f26270 */
[----:B------:R-:W2:Y:S01]  /*0b90*/  @!P2 LDC.64 R38, c[0x0][0x238] ;  /* 0x00008e00ff26ab82 */ /* 0x000ea20000000a00 */
[----:B------:R-:W-:-:S07]  /*0ba0*/  @!P4 DFMA R26, R6, R36, R4 ;  /* 0x00000024061ac22b */ /* 0x000fce0000000004 */
[----:B------:R-:W0:Y:S08]  /*0bb0*/  @!P2 LDC.64 R36, c[0x0][0x230] ;  /* 0x00008c00ff24ab82 */ /* 0x000e300000000a00 */
[----:B-1----:R-:W1:Y:S01]  /*0bc0*/  @!P1 LDC.64 R42, c[0x0][0x248] ;  /* 0x00009200ff2a9b82 */ /* 0x002e620000000a00 */
[----:B------:R-:W-:Y:S01]  /*0bd0*/  CS2R R4, SRZ ;  /* 0x0000000000047805 */ /* 0x000fe2000001ff00 */
[----:B--2---:R-:W-:-:S08]  /*0be0*/  @!P2 DMUL R6, R34, R38 ;  /* 0x000000262206a228 */ /* 0x004fd00000000000 */
[C---:B0-----:R-:W-:Y:S02]  /*0bf0*/  @!P2 DFMA R4, R32.reuse, R36, -R6 ;  /* 0x000000242004a22b */ /* 0x041fe40000000806 */
[----:B------:R-:W-:Y:S01]  /*0c00*/  @!P2 DMUL R32, R32, R38 ;  /* 0x000000262020a228 */ /* 0x000fe20000000000 */
[----:B------:R-:W-:Y:S02]  /*0c10*/  @!P1 IADD3 R39, R41, R2, RZ ;  /* 0x0000000229279210 */ /* 0x000fe40007ffe0ff */
[----:B------:R-:W-:-:S05]  /*0c20*/  CS2R R6, SRZ ;  /* 0x0000000000067805 */ /* 0x000fca000001ff00 */
[----:B------:R-:W-:Y:S01]  /*0c30*/  @!P2 DFMA R6, R34, R36, R32 ;  /* 0x000000242206a22b */ /* 0x000fe20000000020 */
[----:B-1----:R-:W-:Y:S01]  /*0c40*/  @!P1 IMAD.WIDE.U32 R42, R39, 0x10, R42 ;  /* 0x00000010272a9825 */ /* 0x002fe200078e002a */
[----:B------:R-:W-:Y:S02]  /*0c50*/  CS2R R34, SRZ ;  /* 0x0000000000227805 */ /* 0x000fe4000001ff00 */
[----:B------:R-:W-:-:S06]  /*0c60*/  CS2R R32, SRZ ;  /* 0x0000000000207805 */ /* 0x000fcc000001ff00 */
[----:B------:R0:W2:Y:S01]  /*0c70*/  @!P1 LDG.E.128 R32, desc[UR4][R42.64] ;  /* 0x000000042a209981 */ /* 0x0000a2000c1e1d00 */
[----:B------:R-:W-:-:S05]  /*0c80*/  VIADD R2, R0, 0x380 ;  /* 0x0000038000027836 */ /* 0x000fca0000000000 */
[----:B------:R-:W-:Y:S01]  /*0c90*/  ISETP.GE.AND P1, PT, R2, R3, PT ;  /* 0x000000030200720c */ /* 0x000fe20003f26270 */
[----:B------:R-:W-:-:S12]  /*0ca0*/  @!P0 IMAD.IADD R37, R41, 0x1, R0 ;  /* 0x0000000129258824 */ /* 0x000fd800078e0200 */
[----:B------:R-:W2:Y:S01]  /*0cb0*/  @!P1 LDC.64 R38, c[0x0][0x238] ;  /* 0x00008e00ff269b82 */ /* 0x000ea20000000a00 */
[----:B------:R-:W-:-:S07]  /*0cc0*/  @!P0 IMAD.WIDE.U32 R44, R37, 0x10, R44 ;  /* 0x00000010252c8825 */ /* 0x000fce00078e002c */
[----:B0-----:R-:W0:Y:S01]  /*0cd0*/  @!P1 LDC.64 R42, c[0x0][0x230] ;  /* 0x00008c00ff2a9b82 */ /* 0x001e220000000a00 */
[----:B------:R-:W-:Y:S01]  /*0ce0*/  @!P0 VIADD R0, R0, 0x80 ;  /* 0x0000008000008836 */ /* 0x000fe20000000000 */
[----:B------:R2:W-:Y:S04]  /*0cf0*/  @!P0 STG.E.128 desc[UR4][R44.64], R28 ;  /* 0x0000001c2c008986 */ /* 0x0005e8000c101d04 */
[----:B------:R-:W-:Y:S01]  /*0d00*/  ISETP.GE.AND P0, PT, R0, R3, PT ;  /* 0x000000030000720c */ /* 0x000fe20003f06270 */
[----:B------:R-:W-:Y:S01]  /*0d10*/  BSSY B0, `(.L_x_6301) ;  /* 0x0000032000007945 */ /* 0x000fe20003800000 */
[----:B------:R-:W-:-:S03]  /*0d20*/  CS2R R36, SRZ ;  /* 0x0000000000247805 */ /* 0x000fc6000001ff00 */
[----:B------:R-:W-:Y:S01]  /*0d30*/  BSSY B1, `(.L_x_6302) ;  /* 0x0000029000017945 */ /* 0x000fe20003800000 */
[-C--:B--2---:R-:W-:Y:S02]  /*0d40*/  @!P1 DMUL R28, R34, R38.reuse ;  /* 0x00000026221c9228 */ /* 0x084fe40000000000 */
[----:B------:R-:W-:Y:S01]  /*0d50*/  @!P1 DMUL R30, R32, R38 ;  /* 0x00000026201e9228 */ /* 0x000fe20000000000 */
[----:B------:R-:W-:-:S05]  /*0d60*/  CS2R R38, SRZ ;  /* 0x0000000000267805 */ /* 0x000fca000001ff00 */
[-C--:B0-----:R-:W-:Y:S02]  /*0d70*/  @!P1 DFMA R36, R32, R42.reuse, -R28 ;  /* 0x0000002a2024922b */ /* 0x081fe4000000081c */
[----:B------:R-:W-:Y:S01]  /*0d80*/  @!P1 DFMA R38, R34, R42, R30 ;  /* 0x0000002a2226922b */ /* 0x000fe2000000001e */
[----:B------:R-:W-:Y:S10]  /*0d90*/  @P0 BRA `(.L_x_6303) ;  /* 0x0000000000300947 */ /* 0x000ff40003800000 */
[----:B------:R-:W0:Y:S01]  /*0da0*/  LDC.64 R28, c[0x0][0x240] ;  /* 0x00009000ff1c7b82 */ /* 0x000e220000000a00 */
[----:B------:R-:W-:Y:S02]  /*0db0*/  IMAD.IADD R31, R41, 0x1, R0 ;  /* 0x00000001291f7824 */ /* 0x000fe400078e0200 */
[----:B------:R-:W-:-:S05]  /*0dc0*/  VIADD R0, R0, 0x80 ;  /* 0x0000008000007836 */ /* 0x000fca0000000000 */
[----:B------:R-:W-:Y:S01]  /*0dd0*/  ISETP.GE.AND P0, PT, R0, R3, PT ;  /* 0x000000030000720c */ /* 0x000fe20003f06270 */
[----:B0-----:R-:W-:-:S05]  /*0de0*/  IMAD.WIDE.U32 R28, R31, 0x10, R28 ;  /* 0x000000101f1c7825 */ /* 0x001fca00078e001c */
[----:B------:R0:W-:Y:S07]  /*0df0*/  STG.E.128 desc[UR4][R28.64], R8 ;  /* 0x000000081c007986 */ /* 0x0001ee000c101d04 */
[----:B------:R-:W-:Y:S05]  /*0e00*/  @P0 BRA `(.L_x_6304) ;  /* 0x0000000000300947 */ /* 0x000fea0003800000 */
[----:B0-----:R-:W0:Y:S01]  /*0e10*/  LDC.64 R8, c[0x0][0x240] ;  /* 0x00009000ff087b82 */ /* 0x001e220000000a00 */
[----:B------:R-:W-:Y:S02]  /*0e20*/  IMAD.IADD R11, R41, 0x1, R0 ;  /* 0x00000001290b7824 */ /* 0x000fe400078e0200 */
[----:B------:R-:W-:Y:S02]  /*0e30*/  VIADD R0, R0, 0x80 ;  /* 0x0000008000007836 */ /* 0x000fe40000000000 */
[----:B0-----:R-:W-:-:S05]  /*0e40*/  IMAD.WIDE.U32 R8, R11, 0x10, R8 ;  /* 0x000000100b087825 */ /* 0x001fca00078e0008 */
[----:B------:R0:W-:Y:S02]  /*0e50*/  STG.E.128 desc[UR4][R8.64], R12 ;  /* 0x0000000c08007986 */ /* 0x0001e4000c101d04 */
.L_x_6303:
[----:B------:R-:W-:-:S13]  /*0e60*/  ISETP.GE.AND P0, PT, R0, R3, PT ;  /* 0x000000030000720c */ /* 0x000fda0003f06270 */
[----:B------:R-:W-:Y:S05]  /*0e70*/  @P0 BRA `(.L_x_6305) ;  /* 0x0000000000300947 */ /* 0x000fea0003800000 */
[----:B0-----:R-:W0:Y:S01]  /*0e80*/  LDC.64 R8, c[0x0][0x240] ;  /* 0x00009000ff087b82 */ /* 0x001e220000000a00 */
[----:B------:R-:W-:Y:S01]  /*0e90*/  IMAD.IADD R11, R41, 0x1, R0 ;  /* 0x00000001290b7824 */ /* 0x000fe200078e0200 */
[----:B------:R-:W-:-:S03]  /*0ea0*/  IADD3 R0, R0, 0x80, RZ ;  /* 0x0000008000007810 */ /* 0x000fc60007ffe0ff */
[----:B0-----:R-:W-:-:S05]  /*0eb0*/  IMAD.WIDE.U32 R8, R11, 0x10, R8 ;  /* 0x000000100b087825 */ /* 0x001fca00078e0008 */
[----:B------:R1:W-:Y:S02]  /*0ec0*/  STG.E.128 desc[UR4][R8.64], R16 ;  /* 0x0000001008007986 */ /* 0x0003e4000c101d04 */
.L_x_6304:
[----:B------:R-:W-:-:S13]  /*0ed0*/  ISETP.GE.AND P0, PT, R0, R3, PT ;  /* 0x000000030000720c */ /* 0x000fda0003f06270 */
[----:B------:R-:W-:Y:S05]  /*0ee0*/  @P0 BRA `(.L_x_6306) ;  /* 0x0000000000340947 */ /* 0x000fea0003800000 */
[----:B01----:R-:W0:Y:S01]  /*0ef0*/  LDC.64 R8, c[0x0][0x240] ;  /* 0x00009000ff087b82 */ /* 0x003e220000000a00 */
[----:B------:R-:W-:Y:S02]  /*0f00*/  IMAD.IADD R11, R41, 0x1, R0 ;  /* 0x00000001290b7824 */ /* 0x000fe400078e0200 */
[----:B------:R-:W-:Y:S02]  /*0f10*/  VIADD R0, R0, 0x80 ;  /* 0x0000008000007836 */ /* 0x000fe40000000000 */
[----:B0-----:R-:W-:-:S05]  /*0f20*/  IMAD.WIDE.U32 R8, R11, 0x10, R8 ;  /* 0x000000100b087825 */ /* 0x001fca00078e0008 */
[----:B------:R1:W-:Y:S02]  /*0f30*/  STG.E.128 desc[UR4][R8.64], R20 ;  /* 0x0000001408007986 */ /* 0x0003e4000c101d04 */
.L_x_6305:
[----:B------:R-:W-:-:S13]  /*0f40*/  ISETP.GE.AND P0, PT, R0, R3, PT ;  /* 0x000000030000720c */ /* 0x000fda0003f06270 */
[----:B------:R-:W-:Y:S05]  /*0f50*/  @P0 BREAK B1 ;  /* 0x0000000000010942 */ /* 0x000fea0003800000 */
[----:B------:R-:W-:Y:S05]  /*0f60*/  @P0 BRA `(.L_x_6307) ;  /* 0x0000000000300947 */ /* 0x000fea0003800000 */
[----:B01----:R-:W0:Y:S01]  /*0f70*/  LDC.64 R8, c[0x0][0x240] ;  /* 0x00009000ff087b82 */ /* 0x003e220000000a00 */
[----:B------:R-:W-:Y:S02]  /*0f80*/  IMAD.IADD R11, R41, 0x1, R0 ;  /* 0x00000001290b7824 */ /* 0x000fe400078e0200 */
[----:B------:R-:W-:Y:S02]  /*0f90*/  VIADD R0, R0, 0x80 ;  /* 0x0000008000007836 */ /* 0x000fe40000000000 */
[----:B0-----:R-:W-:-:S05]  /*0fa0*/  IMAD.WIDE.U32 R8, R11, 0x10, R8 ;  /* 0x000000100b087825 */ /* 0x001fca00078e0008 */
[----:B------:R2:W-:Y:S02]  /*0fb0*/  STG.E.128 desc[UR4][R8.64], R24 ;  /* 0x0000001808007986 */ /* 0x0005e4000c101d04 */
.L_x_6306:
[----:B------:R-:W-:Y:S05]  /*0fc0*/  BSYNC B1 ;  /* 0x0000000000017941 */ /* 0x000fea0003800000 */
.L_x_6302:
[----:B------:R-:W-:-:S13]  /*0fd0*/  ISETP.GE.AND P0, PT, R0, R3, PT ;  /* 0x000000030000720c */ /* 0x000fda0003f06270 */
[----:B012---:R-:W0:Y:S01]  /*0fe0*/  @!P0 LDC.64 R8, c[0x0][0x240] ;  /* 0x00009000ff088b82 */ /* 0x007e220000000a00 */
[----:B------:R-:W-:Y:S02]  /*0ff0*/  @!P0 IMAD.IADD R11, R41, 0x1, R0 ;  /* 0x00000001290b8824 */ /* 0x000fe400078e0200 */
[----:B------:R-:W-:Y:S02]  /*1000*/  @!P0 VIADD R0, R0, 0x80 ;  /* 0x0000008000008836 */ /* 0x000fe40000000000 */
[----:B0-----:R-:W-:-:S05]  /*1010*/  @!P0 IMAD.WIDE.U32 R8, R11, 0x10, R8 ;  /* 0x000000100b088825 */ /* 0x001fca00078e0008 */
[----:B------:R2:W-:Y:S02]  /*1020*/  @!P0 STG.E.128 desc[UR4][R8.64], R4 ;  /* 0x0000000408008986 */ /* 0x0005e4000c101d04 */
.L_x_6307:
[----:B------:R-:W-:Y:S05]  /*1030*/  BSYNC B0 ;  /* 0x0000000000007941 */ /* 0x000fea0003800000 */
.L_x_6301:
[----:B------:R-:W-:Y:S05]  /*1040*/  WARPSYNC.ALL ;  /* 0x0000000000007948 */ /* 0x000fea0003800000 */
[----:B------:R-:W-:-:S13]  /*1050*/  ISETP.GE.AND P0, PT, R0, R3, PT ;  /* 0x000000030000720c */ /* 0x000fda0003f06270 */
[----:B------:R-:W-:Y:S05]  /*1060*/  @P0 EXIT ;  /* 0x000000000000094d */ /* 0x000fea0003800000 */
[----:B------:R-:W3:Y:S01]  /*1070*/  LDC.64 R2, c[0x0][0x240] ;  /* 0x00009000ff027b82 */ /* 0x000ee20000000a00 */
[----:B------:R-:W-:-:S04]  /*1080*/  IMAD.IADD R41, R41, 0x1, R0 ;  /* 0x0000000129297824 */ /* 0x000fc800078e0200 */
[----:B---3--:R-:W-:-:S05]  /*1090*/  IMAD.WIDE.U32 R2, R41, 0x10, R2 ;  /* 0x0000001029027825 */ /* 0x008fca00078e0002 */
[----:B------:R-:W-:Y:S01]  /*10a0*/  STG.E.128 desc[UR4][R2.64], R36 ;  /* 0x0000002402007986 */ /* 0x000fe2000c101d04 */
[----:B------:R-:W-:Y:S05]  /*10b0*/  EXIT ;  /* 0x000000000000794d */ /* 0x000fea0003800000 */
.L_x_6308:
        /* <DEDUP_REMOVED lines=12> */
.L_x_17266:


//--------------------- .text._ZN2at6native29vectorized_elementwise_kernelILi4ENS0_13AUnaryFunctorIN3c107complexIdEES5_S5_NS0_15binary_internal10MulFunctorIS5_EEEESt5arrayIPcLm2EEEEviT0_T1_ --------------------------
	.section	.text._ZN2at6native29vectorized_elementwise_kernelILi4ENS0_13AUnaryFunctorIN3c107complexIdEES5_S5_NS0_15binary_internal10MulFunctorIS5_EEEESt5arrayIPcLm2EEEEviT0_T1_,"ax",@progbits
	.align	128
        .global         _ZN2at6native29vectorized_elementwise_kernelILi4ENS0_13AUnaryFunctorIN3c107complexIdEES5_S5_NS0_15binary_internal10MulFunctorIS5_EEEESt5arrayIPcLm2EEEEviT0_T1_
        .type           _ZN2at6native29vectorized_elementwise_kernelILi4ENS0_13AUnaryFunctorIN3c107complexIdEES5_S5_NS0_15binary_internal10MulFunctorIS5_EEEESt5arrayIPcLm2EEEEviT0_T1_,@function
        .size           _ZN2at6native29vectorized_elementwise_kernelILi4ENS0_13AUnaryFunctorIN3c107complexIdEES5_S5_NS0_15binary_internal10MulFunctorIS5_EEEESt5arrayIPcLm2EEEEviT0_T1_,(.L_x_17267 - _ZN2at6native29vectorized_elementwise_kernelILi4ENS0_13AUnaryFunctorIN3c107complexIdEES5_S5_NS0_15binary_internal10MulFunctorIS5_EEEESt5arrayIPcLm2EEEEviT0_T1_)
        .other          _ZN2at6native29vectorized_elementwise_kernelILi4ENS0_13AUnaryFunctorIN3c107complexIdEES5_S5_NS0_15binary_internal10MulFunctorIS5_EEEESt5arrayIPcLm2EEEEviT0_T1_,@"STO_CUDA_ENTRY STV_DEFAULT"
_ZN2at6native29vectorized_elementwise_kernelILi4ENS0_13AUnaryFunctorIN3c107complexIdEES5_S5_NS0_15binary_internal10MulFunctorIS5_EEEESt5arrayIPcLm2EEEEviT0_T1_:
.text._ZN2at6native29vectorized_elementwise_kernelILi4ENS0_13AUnaryFunctorIN3c107complexIdEES5_S5_NS0_15binary_internal10MulFunctorIS5_EEEESt5arrayIPcLm2EEEEviT0_T1_:
        /* <DEDUP_REMOVED lines=66> */
.L_x_6309:
        /* <DEDUP_REMOVED lines=164> */
.L_x_6312:
[----:B------:R-:W-:-:S13]  /*0e60*/  ISETP.GE.AND P0, PT, R0, R3, PT ;  /* 0x000000030000720c */ /* 0x000fda0003f06270 */
[----:B------:R-:W-:Y:S05]  /*0e70*/  @P0 BRA `(.L_x_6314) ;  /* 0x0000000000300947 */ /* 0x000fea0003800000 */
[----:B0-----:R-:W0:Y:S01]  /*0e80*/  LDC.64 R8, c[0x0][0x240] ;  /* 0x00009000ff087b82 */ /* 0x001e220000000a00 */
[----:B------:R-:W-:Y:S01]  /*0e90*/  IMAD.IADD R11, R41, 0x1, R0 ;  /* 0x00000001290b7824 */ /* 0x000fe200078e0200 */
[----:B------:R-:W-:-:S03]  /*0ea0*/  IADD3 R0, R0, 0x80, RZ ;  /* 0x0000008000007810 */ /* 0x000fc60007ffe0ff */
[----:B0-----:R-:W-:-:S05]  /*0eb0*/  IMAD.WIDE.U32 R8, R11, 0x10, R8 ;  /* 0x000000100b087825 */ /* 0x001fca00078e0008 */
[----:B------:R1:W-:Y:S02]  /*0ec0*/  STG.E.128 desc[UR4][R8.64], R16 ;  /* 0x0000001008007986 */ /* 0x0003e4000c101d04 */
.L_x_6313:
[----:B------:R-:W-:-:S13]  /*0ed0*/  ISETP.GE.AND P0, PT, R0, R3, PT ;  /* 0x000000030000720c */ /* 0x000fda0003f06270 */
[----:B------:R-:W-:Y:S05]  /*0ee0*/  @P0 BRA `(.L_x_6315) ;  /* 0x0000000000340947 */ /* 0x000fea0003800000 */
[----:B01----:R-:W0:Y:S01]  /*0ef0*/  LDC.64 R8, c[0x0][0x240] ;  /* 0x00009000ff087b82 */ /* 0x003e220000000a00 */
[----:B------:R-:W-:Y:S02]  /*0f00*/  IMAD.IADD R11, R41, 0x1, R0 ;  /* 0x00000001290b7824 */ /* 0x000fe400078e0200 */
[----:B------:R-:W-:Y:S02]  /*0f10*/  VIADD R0, R0, 0x80 ;  /* 0x0000008000007836 */ /* 0x000fe40000000000 */
[----:B0-----:R-:W-:-:S05]  /*0f20*/  IMAD.WIDE.U32 R8, R11, 0x10, R8 ;  /* 0x000000100b087825 */ /* 0x001fca00078e0008 */
[----:B------:R1:W-:Y:S02]  /*0f30*/  STG.E.128 desc[UR4][R8.64], R20 ;  /* 0x0000001408007986 */ /* 0x0003e4000c101d04 */
.L_x_6314:
        /* <DEDUP_REMOVED lines=8> */
.L_x_6315:
[----:B------:R-:W-:Y:S05]  /*0fc0*/  BSYNC B1 ;  /* 0x0000000000017941 */ /* 0x000fea0003800000 */
.L_x_6311:
[----:B------:R-:W-:-:S13]  /*0fd0*/  ISETP.GE.AND P0, PT, R0, R3, PT ;  /* 0x000000030000720c */ /* 0x000fda0003f06270 */
[----:B012---:R-:W0:Y:S01]  /*0fe0*/  @!P0 LDC.64 R8, c[0x0][0x240] ;  /* 0x00009000ff088b82 */ /* 0x007e220000000a00 */
[----:B------:R-:W-:Y:S02]  /*0ff0*/  @!P0 IMAD.IADD R11, R41, 0x1, R0 ;  /* 0x00000001290b8824 */ /* 0x000fe400078e0200 */
[----:B------:R-:W-:Y:S02]  /*1000*/  @!P0 VIADD R0, R0, 0x80 ;  /* 0x0000008000008836 */ /* 0x000fe40000000000 */
[----:B0-----:R-:W-:-:S05]  /*1010*/  @!P0 IMAD.WIDE.U32 R8, R11, 0x10, R8 ;  /* 0x000000100b088825 */ /* 0x001fca00078e0008 */
[----:B------:R2:W-:Y:S02]  /*1020*/  @!P0 STG.E.128 desc[UR4][R8.64], R4 ;  /* 0x0000000408008986 */ /* 0x0005e4000c101d04 */
.L_x_6316:
[----:B------:R-:W-:Y:S05]  /*1030*/  BSYNC B0 ;  /* 0x0000000000007941 */ /* 0x000fea0003800000 */
.L_x_6310:
        /* <DEDUP_REMOVED lines=8> */
.L_x_6317:
        /* <DEDUP_REMOVED lines=12> */
.L_x_17267:


//--------------------- .text._ZN2at6native29vectorized_elementwise_kernelILi8ENS0_13AUnaryFunctorIN3c107complexIdEES5_S5_NS0_15binary_internal10MulFunctorIS5_EEEESt5arrayIPcLm2EEEEviT0_T1_ --------------------------
	.section	.text._ZN2at6native29vectorized_elementwise_kernelILi8ENS0_13AUnaryFunctorIN3c107complexIdEES5_S5_NS0_15binary_internal10MulFunctorIS5_EEEESt5arrayIPcLm2EEEEviT0_T1_,"ax",@progbits
	.align	128
        .global         _ZN2at6native29vectorized_elementwise_kernelILi8ENS0_13AUnaryFunctorIN3c107complexIdEES5_S5_NS0_15binary_internal10MulFunctorIS5_EEEESt5arrayIPcLm2EEEEviT0_T1_
        .type           _ZN2at6native29vectorized_elementwise_kernelILi8ENS0_13AUnaryFunctorIN3c107complexIdEES5_S5_NS0_15binary_internal10MulFunctorIS5_EEEESt5arrayIPcLm2EEEEviT0_T1_,@function
        .size           _ZN2at6native29vectorized_elementwise_kernelILi8ENS0_13AUnaryFunctorIN3c107complexIdEES5_S5_NS0_15binary_internal10MulFunctorIS5_EEEESt5arrayIPcLm2EEEEviT0_T1_,(.L_x_17268 - _ZN2at6native29vectorized_elementwise_kernelILi8ENS0_13AUnaryFunctorIN3c107complexIdEES5_S5_NS0_15binary_internal10MulFunctorIS5_EEEESt5arrayIPcLm2EEEEviT0_T1_)
        .other          _ZN2at6native29vectorized_elementwise_kernelILi8ENS0_13AUnaryFunctorIN3c107complexIdEES5_S5_NS0_15binary_internal10MulFunctorIS5_EEEESt5arrayIPcLm2EEEEviT0_T1_,@"STO_CUDA_ENTRY STV_DEFAULT"
_ZN2at6native29vectorized_elementwise_kernelILi8ENS0_13AUnaryFunctorIN3c107complexIdEES5_S5_NS0_15binary_internal10MulFunctorIS5_EEEESt5arrayIPcLm2EEEEviT0_T1_:
.text._ZN2at6native29vectorized_elementwise_kernelILi8ENS0_13AUnaryFunctorIN3c107complexIdEES5_S5_NS0_15binary_internal10MulFunctorIS5_EEEESt5arrayIPcLm2EEEEviT0_T1_:
        /* <DEDUP_REMOVED lines=21> */
[----:B------:R0:W5:Y:S01]  /*0150*/  LDG.E.128 R20, desc[UR4][R42.64+0x60] ;  /* 0x000060042a147981 */ /* 0x000162000c1e1d00 */
[----:B--2---:R-:W-:-:S02]  /*0160*/  DMUL R26, R28, UR6 ;  /* 0x000000061c1a7c28 */ /* 0x004fc40008000000 */
[----:B------:R-:W-:Y:S02]  /*0170*/  DMUL R24, R30, UR6 ;  /* 0x000000061e187c28 */ /* 0x000fe40008000000 */
[----:B---3--:R-:W-:-:S04]  /*0180*/  DMUL R2, R38, UR6 ;  /* 0x0000000626027c28 */ /* 0x008fc80008000000 */
[----:B------:R-:W-:Y:S02]  /*0190*/  DFMA R26, R30, UR8, R26 ;  /* 0x000000081e1a7c2b */ /* 0x000fe4000800001a */
[----:B------:R-:W-:Y:S02]  /*01a0*/  DMUL R30, R36, UR6 ;  /* 0x00000006241e7c28 */ /* 0x000fe40008000000 */
[----:B------:R-:W-:Y:S02]  /*01b0*/  DFMA R24, R28, UR8, -R24 ;  /* 0x000000081c187c2b */ /* 0x000fe40008000818 */
[----:B------:R-:W-:Y:S02]  /*01c0*/  DFMA R28, R36, UR8, -R2 ;  /* 0x00000008241c7c2b */ /* 0x000fe40008000802 */
[----:B----4-:R-:W-:Y:S01]  /*01d0*/  DMUL R36, R34, UR6 ;  /* 0x0000000622247c28 */ /* 0x010fe20008000000 */
[----:B------:R-:W1:Y:S01]  /*01e0*/  LDC.64 R2, c[0x0][0x240] ;  /* 0x00009000ff027b82 */ /* 0x000e620000000a00 */
[----:B------:R-:W-:-:S02]  /*01f0*/  DFMA R30, R38, UR8, R30 ;  /* 0x00000008261e7c2b */ /* 0x000fc4000800001e */
[----:B-----5:R-:W-:Y:S02]  /*0200*/  DMUL R38, R4, UR6 ;  /* 0x0000000604267c28 */ /* 0x020fe40008000000 */
[C---:B0-----:R-:W-:Y:S02]  /*0210*/  DMUL R42, R32.reuse, UR6 ;  /* 0x00000006202a7c28 */ /* 0x041fe40008000000 */
[----:B------:R-:W-:Y:S02]  /*0220*/  DFMA R32, R32, UR8, -R36 ;  /* 0x0000000820207c2b */ /* 0x000fe40008000824 */
[C---:B------:R-:W-:Y:S02]  /*0230*/  DMUL R36, R6.reuse, UR6 ;  /* 0x0000000606247c28 */ /* 0x040fe40008000000 */
[----:B------:R-:W-:Y:S02]  /*0240*/  DFMA R38, R6, UR8, R38 ;  /* 0x0000000806267c2b */ /* 0x000fe40008000026 */
[----:B------:R-:W-:-:S02]  /*0250*/  DMUL R6, R10, UR6 ;  /* 0x000000060a067c28 */ /* 0x000fc40008000000 */
[----:B------:R-:W-:Y:S02]  /*0260*/  DFMA R34, R34, UR8, R42 ;  /* 0x0000000822227c2b */ /* 0x000fe4000800002a */
[----:B------:R-:W-:Y:S02]  /*0270*/  DMUL R42, R8, UR6 ;  /* 0x00000006082a7c28 */ /* 0x000fe40008000000 */
[----:B------:R-:W-:Y:S02]  /*0280*/  DFMA R36, R4, UR8, -R36 ;  /* 0x0000000804247c2b */ /* 0x000fe40008000824 */
[----:B------:R-:W-:Y:S02]  /*0290*/  DFMA R8, R8, UR8, -R6 ;  /* 0x0000000808087c2b */ /* 0x000fe40008000806 */
[----:B------:R-:W-:Y:S01]  /*02a0*/  DMUL R6, R12, UR6 ;  /* 0x000000060c067c28 */ /* 0x000fe20008000000 */
[----:B-1----:R-:W-:Y:S01]  /*02b0*/  IMAD.WIDE.U32 R2, R41, 0x10, R2 ;  /* 0x0000001029027825 */ /* 0x002fe200078e0002 */
[----:B------:R-:W-:-:S02]  /*02c0*/  DFMA R10, R10, UR8, R42 ;  /* 0x000000080a0a7c2b */ /* 0x000fc4000800002a */
[----:B------:R-:W-:Y:S02]  /*02d0*/  DMUL R4, R16, UR6 ;  /* 0x0000000610047c28 */ /* 0x000fe40008000000 */
[----:B------:R-:W-:Y:S01]  /*02e0*/  DMUL R42, R20, UR6 ;  /* 0x00000006142a7c28 */ /* 0x000fe20008000000 */
[----:B------:R-:W-:Y:S01]  /*02f0*/  IMAD.WIDE R2, R0, 0x80, R2 ;  /* 0x0000008000027825 */ /* 0x000fe200078e0202 */
[C---:B------:R-:W-:Y:S02]  /*0300*/  DFMA R6, R14.reuse, UR8, R6 ;  /* 0x000000080e067c2b */ /* 0x040fe40008000006 */
[----:B------:R-:W-:Y:S02]  /*0310*/  DMUL R40, R14, UR6 ;  /* 0x000000060e287c28 */ /* 0x000fe40008000000 */
[C---:B------:R-:W-:Y:S01]  /*0320*/  DFMA R14, R18.reuse, UR8, R4 ;  /* 0x00000008120e7c2b */ /* 0x040fe20008000004 */
[----:B------:R-:W-:Y:S01]  /*0330*/  STG.E.128 desc[UR4][R2.64+0x10], R24 ;  /* 0x0000101802007986 */ /* 0x000fe2000c101d04 */
[----:B------:R-:W-:-:S02]  /*0340*/  DMUL R44, R18, UR6 ;  /* 0x00000006122c7c28 */ /* 0x000fc40008000000 */
[C---:B------:R-:W-:Y:S01]  /*0350*/  DFMA R18, R22.reuse, UR8, R42 ;  /* 0x0000000816127c2b */ /* 0x040fe2000800002a */
[----:B------:R-:W-:Y:S01]  /*0360*/  STG.E.128 desc[UR4][R2.64], R36 ;  /* 0x0000002402007986 */ /* 0x000fe2000c101d04 */
[----:B------:R-:W-:Y:S02]  /*0370*/  DMUL R22, R22, UR6 ;  /* 0x0000000616167c28 */ /* 0x000fe40008000000 */
[----:B------:R-:W-:Y:S01]  /*0380*/  DFMA R4, R12, UR8, -R40 ;  /* 0x000000080c047c2b */ /* 0x000fe20008000828 */
[----:B------:R-:W-:Y:S01]  /*0390*/  STG.E.128 desc[UR4][R2.64+0x20], R28 ;  /* 0x0000201c02007986 */ /* 0x000fe2000c101d04 */
[----:B------:R-:W-:-:S03]  /*03a0*/  DFMA R12, R16, UR8, -R44 ;  /* 0x00000008100c7c2b */ /* 0x000fc6000800082c */
[----:B------:R-:W-:Y:S01]  /*03b0*/  STG.E.128 desc[UR4][R2.64+0x30], R32 ;  /* 0x0000302002007986 */ /* 0x000fe2000c101d04 */
[----:B------:R-:W-:-:S03]  /*03c0*/  DFMA R16, R20, UR8, -R22 ;  /* 0x0000000814107c2b */ /* 0x000fc60008000816 */
[----:B------:R-:W-:Y:S04]  /*03d0*/  STG.E.128 desc[UR4][R2.64+0x40], R12 ;  /* 0x0000400c02007986 */ /* 0x000fe8000c101d04 */
[----:B------:R-:W-:Y:S04]  /*03e0*/  STG.E.128 desc[UR4][R2.64+0x50], R8 ;  /* 0x0000500802007986 */ /* 0x000fe8000c101d04 */
[----:B------:R-:W-:Y:S04]  /*03f0*/  STG.E.128 desc[UR4][R2.64+0x60], R16 ;  /* 0x0000601002007986 */ /* 0x000fe8000c101d04 */
[----:B------:R-:W-:Y:S01]  /*0400*/  STG.E.128 desc[UR4][R2.64+0x70], R4 ;  /* 0x0000700402007986 */ /* 0x000fe2000c101d04 */
[----:B------:R-:W-:Y:S05]  /*0410*/  EXIT ;  /* 0x000000000000794d */ /* 0x000fea0003800000 */
.L_x_6318:
        /* <DEDUP_REMOVED lines=164> */
.L_x_6321:
[----:B------:R-:W-:-:S13]  /*0e60*/  ISETP.GE.AND P0, PT, R0, R3, PT ;  /* 0x000000030000720c */ /* 0x000fda0003f06270 */
[----:B------:R-:W-:Y:S05]  /*0e70*/  @P0 BRA `(.L_x_6323) ;  /* 0x0000000000300947 */ /* 0x000fea0003800000 */
[----:B0-----:R-:W0:Y:S01]  /*0e80*/  LDC.64 R8, c[0x0][0x240] ;  /* 0x00009000ff087b82 */ /* 0x001e220000000a00 */
[----:B------:R-:W-:Y:S01]  /*0e90*/  IMAD.IADD R11, R41, 0x1, R0 ;  /* 0x00000001290b7824 */ /* 0x000fe200078e0200 */
[----:B------:R-:W-:-:S03]  /*0ea0*/  IADD3 R0, R0, 0x80, RZ ;  /* 0x0000008000007810 */ /* 0x000fc60007ffe0ff */
[----:B0-----:R-:W-:-:S05]  /*0eb0*/  IMAD.WIDE.U32 R8, R11, 0x10, R8 ;  /* 0x000000100b087825 */ /* 0x001fca00078e0008 */
[----:B------:R1:W-:Y:S02]  /*0ec0*/  STG.E.128 desc[UR4][R8.64], R16 ;  /* 0x0000001008007986 */ /* 0x0003e4000c101d04 */
.L_x_6322:
[----:B------:R-:W-:-:S13]  /*0ed0*/  ISETP.GE.AND P0, PT, R0, R3, PT ;  /* 0x000000030000720c */ /* 0x000fda0003f06270 */
[----:B------:R-:W-:Y:S05]  /*0ee0*/  @P0 BRA `(.L_x_6324) ;  /* 0x0000000000340947 */ /* 0x000fea0003800000 */
[----:B01----:R-:W0:Y:S01]  /*0ef0*/  LDC.64 R8, c[0x0][0x240] ;  /* 0x00009000ff087b82 */ /* 0x003e220000000a00 */
[----:B------:R-:W-:Y:S02]  /*0f00*/  IMAD.IADD R11, R41, 0x1, R0 ;  /* 0x00000001290b7824 */ /* 0x000fe400078e0200 */
[----:B------:R-:W-:Y:S02]  /*0f10*/  VIADD R0, R0, 0x80 ;  /* 0x0000008000007836 */ /* 0x000fe40000000000 */
[----:B0-----:R-:W-:-:S05]  /*0f20*/  IMAD.WIDE.U32 R8, R11, 0x10, R8 ;  /* 0x000000100b087825 */ /* 0x001fca00078e0008 */
[----:B------:R1:W-:Y:S02]  /*0f30*/  STG.E.128 desc[UR4][R8.64], R20 ;  /* 0x0000001408007986 */ /* 0x0003e4000c101d04 */
.L_x_6323:
        /* <DEDUP_REMOVED lines=8> */
.L_x_6324:
[----:B------:R-:W-:Y:S05]  /*0fc0*/  BSYNC B1 ;  /* 0x0000000000017941 */ /* 0x000fea0003800000 */
.L_x_6320:
[----:B------:R-:W-:-:S13]  /*0fd0*/  ISETP.GE.AND P0, PT, R0, R3, PT ;  /* 0x000000030000720c */ /* 0x000fda0003f06270 */
[----:B012---:R-:W0:Y:S01]  /*0fe0*/  @!P0 LDC.64 R8, c[0x0][0x240] ;  /* 0x00009000ff088b82 */ /* 0x007e220000000a00 */
[----:B------:R-:W-:Y:S02]  /*0ff0*/  @!P0 IMAD.IADD R11, R41, 0x1, R0 ;  /* 0x00000001290b8824 */ /* 0x000fe400078e0200 */
[----:B------:R-:W-:Y:S02]  /*1000*/  @!P0 VIADD R0, R0, 0x80 ;  /* 0x0000008000008836 */ /* 0x000fe40000000000 */
[----:B0-----:R-:W-:-:S05]  /*1010*/  @!P0 IMAD.WIDE.U32 R8, R11, 0x10, R8 ;  /* 0x000000100b088825 */ /* 0x001fca00078e0008 */
[----:B------:R2:W-:Y:S02]  /*1020*/  @!P0 STG.E.128 desc[UR4][R8.64], R4 ;  /* 0x0000000408008986 */ /* 0x0005e4000c101d04 */
.L_x_6325:
[----:B------:R-:W-:Y:S05]  /*1030*/  BSYNC B0 ;  /* 0x0000000000007941 */ /* 0x000fea0003800000 */
.L_x_6319:
        /* <DEDUP_REMOVED lines=8> */
.L_x_6326:
        /* <DEDUP_REMOVED lines=12> */
.L_x_17268:


//--------------------- .text._ZN2at6native18elementwise_kernelILi128ELi4EZNS0_15gpu_kernel_implINS0_13BinaryFunctorIN3c107complexIdEES6_S6_NS0_15binary_internal10MulFunctorIS6_EEEEEEvRNS_18TensorIteratorBaseERKT_EUliE_EEviT1_ --------------------------
	.section	.text._ZN2at6native18elementwise_kernelILi128ELi4EZNS0_15gpu_kernel_implINS0_13BinaryFunctorIN3c107complexIdEES6_S6_NS0_15binary_internal10MulFunctorIS6_EEEEEEvRNS_18TensorIteratorBaseERKT_EUliE_EEviT1_,"ax",@progbits
	.align	128
        .global         _ZN2at6native18elementwise_kernelILi128ELi4EZNS0_15gpu_kernel_implINS0_13BinaryFunctorIN3c107complexIdEES6_S6_NS0_15binary_internal10MulFunctorIS6_EEEEEEvRNS_18TensorIteratorBaseERKT_EUliE_EEviT1_
        .type           _ZN2at6native18elementwise_kernelILi128ELi4EZNS0_15gpu_kernel_implINS0_13BinaryFunctorIN3c107complexIdEES6_S6_NS0_15binary_internal10MulFunctorIS6_EEEEEEvRNS_18TensorIteratorBaseERKT_EUliE_EEviT1_,@function
        .size           _ZN2at6native18elementwise_kernelILi128ELi4EZNS0_15gpu_kernel_implINS0_13BinaryFunctorIN3c107complexIdEES6_S6_NS0_15binary_internal10MulFunctorIS6_EEEEEEvRNS_18TensorIteratorBaseERKT_EUliE_EEviT1_,(.L_x_17269 - _ZN2at6native18elementwise_kernelILi128ELi4EZNS0_15gpu_kernel_implINS0_13BinaryFunctorIN3c107complexIdEES6_S6_NS0_15binary_internal10MulFunctorIS6_EEEEEEvRNS_18TensorIteratorBaseERKT_EUliE_EEviT1_)
        .other          _ZN2at6native18elementwise_kernelILi128ELi4EZNS0_15gpu_kernel_implINS0_13BinaryFunctorIN3c107complexIdEES6_S6_NS0_15binary_internal10MulFunctorIS6_EEEEEEvRNS_18TensorIteratorBaseERKT_EUliE_EEviT1_,@"STO_CUDA_ENTRY STV_DEFAULT"
_ZN2at6native18elementwise_kernelILi128ELi4EZNS0_15gpu_kernel_implINS0_13BinaryFunctorIN3c107complexIdEES6_S6_NS0_15binary_internal10MulFunctorIS6_EEEEEEvRNS_18TensorIteratorBaseERKT_EUliE_EEviT1_:
.text._ZN2at6native18elementwise_kernelILi128ELi4EZNS0_15gpu_kernel_implINS0_13BinaryFunctorIN3c107complexIdEES6_S6_NS0_15binary_internal10MulFunctorIS6_EEEEEEvRNS_18TensorIteratorBaseERKT_EUliE_EEviT1_:
        /* <DEDUP_REMOVED lines=365> */
.L_x_6329:
        /* <DEDUP_REMOVED lines=22> */
.L_x_6333:
[----:B------:R-:W2:Y:S01]  /*1830*/  LDG.E.U8 R4, desc[UR36][R4.64] ;  /* 0x0000002404047981 */ /* 0x000ea2000c1e1100 */
[----:B------:R-:W-:Y:S01]  /*1840*/  CS2R R18, SRZ ;  /* 0x0000000000127805 */ /* 0x000fe2000001ff00 */
[----:B--2---:R0:W1:Y:S01]  /*1850*/  I2F.F64.U16 R16, R4 ;  /* 0x0000000400107312 */ /* 0x0040620000101800 */
[----:B------:R-:W-:Y:S05]  /*1860*/  BRA `(.L_x_6335) ;  /* 0x0000000c00c87947 */ /* 0x000fea0003800000 */
.L_x_6332:
        /* <DEDUP_REMOVED lines=10> */
.L_x_6337:
[----:B------:R-:W2:Y:S01]  /*1910*/  LDG.E R4, desc[UR36][R4.64] ;  /* 0x0000002404047981 */ /* 0x000ea2000c1e1900 */
[----:B------:R-:W-:Y:S01]  /*1920*/  CS2R R18, SRZ ;  /* 0x0000000000127805 */ /* 0x000fe2000001ff00 */
[----:B--2---:R0:W1:Y:S01]  /*1930*/  I2F.F64 R16, R4 ;  /* 0x0000000400107312 */ /* 0x0040620000201c00 */
[----:B------:R-:W-:Y:S05]  /*1940*/  BRA `(.L_x_6335) ;  /* 0x0000000c00907947 */ /* 0x000fea0003800000 */
.L_x_6336:
[----:B------:R-:W2:Y:S01]  /*1950*/  LDG.E.U16 R4, desc[UR36][R4.64] ;  /* 0x0000002404047981 */ /* 0x000ea2000c1e1500 */
[----:B------:R-:W-:Y:S01]  /*1960*/  CS2R R18, SRZ ;  /* 0x0000000000127805 */ /* 0x000fe2000001ff00 */
[----:B--2---:R0:W1:Y:S01]  /*1970*/  I2F.F64.S16 R16, R4 ;  /* 0x0000000400107312 */ /* 0x0040620000101c00 */
[----:B------:R-:W-:Y:S05]  /*1980*/  BRA `(.L_x_6335) ;  /* 0x0000000c00807947 */ /* 0x000fea0003800000 */
.L_x_6331:
        /* <DEDUP_REMOVED lines=11> */
.L_x_6339:
[----:B------:R-:W2:Y:S01]  /*1a40*/  LDG.E.U16 R0, desc[UR36][R4.64] ;  /* 0x0000002404007981 */ /* 0x000ea2000c1e1500 */
[----:B------:R-:W-:Y:S01]  /*1a50*/  CS2R R18, SRZ ;  /* 0x0000000000127805 */ /* 0x000fe2000001ff00 */
[----:B--2---:R-:W-:-:S05]  /*1a60*/  HADD2.F32 R0, -RZ, R0.H0_H0 ;  /* 0x20000000ff007230 */ /* 0x004fca0000004100 */
[----:B------:R-:W-:-:S04]  /*1a70*/  FMUL.FTZ R0, R0, 1 ;  /* 0x3f80000000007820 */ /* 0x000fc80000410000 */
[----:B------:R0:W1:Y:S01]  /*1a80*/  F2F.F64.F32 R16, R0 ;  /* 0x0000000000107310 */ /* 0x0000620000201800 */
[----:B------:R-:W-:Y:S05]  /*1a90*/  BRA `(.L_x_6335) ;  /* 0x0000000c003c7947 */ /* 0x000fea0003800000 */
.L_x_6338:
        /* <DEDUP_REMOVED lines=12> */
.L_x_6341:
        /* <DEDUP_REMOVED lines=8> */
.L_x_6340:
[----:B------:R0:W5:Y:S01]  /*1be0*/  LDG.E.64 R16, desc[UR36][R4.64] ;  /* 0x0000002404107981 */ /* 0x000162000c1e1b00 */
[----:B------:R-:W-:Y:S01]  /*1bf0*/  CS2R R18, SRZ ;  /* 0x0000000000127805 */ /* 0x000fe2000001ff00 */
[----:B------:R-:W-:Y:S06]  /*1c00*/  BRA `(.L_x_6335) ;  /* 0x0000000800e07947 */ /* 0x000fec0003800000 */
.L_x_6330:
        /* <DEDUP_REMOVED lines=14> */
.L_x_6344:
[----:B------:R0:W5:Y:S01]  /*1cf0*/  LDG.E.128 R16, desc[UR36][R4.64] ;  /* 0x0000002404107981 */ /* 0x000162000c1e1d00 */
[----:B------:R-:W-:Y:S05]  /*1d00*/  BRA `(.L_x_6335) ;  /* 0x0000000800a07947 */ /* 0x000fea0003800000 */
.L_x_6343:
        /* <DEDUP_REMOVED lines=29> */
.L_x_6346:
        /* <DEDUP_REMOVED lines=16> */
.L_x_6345:
[----:B------:R-:W2:Y:S01]  /*1fe0*/  LDG.E.U16 R0, desc[UR36][R4.64] ;  /* 0x0000002404007981 */ /* 0x000ea2000c1e1500 */
[----:B------:R-:W-:Y:S01]  /*1ff0*/  CS2R R18, SRZ ;  /* 0x0000000000127805 */ /* 0x000fe2000001ff00 */
[----:B--2---:R-:W-:-:S04]  /*2000*/  IMAD.U32 R0, R0, 0x10000, RZ ;  /* 0x0001000000007824 */ /* 0x004fc800078e00ff */
[----:B------:R-:W-:-:S04]  /*2010*/  FMUL.FTZ R0, R0, 1 ;  /* 0x3f80000000007820 */ /* 0x000fc80000410000 */
[----:B------:R0:W1:Y:S01]  /*2020*/  F2F.F64.F32 R16, R0 ;  /* 0x0000000000107310 */ /* 0x0000620000201800 */
[----:B------:R-:W-:Y:S05]  /*2030*/  BRA `(.L_x_6335) ;  /* 0x0000000400d47947 */ /* 0x000fea0003800000 */
.L_x_6342:
        /* <DEDUP_REMOVED lines=12> */
.L_x_6349:
        /* <DEDUP_REMOVED lines=21> */
.L_x_6353:
[----:B------:R-:W-:Y:S05]  /*2250*/  BSYNC B1 ;  /* 0x0000000000017941 */ /* 0x000fea0003800000 */
.L_x_6352:
[----:B------:R-:W-:Y:S01]  /*2260*/  LEA R5, R0, 0x3b800000, 0x17 ;  /* 0x3b80000000057811 */ /* 0x000fe200078eb8ff */
[----:B------:R-:W-:-:S05]  /*2270*/  IMAD.SHL.U32 R0, R3, 0x100000, RZ ;  /* 0x0010000003007824 */ /* 0x000fca00078e00ff */
[----:B------:R-:W-:-:S07]  /*2280*/  LOP3.LUT R0, R5, R0, R6, 0xfe, !PT ;  /* 0x0000000005007212 */ /* 0x000fce00078efe06 */
.L_x_6351:
[----:B------:R-:W-:Y:S05]  /*2290*/  BSYNC B0 ;  /* 0x0000000000007941 */ /* 0x000fea0003800000 */
.L_x_6350:
[----:B------:R-:W-:Y:S01]  /*22a0*/  FMUL.FTZ R0, R0, 1 ;  /* 0x3f80000000007820 */ /* 0x000fe20000410000 */
[----:B------:R-:W-:-:S03]  /*22b0*/  CS2R R18, SRZ ;  /* 0x0000000000127805 */ /* 0x000fc6000001ff00 */
[----:B------:R2:W3:Y:S01]  /*22c0*/  F2F.F64.F32 R16, R0 ;  /* 0x0000000000107310 */ /* 0x0004e20000201800 */
[----:B------:R-:W-:Y:S05]  /*22d0*/  BRA `(.L_x_6335) ;  /* 0x00000004002c7947 */ /* 0x000fea0003800000 */
.L_x_6348:
        /* <DEDUP_REMOVED lines=21> */
.L_x_6357:
[----:B------:R-:W-:Y:S05]  /*2430*/  BSYNC B1 ;  /* 0x0000000000017941 */ /* 0x000fea0003800000 */
.L_x_6356:
[----:B------:R-:W-:Y:S01]  /*2440*/  LEA R5, R0, 0x37800000, 0x17 ;  /* 0x3780000000057811 */ /* 0x000fe200078eb8ff */
[----:B------:R-:W-:-:S05]  /*2450*/  IMAD.SHL.U32 R0, R3, 0x200000, RZ ;  /* 0x0020000003007824 */ /* 0x000fca00078e00ff */
[----:B------:R-:W-:-:S07]  /*2460*/  LOP3.LUT R0, R5, R0, R6, 0xfe, !PT ;  /* 0x0000000005007212 */ /* 0x000fce00078efe06 */
.L_x_6355:
[----:B------:R-:W-:Y:S05]  /*2470*/  BSYNC B0 ;  /* 0x0000000000007941 */ /* 0x000fea0003800000 */
.L_x_6354:
[----:B------:R-:W-:Y:S01]  /*2480*/  FMUL.FTZ R0, R0, 1 ;  /* 0x3f80000000007820 */ /* 0x000fe20000410000 */
[----:B------:R-:W-:-:S03]  /*2490*/  CS2R R18, SRZ ;  /* 0x0000000000127805 */ /* 0x000fc6000001ff00 */
[----:B------:R4:W0:Y:S01]  /*24a0*/  F2F.F64.F32 R16, R0 ;  /* 0x0000000000107310 */ /* 0x0008220000201800 */
[----:B------:R-:W-:Y:S05]  /*24b0*/  BRA `(.L_x_6335) ;  /* 0x0000000000b47947 */ /* 0x000fea0003800000 */
.L_x_6347:
        /* <DEDUP_REMOVED lines=14> */
.L_x_6361:
[----:B------:R-:W-:Y:S05]  /*25a0*/  BSYNC B0 ;  /* 0x0000000000007941 */ /* 0x000fea0003800000 */
.L_x_6360:
[----:B------:R-:W-:Y:S01]  /*25b0*/  FMUL.FTZ R0, R0, 1 ;  /* 0x3f80000000007820 */ /* 0x000fe20000410000 */
[----:B------:R-:W-:-:S03]  /*25c0*/  CS2R R18, SRZ ;  /* 0x0000000000127805 */ /* 0x000fc6000001ff00 */
[----:B------:R0:W1:Y:S01]  /*25d0*/  F2F.F64.F32 R16, R0 ;  /* 0x0000000000107310 */ /* 0x0000620000201800 */
[----:B------:R-:W-:Y:S05]  /*25e0*/  BRA `(.L_x_6335) ;  /* 0x0000000000687947 */ /* 0x000fea0003800000 */
.L_x_6334:
        /* <DEDUP_REMOVED lines=16> */
.L_x_6362:
[----:B------:R-:W-:Y:S02]  /*26f0*/  CS2R R16, SRZ ;  /* 0x0000000000107805 */ /* 0x000fe4000001ff00 */
[----:B------:R-:W-:Y:S01]  /*2700*/  CS2R R18, SRZ ;  /* 0x0000000000127805 */ /* 0x000fe2000001ff00 */
[----:B------:R-:W-:Y:S06]  /*2710*/  BRA `(.L_x_6335) ;  /* 0x00000000001c7947 */ /* 0x000fec0003800000 */
.L_x_6359:
[----:B------:R-:W2:Y:S01]  /*2720*/  LDG.E.64 R16, desc[UR36][R4.64] ;  /* 0x0000002404107981 */ /* 0x000ea2000c1e1b00 */
[----:B------:R-:W-:Y:S01]  /*2730*/  CS2R R18, SRZ ;  /* 0x0000000000127805 */ /* 0x000fe2000001ff00 */
[----:B--2---:R-:W0:Y:S01]  /*2740*/  I2F.F64.U64 R16, R16 ;  /* 0x0000001000107312 */ /* 0x004e220000301800 */
[----:B------:R-:W-:Y:S05]  /*2750*/  BRA `(.L_x_6335) ;  /* 0x00000000000c7947 */ /* 0x000fea0003800000 */
.L_x_6358:
[----:B------:R-:W2:Y:S01]  /*2760*/  LDG.E R4, desc[UR36][R4.64] ;  /* 0x0000002404047981 */ /* 0x000ea2000c1e1900 */
[----:B------:R-:W-:Y:S01]  /*2770*/  CS2R R18, SRZ ;  /* 0x0000000000127805 */ /* 0x000fe2000001ff00 */
[----:B--2---:R0:W1:Y:S06]  /*2780*/  I2F.F64.U32 R16, R4 ;  /* 0x0000000400107312 */ /* 0x00406c0000201800 */
.L_x_6335:
[----:B0-----:R-:W2:Y:S01]  /*2790*/  LDC.U8 R4, c[0x0][0x493] ;  /* 0x000124c0ff047b82 */ /* 0x001ea20000000000 */
[----:B------:R-:W-:Y:S02]  /*27a0*/  ULDC.64 UR4, c[0x0][0x488] ;  /* 0x0001220000047ab9 */ /* 0x000fe40000000a00 */
[----:B------:R-:W-:-:S05]  /*27b0*/  IADD3 R2, P1, R2, UR4, RZ ;  /* 0x0000000402027c10 */ /* 0x000fca000ff3e0ff */
[----:B------:R-:W-:Y:S01]  /*27c0*/  IMAD.X R3, RZ, RZ, UR5, P1 ;  /* 0x00000005ff037e24 */ /* 0x000fe200088e06ff */
[----:B--2-4-:R-:W-:-:S04]  /*27d0*/  PRMT R0, R4, 0x9910, RZ ;  /* 0x0000991004007816 */ /* 0x014fc800000000ff */
        /* <DEDUP_REMOVED lines=12> */
[----:B--2---:R0:W2:Y:S01]  /*28a0*/  I2F.F64.S16 R4, R2 ;  /* 0x0000000200047312 */ /* 0x0040a20000101c00 */
[----:B------:R-:W-:Y:S05]  /*28b0*/  BRA `(.L_x_6368) ;  /* 0x0000000c00d87947 */ /* 0x000fea0003800000 */
.L_x_6366:
[----:B------:R-:W2:Y:S01]  /*28c0*/  LDG.E.U8 R2, desc[UR36][R2.64] ;  /* 0x0000002402027981 */ /* 0x000ea2000c1e1100 */
[----:B------:R-:W-:Y:S01]  /*28d0*/  CS2R R6, SRZ ;  /* 0x0000000000067805 */ /* 0x000fe2000001ff00 */
[----:B--2---:R0:W2:Y:S01]  /*28e0*/  I2F.F64.U16 R4, R2 ;  /* 0x0000000200047312 */ /* 0x0040a20000101800 */
[----:B------:R-:W-:Y:S05]  /*28f0*/  BRA `(.L_x_6368) ;  /* 0x0000000c00c87947 */ /* 0x000fea0003800000 */
.L_x_6365:
        /* <DEDUP_REMOVED lines=10> */
.L_x_6370:
[----:B------:R-:W2:Y:S01]  /*29a0*/  LDG.E R2, desc[UR36][R2.64] ;  /* 0x0000002402027981 */ /* 0x000ea2000c1e1900 */
[----:B------:R-:W-:Y:S01]  /*29b0*/  CS2R R6, SRZ ;  /* 0x0000000000067805 */ /* 0x000fe2000001ff00 */
[----:B--2---:R2:W4:Y:S01]  /*29c0*/  I2F.F64 R4, R2 ;  /* 0x0000000200047312 */ /* 0x0045220000201c00 */
[----:B------:R-:W-:Y:S05]  /*29d0*/  BRA `(.L_x_6368) ;  /* 0x0000000c00907947 */ /* 0x000fea0003800000 */
.L_x_6369:
[----:B------:R-:W2:Y:S01]  /*29e0*/  LDG.E.U16 R2, desc[UR36][R2.64] ;  /* 0x0000002402027981 */ /* 0x000ea2000c1e1500 */
[----:B------:R-:W-:Y:S01]  /*29f0*/  CS2R R6, SRZ ;  /* 0x0000000000067805 */ /* 0x000fe2000001ff00 */
[----:B--2---:R0:W2:Y:S01]  /*2a00*/  I2F.F64.S16 R4, R2 ;  /* 0x0000000200047312 */ /* 0x0040a20000101c00 */
[----:B------:R-:W-:Y:S05]  /*2a10*/  BRA `(.L_x_6368) ;  /* 0x0000000c00807947 */ /* 0x000fea0003800000 */
.L_x_6364:
        /* <DEDUP_REMOVED lines=11> */
.L_x_6372:
[----:B------:R-:W2:Y:S01]  /*2ad0*/  LDG.E.U16 R0, desc[UR36][R2.64] ;  /* 0x0000002402007981 */ /* 0x000ea2000c1e1500 */
[----:B------:R-:W-:Y:S01]  /*2ae0*/  CS2R R6, SRZ ;  /* 0x0000000000067805 */ /* 0x000fe2000001ff00 */
[----:B--2---:R-:W-:-:S05]  /*2af0*/  HADD2.F32 R0, -RZ, R0.H0_H0 ;  /* 0x20000000ff007230 */ /* 0x004fca0000004100 */
[----:B------:R-:W-:-:S04]  /*2b00*/  FMUL.FTZ R0, R0, 1 ;  /* 0x3f80000000007820 */ /* 0x000fc80000410000 */
[----:B------:R0:W2:Y:S01]  /*2b10*/  F2F.F64.F32 R4, R0 ;  /* 0x0000000000047310 */ /* 0x0000a20000201800 */
[----:B------:R-:W-:Y:S05]  /*2b20*/  BRA `(.L_x_6368) ;  /* 0x0000000c003c7947 */ /* 0x000fea0003800000 */
.L_x_6371:
        /* <DEDUP_REMOVED lines=10> */
[----:B------:R-:W2:Y:S01]  /*2bd0*/  F2F.F64.F32 R4, R4 ;  /* 0x0000000400047310 */ /* 0x000ea20000201800 */
[----:B------:R-:W-:Y:S05]  /*2be0*/  BRA `(.L_x_6368) ;  /* 0x0000000c000c7947 */ /* 0x000fea0003800000 */
.L_x_6374:
[----:B------:R-:W2:Y:S02]  /*2bf0*/  LDG.E R0, desc[UR36][R2.64] ;  /* 0x0000002402007981 */ /* 0x000ea4000c1e1900 */
[--C-:B--2---:R-:W-:Y:S02]  /*2c00*/  HADD2.F32 R4, -RZ, R0.reuse.H1_H1 ;  /* 0x30000000ff047230 */ /* 0x104fe40000004100 */
[----:B------:R-:W-:-:S03]  /*2c10*/  HADD2.F32 R0, -RZ, R0.H0_H0 ;  /* 0x20000000ff007230 */ /* 0x000fc60000004100 */
[----:B------:R-:W-:Y:S02]  /*2c20*/  FMUL.FTZ R6, R4, 1 ;  /* 0x3f80000004067820 */ /* 0x000fe40000410000 */
[----:B------:R-:W-:-:S04]  /*2c30*/  FMUL.FTZ R0, R0, 1 ;  /* 0x3f80000000007820 */ /* 0x000fc80000410000 */
[----:B------:R-:W0:Y:S08]  /*2c40*/  F2F.F64.F32 R6, R6 ;  /* 0x0000000600067310 */ /* 0x000e300000201800 */
[----:B------:R2:W4:Y:S01]  /*2c50*/  F2F.F64.F32 R4, R0 ;  /* 0x0000000000047310 */ /* 0x0005220000201800 */
[----:B------:R-:W-:Y:S05]  /*2c60*/  BRA `(.L_x_6368) ;  /* 0x0000000800ec7947 */ /* 0x000fea0003800000 */
.L_x_6373:
[----:B------:R0:W5:Y:S01]  /*2c70*/  LDG.E.64 R4, desc[UR36][R2.64] ;  /* 0x0000002402047981 */ /* 0x000162000c1e1b00 */
[----:B------:R-:W-:Y:S01]  /*2c80*/  CS2R R6, SRZ ;  /* 0x0000000000067805 */ /* 0x000fe2000001ff00 */
[----:B------:R-:W-:Y:S06]  /*2c90*/  BRA `(.L_x_6368) ;  /* 0x0000000800e07947 */ /* 0x000fec0003800000 */
.L_x_6363:
        /* <DEDUP_REMOVED lines=14> */
.L_x_6377:
[----:B------:R0:W5:Y:S01]  /*2d80*/  LDG.E.128 R4, desc[UR36][R2.64] ;  /* 0x0000002402047981 */ /* 0x000162000c1e1d00 */
[----:B------:R-:W-:Y:S05]  /*2d90*/  BRA `(.L_x_6368) ;  /* 0x0000000800a07947 */ /* 0x000fea0003800000 */
.L_x_6376:
        /* <DEDUP_REMOVED lines=29> */
.L_x_6379:
        /* <DEDUP_REMOVED lines=16> */
.L_x_6378:
[----:B------:R-:W2:Y:S01]  /*3070*/  LDG.E.U16 R0, desc[UR36][R2.64] ;  /* 0x0000002402007981 */ /* 0x000ea2000c1e1500 */
[----:B------:R-:W-:Y:S01]  /*3080*/  CS2R R6, SRZ ;  /* 0x0000000000067805 */ /* 0x000fe2000001ff00 */
[----:B--2---:R-:W-:-:S04]  /*3090*/  IMAD.U32 R0, R0, 0x10000, RZ ;  /* 0x0001000000007824 */ /* 0x004fc800078e00ff */
[----:B------:R-:W-:-:S04]  /*30a0*/  FMUL.FTZ R0, R0, 1 ;  /* 0x3f80000000007820 */ /* 0x000fc80000410000 */
[----:B------:R0:W2:Y:S01]  /*30b0*/  F2F.F64.F32 R4, R0 ;  /* 0x0000000000047310 */ /* 0x0000a20000201800 */
[----:B------:R-:W-:Y:S05]  /*30c0*/  BRA `(.L_x_6368) ;  /* 0x0000000400d47947 */ /* 0x000fea0003800000 */
.L_x_6375:
        /* <DEDUP_REMOVED lines=10> */
[----:B--2---:R0:W2:Y:S01]  /*3170*/  I2F.F64.U16 R4, R2 ;  /* 0x0000000200047312 */ /* 0x0040a20000101800 */
[----:B------:R-:W-:Y:S05]  /*3180*/  BRA `(.L_x_6368) ;  /* 0x0000000400a47947 */ /* 0x000fea0003800000 */
.L_x_6382:
        /* <DEDUP_REMOVED lines=21> */
.L_x_6386:
[----:B------:R-:W-:Y:S05]  /*32e0*/  BSYNC B1 ;  /* 0x0000000000017941 */ /* 0x000fea0003800000 */
.L_x_6385:
[----:B------:R-:W-:Y:S01]  /*32f0*/  LEA R3, R0, 0x3b800000, 0x17 ;  /* 0x3b80000000037811 */ /* 0x000fe200078eb8ff */
[----:B------:R-:W-:-:S05]  /*3300*/  IMAD.SHL.U32 R0, R2, 0x100000, RZ ;  /* 0x0010000002007824 */ /* 0x000fca00078e00ff */
[----:B------:R-:W-:-:S07]  /*3310*/  LOP3.LUT R0, R3, R0, R4, 0xfe, !PT ;  /* 0x0000000003007212 */ /* 0x000fce00078efe04 */
.L_x_6384:
[----:B------:R-:W-:Y:S05]  /*3320*/  BSYNC B0 ;  /* 0x0000000000007941 */ /* 0x000fea0003800000 */
.L_x_6383:
[----:B------:R-:W-:Y:S01]  /*3330*/  FMUL.FTZ R0, R0, 1 ;  /* 0x3f80000000007820 */ /* 0x000fe20000410000 */
[----:B------:R-:W-:-:S03]  /*3340*/  CS2R R6, SRZ ;  /* 0x0000000000067805 */ /* 0x000fc6000001ff00 */
[----:B------:R0:W2:Y:S01]  /*3350*/  F2F.F64.F32 R4, R0 ;  /* 0x0000000000047310 */ /* 0x0000a20000201800 */
[----:B------:R-:W-:Y:S05]  /*3360*/  BRA `(.L_x_6368) ;  /* 0x00000004002c7947 */ /* 0x000fea0003800000 */
.L_x_6381:
        /* <DEDUP_REMOVED lines=21> */
.L_x_6390:
[----:B------:R-:W-:Y:S05]  /*34c0*/  BSYNC B1 ;  /* 0x0000000000017941 */ /* 0x000fea0003800000 */
.L_x_6389:
[----:B------:R-:W-:Y:S01]  /*34d0*/  LEA R3, R0, 0x37800000, 0x17 ;  /* 0x3780000000037811 */ /* 0x000fe200078eb8ff */
[----:B------:R-:W-:-:S05]  /*34e0*/  IMAD.SHL.U32 R0, R2, 0x200000, RZ ;  /* 0x0020000002007824 */ /* 0x000fca00078e00ff */
[----:B------:R-:W-:-:S07]  /*34f0*/  LOP3.LUT R0, R3, R0, R4, 0xfe, !PT ;  /* 0x0000000003007212 */ /* 0x000fce00078efe04 */
.L_x_6388:
[----:B------:R-:W-:Y:S05]  /*3500*/  BSYNC B0 ;  /* 0x0000000000007941 */ /* 0x000fea0003800000 */
.L_x_6387:
[----:B------:R-:W-:Y:S01]  /*3510*/  FMUL.FTZ R0, R0, 1 ;  /* 0x3f80000000007820 */ /* 0x000fe20000410000 */
[----:B------:R-:W-:-:S03]  /*3520*/  CS2R R6, SRZ ;  /* 0x0000000000067805 */ /* 0x000fc6000001ff00 */
[----:B------:R0:W2:Y:S01]  /*3530*/  F2F.F64.F32 R4, R0 ;  /* 0x0000000000047310 */ /* 0x0000a20000201800 */
[----:B------:R-:W-:Y:S05]  /*3540*/  BRA `(.L_x_6368) ;  /* 0x0000000000b47947 */ /* 0x000fea0003800000 */
.L_x_6380:
        /* <DEDUP_REMOVED lines=14> */
.L_x_6394:
[----:B------:R-:W-:Y:S05]  /*3630*/  BSYNC B0 ;  /* 0x0000000000007941 */ /* 0x000fea0003800000 */
.L_x_6393:
[----:B------:R-:W-:Y:S01]  /*3640*/  FMUL.FTZ R0, R0, 1 ;  /* 0x3f80000000007820 */ /* 0x000fe20000410000 */
[----:B------:R-:W-:-:S03]  /*3650*/  CS2R R6, SRZ ;  /* 0x0000000000067805 */ /* 0x000fc6000001ff00 */
[----:B------:R0:W2:Y:S01]  /*3660*/  F2F.F64.F32 R4, R0 ;  /* 0x0000000000047310 */ /* 0x0000a20000201800 */
[----:B------:R-:W-:Y:S05]  /*3670*/  BRA `(.L_x_6368) ;  /* 0x0000000000687947 */ /* 0x000fea0003800000 */
.L_x_6367:
        /* <DEDUP_REMOVED lines=16> */
.L_x_6395:
[----:B------:R-:W-:Y:S02]  /*3780*/  CS2R R4, SRZ ;  /* 0x0000000000047805 */ /* 0x000fe4000001ff00 */
[----:B------:R-:W-:Y:S01]  /*3790*/  CS2R R6, SRZ ;  /* 0x0000000000067805 */ /* 0x000fe2000001ff00 */
[----:B------:R-:W-:Y:S06]  /*37a0*/  BRA `(.L_x_6368) ;  /* 0x00000000001c7947 */ /* 0x000fec0003800000 */
.L_x_6392:
[----:B------:R-:W2:Y:S01]  /*37b0*/  LDG.E.64 R4, desc[UR36][R2.64] ;  /* 0x0000002402047981 */ /* 0x000ea2000c1e1b00 */
[----:B------:R-:W-:Y:S01]  /*37c0*/  CS2R R6, SRZ ;  /* 0x0000000000067805 */ /* 0x000fe2000001ff00 */
[----:B--2---:R-:W0:Y:S01]  /*37d0*/  I2F.F64.U64 R4, R4 ;  /* 0x0000000400047312 */ /* 0x004e220000301800 */
[----:B------:R-:W-:Y:S05]  /*37e0*/  BRA `(.L_x_6368) ;  /* 0x00000000000c7947 */ /* 0x000fea0003800000 */
.L_x_6391:
[----:B------:R-:W2:Y:S01]  /*37f0*/  LDG.E R2, desc[UR36][R2.64] ;  /* 0x0000002402027981 */ /* 0x000ea2000c1e1900 */
[----:B------:R-:W-:Y:S01]  /*3800*/  CS2R R6, SRZ ;  /* 0x0000000000067805 */ /* 0x000fe2000001ff00 */
[----:B--2---:R0:W2:Y:S06]  /*3810*/  I2F.F64.U32 R4, R2 ;  /* 0x0000000200047312 */ /* 0x0040ac0000201800 */
.L_x_6368:
[----:B------:R-:W3:Y:S01]  /*3820*/  LDC.U8 R8, c[0x0][0x491] ;  /* 0x00012440ff087b82 */ /* 0x000ee20000000000 */
[-C--:B012--5:R-:W-:Y:S02]  /*3830*/  DMUL R2, R6, R18.reuse ;  /* 0x0000001206027228 */ /* 0x0a7fe40000000000 */
[----:B----4-:R-:W-:-:S06]  /*3840*/  DMUL R18, R4, R18 ;  /* 0x0000001204127228 */ /* 0x010fcc0000000000 */
[-C--:B---3--:R-:W-:Y:S02]  /*3850*/  DFMA R4, R4, R16.reuse, -R2 ;  /* 0x000000100404722b */ /* 0x088fe40000000802 */
[----:B------:R-:W-:Y:S01]  /*3860*/  DFMA R6, R6, R16, R18 ;  /* 0x000000100606722b */ /* 0x000fe20000000012 */
        /* <DEDUP_REMOVED lines=14> */
.L_x_6399:
[----:B------:R-:W0:Y:S02]  /*3950*/  F2I.S64.F64.TRUNC R4, R4 ;  /* 0x0000000400047311 */ /* 0x000e24000030d900 */
[----:B0-----:R-:W-:-:S05]  /*3960*/  IMAD.MOV.U32 R3, RZ, RZ, R4 ;  /* 0x000000ffff037224 */ /* 0x001fca00078e0004 */
[----:B------:R1:W-:Y:S01]  /*3970*/  STG.E.U8 desc[UR36][R22.64], R3 ;  /* 0x0000000316007986 */ /* 0x0003e2000c101124 */
[----:B------:R-:W-:Y:S05]  /*3980*/  BRA `(.L_x_6401) ;  /* 0x0000001000087947 */ /* 0x000fea0003800000 */
.L_x_6398:
        /* <DEDUP_REMOVED lines=9> */
.L_x_6403:
[----:B------:R-:W0:Y:S02]  /*3a20*/  F2I.F64.TRUNC R5, R4 ;  /* 0x0000000400057311 */ /* 0x000e24000030d100 */
[----:B0-----:R3:W-:Y:S01]  /*3a30*/  STG.E desc[UR36][R22.64], R5 ;  /* 0x0000000516007986 */ /* 0x0017e2000c101924 */
[----:B------:R-:W-:Y:S05]  /*3a40*/  BRA `(.L_x_6401) ;  /* 0x0000000c00d87947 */ /* 0x000fea0003800000 */
.L_x_6402:
[----:B------:R-:W0:Y:S02]  /*3a50*/  F2I.F64.TRUNC R5, R4 ;  /* 0x0000000400057311 */ /* 0x000e24000030d100 */
[----:B0-----:R2:W-:Y:S01]  /*3a60*/  STG.E.U16 desc[UR36][R22.64], R5 ;  /* 0x0000000516007986 */ /* 0x0015e2000c101524 */
[----:B------:R-:W-:Y:S05]  /*3a70*/  BRA `(.L_x_6401) ;  /* 0x0000000c00cc7947 */ /* 0x000fea0003800000 */
.L_x_6397:
        /* <DEDUP_REMOVED lines=13> */
.L_x_6405:
        /* <DEDUP_REMOVED lines=8> */
.L_x_6404:
        /* <DEDUP_REMOVED lines=16> */
.L_x_6407:
        /* <DEDUP_REMOVED lines=11> */
.L_x_6406:
[----:B------:R0:W-:Y:S01]  /*3d80*/  STG.E.64 desc[UR36][R22.64], R4 ;  /* 0x0000000416007986 */ /* 0x0001e2000c101b24 */
[----:B------:R-:W-:Y:S05]  /*3d90*/  BRA `(.L_x_6401) ;  /* 0x0000000c00047947 */ /* 0x000fea0003800000 */
.L_x_6396:
        /* <DEDUP_REMOVED lines=13> */
.L_x_6410:
[----:B------:R0:W-:Y:S01]  /*3e70*/  STG.E.128 desc[UR36][R22.64], R4 ;  /* 0x0000000416007986 */ /* 0x0001e2000c101d24 */
[----:B------:R-:W-:Y:S05]  /*3e80*/  BRA `(.L_x_6401) ;  /* 0x0000000800c87947 */ /* 0x000fea0003800000 */
.L_x_6409:
        /* <DEDUP_REMOVED lines=25> */
.L_x_6414:
[----:B------:R-:W-:Y:S05]  /*4020*/  BSYNC B0 ;  /* 0x0000000000007941 */ /* 0x000fea0003800000 */
.L_x_6413:
[----:B------:R-:W-:-:S05]  /*4030*/  LOP3.LUT R3, R0, R3, RZ, 0xfc, !PT ;  /* 0x0000000300037212 */ /* 0x000fca00078efcff */
[----:B------:R0:W-:Y:S01]  /*4040*/  STG.E.U8 desc[UR36][R22.64], R3 ;  /* 0x0000000316007986 */ /* 0x0001e2000c101124 */
[----:B------:R-:W-:Y:S05]  /*4050*/  BRA `(.L_x_6401) ;  /* 0x0000000800547947 */ /* 0x000fea0003800000 */
.L_x_6412:
        /* <DEDUP_REMOVED lines=17> */
.L_x_6416:
[----:B------:R-:W-:Y:S01]  /*4170*/  IMAD.MOV.U32 R0, RZ, RZ, 0x7f ;  /* 0x0000007fff007424 */ /* 0x000fe200078e00ff */
[----:B------:R-:W-:-:S04]  /*4180*/  ISETP.GT.U32.AND P0, PT, R2, 0x7f800000, PT ;  /* 0x7f8000000200780c */ /* 0x000fc80003f04070 */
[----:B------:R-:W-:-:S09]  /*4190*/  SEL R0, R0, 0x7c, P0 ;  /* 0x0000007c00007807 */ /* 0x000fd20000000000 */
.L_x_6417:
[----:B------:R-:W-:Y:S05]  /*41a0*/  BSYNC B0 ;  /* 0x0000000000007941 */ /* 0x000fea0003800000 */
.L_x_6415:
[----:B------:R-:W-:-:S04]  /*41b0*/  LOP3.LUT R2, R3, 0x80000000, RZ, 0xc0, !PT ;  /* 0x8000000003027812 */ /* 0x000fc800078ec0ff */
[----:B------:R-:W-:-:S04]  /*41c0*/  SHF.R.U32.HI R3, RZ, 0x18, R2 ;  /* 0x00000018ff037819 */ /* 0x000fc80000011602 */
[----:B------:R-:W-:-:S05]  /*41d0*/  LOP3.LUT R3, R0, R3, RZ, 0xfc, !PT ;  /* 0x0000000300037212 */ /* 0x000fca00078efcff */
[----:B------:R0:W-:Y:S01]  /*41e0*/  STG.E.U8 desc[UR36][R22.64], R3 ;  /* 0x0000000316007986 */ /* 0x0001e2000c101124 */
[----:B------:R-:W-:Y:S05]  /*41f0*/  BRA `(.L_x_6401) ;  /* 0x0000000400ec7947 */ /* 0x000fea0003800000 */
.L_x_6411:
        /* <DEDUP_REMOVED lines=8> */
.L_x_6408:
        /* <DEDUP_REMOVED lines=11> */
.L_x_6420:
        /* <DEDUP_REMOVED lines=21> */
.L_x_6423:
[----:B------:R-:W-:-:S04]  /*4480*/  LOP3.LUT R2, R3, 0x80000000, RZ, 0xc0, !PT ;  /* 0x8000000003027812 */ /* 0x000fc800078ec0ff */
[----:B------:R-:W-:-:S04]  /*4490*/  SHF.R.U32.HI R3, RZ, 0x18, R2 ;  /* 0x00000018ff037819 */ /* 0x000fc80000011602 */
[----:B------:R-:W-:-:S04]  /*44a0*/  LOP3.LUT R0, R0, R3, RZ, 0xfc, !PT ;  /* 0x0000000300007212 */ /* 0x000fc800078efcff */
[----:B------:R-:W-:-:S07]  /*44b0*/  PRMT R11, R0, 0x7610, R11 ;  /* 0x00007610000b7816 */ /* 0x000fce000000000b */
.L_x_6422:
[----:B------:R-:W-:Y:S05]  /*44c0*/  BSYNC B0 ;  /* 0x0000000000007941 */ /* 0x000fea0003800000 */
.L_x_6421:
[----:B------:R0:W-:Y:S01]  /*44d0*/  STG.E.U8 desc[UR36][R22.64], R11 ;  /* 0x0000000b16007986 */ /* 0x0001e2000c101124 */
[----:B------:R-:W-:Y:S05]  /*44e0*/  BRA `(.L_x_6401) ;  /* 0x0000000400307947 */ /* 0x000fea0003800000 */
.L_x_6419:
        /* <DEDUP_REMOVED lines=21> */
.L_x_6426:
[----:B------:R-:W-:-:S04]  /*4640*/  LOP3.LUT R2, R3, 0x80000000, RZ, 0xc0, !PT ;  /* 0x8000000003027812 */ /* 0x000fc800078ec0ff */
[----:B------:R-:W-:-:S04]  /*4650*/  SHF.R.U32.HI R3, RZ, 0x18, R2 ;  /* 0x00000018ff037819 */ /* 0x000fc80000011602 */
[----:B------:R-:W-:-:S04]  /*4660*/  LOP3.LUT R0, R0, R3, RZ, 0xfc, !PT ;  /* 0x0000000300007212 */ /* 0x000fc800078efcff */
[----:B------:R-:W-:-:S07]  /*4670*/  PRMT R11, R0, 0x7610, R11 ;  /* 0x00007610000b7816 */ /* 0x000fce000000000b */
.L_x_6425:
[----:B------:R-:W-:Y:S05]  /*4680*/  BSYNC B0 ;  /* 0x0000000000007941 */ /* 0x000fea0003800000 */
.L_x_6424:
[----:B------:R0:W-:Y:S01]  /*4690*/  STG.E.U8 desc[UR36][R22.64], R11 ;  /* 0x0000000b16007986 */ /* 0x0001e2000c101124 */
[----:B------:R-:W-:Y:S05]  /*46a0*/  BRA `(.L_x_6401) ;  /* 0x0000000000c07947 */ /* 0x000fea0003800000 */
.L_x_6418:
        /* <DEDUP_REMOVED lines=26> */
.L_x_6400:
        /* <DEDUP_REMOVED lines=16> */
.L_x_6429:
[----:B------:R-:W-:Y:S05]  /*4950*/  BRA `(.L_x_6401) ;  /* 0x0000000000147947 */ /* 0x000fea0003800000 */
.L_x_6428:
[----:B------:R-:W0:Y:S02]  /*4960*/  F2I.U64.F64.TRUNC R4, R4 ;  /* 0x0000000400047311 */ /* 0x000e24000030d800 */
[----:B0-----:R0:W-:Y:S01]  /*4970*/  STG.E.64 desc[UR36][R22.64], R4 ;  /* 0x0000000416007986 */ /* 0x0011e2000c101b24 */
[----:B------:R-:W-:Y:S05]  /*4980*/  BRA `(.L_x_6401) ;  /* 0x0000000000087947 */ /* 0x000fea0003800000 */
.L_x_6427:
[----:B------:R-:W0:Y:S02]  /*4990*/  F2I.U32.F64.TRUNC R5, R4 ;  /* 0x0000000400057311 */ /* 0x000e24000030d000 */
[----:B0-----:R0:W-:Y:S02]  /*49a0*/  STG.E desc[UR36][R22.64], R5 ;  /* 0x0000000516007986 */ /* 0x0011e4000c101924 */
.L_x_6401:
[----:B------:R-:W-:-:S04]  /*49b0*/  IMAD R24, R27, 0x200, R24 ;  /* 0x000002001b187824 */ /* 0x000fc800078e0218 */
[----:B------:R-:W-:-:S07]  /*49c0*/  VIADD R25, R24, 0x80 ;  /* 0x0000008018197836 */ /* 0x000fce0000000000 */
.L_x_6328:
[----:B------:R-:W-:Y:S05]  /*49d0*/  BSYNC B6 ;  /* 0x0000000000067941 */ /* 0x000fea0003800000 */
.L_x_6327:
        /* <DEDUP_REMOVED lines=358> */
.L_x_6432:
        /* <DEDUP_REMOVED lines=22> */
.L_x_6436:
[----:B------:R-:W2:Y:S01]  /*61a0*/  LDG.E.U8 R2, desc[UR36][R2.64] ;  /* 0x0000002402027981 */ /* 0x000ea2000c1e1100 */
[----:B------:R-:W-:Y:S01]  /*61b0*/  CS2R R18, SRZ ;  /* 0x0000000000127805 */ /* 0x000fe2000001ff00 */
[----:B--2---:R0:W1:Y:S01]  /*61c0*/  I2F.F64.U16 R16, R2 ;  /* 0x0000000200107312 */ /* 0x0040620000101800 */
[----:B------:R-:W-:Y:S05]  /*61d0*/  BRA `(.L_x_6438) ;  /* 0x0000000c00c87947 */ /* 0x000fea0003800000 */
.L_x_6435:
        /* <DEDUP_REMOVED lines=10> */
.L_x_6440:
[----:B------:R-:W2:Y:S01]  /*6280*/  LDG.E R2, desc[UR36][R2.64] ;  /* 0x0000002402027981 */ /* 0x000ea2000c1e1900 */
[----:B------:R-:W-:Y:S01]  /*6290*/  CS2R R18, SRZ ;  /* 0x0000000000127805 */ /* 0x000fe2000001ff00 */
[----:B--2---:R0:W1:Y:S01]  /*62a0*/  I2F.F64 R16, R2 ;  /* 0x0000000200107312 */ /* 0x0040620000201c00 */
[----:B------:R-:W-:Y:S05]  /*62b0*/  BRA `(.L_x_6438) ;  /* 0x0000000c00907947 */ /* 0x000fea0003800000 */
.L_x_6439:
[----:B------:R-:W2:Y:S01]  /*62c0*/  LDG.E.U16 R2, desc[UR36][R2.64] ;  /* 0x0000002402027981 */ /* 0x000ea2000c1e1500 */
[----:B------:R-:W-:Y:S01]  /*62d0*/  CS2R R18, SRZ ;  /* 0x0000000000127805 */ /* 0x000fe2000001ff00 */
[----:B--2---:R0:W1:Y:S01]  /*62e0*/  I2F.F64.S16 R16, R2 ;  /* 0x0000000200107312 */ /* 0x0040620000101c00 */
[----:B------:R-:W-:Y:S05]  /*62f0*/  BRA `(.L_x_6438) ;  /* 0x0000000c00807947 */ /* 0x000fea0003800000 */
.L_x_6434:
        /* <DEDUP_REMOVED lines=11> */
.L_x_6442:
[----:B------:R-:W2:Y:S01]  /*63b0*/  LDG.E.U16 R0, desc[UR36][R2.64] ;  /* 0x0000002402007981 */ /* 0x000ea2000c1e1500 */
[----:B------:R-:W-:Y:S01]  /*63c0*/  CS2R R18, SRZ ;  /* 0x0000000000127805 */ /* 0x000fe2000001ff00 */
[----:B--2---:R-:W-:-:S05]  /*63d0*/  HADD2.F32 R0, -RZ, R0.H0_H0 ;  /* 0x20000000ff007230 */ /* 0x004fca0000004100 */
[----:B------:R-:W-:-:S04]  /*63e0*/  FMUL.FTZ R0, R0, 1 ;  /* 0x3f80000000007820 */ /* 0x000fc80000410000 */
[----:B------:R0:W1:Y:S01]  /*63f0*/  F2F.F64.F32 R16, R0 ;  /* 0x0000000000107310 */ /* 0x0000620000201800 */
[----:B------:R-:W-:Y:S05]  /*6400*/  BRA `(.L_x_6438) ;  /* 0x0000000c003c7947 */ /* 0x000fea0003800000 */
.L_x_6441:
        /* <DEDUP_REMOVED lines=12> */
.L_x_6444:
        /* <DEDUP_REMOVED lines=8> */
.L_x_6443:
[----:B------:R0:W5:Y:S01]  /*6550*/  LDG.E.64 R16, desc[UR36][R2.64] ;  /* 0x0000002402107981 */ /* 0x000162000c1e1b00 */
[----:B------:R-:W-:Y:S01]  /*6560*/  CS2R R18, SRZ ;  /* 0x0000000000127805 */ /* 0x000fe2000001ff00 */
[----:B------:R-:W-:Y:S06]  /*6570*/  BRA `(.L_x_6438) ;  /* 0x0000000800e07947 */ /* 0x000fec0003800000 */
.L_x_6433:
        /* <DEDUP_REMOVED lines=14> */
.L_x_6447:
[----:B------:R0:W5:Y:S01]  /*6660*/  LDG.E.128 R16, desc[UR36][R2.64] ;  /* 0x0000002402107981 */ /* 0x000162000c1e1d00 */
[----:B------:R-:W-:Y:S05]  /*6670*/  BRA `(.L_x_6438) ;  /* 0x0000000800a07947 */ /* 0x000fea0003800000 */
.L_x_6446:
        /* <DEDUP_REMOVED lines=27> */
[----:B------:R3:W4:Y:S01]  /*6830*/  F2F.F64.F32 R16, R5 ;  /* 0x0000000500107310 */ /* 0x0007220000201800 */
[----:B------:R-:W-:Y:S05]  /*6840*/  BRA `(.L_x_6438) ;  /* 0x00000008002c7947 */ /* 0x000fea0003800000 */
.L_x_6449:
        /* <DEDUP_REMOVED lines=13> */
[----:B------:R-:W-:-:S04]  /*6920*/  FMUL.FTZ R4, R4, 1 ;  /* 0x3f80000004047820 */ /* 0x000fc80000410000 */
[----:B------:R1:W2:Y:S01]  /*6930*/  F2F.F64.F32 R16, R4 ;  /* 0x0000000400107310 */ /* 0x0002a20000201800 */
[----:B------:R-:W-:Y:S05]  /*6940*/  BRA `(.L_x_6438) ;  /* 0x0000000400ec7947 */ /* 0x000fea0003800000 */
.L_x_6448:
[----:B------:R-:W2:Y:S01]  /*6950*/  LDG.E.U16 R0, desc[UR36][R2.64] ;  /* 0x0000002402007981 */ /* 0x000ea2000c1e1500 */
[----:B------:R-:W-:Y:S01]  /*6960*/  CS2R R18, SRZ ;  /* 0x0000000000127805 */ /* 0x000fe2000001ff00 */
[----:B--2---:R-:W-:-:S04]  /*6970*/  IMAD.U32 R0, R0, 0x10000, RZ ;  /* 0x0001000000007824 */ /* 0x004fc800078e00ff */
[----:B------:R-:W-:-:S04]  /*6980*/  FMUL.FTZ R0, R0, 1 ;  /* 0x3f80000000007820 */ /* 0x000fc80000410000 */
[----:B------:R0:W1:Y:S01]  /*6990*/  F2F.F64.F32 R16, R0 ;  /* 0x0000000000107310 */ /* 0x0000620000201800 */
[----:B------:R-:W-:Y:S05]  /*69a0*/  BRA `(.L_x_6438) ;  /* 0x0000000400d47947 */ /* 0x000fea0003800000 */
.L_x_6445:
        /* <DEDUP_REMOVED lines=12> */
.L_x_6452:
        /* <DEDUP_REMOVED lines=21> */
.L_x_6456:
[----:B------:R-:W-:Y:S05]  /*6bc0*/  BSYNC B1 ;  /* 0x0000000000017941 */ /* 0x000fea0003800000 */
.L_x_6455:
[----:B------:R-:W-:Y:S01]  /*6bd0*/  LEA R3, R0, 0x3b800000, 0x17 ;  /* 0x3b80000000037811 */ /* 0x000fe200078eb8ff */
[----:B------:R-:W-:-:S05]  /*6be0*/  IMAD.SHL.U32 R0, R2, 0x100000, RZ ;  /* 0x0010000002007824 */ /* 0x000fca00078e00ff */
[----:B------:R-:W-:-:S07]  /*6bf0*/  LOP3.LUT R0, R3, R0, R4, 0xfe, !PT ;  /* 0x0000000003007212 */ /* 0x000fce00078efe04 */
.L_x_6454:
[----:B------:R-:W-:Y:S05]  /*6c00*/  BSYNC B0 ;  /* 0x0000000000007941 */ /* 0x000fea0003800000 */
.L_x_6453:
[----:B------:R-:W-:Y:S01]  /*6c10*/  FMUL.FTZ R0, R0, 1 ;  /* 0x3f80000000007820 */ /* 0x000fe20000410000 */
[----:B------:R-:W-:-:S03]  /*6c20*/  CS2R R18, SRZ ;  /* 0x0000000000127805 */ /* 0x000fc6000001ff00 */
[----:B------:R0:W1:Y:S01]  /*6c30*/  F2F.F64.F32 R16, R0 ;  /* 0x0000000000107310 */ /* 0x0000620000201800 */
[----:B------:R-:W-:Y:S05]  /*6c40*/  BRA `(.L_x_6438) ;  /* 0x00000004002c7947 */ /* 0x000fea0003800000 */
.L_x_6451:
        /* <DEDUP_REMOVED lines=21> */
.L_x_6460:
[----:B------:R-:W-:Y:S05]  /*6da0*/  BSYNC B1 ;  /* 0x0000000000017941 */ /* 0x000fea0003800000 */
.L_x_6459:
[----:B------:R-:W-:Y:S01]  /*6db0*/  LEA R3, R0, 0x37800000, 0x17 ;  /* 0x3780000000037811 */ /* 0x000fe200078eb8ff */
[----:B------:R-:W-:-:S05]  /*6dc0*/  IMAD.SHL.U32 R0, R2, 0x200000, RZ ;  /* 0x0020000002007824 */ /* 0x000fca00078e00ff */
[----:B------:R-:W-:-:S07]  /*6dd0*/  LOP3.LUT R0, R3, R0, R4, 0xfe, !PT ;  /* 0x0000000003007212 */ /* 0x000fce00078efe04 */
.L_x_6458:
[----:B------:R-:W-:Y:S05]  /*6de0*/  BSYNC B0 ;  /* 0x0000000000007941 */ /* 0x000fea0003800000 */
.L_x_6457:
[----:B------:R-:W-:Y:S01]  /*6df0*/  FMUL.FTZ R0, R0, 1 ;  /* 0x3f80000000007820 */ /* 0x000fe20000410000 */
[----:B------:R-:W-:-:S03]  /*6e00*/  CS2R R18, SRZ ;  /* 0x0000000000127805 */ /* 0x000fc6000001ff00 */
[----:B------:R0:W1:Y:S01]  /*6e10*/  F2F.F64.F32 R16, R0 ;  /* 0x0000000000107310 */ /* 0x0000620000201800 */
[----:B------:R-:W-:Y:S05]  /*6e20*/  BRA `(.L_x_6438) ;  /* 0x0000000000b47947 */ /* 0x000fea0003800000 */
.L_x_6450:
        /* <DEDUP_REMOVED lines=14> */
.L_x_6464:
[----:B------:R-:W-:Y:S05]  /*6f10*/  BSYNC B0 ;  /* 0x0000000000007941 */ /* 0x000fea0003800000 */
.L_x_6463:
[----:B------:R-:W-:Y:S01]  /*6f20*/  FMUL.FTZ R0, R0, 1 ;  /* 0x3f80000000007820 */ /* 0x000fe20000410000 */
[----:B------:R-:W-:-:S03]  /*6f30*/  CS2R R18, SRZ ;  /* 0x0000000000127805 */ /* 0x000fc6000001ff00 */
[----:B------:R0:W1:Y:S01]  /*6f40*/  F2F.F64.F32 R16, R0 ;  /* 0x0000000000107310 */ /* 0x0000620000201800 */
[----:B------:R-:W-:Y:S05]  /*6f50*/  BRA `(.L_x_6438) ;  /* 0x0000000000687947 */ /* 0x000fea0003800000 */
.L_x_6437:
        /* <DEDUP_REMOVED lines=16> */
.L_x_6465:
[----:B------:R-:W-:Y:S02]  /*7060*/  CS2R R16, SRZ ;  /* 0x0000000000107805 */ /* 0x000fe4000001ff00 */
[----:B------:R-:W-:Y:S01]  /*7070*/  CS2R R18, SRZ ;  /* 0x0000000000127805 */ /* 0x000fe2000001ff00 */
[----:B------:R-:W-:Y:S06]  /*7080*/  BRA `(.L_x_6438) ;  /* 0x00000000001c7947 */ /* 0x000fec0003800000 */
.L_x_6462:
[----:B------:R-:W2:Y:S01]  /*7090*/  LDG.E.64 R16, desc[UR36][R2.64] ;  /* 0x0000002402107981 */ /* 0x000ea2000c1e1b00 */
[----:B------:R-:W-:Y:S01]  /*70a0*/  CS2R R18, SRZ ;  /* 0x0000000000127805 */ /* 0x000fe2000001ff00 */
[----:B--2---:R-:W0:Y:S01]  /*70b0*/  I2F.F64.U64 R16, R16 ;  /* 0x0000001000107312 */ /* 0x004e220000301800 */
[----:B------:R-:W-:Y:S05]  /*70c0*/  BRA `(.L_x_6438) ;  /* 0x00000000000c7947 */ /* 0x000fea0003800000 */
.L_x_6461:
[----:B------:R-:W2:Y:S01]  /*70d0*/  LDG.E R2, desc[UR36][R2.64] ;  /* 0x0000002402027981 */ /* 0x000ea2000c1e1900 */
[----:B------:R-:W-:Y:S01]  /*70e0*/  CS2R R18, SRZ ;  /* 0x0000000000127805 */ /* 0x000fe2000001ff00 */
[----:B--2---:R0:W1:Y:S06]  /*70f0*/  I2F.F64.U32 R16, R2 ;  /* 0x0000000200107312 */ /* 0x00406c0000201800 */
.L_x_6438:
[----:B01----:R-:W0:Y:S01]  /*7100*/  LDC.U8 R4, c[0x0][0x493] ;  /* 0x000124c0ff047b82 */ /* 0x003e220000000000 */
        /* <DEDUP_REMOVED lines=18> */
.L_x_6469:
[----:B------:R-:W3:Y:S01]  /*7230*/  LDG.E.U8 R2, desc[UR36][R2.64] ;  /* 0x0000002402027981 */ /* 0x000ee2000c1e1100 */
[----:B------:R-:W-:Y:S01]  /*7240*/  CS2R R6, SRZ ;  /* 0x0000000000067805 */ /* 0x000fe2000001ff00 */
[----:B---3--:R0:W1:Y:S01]  /*7250*/  I2F.F64.U16 R4, R2 ;  /* 0x0000000200047312 */ /* 0x0080620000101800 */
[----:B------:R-:W-:Y:S05]  /*7260*/  BRA `(.L_x_6471) ;  /* 0x0000000c00c87947 */ /* 0x000fea0003800000 */
.L_x_6468:
[----:B------:R-:W-:-:S13]  /*7270*/  ISETP.NE.AND P0, PT, R0, 0x2, PT ;  /* 0x000000020000780c */ /* 0x000fda0003f05270 */
[----:B------:R-:W-:Y:S05]  /*7280*/  @!P0 BRA `(.L_x_6472) ;  /* 0x0000000000308947 */ /* 0x000fea0003800000 */
[----:B------:R-:W-:-:S13]  /*7290*/  ISETP.NE.AND P0, PT, R0, 0x3, PT ;  /* 0x000000030000780c */ /* 0x000fda0003f05270 */
[----:B------:R-:W-:Y:S05]  /*72a0*/  @!P0 BRA `(.L_x_6473) ;  /* 0x0000000000188947 */ /* 0x000fea0003800000 */
[----:B------:R-:W-:-:S13]  /*72b0*/  ISETP.NE.AND P0, PT, R0, 0x4, PT ;  /* 0x000000040000780c */ /* 0x000fda0003f05270 */
[----:B------:R-:W-:Y:S05]  /*72c0*/  @P0 BRA `(.L_x_6470) ;  /* 0x0000000c00480947 */ /* 0x000fea0003800000 */
[----:B---3--:R-:W3:Y:S01]  /*72d0*/  LDG.E.64 R4, desc[UR36][R2.64] ;  /* 0x0000002402047981 */ /* 0x008ee2000c1e1b00 */
[----:B------:R-:W-:Y:S01]  /*72e0*/  CS2R R6, SRZ ;  /* 0x0000000000067805 */ /* 0x000fe2000001ff00 */
[----:B---3--:R-:W3:Y:S01]  /*72f0*/  I2F.F64.S64 R4, R4 ;  /* 0x0000000400047312 */ /* 0x008ee20000301c00 */
[----:B------:R-:W-:Y:S05]  /*7300*/  BRA `(.L_x_6471) ;  /* 0x0000000c00a07947 */ /* 0x000fea0003800000 */
.L_x_6473:
[----:B------:R-:W3:Y:S01]  /*7310*/  LDG.E R2, desc[UR36][R2.64] ;  /* 0x0000002402027981 */ /* 0x000ee2000c1e1900 */
[----:B------:R-:W-:Y:S01]  /*7320*/  CS2R R6, SRZ ;  /* 0x0000000000067805 */ /* 0x000fe2000001ff00 */
[----:B---3--:R0:W1:Y:S01]  /*7330*/  I2F.F64 R4, R2 ;  /* 0x0000000200047312 */ /* 0x0080620000201c00 */
[----:B------:R-:W-:Y:S05]  /*7340*/  BRA `(.L_x_6471) ;  /* 0x0000000c00907947 */ /* 0x000fea0003800000 */
.L_x_6472:
[----:B------:R-:W3:Y:S01]  /*7350*/  LDG.E.U16 R2, desc[UR36][R2.64] ;  /* 0x0000002402027981 */ /* 0x000ee2000c1e1500 */
[----:B------:R-:W-:Y:S01]  /*7360*/  CS2R R6, SRZ ;  /* 0x0000000000067805 */ /* 0x000fe2000001ff00 */
[----:B---3--:R0:W1:Y:S01]  /*7370*/  I2F.F64.S16 R4, R2 ;  /* 0x0000000200047312 */ /* 0x0080620000101c00 */
[----:B------:R-:W-:Y:S05]  /*7380*/  BRA `(.L_x_6471) ;  /* 0x0000000c00807947 */ /* 0x000fea0003800000 */
.L_x_6467:
        /* <DEDUP_REMOVED lines=9> */
[----:B---3--:R-:W0:Y:S01]  /*7420*/  F2F.F64.F32 R4, R4 ;  /* 0x0000000400047310 */ /* 0x008e220000201800 */
[----:B------:R-:W-:Y:S05]  /*7430*/  BRA `(.L_x_6471) ;  /* 0x0000000c00547947 */ /* 0x000fea0003800000 */
.L_x_6475:
[----:B------:R-:W2:Y:S01]  /*7440*/  LDG.E.U16 R0, desc[UR36][R2.64] ;  /* 0x0000002402007981 */ /* 0x000ea2000c1e1500 */
[----:B------:R-:W-:Y:S01]  /*7450*/  CS2R R6, SRZ ;  /* 0x0000000000067805 */ /* 0x000fe2000001ff00 */
[----:B--2---:R-:W-:-:S05]  /*7460*/  HADD2.F32 R0, -RZ, R0.H0_H0 ;  /* 0x20000000ff007230 */ /* 0x004fca0000004100 */
[----:B------:R-:W-:-:S04]  /*7470*/  FMUL.FTZ R0, R0, 1 ;  /* 0x3f80000000007820 */ /* 0x000fc80000410000 */
[----:B---3--:R0:W1:Y:S01]  /*7480*/  F2F.F64.F32 R4, R0 ;  /* 0x0000000000047310 */ /* 0x0080620000201800 */
[----:B------:R-:W-:Y:S05]  /*7490*/  BRA `(.L_x_6471) ;  /* 0x0000000c003c7947 */ /* 0x000fea0003800000 */
.L_x_6474:
        /* <DEDUP_REMOVED lines=10> */
[----:B---3--:R-:W1:Y:S01]  /*7540*/  F2F.F64.F32 R4, R4 ;  /* 0x0000000400047310 */ /* 0x008e620000201800 */
[----:B------:R-:W-:Y:S05]  /*7550*/  BRA `(.L_x_6471) ;  /* 0x0000000c000c7947 */ /* 0x000fea0003800000 */
.L_x_6477:
[----:B------:R-:W2:Y:S02]  /*7560*/  LDG.E R0, desc[UR36][R2.64] ;  /* 0x0000002402007981 */ /* 0x000ea4000c1e1900 */
[--C-:B--2---:R-:W-:Y:S02]  /*7570*/  HADD2.F32 R4, -RZ, R0.reuse.H1_H1 ;  /* 0x30000000ff047230 */ /* 0x104fe40000004100 */
[----:B------:R-:W-:-:S03]  /*7580*/  HADD2.F32 R0, -RZ, R0.H0_H0 ;  /* 0x20000000ff007230 */ /* 0x000fc60000004100 */
[----:B------:R-:W-:Y:S02]  /*7590*/  FMUL.FTZ R6, R4, 1 ;  /* 0x3f80000004067820 */ /* 0x000fe40000410000 */
[----:B------:R-:W-:-:S04]  /*75a0*/  FMUL.FTZ R0, R0, 1 ;  /* 0x3f80000000007820 */ /* 0x000fc80000410000 */
[----:B------:R-:W0:Y:S08]  /*75b0*/  F2F.F64.F32 R6, R6 ;  /* 0x0000000600067310 */ /* 0x000e300000201800 */
[----:B---3--:R1:W2:Y:S01]  /*75c0*/  F2F.F64.F32 R4, R0 ;  /* 0x0000000000047310 */ /* 0x0082a20000201800 */
[----:B------:R-:W-:Y:S05]  /*75d0*/  BRA `(.L_x_6471) ;  /* 0x0000000800ec7947 */ /* 0x000fea0003800000 */
.L_x_6476:
[----:B---3--:R0:W5:Y:S01]  /*75e0*/  LDG.E.64 R4, desc[UR36][R2.64] ;  /* 0x0000002402047981 */ /* 0x008162000c1e1b00 */
[----:B------:R-:W-:Y:S01]  /*75f0*/  CS2R R6, SRZ ;  /* 0x0000000000067805 */ /* 0x000fe2000001ff00 */
[----:B------:R-:W-:Y:S06]  /*7600*/  BRA `(.L_x_6471) ;  /* 0x0000000800e07947 */ /* 0x000fec0003800000 */
.L_x_6466:
        /* <DEDUP_REMOVED lines=12> */
[----:B---3--:R-:W-:Y:S01]  /*76d0*/  FSEL R5, RZ, 1.875, !P0 ;  /* 0x3ff00000ff057808 */ /* 0x008fe20004000000 */
[----:B------:R-:W-:Y:S08]  /*76e0*/  BRA `(.L_x_6471) ;  /* 0x0000000800a87947 */ /* 0x000ff00003800000 */
.L_x_6480:
[----:B---3--:R0:W5:Y:S01]  /*76f0*/  LDG.E.128 R4, desc[UR36][R2.64] ;  /* 0x0000002402047981 */ /* 0x008162000c1e1d00 */
[----:B------:R-:W-:Y:S05]  /*7700*/  BRA `(.L_x_6471) ;  /* 0x0000000800a07947 */ /* 0x000fea0003800000 */
.L_x_6479:
        /* <DEDUP_REMOVED lines=10> */
[----:B---3--:R-:W0:Y:S01]  /*77b0*/  FLO.U32 R5, R4 ;  /* 0x0000000400057300 */ /* 0x008e2200000e0000 */
        /* <DEDUP_REMOVED lines=18> */
.L_x_6482:
[----:B------:R-:W2:Y:S01]  /*78e0*/  LDG.E.U8 R2, desc[UR36][R2.64] ;  /* 0x0000002402027981 */ /* 0x000ea2000c1e1100 */
[----:B------:R-:W-:Y:S01]  /*78f0*/  CS2R R6, SRZ ;  /* 0x0000000000067805 */ /* 0x000fe2000001ff00 */
[C---:B--2---:R-:W-:Y:S02]  /*7900*/  IMAD.SHL.U32 R0, R2.reuse, 0x2000000, RZ ;  /* 0x0200000002007824 */ /* 0x044fe400078e00ff */
[----:B---3--:R-:W-:-:S03]  /*7910*/  IMAD.SHL.U32 R5, R2, 0x1000000, RZ ;  /* 0x0100000002057824 */ /* 0x008fc600078e00ff */
        /* <DEDUP_REMOVED lines=12> */
.L_x_6481:
[----:B------:R-:W2:Y:S01]  /*79e0*/  LDG.E.U16 R0, desc[UR36][R2.64] ;  /* 0x0000002402007981 */ /* 0x000ea2000c1e1500 */
[----:B------:R-:W-:Y:S01]  /*79f0*/  CS2R R6, SRZ ;  /* 0x0000000000067805 */ /* 0x000fe2000001ff00 */
[----:B--2---:R-:W-:-:S04]  /*7a00*/  IMAD.U32 R0, R0, 0x10000, RZ ;  /* 0x0001000000007824 */ /* 0x004fc800078e00ff */
[----:B------:R-:W-:-:S04]  /*7a10*/  FMUL.FTZ R0, R0, 1 ;  /* 0x3f80000000007820 */ /* 0x000fc80000410000 */
[----:B---3--:R0:W1:Y:S01]  /*7a20*/  F2F.F64.F32 R4, R0 ;  /* 0x0000000000047310 */ /* 0x0080620000201800 */
[----:B------:R-:W-:Y:S05]  /*7a30*/  BRA `(.L_x_6471) ;  /* 0x0000000400d47947 */ /* 0x000fea0003800000 */
.L_x_6478:
        /* <DEDUP_REMOVED lines=12> */
.L_x_6485:
        /* <DEDUP_REMOVED lines=18> */
[----:B---3--:R-:W-:-:S05]  /*7c20*/  VIADD R5, R3, 0xffffffe4 ;  /* 0xffffffe403057836 */ /* 0x008fca0000000000 */
[----:B------:R-:W-:-:S04]  /*7c30*/  SHF.L.U32 R5, R2, R5, RZ ;  /* 0x0000000502057219 */ /* 0x000fc800000006ff */
[----:B------:R-:W-:-:S07]  /*7c40*/  LOP3.LUT R2, R5, 0x7, RZ, 0xc0, !PT ;  /* 0x0000000705027812 */ /* 0x000fce00078ec0ff */
.L_x_6489:
[----:B------:R-:W-:Y:S05]  /*7c50*/  BSYNC B1 ;  /* 0x0000000000017941 */ /* 0x000fea0003800000 */
.L_x_6488:
[----:B------:R-:W-:Y:S01]  /*7c60*/  LEA R3, R0, 0x3b800000, 0x17 ;  /* 0x3b80000000037811 */ /* 0x000fe200078eb8ff */
[----:B------:R-:W-:-:S05]  /*7c70*/  IMAD.SHL.U32 R0, R2, 0x100000, RZ ;  /* 0x0010000002007824 */ /* 0x000fca00078e00ff */
[----:B------:R-:W-:-:S07]  /*7c80*/  LOP3.LUT R0, R3, R0, R4, 0xfe, !PT ;  /* 0x0000000003007212 */ /* 0x000fce00078efe04 */
.L_x_6487:
[----:B------:R-:W-:Y:S05]  /*7c90*/  BSYNC B0 ;  /* 0x0000000000007941 */ /* 0x000fea0003800000 */
.L_x_6486:
[----:B------:R-:W-:Y:S01]  /*7ca0*/  FMUL.FTZ R0, R0, 1 ;  /* 0x3f80000000007820 */ /* 0x000fe20000410000 */
[----:B------:R-:W-:-:S03]  /*7cb0*/  CS2R R6, SRZ ;  /* 0x0000000000067805 */ /* 0x000fc6000001ff00 */
[----:B---3--:R0:W1:Y:S01]  /*7cc0*/  F2F.F64.F32 R4, R0 ;  /* 0x0000000000047310 */ /* 0x0080620000201800 */
[----:B------:R-:W-:Y:S05]  /*7cd0*/  BRA `(.L_x_6471) ;  /* 0x00000004002c7947 */ /* 0x000fea0003800000 */
.L_x_6484:
        /* <DEDUP_REMOVED lines=21> */
.L_x_6493:
[----:B------:R-:W-:Y:S05]  /*7e30*/  BSYNC B1 ;  /* 0x0000000000017941 */ /* 0x000fea0003800000 */
.L_x_6492:
[----:B------:R-:W-:Y:S01]  /*7e40*/  LEA R3, R0, 0x37800000, 0x17 ;  /* 0x3780000000037811 */ /* 0x000fe200078eb8ff */
[----:B------:R-:W-:-:S05]  /*7e50*/  IMAD.SHL.U32 R0, R2, 0x200000, RZ ;  /* 0x0020000002007824 */ /* 0x000fca00078e00ff */
[----:B------:R-:W-:-:S07]  /*7e60*/  LOP3.LUT R0, R3, R0, R4, 0xfe, !PT ;  /* 0x0000000003007212 */ /* 0x000fce00078efe04 */
.L_x_6491:
[----:B------:R-:W-:Y:S05]  /*7e70*/  BSYNC B0 ;  /* 0x0000000000007941 */ /* 0x000fea0003800000 */
.L_x_6490:
[----:B------:R-:W-:Y:S01]  /*7e80*/  FMUL.FTZ R0, R0, 1 ;  /* 0x3f80000000007820 */ /* 0x000fe20000410000 */
[----:B------:R-:W-:-:S03]  /*7e90*/  CS2R R6, SRZ ;  /* 0x0000000000067805 */ /* 0x000fc6000001ff00 */
[----:B---3--:R0:W1:Y:S01]  /*7ea0*/  F2F.F64.F32 R4, R0 ;  /* 0x0000000000047310 */ /* 0x0080620000201800 */
[----:B------:R-:W-:Y:S05]  /*7eb0*/  BRA `(.L_x_6471) ;  /* 0x0000000000b47947 */ /* 0x000fea0003800000 */
.L_x_6483:
        /* <DEDUP_REMOVED lines=14> */
.L_x_6497:
[----:B------:R-:W-:Y:S05]  /*7fa0*/  BSYNC B0 ;  /* 0x0000000000007941 */ /* 0x000fea0003800000 */
.L_x_6496:
[----:B------:R-:W-:Y:S01]  /*7fb0*/  FMUL.FTZ R0, R0, 1 ;  /* 0x3f80000000007820 */ /* 0x000fe20000410000 */
[----:B------:R-:W-:-:S03]  /*7fc0*/  CS2R R6, SRZ ;  /* 0x0000000000067805 */ /* 0x000fc6000001ff00 */
[----:B---3--:R0:W1:Y:S01]  /*7fd0*/  F2F.F64.F32 R4, R0 ;  /* 0x0000000000047310 */ /* 0x0080620000201800 */
[----:B------:R-:W-:Y:S05]  /*7fe0*/  BRA `(.L_x_6471) ;  /* 0x0000000000687947 */ /* 0x000fea0003800000 */
.L_x_6470:
[----:B------:R-:W-:Y:S01]  /*7ff0*/  MOV R2, 0x0 ;  /* 0x0000000000027802 */ /* 0x000fe20000000f00 */
[----:B------:R-:W-:Y:S01]  /*8000*/  ULDC.64 UR4, c[0x4][0x1a8] ;  /* 0x01006a0000047ab9 */ /* 0x000fe20000000a00 */
[----:B------:R-:W-:Y:S01]  /*8010*/  ULDC.64 UR6, c[0x4][0x80] ;  /* 0x0100200000067ab9 */ /* 0x000fe20000000a00 */
[----:B------:R-:W-:Y:S02]  /*8020*/  IMAD.U32 R4, RZ, RZ, UR4 ;  /* 0x00000004ff047e24 */ /* 0x000fe4000f8e00ff */
[----:B---3--:R-:W-:Y:S01]  /*8030*/  IMAD.U32 R5, RZ, RZ, UR5 ;  /* 0x00000005ff057e24 */ /* 0x008fe2000f8e00ff */
        /* <DEDUP_REMOVED lines=11> */
.L_x_6498:
[----:B------:R-:W-:Y:S02]  /*80f0*/  CS2R R4, SRZ ;  /* 0x0000000000047805 */ /* 0x000fe4000001ff00 */
[----:B------:R-:W-:Y:S01]  /*8100*/  CS2R R6, SRZ ;  /* 0x0000000000067805 */ /* 0x000fe2000001ff00 */
[----:B------:R-:W-:Y:S06]  /*8110*/  BRA `(.L_x_6471) ;  /* 0x00000000001c7947 */ /* 0x000fec0003800000 */
.L_x_6495:
[----:B---3--:R-:W3:Y:S01]  /*8120*/  LDG.E.64 R4, desc[UR36][R2.64] ;  /* 0x0000002402047981 */ /* 0x008ee2000c1e1b00 */
[----:B------:R-:W-:Y:S01]  /*8130*/  CS2R R6, SRZ ;  /* 0x0000000000067805 */ /* 0x000fe2000001ff00 */
[----:B---3--:R-:W0:Y:S01]  /*8140*/  I2F.F64.U64 R4, R4 ;  /* 0x0000000400047312 */ /* 0x008e220000301800 */
[----:B------:R-:W-:Y:S05]  /*8150*/  BRA `(.L_x_6471) ;  /* 0x00000000000c7947 */ /* 0x000fea0003800000 */
.L_x_6494:
[----:B------:R-:W3:Y:S01]  /*8160*/  LDG.E R2, desc[UR36][R2.64] ;  /* 0x0000002402027981 */ /* 0x000ee2000c1e1900 */
[----:B------:R-:W-:Y:S01]  /*8170*/  CS2R R6, SRZ ;  /* 0x0000000000067805 */ /* 0x000fe2000001ff00 */
[----:B---3--:R0:W1:Y:S06]  /*8180*/  I2F.F64.U32 R4, R2 ;  /* 0x0000000200047312 */ /* 0x00806c0000201800 */
.L_x_6471:
[----:B------:R-:W4:Y:S01]  /*8190*/  LDC.U8 R8, c[0x0][0x491] ;  /* 0x00012440ff087b82 */ /* 0x000f220000000000 */
[-C--:B0----5:R-:W-:Y:S02]  /*81a0*/  DMUL R2, R6, R18.reuse ;  /* 0x0000001206027228 */ /* 0x0a1fe40000000000 */
[----:B-123--:R-:W-:-:S06]  /*81b0*/  DMUL R18, R4, R18 ;  /* 0x0000001204127228 */ /* 0x00efcc0000000000 */
[-C--:B----4-:R-:W-:Y:S02]  /*81c0*/  DFMA R4, R4, R16.reuse, -R2 ;  /* 0x000000100404722b */ /* 0x090fe40000000802 */
        /* <DEDUP_REMOVED lines=15> */
.L_x_6502:
[----:B------:R-:W0:Y:S02]  /*82c0*/  F2I.S64.F64.TRUNC R4, R4 ;  /* 0x0000000400047311 */ /* 0x000e24000030d900 */
[----:B0-----:R-:W-:-:S05]  /*82d0*/  IMAD.MOV.U32 R3, RZ, RZ, R4 ;  /* 0x000000ffff037224 */ /* 0x001fca00078e0004 */
[----:B------:R0:W-:Y:S01]  /*82e0*/  STG.E.U8 desc[UR36][R22.64], R3 ;  /* 0x0000000316007986 */ /* 0x0001e2000c101124 */
[----:B------:R-:W-:Y:S05]  /*82f0*/  BRA `(.L_x_6504) ;  /* 0x0000001000087947 */ /* 0x000fea0003800000 */
.L_x_6501:
        /* <DEDUP_REMOVED lines=9> */
.L_x_6506:
[----:B------:R-:W0:Y:S02]  /*8390*/  F2I.F64.TRUNC R5, R4 ;  /* 0x0000000400057311 */ /* 0x000e24000030d100 */
[----:B0-----:R3:W-:Y:S01]  /*83a0*/  STG.E desc[UR36][R22.64], R5 ;  /* 0x0000000516007986 */ /* 0x0017e2000c101924 */
[----:B------:R-:W-:Y:S05]  /*83b0*/  BRA `(.L_x_6504) ;  /* 0x0000000c00d87947 */ /* 0x000fea0003800000 */
.L_x_6505:
[----:B------:R-:W0:Y:S02]  /*83c0*/  F2I.F64.TRUNC R5, R4 ;  /* 0x0000000400057311 */ /* 0x000e24000030d100 */
[----:B0-----:R2:W-:Y:S01]  /*83d0*/  STG.E.U16 desc[UR36][R22.64], R5 ;  /* 0x0000000516007986 */ /* 0x0015e2000c101524 */
[----:B------:R-:W-:Y:S05]  /*83e0*/  BRA `(.L_x_6504) ;  /* 0x0000000c00cc7947 */ /* 0x000fea0003800000 */
.L_x_6500:
        /* <DEDUP_REMOVED lines=13> */
.L_x_6508:
        /* <DEDUP_REMOVED lines=8> */
.L_x_6507:
        /* <DEDUP_REMOVED lines=16> */
.L_x_6510:
        /* <DEDUP_REMOVED lines=11> */
.L_x_6509:
[----:B------:R0:W-:Y:S01]  /*86f0*/  STG.E.64 desc[UR36][R22.64], R4 ;  /* 0x0000000416007986 */ /* 0x0001e2000c101b24 */
[----:B------:R-:W-:Y:S05]  /*8700*/  BRA `(.L_x_6504) ;  /* 0x0000000c00047947 */ /* 0x000fea0003800000 */
.L_x_6499:
        /* <DEDUP_REMOVED lines=13> */
.L_x_6513:
[----:B------:R0:W-:Y:S01]  /*87e0*/  STG.E.128 desc[UR36][R22.64], R4 ;  /* 0x0000000416007986 */ /* 0x0001e2000c101d24 */
[----:B------:R-:W-:Y:S05]  /*87f0*/  BRA `(.L_x_6504) ;  /* 0x0000000800c87947 */ /* 0x000fea0003800000 */
.L_x_6512:
        /* <DEDUP_REMOVED lines=25> */
.L_x_6517:
[----:B------:R-:W-:Y:S05]  /*8990*/  BSYNC B0 ;  /* 0x0000000000007941 */ /* 0x000fea0003800000 */
.L_x_6516:
[----:B------:R-:W-:-:S05]  /*89a0*/  LOP3.LUT R3, R0, R3, RZ, 0xfc, !PT ;  /* 0x0000000300037212 */ /* 0x000fca00078efcff */
[----:B------:R0:W-:Y:S01]  /*89b0*/  STG.E.U8 desc[UR36][R22.64], R3 ;  /* 0x0000000316007986 */ /* 0x0001e2000c101124 */
[----:B------:R-:W-:Y:S05]  /*89c0*/  BRA `(.L_x_6504) ;  /* 0x0000000800547947 */ /* 0x000fea0003800000 */
.L_x_6515:
        /* <DEDUP_REMOVED lines=17> */
.L_x_6519:
[----:B------:R-:W-:Y:S01]  /*8ae0*/  IMAD.MOV.U32 R0, RZ, RZ, 0x7f ;  /* 0x0000007fff007424 */ /* 0x000fe200078e00ff */
[----:B------:R-:W-:-:S04]  /*8af0*/  ISETP.GT.U32.AND P0, PT, R2, 0x7f800000, PT ;  /* 0x7f8000000200780c */ /* 0x000fc80003f04070 */
[----:B------:R-:W-:-:S09]  /*8b00*/  SEL R0, R0, 0x7c, P0 ;  /* 0x0000007c00007807 */ /* 0x000fd20000000000 */
.L_x_6520:
[----:B------:R-:W-:Y:S05]  /*8b10*/  BSYNC B0 ;  /* 0x0000000000007941 */ /* 0x000fea0003800000 */
.L_x_6518:
[----:B------:R-:W-:-:S04]  /*8b20*/  LOP3.LUT R2, R3, 0x80000000, RZ, 0xc0, !PT ;  /* 0x8000000003027812 */ /* 0x000fc800078ec0ff */
[----:B------:R-:W-:-:S04]  /*8b30*/  SHF.R.U32.HI R3, RZ, 0x18, R2 ;  /* 0x00000018ff037819 */ /* 0x000fc80000011602 */
[----:B------:R-:W-:-:S05]  /*8b40*/  LOP3.LUT R3, R0, R3, RZ, 0xfc, !PT ;  /* 0x0000000300037212 */ /* 0x000fca00078efcff */
[----:B------:R0:W-:Y:S01]  /*8b50*/  STG.E.U8 desc[UR36][R22.64], R3 ;  /* 0x0000000316007986 */ /* 0x0001e2000c101124 */
[----:B------:R-:W-:Y:S05]  /*8b60*/  BRA `(.L_x_6504) ;  /* 0x0000000400ec7947 */ /* 0x000fea0003800000 */
.L_x_6514:
        /* <DEDUP_REMOVED lines=8> */
.L_x_6511:
        /* <DEDUP_REMOVED lines=11> */
.L_x_6523:
        /* <DEDUP_REMOVED lines=21> */
.L_x_6526:
[----:B------:R-:W-:-:S04]  /*8df0*/  LOP3.LUT R2, R3, 0x80000000, RZ, 0xc0, !PT ;  /* 0x8000000003027812 */ /* 0x000fc800078ec0ff */
[----:B------:R-:W-:-:S04]  /*8e00*/  SHF.R.U32.HI R3, RZ, 0x18, R2 ;  /* 0x00000018ff037819 */ /* 0x000fc80000011602 */
[----:B------:R-:W-:-:S04]  /*8e10*/  LOP3.LUT R0, R0, R3, RZ, 0xfc, !PT ;  /* 0x0000000300007212 */ /* 0x000fc800078efcff */
[----:B------:R-:W-:-:S07]  /*8e20*/  PRMT R11, R0, 0x7610, R11 ;  /* 0x00007610000b7816 */ /* 0x000fce000000000b */
.L_x_6525:
[----:B------:R-:W-:Y:S05]  /*8e30*/  BSYNC B0 ;  /* 0x0000000000007941 */ /* 0x000fea0003800000 */
.L_x_6524:
[----:B------:R0:W-:Y:S01]  /*8e40*/  STG.E.U8 desc[UR36][R22.64], R11 ;  /* 0x0000000b16007986 */ /* 0x0001e2000c101124 */
[----:B------:R-:W-:Y:S05]  /*8e50*/  BRA `(.L_x_6504) ;  /* 0x0000000400307947 */ /* 0x000fea0003800000 */
.L_x_6522:
        /* <DEDUP_REMOVED lines=21> */
.L_x_6529:
[----:B------:R-:W-:-:S04]  /*8fb0*/  LOP3.LUT R2, R3, 0x80000000, RZ, 0xc0, !PT ;  /* 0x8000000003027812 */ /* 0x000fc800078ec0ff */
[----:B------:R-:W-:-:S04]  /*8fc0*/  SHF.R.U32.HI R3, RZ, 0x18, R2 ;  /* 0x00000018ff037819 */ /* 0x000fc80000011602 */
[----:B------:R-:W-:-:S04]  /*8fd0*/  LOP3.LUT R0, R0, R3, RZ, 0xfc, !PT ;  /* 0x0000000300007212 */ /* 0x000fc800078efcff */
[----:B------:R-:W-:-:S07]  /*8fe0*/  PRMT R11, R0, 0x7610, R11 ;  /* 0x00007610000b7816 */ /* 0x000fce000000000b */
.L_x_6528:
[----:B------:R-:W-:Y:S05]  /*8ff0*/  BSYNC B0 ;  /* 0x0000000000007941 */ /* 0x000fea0003800000 */
.L_x_6527:
[----:B------:R0:W-:Y:S01]  /*9000*/  STG.E.U8 desc[UR36][R22.64], R11 ;  /* 0x0000000b16007986 */ /* 0x0001e2000c101124 */
[----:B------:R-:W-:Y:S05]  /*9010*/  BRA `(.L_x_6504) ;  /* 0x0000000000c07947 */ /* 0x000fea0003800000 */
.L_x_6521:
        /* <DEDUP_REMOVED lines=26> */
.L_x_6503:
        /* <DEDUP_REMOVED lines=16> */
.L_x_6532:
[----:B------:R-:W-:Y:S05]  /*92c0*/  BRA `(.L_x_6504) ;  /* 0x0000000000147947 */ /* 0x000fea0003800000 */
.L_x_6531:
[----:B------:R-:W0:Y:S02]  /*92d0*/  F2I.U64.F64.TRUNC R4, R4 ;  /* 0x0000000400047311 */ /* 0x000e24000030d800 */
[----:B0-----:R0:W-:Y:S01]  /*92e0*/  STG.E.64 desc[UR36][R22.64], R4 ;  /* 0x0000000416007986 */ /* 0x0011e2000c101b24 */
[----:B------:R-:W-:Y:S05]  /*92f0*/  BRA `(.L_x_6504) ;  /* 0x0000000000087947 */ /* 0x000fea0003800000 */
.L_x_6530:
[----:B------:R-:W0:Y:S02]  /*9300*/  F2I.U32.F64.TRUNC R5, R4 ;  /* 0x0000000400057311 */ /* 0x000e24000030d000 */
[----:B0-----:R0:W-:Y:S02]  /*9310*/  STG.E desc[UR36][R22.64], R5 ;  /* 0x0000000516007986 */ /* 0x0011e4000c101924 */
.L_x_6504:
[----:B------:R-:W-:-:S07]  /*9320*/  VIADD R25, R25, 0x80 ;  /* 0x0000008019197836 */ /* 0x000fce0000000000 */
.L_x_6431:
[----:B------:R-:W-:Y:S05]  /*9330*/  BSYNC B6 ;  /* 0x0000000000067941 */ /* 0x000fea0003800000 */
.L_x_6430:
        /* <DEDUP_REMOVED lines=358> */
.L_x_6535:
        /* <DEDUP_REMOVED lines=22> */
.L_x_6539:
[----:B------:R-:W2:Y:S01]  /*ab00*/  LDG.E.U8 R2, desc[UR36][R2.64] ;  /* 0x0000002402027981 */ /* 0x000ea2000c1e1100 */
[----:B------:R-:W-:Y:S01]  /*ab10*/  CS2R R18, SRZ ;  /* 0x0000000000127805 */ /* 0x000fe2000001ff00 */
[----:B--2---:R0:W1:Y:S01]  /*ab20*/  I2F.F64.U16 R16, R2 ;  /* 0x0000000200107312 */ /* 0x0040620000101800 */
[----:B------:R-:W-:Y:S05]  /*ab30*/  BRA `(.L_x_6541) ;  /* 0x0000000c00c87947 */ /* 0x000fea0003800000 */
.L_x_6538:
        /* <DEDUP_REMOVED lines=10> */
.L_x_6543:
[----:B------:R-:W2:Y:S01]  /*abe0*/  LDG.E R2, desc[UR36][R2.64] ;  /* 0x0000002402027981 */ /* 0x000ea2000c1e1900 */
[----:B------:R-:W-:Y:S01]  /*abf0*/  CS2R R18, SRZ ;  /* 0x0000000000127805 */ /* 0x000fe2000001ff00 */
[----:B--2---:R0:W1:Y:S01]  /*ac00*/  I2F.F64 R16, R2 ;  /* 0x0000000200107312 */ /* 0x0040620000201c00 */
[----:B------:R-:W-:Y:S05]  /*ac10*/  BRA `(.L_x_6541) ;  /* 0x0000000c00907947 */ /* 0x000fea0003800000 */
.L_x_6542:
[----:B------:R-:W2:Y:S01]  /*ac20*/  LDG.E.U16 R2, desc[UR36][R2.64] ;  /* 0x0000002402027981 */ /* 0x000ea2000c1e1500 */
[----:B------:R-:W-:Y:S01]  /*ac30*/  CS2R R18, SRZ ;  /* 0x0000000000127805 */ /* 0x000fe2000001ff00 */
[----:B--2---:R0:W1:Y:S01]  /*ac40*/  I2F.F64.S16 R16, R2 ;  /* 0x0000000200107312 */ /* 0x0040620000101c00 */
[----:B------:R-:W-:Y:S05]  /*ac50*/  BRA `(.L_x_6541) ;  /* 0x0000000c00807947 */ /* 0x000fea0003800000 */
.L_x_6537:
        /* <DEDUP_REMOVED lines=11> */
.L_x_6545:
[----:B------:R-:W2:Y:S01]  /*ad10*/  LDG.E.U16 R0, desc[UR36][R2.64] ;  /* 0x0000002402007981 */ /* 0x000ea2000c1e1500 */
[----:B------:R-:W-:Y:S01]  /*ad20*/  CS2R R18, SRZ ;  /* 0x0000000000127805 */ /* 0x000fe2000001ff00 */
[----:B--2---:R-:W-:-:S05]  /*ad30*/  HADD2.F32 R0, -RZ, R0.H0_H0 ;  /* 0x20000000ff007230 */ /* 0x004fca0000004100 */
[----:B------:R-:W-:-:S04]  /*ad40*/  FMUL.FTZ R0, R0, 1 ;  /* 0x3f80000000007820 */ /* 0x000fc80000410000 */
[----:B------:R1:W2:Y:S01]  /*ad50*/  F2F.F64.F32 R16, R0 ;  /* 0x0000000000107310 */ /* 0x0002a20000201800 */
[----:B------:R-:W-:Y:S05]  /*ad60*/  BRA `(.L_x_6541) ;  /* 0x0000000c003c7947 */ /* 0x000fea0003800000 */
.L_x_6544:
        /* <DEDUP_REMOVED lines=9> */
[----:B------:R-:W4:Y:S08]  /*ae00*/  F2F.F64.F32 R18, R18 ;  /* 0x0000001200127310 */ /* 0x000f300000201800 */
[----:B------:R-:W0:Y:S01]  /*ae10*/  F2F.F64.F32 R16, R16 ;  /* 0x0000001000107310 */ /* 0x000e220000201800 */
[----:B------:R-:W-:Y:S05]  /*ae20*/  BRA `(.L_x_6541) ;  /* 0x0000000c000c7947 */ /* 0x000fea0003800000 */
.L_x_6547:
        /* <DEDUP_REMOVED lines=8> */
.L_x_6546:
[----:B------:R3:W5:Y:S01]  /*aeb0*/  LDG.E.64 R16, desc[UR36][R2.64] ;  /* 0x0000002402107981 */ /* 0x000762000c1e1b00 */
[----:B------:R-:W-:Y:S01]  /*aec0*/  CS2R R18, SRZ ;  /* 0x0000000000127805 */ /* 0x000fe2000001ff00 */
[----:B------:R-:W-:Y:S06]  /*aed0*/  BRA `(.L_x_6541) ;  /* 0x0000000800e07947 */ /* 0x000fec0003800000 */
.L_x_6536:
        /* <DEDUP_REMOVED lines=14> */
.L_x_6550:
[----:B------:R0:W5:Y:S01]  /*afc0*/  LDG.E.128 R16, desc[UR36][R2.64] ;  /* 0x0000002402107981 */ /* 0x000162000c1e1d00 */
[----:B------:R-:W-:Y:S05]  /*afd0*/  BRA `(.L_x_6541) ;  /* 0x0000000800a07947 */ /* 0x000fea0003800000 */
.L_x_6549:
        /* <DEDUP_REMOVED lines=29> */
.L_x_6552:
        /* <DEDUP_REMOVED lines=14> */
[----:B------:R0:W1:Y:S01]  /*b290*/  F2F.F64.F32 R16, R4 ;  /* 0x0000000400107310 */ /* 0x0000620000201800 */
[----:B------:R-:W-:Y:S05]  /*b2a0*/  BRA `(.L_x_6541) ;  /* 0x0000000400ec7947 */ /* 0x000fea0003800000 */
.L_x_6551:
[----:B------:R-:W2:Y:S01]  /*b2b0*/  LDG.E.U16 R0, desc[UR36][R2.64] ;  /* 0x0000002402007981 */ /* 0x000ea2000c1e1500 */
[----:B------:R-:W-:Y:S01]  /*b2c0*/  CS2R R18, SRZ ;  /* 0x0000000000127805 */ /* 0x000fe2000001ff00 */
[----:B--2---:R-:W-:-:S04]  /*b2d0*/  IMAD.U32 R0, R0, 0x10000, RZ ;  /* 0x0001000000007824 */ /* 0x004fc800078e00ff */
[----:B------:R-:W-:-:S04]  /*b2e0*/  FMUL.FTZ R0, R0, 1 ;  /* 0x3f80000000007820 */ /* 0x000fc80000410000 */
[----:B------:R0:W1:Y:S01]  /*b2f0*/  F2F.F64.F32 R16, R0 ;  /* 0x0000000000107310 */ /* 0x0000620000201800 */
[----:B------:R-:W-:Y:S05]  /*b300*/  BRA `(.L_x_6541) ;  /* 0x0000000400d47947 */ /* 0x000fea0003800000 */
.L_x_6548:
        /* <DEDUP_REMOVED lines=12> */
.L_x_6555:
        /* <DEDUP_REMOVED lines=21> */
.L_x_6559:
[----:B------:R-:W-:Y:S05]  /*b520*/  BSYNC B1 ;  /* 0x0000000000017941 */ /* 0x000fea0003800000 */
.L_x_6558:
[----:B------:R-:W-:Y:S01]  /*b530*/  LEA R3, R0, 0x3b800000, 0x17 ;  /* 0x3b80000000037811 */ /* 0x000fe200078eb8ff */
[----:B------:R-:W-:-:S05]  /*b540*/  IMAD.SHL.U32 R0, R2, 0x100000, RZ ;  /* 0x0010000002007824 */ /* 0x000fca00078e00ff */
[----:B------:R-:W-:-:S07]  /*b550*/  LOP3.LUT R0, R3, R0, R4, 0xfe, !PT ;  /* 0x0000000003007212 */ /* 0x000fce00078efe04 */
.L_x_6557:
[----:B------:R-:W-:Y:S05]  /*b560*/  BSYNC B0 ;  /* 0x0000000000007941 */ /* 0x000fea0003800000 */
.L_x_6556:
[----:B------:R-:W-:Y:S01]  /*b570*/  FMUL.FTZ R0, R0, 1 ;  /* 0x3f80000000007820 */ /* 0x000fe20000410000 */
[----:B------:R-:W-:-:S03]  /*b580*/  CS2R R18, SRZ ;  /* 0x0000000000127805 */ /* 0x000fc6000001ff00 */
[----:B------:R0:W1:Y:S01]  /*b590*/  F2F.F64.F32 R16, R0 ;  /* 0x0000000000107310 */ /* 0x0000620000201800 */
[----:B------:R-:W-:Y:S05]  /*b5a0*/  BRA `(.L_x_6541) ;  /* 0x00000004002c7947 */ /* 0x000fea0003800000 */
.L_x_6554:
        /* <DEDUP_REMOVED lines=21> */
.L_x_6563:
[----:B------:R-:W-:Y:S05]  /*b700*/  BSYNC B1 ;  /* 0x0000000000017941 */ /* 0x000fea0003800000 */
.L_x_6562:
[----:B------:R-:W-:Y:S01]  /*b710*/  LEA R3, R0, 0x37800000, 0x17 ;  /* 0x3780000000037811 */ /* 0x000fe200078eb8ff */
[----:B------:R-:W-:-:S05]  /*b720*/  IMAD.SHL.U32 R0, R2, 0x200000, RZ ;  /* 0x0020000002007824 */ /* 0x000fca00078e00ff */
[----:B------:R-:W-:-:S07]  /*b730*/  LOP3.LUT R0, R3, R0, R4, 0xfe, !PT ;  /* 0x0000000003007212 */ /* 0x000fce00078efe04 */
.L_x_6561:
[----:B------:R-:W-:Y:S05]  /*b740*/  BSYNC B0 ;  /* 0x0000000000007941 */ /* 0x000fea0003800000 */
.L_x_6560:
[----:B------:R-:W-:Y:S01]  /*b750*/  FMUL.FTZ R0, R0, 1 ;  /* 0x3f80000000007820 */ /* 0x000fe20000410000 */
[----:B------:R-:W-:-:S03]  /*b760*/  CS2R R18, SRZ ;  /* 0x0000000000127805 */ /* 0x000fc6000001ff00 */
[----:B------:R0:W1:Y:S01]  /*b770*/  F2F.F64.F32 R16, R0 ;  /* 0x0000000000107310 */ /* 0x0000620000201800 */
[----:B------:R-:W-:Y:S05]  /*b780*/  BRA `(.L_x_6541) ;  /* 0x0000000000b47947 */ /* 0x000fea0003800000 */
.L_x_6553:
        /* <DEDUP_REMOVED lines=14> */
.L_x_6567:
[----:B------:R-:W-:Y:S05]  /*b870*/  BSYNC B0 ;  /* 0x0000000000007941 */ /* 0x000fea0003800000 */
.L_x_6566:
[----:B------:R-:W-:Y:S01]  /*b880*/  FMUL.FTZ R0, R0, 1 ;  /* 0x3f80000000007820 */ /* 0x000fe20000410000 */
[----:B------:R-:W-:-:S03]  /*b890*/  CS2R R18, SRZ ;  /* 0x0000000000127805 */ /* 0x000fc6000001ff00 */
[----:B------:R0:W1:Y:S01]  /*b8a0*/  F2F.F64.F32 R16, R0 ;  /* 0x0000000000107310 */ /* 0x0000620000201800 */
[----:B------:R-:W-:Y:S05]  /*b8b0*/  BRA `(.L_x_6541) ;  /* 0x0000000000687947 */ /* 0x000fea0003800000 */
.L_x_6540:
        /* <DEDUP_REMOVED lines=16> */
.L_x_6568:
[----:B------:R-:W-:Y:S02]  /*b9c0*/  CS2R R16, SRZ ;  /* 0x0000000000107805 */ /* 0x000fe4000001ff00 */
[----:B------:R-:W-:Y:S01]  /*b9d0*/  CS2R R18, SRZ ;  /* 0x0000000000127805 */ /* 0x000fe2000001ff00 */
[----:B------:R-:W-:Y:S06]  /*b9e0*/  BRA `(.L_x_6541) ;  /* 0x00000000001c7947 */ /* 0x000fec0003800000 */
.L_x_6565:
[----:B------:R-:W2:Y:S01]  /*b9f0*/  LDG.E.64 R16, desc[UR36][R2.64] ;  /* 0x0000002402107981 */ /* 0x000ea2000c1e1b00 */
[----:B------:R-:W-:Y:S01]  /*ba00*/  CS2R R18, SRZ ;  /* 0x0000000000127805 */ /* 0x000fe2000001ff00 */
[----:B--2---:R-:W0:Y:S01]  /*ba10*/  I2F.F64.U64 R16, R16 ;  /* 0x0000001000107312 */ /* 0x004e220000301800 */
[----:B------:R-:W-:Y:S05]  /*ba20*/  BRA `(.L_x_6541) ;  /* 0x00000000000c7947 */ /* 0x000fea0003800000 */
.L_x_6564:
[----:B------:R-:W2:Y:S01]  /*ba30*/  LDG.E R2, desc[UR36][R2.64] ;  /* 0x0000002402027981 */ /* 0x000ea2000c1e1900 */
[----:B------:R-:W-:Y:S01]  /*ba40*/  CS2R R18, SRZ ;  /* 0x0000000000127805 */ /* 0x000fe2000001ff00 */
[----:B--2---:R0:W1:Y:S06]  /*ba50*/  I2F.F64.U32 R16, R2 ;  /* 0x0000000200107312 */ /* 0x00406c0000201800 */
.L_x_6541:
[----:B0-----:R-:W1:Y:S01]  /*ba60*/  LDC.U8 R4, c[0x0][0x493] ;  /* 0x000124c0ff047b82 */ /* 0x001e620000000000 */
[----:B------:R-:W-:Y:S02]  /*ba70*/  ULDC.64 UR4, c[0x0][0x488] ;  /* 0x0001220000047ab9 */ /* 0x000fe40000000a00 */
[----:B---3--:R-:W-:-:S05]  /*ba80*/  IADD3 R2, P0, R24, UR4, RZ ;  /* 0x0000000418027c10 */ /* 0x008fca000ff1e0ff */
        /* <DEDUP_REMOVED lines=16> */
.L_x_6572:
[----:B------:R-:W3:Y:S01]  /*bb90*/  LDG.E.U8 R2, desc[UR36][R2.64] ;  /* 0x0000002402027981 */ /* 0x000ee2000c1e1100 */
[----:B------:R-:W-:Y:S01]  /*bba0*/  CS2R R6, SRZ ;  /* 0x0000000000067805 */ /* 0x000fe2000001ff00 */
[----:B---3--:R0:W1:Y:S01]  /*bbb0*/  I2F.F64.U16 R4, R2 ;  /* 0x0000000200047312 */ /* 0x0080620000101800 */
[----:B------:R-:W-:Y:S05]  /*bbc0*/  BRA `(.L_x_6574) ;  /* 0x0000000c00c87947 */ /* 0x000fea0003800000 */
.L_x_6571:
        /* <DEDUP_REMOVED lines=10> */
.L_x_6576:
[----:B------:R-:W3:Y:S01]  /*bc70*/  LDG.E R2, desc[UR36][R2.64] ;  /* 0x0000002402027981 */ /* 0x000ee2000c1e1900 */
[----:B------:R-:W-:Y:S01]  /*bc80*/  CS2R R6, SRZ ;  /* 0x0000000000067805 */ /* 0x000fe2000001ff00 */
[----:B---3--:R0:W1:Y:S01]  /*bc90*/  I2F.F64 R4, R2 ;  /* 0x0000000200047312 */ /* 0x0080620000201c00 */
[----:B------:R-:W-:Y:S05]  /*bca0*/  BRA `(.L_x_6574) ;  /* 0x0000000c00907947 */ /* 0x000fea0003800000 */
.L_x_6575:
[----:B------:R-:W3:Y:S01]  /*bcb0*/  LDG.E.U16 R2, desc[UR36][R2.64] ;  /* 0x0000002402027981 */ /* 0x000ee2000c1e1500 */
[----:B------:R-:W-:Y:S01]  /*bcc0*/  CS2R R6, SRZ ;  /* 0x0000000000067805 */ /* 0x000fe2000001ff00 */
[----:B---3--:R0:W1:Y:S01]  /*bcd0*/  I2F.F64.S16 R4, R2 ;  /* 0x0000000200047312 */ /* 0x0080620000101c00 */
[----:B------:R-:W-:Y:S05]  /*bce0*/  BRA `(.L_x_6574) ;  /* 0x0000000c00807947 */ /* 0x000fea0003800000 */
.L_x_6570:
        /* <DEDUP_REMOVED lines=9> */
[----:B------:R-:W3:Y:S01]  /*bd80*/  F2F.F64.F32 R4, R4 ;  /* 0x0000000400047310 */ /* 0x000ee20000201800 */
[----:B------:R-:W-:Y:S05]  /*bd90*/  BRA `(.L_x_6574) ;  /* 0x0000000c00547947 */ /* 0x000fea0003800000 */
.L_x_6578:
[----:B------:R-:W3:Y:S01]  /*bda0*/  LDG.E.U16 R0, desc[UR36][R2.64] ;  /* 0x0000002402007981 */ /* 0x000ee2000c1e1500 */
[----:B------:R-:W-:Y:S01]  /*bdb0*/  CS2R R6, SRZ ;  /* 0x0000000000067805 */ /* 0x000fe2000001ff00 */
[----:B---3--:R-:W-:-:S05]  /*bdc0*/  HADD2.F32 R0, -RZ, R0.H0_H0 ;  /* 0x20000000ff007230 */ /* 0x008fca0000004100 */
[----:B------:R-:W-:-:S04]  /*bdd0*/  FMUL.FTZ R0, R0, 1 ;  /* 0x3f80000000007820 */ /* 0x000fc80000410000 */
[----:B------:R0:W1:Y:S01]  /*bde0*/  F2F.F64.F32 R4, R0 ;  /* 0x0000000000047310 */ /* 0x0000620000201800 */
[----:B------:R-:W-:Y:S05]  /*bdf0*/  BRA `(.L_x_6574) ;  /* 0x0000000c003c7947 */ /* 0x000fea0003800000 */
.L_x_6577:
        /* <DEDUP_REMOVED lines=12> */
.L_x_6580:
[----:B------:R-:W3:Y:S02]  /*bec0*/  LDG.E R0, desc[UR36][R2.64] ;  /* 0x0000002402007981 */ /* 0x000ee4000c1e1900 */
[--C-:B---3--:R-:W-:Y:S02]  /*bed0*/  HADD2.F32 R4, -RZ, R0.reuse.H1_H1 ;  /* 0x30000000ff047230 */ /* 0x108fe40000004100 */
[----:B------:R-:W-:-:S03]  /*bee0*/  HADD2.F32 R0, -RZ, R0.H0_H0 ;  /* 0x20000000ff007230 */ /* 0x000fc60000004100 */
[----:B------:R-:W-:Y:S02]  /*bef0*/  FMUL.FTZ R6, R4, 1 ;  /* 0x3f80000004067820 */ /* 0x000fe40000410000 */
[----:B------:R-:W-:-:S04]  /*bf00*/  FMUL.FTZ R0, R0, 1 ;  /* 0x3f80000000007820 */ /* 0x000fc80000410000 */
[----:B------:R-:W0:Y:S08]  /*bf10*/  F2F.F64.F32 R6, R6 ;  /* 0x0000000600067310 */ /* 0x000e300000201800 */
[----:B------:R1:W3:Y:S01]  /*bf20*/  F2F.F64.F32 R4, R0 ;  /* 0x0000000000047310 */ /* 0x0002e20000201800 */
[----:B------:R-:W-:Y:S05]  /*bf30*/  BRA `(.L_x_6574) ;  /* 0x0000000800ec7947 */ /* 0x000fea0003800000 */
.L_x_6579:
[----:B------:R0:W5:Y:S01]  /*bf40*/  LDG.E.64 R4, desc[UR36][R2.64] ;  /* 0x0000002402047981 */ /* 0x000162000c1e1b00 */
[----:B------:R-:W-:Y:S01]  /*bf50*/  CS2R R6, SRZ ;  /* 0x0000000000067805 */ /* 0x000fe2000001ff00 */
[----:B------:R-:W-:Y:S06]  /*bf60*/  BRA `(.L_x_6574) ;  /* 0x0000000800e07947 */ /* 0x000fec0003800000 */
.L_x_6569:
        /* <DEDUP_REMOVED lines=14> */
.L_x_6583:
[----:B------:R0:W5:Y:S01]  /*c050*/  LDG.E.128 R4, desc[UR36][R2.64] ;  /* 0x0000002402047981 */ /* 0x000162000c1e1d00 */
[----:B------:R-:W-:Y:S05]  /*c060*/  BRA `(.L_x_6574) ;  /* 0x0000000800a07947 */ /* 0x000fea0003800000 */
.L_x_6582:
[----:B------:R-:W-:-:S13]  /*c070*/  ISETP.NE.AND P0, PT, R0, 0xf, PT ;  /* 0x0000000f0000780c */ /* 0x000fda0003f05270 */
[----:B------:R-:W-:Y:S05]  /*c080*/  @!P0 BRA `(.L_x_6584) ;  /* 0x0000000000ac8947 */ /* 0x000fea0003800000 */
[----:B------:R-:W-:-:S13]  /*c090*/  ISETP.NE.AND P0, PT, R0, 0x17, PT ;  /* 0x000000170000780c */ /* 0x000fda0003f05270 */
[----:B------:R-:W-:Y:S05]  /*c0a0*/  @!P0 BRA `(.L_x_6585) ;  /* 0x0000000000648947 */ /* 0x000fea0003800000 */
[----:B------:R-:W-:-:S13]  /*c0b0*/  ISETP.NE.AND P0, PT, R0, 0x18, PT ;  /* 0x000000180000780c */ /* 0x000fda0003f05270 */
[----:B------:R-:W-:Y:S05]  /*c0c0*/  @P0 BRA `(.L_x_6573) ;  /* 0x0000000800200947 */ /* 0x000fea0003800000 */
[----:B------:R-:W3:Y:S01]  /*c0d0*/  LDG.E.U8 R0, desc[UR36][R2.64] ;  /* 0x0000002402007981 */ /* 0x000ee2000c1e1100 */
[----:B------:R-:W-:Y:S02]  /*c0e0*/  IMAD.MOV.U32 R8, RZ, RZ, -0x800000 ;  /* 0xff800000ff087424 */ /* 0x000fe400078e00ff */
        /* <DEDUP_REMOVED lines=21> */
.L_x_6585:
[----:B------:R-:W3:Y:S01]  /*c240*/  LDG.E.U8 R2, desc[UR36][R2.64] ;  /* 0x0000002402027981 */ /* 0x000ee2000c1e1100 */
[----:B------:R-:W-:Y:S01]  /*c250*/  CS2R R6, SRZ ;  /* 0x0000000000067805 */ /* 0x000fe2000001ff00 */
[C---:B---3--:R-:W-:Y:S02]  /*c260*/  IMAD.SHL.U32 R0, R2.reuse, 0x2000000, RZ ;  /* 0x0200000002007824 */ /* 0x048fe400078e00ff */
        /* <DEDUP_REMOVED lines=13> */
.L_x_6584:
[----:B------:R-:W3:Y:S01]  /*c340*/  LDG.E.U16 R0, desc[UR36][R2.64] ;  /* 0x0000002402007981 */ /* 0x000ee2000c1e1500 */
[----:B------:R-:W-:Y:S01]  /*c350*/  CS2R R6, SRZ ;  /* 0x0000000000067805 */ /* 0x000fe2000001ff00 */
[----:B---3--:R-:W-:-:S04]  /*c360*/  IMAD.U32 R0, R0, 0x10000, RZ ;  /* 0x0001000000007824 */ /* 0x008fc800078e00ff */
[----:B------:R-:W-:-:S04]  /*c370*/  FMUL.FTZ R0, R0, 1 ;  /* 0x3f80000000007820 */ /* 0x000fc80000410000 */
[----:B------:R0:W1:Y:S01]  /*c380*/  F2F.F64.F32 R4, R0 ;  /* 0x0000000000047310 */ /* 0x0000620000201800 */
[----:B------:R-:W-:Y:S05]  /*c390*/  BRA `(.L_x_6574) ;  /* 0x0000000400d47947 */ /* 0x000fea0003800000 */
.L_x_6581:
        /* <DEDUP_REMOVED lines=12> */
.L_x_6588:
        /* <DEDUP_REMOVED lines=21> */
.L_x_6592:
[----:B------:R-:W-:Y:S05]  /*c5b0*/  BSYNC B1 ;  /* 0x0000000000017941 */ /* 0x000fea0003800000 */
.L_x_6591:
[----:B------:R-:W-:Y:S01]  /*c5c0*/  LEA R3, R0, 0x3b800000, 0x17 ;  /* 0x3b80000000037811 */ /* 0x000fe200078eb8ff */
[----:B------:R-:W-:-:S05]  /*c5d0*/  IMAD.SHL.U32 R0, R2, 0x100000, RZ ;  /* 0x0010000002007824 */ /* 0x000fca00078e00ff */
[----:B------:R-:W-:-:S07]  /*c5e0*/  LOP3.LUT R0, R3, R0, R4, 0xfe, !PT ;  /* 0x0000000003007212 */ /* 0x000fce00078efe04 */
.L_x_6590:
[----:B------:R-:W-:Y:S05]  /*c5f0*/  BSYNC B0 ;  /* 0x0000000000007941 */ /* 0x000fea0003800000 */
.L_x_6589:
[----:B------:R-:W-:Y:S01]  /*c600*/  FMUL.FTZ R0, R0, 1 ;  /* 0x3f80000000007820 */ /* 0x000fe20000410000 */
[----:B------:R-:W-:-:S03]  /*c610*/  CS2R R6, SRZ ;  /* 0x0000000000067805 */ /* 0x000fc6000001ff00 */
[----:B------:R0:W1:Y:S01]  /*c620*/  F2F.F64.F32 R4, R0 ;  /* 0x0000000000047310 */ /* 0x0000620000201800 */
[----:B------:R-:W-:Y:S05]  /*c630*/  BRA `(.L_x_6574) ;  /* 0x00000004002c7947 */ /* 0x000fea0003800000 */
.L_x_6587:
        /* <DEDUP_REMOVED lines=21> */
.L_x_6596:
[----:B------:R-:W-:Y:S05]  /*c790*/  BSYNC B1 ;  /* 0x0000000000017941 */ /* 0x000fea0003800000 */
.L_x_6595:
[----:B------:R-:W-:Y:S01]  /*c7a0*/  LEA R3, R0, 0x37800000, 0x17 ;  /* 0x3780000000037811 */ /* 0x000fe200078eb8ff */
[----:B------:R-:W-:-:S05]  /*c7b0*/  IMAD.SHL.U32 R0, R2, 0x200000, RZ ;  /* 0x0020000002007824 */ /* 0x000fca00078e00ff */
[----:B------:R-:W-:-:S07]  /*c7c0*/  LOP3.LUT R0, R3, R0, R4, 0xfe, !PT ;  /* 0x0000000003007212 */ /* 0x000fce00078efe04 */
.L_x_6594:
[----:B------:R-:W-:Y:S05]  /*c7d0*/  BSYNC B0 ;  /* 0x0000000000007941 */ /* 0x000fea0003800000 */
.L_x_6593:
[----:B------:R-:W-:Y:S01]  /*c7e0*/  FMUL.FTZ R0, R0, 1 ;  /* 0x3f80000000007820 */ /* 0x000fe20000410000 */
[----:B------:R-:W-:-:S03]  /*c7f0*/  CS2R R6, SRZ ;  /* 0x0000000000067805 */ /* 0x000fc6000001ff00 */
[----:B------:R0:W1:Y:S01]  /*c800*/  F2F.F64.F32 R4, R0 ;  /* 0x0000000000047310 */ /* 0x0000620000201800 */
[----:B------:R-:W-:Y:S05]  /*c810*/  BRA `(.L_x_6574) ;  /* 0x0000000000b47947 */ /* 0x000fea0003800000 */
.L_x_6586:
        /* <DEDUP_REMOVED lines=14> */
.L_x_6600:
[----:B------:R-:W-:Y:S05]  /*c900*/  BSYNC B0 ;  /* 0x0000000000007941 */ /* 0x000fea0003800000 */
.L_x_6599:
[----:B------:R-:W-:Y:S01]  /*c910*/  FMUL.FTZ R0, R0, 1 ;  /* 0x3f80000000007820 */ /* 0x000fe20000410000 */
[----:B------:R-:W-:-:S03]  /*c920*/  CS2R R6, SRZ ;  /* 0x0000000000067805 */ /* 0x000fc6000001ff00 */
[----:B------:R0:W1:Y:S01]  /*c930*/  F2F.F64.F32 R4, R0 ;  /* 0x0000000000047310 */ /* 0x0000620000201800 */
[----:B------:R-:W-:Y:S05]  /*c940*/  BRA `(.L_x_6574) ;  /* 0x0000000000687947 */ /* 0x000fea0003800000 */
.L_x_6573:
        /* <DEDUP_REMOVED lines=16> */
.L_x_6601:
[----:B------:R-:W-:Y:S02]  /*ca50*/  CS2R R4, SRZ ;  /* 0x0000000000047805 */ /* 0x000fe4000001ff00 */
[----:B------:R-:W-:Y:S01]  /*ca60*/  CS2R R6, SRZ ;  /* 0x0000000000067805 */ /* 0x000fe2000001ff00 */
[----:B------:R-:W-:Y:S06]  /*ca70*/  BRA `(.L_x_6574) ;  /* 0x00000000001c7947 */ /* 0x000fec0003800000 */
.L_x_6598:
[----:B------:R-:W3:Y:S01]  /*ca80*/  LDG.E.64 R4, desc[UR36][R2.64] ;  /* 0x0000002402047981 */ /* 0x000ee2000c1e1b00 */
[----:B------:R-:W-:Y:S01]  /*ca90*/  CS2R R6, SRZ ;  /* 0x0000000000067805 */ /* 0x000fe2000001ff00 */
[----:B---3--:R-:W0:Y:S01]  /*caa0*/  I2F.F64.U64 R4, R4 ;  /* 0x0000000400047312 */ /* 0x008e220000301800 */
[----:B------:R-:W-:Y:S05]  /*cab0*/  BRA `(.L_x_6574) ;  /* 0x00000000000c7947 */ /* 0x000fea0003800000 */
.L_x_6597:
[----:B------:R-:W3:Y:S01]  /*cac0*/  LDG.E R2, desc[UR36][R2.64] ;  /* 0x0000002402027981 */ /* 0x000ee2000c1e1900 */
[----:B------:R-:W-:Y:S01]  /*cad0*/  CS2R R6, SRZ ;  /* 0x0000000000067805 */ /* 0x000fe2000001ff00 */
[----:B---3--:R0:W1:Y:S06]  /*cae0*/  I2F.F64.U32 R4, R2 ;  /* 0x0000000200047312 */ /* 0x00806c0000201800 */
.L_x_6574:
[----:B------:R-:W2:Y:S01]  /*caf0*/  LDC.U8 R8, c[0x0][0x491] ;  /* 0x00012440ff087b82 */ /* 0x000ea20000000000 */
[-C--:B0---45:R-:W-:Y:S02]  /*cb00*/  DMUL R2, R6, R18.reuse ;  /* 0x0000001206027228 */ /* 0x0b1fe40000000000 */
[----:B-1-3--:R-:W-:-:S06]  /*cb10*/  DMUL R18, R4, R18 ;  /* 0x0000001204127228 */ /* 0x00afcc0000000000 */
[-C--:B--2---:R-:W-:Y:S02]  /*cb20*/  DFMA R4, R4, R16.reuse, -R2 ;  /* 0x000000100404722b */ /* 0x084fe40000000802 */
        /* <DEDUP_REMOVED lines=15> */
.L_x_6605:
[----:B------:R-:W0:Y:S02]  /*cc20*/  F2I.S64.F64.TRUNC R4, R4 ;  /* 0x0000000400047311 */ /* 0x000e24000030d900 */
[----:B0-----:R-:W-:-:S05]  /*cc30*/  IMAD.MOV.U32 R3, RZ, RZ, R4 ;  /* 0x000000ffff037224 */ /* 0x001fca00078e0004 */
[----:B------:R0:W-:Y:S01]  /*cc40*/  STG.E.U8 desc[UR36][R22.64], R3 ;  /* 0x0000000316007986 */ /* 0x0001e2000c101124 */
[----:B------:R-:W-:Y:S05]  /*cc50*/  BRA `(.L_x_6607) ;  /* 0x0000001000087947 */ /* 0x000fea0003800000 */
.L_x_6604:
        /* <DEDUP_REMOVED lines=9> */
.L_x_6609:
[----:B------:R-:W0:Y:S02]  /*ccf0*/  F2I.F64.TRUNC R5, R4 ;  /* 0x0000000400057311 */ /* 0x000e24000030d100 */
[----:B0-----:R0:W-:Y:S01]  /*cd00*/  STG.E desc[UR36][R22.64], R5 ;  /* 0x0000000516007986 */ /* 0x0011e2000c101924 */
[----:B------:R-:W-:Y:S05]  /*cd10*/  BRA `(.L_x_6607) ;  /* 0x0000000c00d87947 */ /* 0x000fea0003800000 */
.L_x_6608:
[----:B------:R-:W0:Y:S02]  /*cd20*/  F2I.F64.TRUNC R5, R4 ;  /* 0x0000000400057311 */ /* 0x000e24000030d100 */
[----:B0-----:R0:W-:Y:S01]  /*cd30*/  STG.E.U16 desc[UR36][R22.64], R5 ;  /* 0x0000000516007986 */ /* 0x0011e2000c101524 */
[----:B------:R-:W-:Y:S05]  /*cd40*/  BRA `(.L_x_6607) ;  /* 0x0000000c00cc7947 */ /* 0x000fea0003800000 */
.L_x_6603:
        /* <DEDUP_REMOVED lines=13> */
.L_x_6611:
        /* <DEDUP_REMOVED lines=8> */
.L_x_6610:
        /* <DEDUP_REMOVED lines=16> */
.L_x_6613:
        /* <DEDUP_REMOVED lines=11> */
.L_x_6612:
[----:B------:R0:W-:Y:S01]  /*d050*/  STG.E.64 desc[UR36][R22.64], R4 ;  /* 0x0000000416007986 */ /* 0x0001e2000c101b24 */
[----:B------:R-:W-:Y:S05]  /*d060*/  BRA `(.L_x_6607) ;  /* 0x0000000c00047947 */ /* 0x000fea0003800000 */
.L_x_6602:
        /* <DEDUP_REMOVED lines=13> */
.L_x_6616:
[----:B------:R0:W-:Y:S01]  /*d140*/  STG.E.128 desc[UR36][R22.64], R4 ;  /* 0x0000000416007986 */ /* 0x0001e2000c101d24 */
[----:B------:R-:W-:Y:S05]  /*d150*/  BRA `(.L_x_6607) ;  /* 0x0000000800c87947 */ /* 0x000fea0003800000 */
.L_x_6615:
        /* <DEDUP_REMOVED lines=25> */
.L_x_6620:
[----:B------:R-:W-:Y:S05]  /*d2f0*/  BSYNC B0 ;  /* 0x0000000000007941 */ /* 0x000fea0003800000 */
.L_x_6619:
[----:B------:R-:W-:-:S05]  /*d300*/  LOP3.LUT R3, R0, R3, RZ, 0xfc, !PT ;  /* 0x0000000300037212 */ /* 0x000fca00078efcff */
[----:B------:R0:W-:Y:S01]  /*d310*/  STG.E.U8 desc[UR36][R22.64], R3 ;  /* 0x0000000316007986 */ /* 0x0001e2000c101124 */
[----:B------:R-:W-:Y:S05]  /*d320*/  BRA `(.L_x_6607) ;  /* 0x0000000800547947 */ /* 0x000fea0003800000 */
.L_x_6618:
        /* <DEDUP_REMOVED lines=17> */
.L_x_6622:
[----:B------:R-:W-:Y:S01]  /*d440*/  IMAD.MOV.U32 R0, RZ, RZ, 0x7f ;  /* 0x0000007fff007424 */ /* 0x000fe200078e00ff */
[----:B------:R-:W-:-:S04]  /*d450*/  ISETP.GT.U32.AND P0, PT, R2, 0x7f800000, PT ;  /* 0x7f8000000200780c */ /* 0x000fc80003f04070 */
[----:B------:R-:W-:-:S09]  /*d460*/  SEL R0, R0, 0x7c, P0 ;  /* 0x0000007c00007807 */ /* 0x000fd20000000000 */
.L_x_6623:
[----:B------:R-:W-:Y:S05]  /*d470*/  BSYNC B0 ;  /* 0x0000000000007941 */ /* 0x000fea0003800000 */
.L_x_6621:
[----:B------:R-:W-:-:S04]  /*d480*/  LOP3.LUT R2, R3, 0x80000000, RZ, 0xc0, !PT ;  /* 0x8000000003027812 */ /* 0x000fc800078ec0ff */
[----:B------:R-:W-:-:S04]  /*d490*/  SHF.R.U32.HI R3, RZ, 0x18, R2 ;  /* 0x00000018ff037819 */ /* 0x000fc80000011602 */
[----:B------:R-:W-:-:S05]  /*d4a0*/  LOP3.LUT R3, R0, R3, RZ, 0xfc, !PT ;  /* 0x0000000300037212 */ /* 0x000fca00078efcff */
[----:B------:R0:W-:Y:S01]  /*d4b0*/  STG.E.U8 desc[UR36][R22.64], R3 ;  /* 0x0000000316007986 */ /* 0x0001e2000c101124 */
[----:B------:R-:W-:Y:S05]  /*d4c0*/  BRA `(.L_x_6607) ;  /* 0x0000000400ec7947 */ /* 0x000fea0003800000 */
.L_x_6617:
        /* <DEDUP_REMOVED lines=8> */
.L_x_6614:
        /* <DEDUP_REMOVED lines=11> */
.L_x_6626:
        /* <DEDUP_REMOVED lines=21> */
.L_x_6629:
[----:B------:R-:W-:-:S04]  /*d750*/  LOP3.LUT R2, R3, 0x80000000, RZ, 0xc0, !PT ;  /* 0x8000000003027812 */ /* 0x000fc800078ec0ff */
[----:B------:R-:W-:-:S04]  /*d760*/  SHF.R.U32.HI R3, RZ, 0x18, R2 ;  /* 0x00000018ff037819 */ /* 0x000fc80000011602 */
[----:B------:R-:W-:-:S04]  /*d770*/  LOP3.LUT R0, R0, R3, RZ, 0xfc, !PT ;  /* 0x0000000300007212 */ /* 0x000fc800078efcff */
[----:B------:R-:W-:-:S07]  /*d780*/  PRMT R11, R0, 0x7610, R11 ;  /* 0x00007610000b7816 */ /* 0x000fce000000000b */
.L_x_6628:
[----:B------:R-:W-:Y:S05]  /*d790*/  BSYNC B0 ;  /* 0x0000000000007941 */ /* 0x000fea0003800000 */
.L_x_6627:
[----:B------:R3:W-:Y:S01]  /*d7a0*/  STG.E.U8 desc[UR36][R22.64], R11 ;  /* 0x0000000b16007986 */ /* 0x0007e2000c101124 */
[----:B------:R-:W-:Y:S05]  /*d7b0*/  BRA `(.L_x_6607) ;  /* 0x0000000400307947 */ /* 0x000fea0003800000 */
.L_x_6625:
        /* <DEDUP_REMOVED lines=21> */
.L_x_6632:
[----:B------:R-:W-:-:S04]  /*d910*/  LOP3.LUT R2, R3, 0x80000000, RZ, 0xc0, !PT ;  /* 0x8000000003027812 */ /* 0x000fc800078ec0ff */
[----:B------:R-:W-:-:S04]  /*d920*/  SHF.R.U32.HI R3, RZ, 0x18, R2 ;  /* 0x00000018ff037819 */ /* 0x000fc80000011602 */
[----:B------:R-:W-:-:S04]  /*d930*/  LOP3.LUT R0, R0, R3, RZ, 0xfc, !PT ;  /* 0x0000000300007212 */ /* 0x000fc800078efcff */
[----:B------:R-:W-:-:S07]  /*d940*/  PRMT R11, R0, 0x7610, R11 ;  /* 0x00007610000b7816 */ /* 0x000fce000000000b */
.L_x_6631:
[----:B------:R-:W-:Y:S05]  /*d950*/  BSYNC B0 ;  /* 0x0000000000007941 */ /* 0x000fea0003800000 */
.L_x_6630:
[----:B------:R0:W-:Y:S01]  /*d960*/  STG.E.U8 desc[UR36][R22.64], R11 ;  /* 0x0000000b16007986 */ /* 0x0001e2000c101124 */
[----:B------:R-:W-:Y:S05]  /*d970*/  BRA `(.L_x_6607) ;  /* 0x0000000000c07947 */ /* 0x000fea0003800000 */
.L_x_6624:
        /* <DEDUP_REMOVED lines=26> */
.L_x_6606:
        /* <DEDUP_REMOVED lines=16> */
.L_x_6635:
[----:B------:R-:W-:Y:S05]  /*dc20*/  BRA `(.L_x_6607) ;  /* 0x0000000000147947 */ /* 0x000fea0003800000 */
.L_x_6634:
[----:B------:R-:W0:Y:S02]  /*dc30*/  F2I.U64.F64.TRUNC R4, R4 ;  /* 0x0000000400047311 */ /* 0x000e24000030d800 */
[----:B0-----:R1:W-:Y:S01]  /*dc40*/  STG.E.64 desc[UR36][R22.64], R4 ;  /* 0x0000000416007986 */ /* 0x0013e2000c101b24 */
[----:B------:R-:W-:Y:S05]  /*dc50*/  BRA `(.L_x_6607) ;  /* 0x0000000000087947 */ /* 0x000fea0003800000 */
.L_x_6633:
[----:B------:R-:W0:Y:S02]  /*dc60*/  F2I.U32.F64.TRUNC R5, R4 ;  /* 0x0000000400057311 */ /* 0x000e24000030d000 */
[----:B0-----:R0:W-:Y:S02]  /*dc70*/  STG.E desc[UR36][R22.64], R5 ;  /* 0x0000000516007986 */ /* 0x0011e4000c101924 */
.L_x_6607:
[----:B------:R-:W-:-:S07]  /*dc80*/  VIADD R25, R25, 0x80 ;  /* 0x0000008019197836 */ /* 0x000fce0000000000 */
.L_x_6534:
[----:B------:R-:W-:Y:S05]  /*dc90*/  BSYNC B6 ;  /* 0x0000000000067941 */ /* 0x000fea0003800000 */
.L_x_6533:
        /* <DEDUP_REMOVED lines=357> */
.L_x_6636:
        /* <DEDUP_REMOVED lines=22> */
.L_x_6640:
[----:B------:R-:W2:Y:S01]  /*f450*/  LDG.E.U8 R2, desc[UR36][R2.64] ;  /* 0x0000002402027981 */ /* 0x000ea2000c1e1100 */
[----:B------:R-:W-:Y:S01]  /*f460*/  CS2R R18, SRZ ;  /* 0x0000000000127805 */ /* 0x000fe2000001ff00 */
[----:B--2---:R0:W1:Y:S01]  /*f470*/  I2F.F64.U16 R16, R2 ;  /* 0x0000000200107312 */ /* 0x0040620000101800 */
[----:B------:R-:W-:Y:S05]  /*f480*/  BRA `(.L_x_6642) ;  /* 0x0000000c00c87947 */ /* 0x000fea0003800000 */
.L_x_6639:
        /* <DEDUP_REMOVED lines=10> */
.L_x_6644:
[----:B------:R-:W2:Y:S01]  /*f530*/  LDG.E R2, desc[UR36][R2.64] ;  /* 0x0000002402027981 */ /* 0x000ea2000c1e1900 */
[----:B------:R-:W-:Y:S01]  /*f540*/  CS2R R18, SRZ ;  /* 0x0000000000127805 */ /* 0x000fe2000001ff00 */
[----:B--2---:R0:W1:Y:S01]  /*f550*/  I2F.F64 R16, R2 ;  /* 0x0000000200107312 */ /* 0x0040620000201c00 */
[----:B------:R-:W-:Y:S05]  /*f560*/  BRA `(.L_x_6642) ;  /* 0x0000000c00907947 */ /* 0x000fea0003800000 */
.L_x_6643:
[----:B------:R-:W2:Y:S01]  /*f570*/  LDG.E.U16 R2, desc[UR36][R2.64] ;  /* 0x0000002402027981 */ /* 0x000ea2000c1e1500 */
[----:B------:R-:W-:Y:S01]  /*f580*/  CS2R R18, SRZ ;  /* 0x0000000000127805 */ /* 0x000fe2000001ff00 */
[----:B--2---:R0:W1:Y:S01]  /*f590*/  I2F.F64.S16 R16, R2 ;  /* 0x0000000200107312 */ /* 0x0040620000101c00 */
[----:B------:R-:W-:Y:S05]  /*f5a0*/  BRA `(.L_x_6642) ;  /* 0x0000000c00807947 */ /* 0x000fea0003800000 */
.L_x_6638:
        /* <DEDUP_REMOVED lines=11> */
.L_x_6646:
[----:B------:R-:W2:Y:S01]  /*f660*/  LDG.E.U16 R0, desc[UR36][R2.64] ;  /* 0x0000002402007981 */ /* 0x000ea2000c1e1500 */
[----:B------:R-:W-:Y:S01]  /*f670*/  CS2R R18, SRZ ;  /* 0x0000000000127805 */ /* 0x000fe2000001ff00 */
[----:B--2---:R-:W-:-:S05]  /*f680*/  HADD2.F32 R0, -RZ, R0.H0_H0 ;  /* 0x20000000ff007230 */ /* 0x004fca0000004100 */
[----:B------:R-:W-:-:S04]  /*f690*/  FMUL.FTZ R0, R0, 1 ;  /* 0x3f80000000007820 */ /* 0x000fc80000410000 */
[----:B------:R0:W1:Y:S01]  /*f6a0*/  F2F.F64.F32 R16, R0 ;  /* 0x0000000000107310 */ /* 0x0000620000201800 */
[----:B------:R-:W-:Y:S05]  /*f6b0*/  BRA `(.L_x_6642) ;  /* 0x0000000c003c7947 */ /* 0x000fea0003800000 */
.L_x_6645:
        /* <DEDUP_REMOVED lines=12> */
.L_x_6648:
        /* <DEDUP_REMOVED lines=8> */
.L_x_6647:
[----:B------:R0:W5:Y:S01]  /*f800*/  LDG.E.64 R16, desc[UR36][R2.64] ;  /* 0x0000002402107981 */ /* 0x000162000c1e1b00 */
[----:B------:R-:W-:Y:S01]  /*f810*/  CS2R R18, SRZ ;  /* 0x0000000000127805 */ /* 0x000fe2000001ff00 */
[----:B------:R-:W-:Y:S06]  /*f820*/  BRA `(.L_x_6642) ;  /* 0x0000000800e07947 */ /* 0x000fec0003800000 */
.L_x_6637:
        /* <DEDUP_REMOVED lines=14> */
.L_x_6651:
[----:B------:R0:W5:Y:S01]  /*f910*/  LDG.E.128 R16, desc[UR36][R2.64] ;  /* 0x0000002402107981 */ /* 0x000162000c1e1d00 */
[----:B------:R-:W-:Y:S05]  /*f920*/  BRA `(.L_x_6642) ;  /* 0x0000000800a07947 */ /* 0x000fea0003800000 */
.L_x_6650:
        /* <DEDUP_REMOVED lines=29> */
.L_x_6653:
        /* <DEDUP_REMOVED lines=14> */
[----:B------:R2:W3:Y:S01]  /*fbe0*/  F2F.F64.F32 R16, R4 ;  /* 0x0000000400107310 */ /* 0x0004e20000201800 */
[----:B------:R-:W-:Y:S05]  /*fbf0*/  BRA `(.L_x_6642) ;  /* 0x0000000400ec7947 */ /* 0x000fea0003800000 */
.L_x_6652:
[----:B------:R-:W2:Y:S01]  /*fc00*/  LDG.E.U16 R0, desc[UR36][R2.64] ;  /* 0x0000002402007981 */ /* 0x000ea2000c1e1500 */
[----:B------:R-:W-:Y:S01]  /*fc10*/  CS2R R18, SRZ ;  /* 0x0000000000127805 */ /* 0x000fe2000001ff00 */
[----:B--2---:R-:W-:-:S04]  /*fc20*/  IMAD.U32 R0, R0, 0x10000, RZ ;  /* 0x0001000000007824 */ /* 0x004fc800078e00ff */
[----:B------:R-:W-:-:S04]  /*fc30*/  FMUL.FTZ R0, R0, 1 ;  /* 0x3f80000000007820 */ /* 0x000fc80000410000 */
[----:B------:R4:W0:Y:S01]  /*fc40*/  F2F.F64.F32 R16, R0 ;  /* 0x0000000000107310 */ /* 0x0008220000201800 */
[----:B------:R-:W-:Y:S05]  /*fc50*/  BRA `(.L_x_6642) ;  /* 0x0000000400d47947 */ /* 0x000fea0003800000 */
.L_x_6649:
        /* <DEDUP_REMOVED lines=12> */
.L_x_6656:
        /* <DEDUP_REMOVED lines=21> */
.L_x_6660:
[----:B------:R-:W-:Y:S05]  /*fe70*/  BSYNC B1 ;  /* 0x0000000000017941 */ /* 0x000fea0003800000 */
.L_x_6659:
[----:B------:R-:W-:Y:S01]  /*fe80*/  LEA R3, R0, 0x3b800000, 0x17 ;  /* 0x3b80000000037811 */ /* 0x000fe200078eb8ff */
[----:B------:R-:W-:-:S05]  /*fe90*/  IMAD.SHL.U32 R0, R2, 0x100000, RZ ;  /* 0x0010000002007824 */ /* 0x000fca00078e00ff */
[----:B------:R-:W-:-:S07]  /*fea0*/  LOP3.LUT R0, R3, R0, R4, 0xfe, !PT ;  /* 0x0000000003007212 */ /* 0x000fce00078efe04 */
.L_x_6658:
[----:B------:R-:W-:Y:S05]  /*feb0*/  BSYNC B0 ;  /* 0x0000000000007941 */ /* 0x000fea0003800000 */
.L_x_6657:
[----:B------:R-:W-:Y:S01]  /*fec0*/  FMUL.FTZ R0, R0, 1 ;  /* 0x3f80000000007820 */ /* 0x000fe20000410000 */
[----:B------:R-:W-:-:S03]  /*fed0*/  CS2R R18, SRZ ;  /* 0x0000000000127805 */ /* 0x000fc6000001ff00 */
[----:B------:R0:W1:Y:S01]  /*fee0*/  F2F.F64.F32 R16, R0 ;  /* 0x0000000000107310 */ /* 0x0000620000201800 */
[----:B------:R-:W-:Y:S05]  /*fef0*/  BRA `(.L_x_6642) ;  /* 0x00000004002c7947 */ /* 0x000fea0003800000 */
.L_x_6655:
        /* <DEDUP_REMOVED lines=21> */
.L_x_6664:
[----:B------:R-:W-:Y:S05]  /*10050*/  BSYNC B1 ;  /* 0x0000000000017941 */ /* 0x000fea0003800000 */
.L_x_6663:
[----:B------:R-:W-:Y:S01]  /*10060*/  LEA R3, R0, 0x37800000, 0x17 ;  /* 0x3780000000037811 */ /* 0x000fe200078eb8ff */
[----:B------:R-:W-:-:S05]  /*10070*/  IMAD.SHL.U32 R0, R2, 0x200000, RZ ;  /* 0x0020000002007824 */ /* 0x000fca00078e00ff */
[----:B------:R-:W-:-:S07]  /*10080*/  LOP3.LUT R0, R3, R0, R4, 0xfe, !PT ;  /* 0x0000000003007212 */ /* 0x000fce00078efe04 */
.L_x_6662:
[----:B------:R-:W-:Y:S05]  /*10090*/  BSYNC B0 ;  /* 0x0000000000007941 */ /* 0x000fea0003800000 */
.L_x_6661:
[----:B------:R-:W-:Y:S01]  /*100a0*/  FMUL.FTZ R0, R0, 1 ;  /* 0x3f80000000007820 */ /* 0x000fe20000410000 */
[----:B------:R-:W-:-:S03]  /*100b0*/  CS2R R18, SRZ ;  /* 0x0000000000127805 */ /* 0x000fc6000001ff00 */
[----:B------:R0:W1:Y:S01]  /*100c0*/  F2F.F64.F32 R16, R0 ;  /* 0x0000000000107310 */ /* 0x0000620000201800 */
[----:B------:R-:W-:Y:S05]  /*100d0*/  BRA `(.L_x_6642) ;  /* 0x0000000000b47947 */ /* 0x000fea0003800000 */
.L_x_6654:
        /* <DEDUP_REMOVED lines=14> */
.L_x_6668:
[----:B------:R-:W-:Y:S05]  /*101c0*/  BSYNC B0 ;  /* 0x0000000000007941 */ /* 0x000fea0003800000 */
.L_x_6667:
[----:B------:R-:W-:Y:S01]  /*101d0*/  FMUL.FTZ R0, R0, 1 ;  /* 0x3f80000000007820 */ /* 0x000fe20000410000 */
[----:B------:R-:W-:-:S03]  /*101e0*/  CS2R R18, SRZ ;  /* 0x0000000000127805 */ /* 0x000fc6000001ff00 */
[----:B------:R0:W1:Y:S01]  /*101f0*/  F2F.F64.F32 R16, R0 ;  /* 0x0000000000107310 */ /* 0x0000620000201800 */
[----:B------:R-:W-:Y:S05]  /*10200*/  BRA `(.L_x_6642) ;  /* 0x0000000000687947 */ /* 0x000fea0003800000 */
.L_x_6641:
        /* <DEDUP_REMOVED lines=16> */
.L_x_6669:
[----:B------:R-:W-:Y:S02]  /*10310*/  CS2R R16, SRZ ;  /* 0x0000000000107805 */ /* 0x000fe4000001ff00 */
[----:B------:R-:W-:Y:S01]  /*10320*/  CS2R R18, SRZ ;  /* 0x0000000000127805 */ /* 0x000fe2000001ff00 */
[----:B------:R-:W-:Y:S06]  /*10330*/  BRA `(.L_x_6642) ;  /* 0x00000000001c7947 */ /* 0x000fec0003800000 */
.L_x_6666:
[----:B------:R-:W2:Y:S01]  /*10340*/  LDG.E.64 R16, desc[UR36][R2.64] ;  /* 0x0000002402107981 */ /* 0x000ea2000c1e1b00 */
[----:B------:R-:W-:Y:S01]  /*10350*/  CS2R R18, SRZ ;  /* 0x0000000000127805 */ /* 0x000fe2000001ff00 */
[----:B--2---:R-:W0:Y:S01]  /*10360*/  I2F.F64.U64 R16, R16 ;  /* 0x0000001000107312 */ /* 0x004e220000301800 */
[----:B------:R-:W-:Y:S05]  /*10370*/  BRA `(.L_x_6642) ;  /* 0x00000000000c7947 */ /* 0x000fea0003800000 */
.L_x_6665:
[----:B------:R-:W2:Y:S01]  /*10380*/  LDG.E R2, desc[UR36][R2.64] ;  /* 0x0000002402027981 */ /* 0x000ea2000c1e1900 */
[----:B------:R-:W-:Y:S01]  /*10390*/  CS2R R18, SRZ ;  /* 0x0000000000127805 */ /* 0x000fe2000001ff00 */
[----:B--2---:R0:W1:Y:S06]  /*103a0*/  I2F.F64.U32 R16, R2 ;  /* 0x0000000200107312 */ /* 0x00406c0000201800 */
.L_x_6642:
[----:B0-----:R-:W4:Y:S01]  /*103b0*/  LDC.U8 R2, c[0x0][0x493] ;  /* 0x000124c0ff027b82 */ /* 0x001f220000000000 */
[----:B------:R-:W-:Y:S02]  /*103c0*/  ULDC.64 UR4, c[0x0][0x488] ;  /* 0x0001220000047ab9 */ /* 0x000fe40000000a00 */
[----:B------:R-:W-:-:S05]  /*103d0*/  IADD3 R24, P0, R24, UR4, RZ ;  /* 0x0000000418187c10 */ /* 0x000fca000ff1e0ff */
[----:B------:R-:W-:Y:S01]  /*103e0*/  IMAD.X R25, RZ, RZ, UR5, P0 ;  /* 0x00000005ff197e24 */ /* 0x000fe200080e06ff */
        /* <DEDUP_REMOVED lines=11> */
[----:B--2---:R-:W2:Y:S01]  /*104a0*/  LDG.E.S8 R4, desc[UR36][R24.64] ;  /* 0x0000002418047981 */ /* 0x004ea2000c1e1300 */
[----:B------:R-:W-:Y:S01]  /*104b0*/  CS2R R6, SRZ ;  /* 0x0000000000067805 */ /* 0x000fe2000001ff00 */
[----:B--2---:R-:W0:Y:S01]  /*104c0*/  I2F.F64.S16 R4, R4 ;  /* 0x0000000400047312 */ /* 0x004e220000101c00 */
[----:B------:R-:W-:Y:S05]  /*104d0*/  BRA `(.L_x_6675) ;  /* 0x0000000c00d87947 */ /* 0x000fea0003800000 */
.L_x_6673:
[----:B--2---:R-:W2:Y:S01]  /*104e0*/  LDG.E.U8 R4, desc[UR36][R24.64] ;  /* 0x0000002418047981 */ /* 0x004ea2000c1e1100 */
[----:B------:R-:W-:Y:S01]  /*104f0*/  CS2R R6, SRZ ;  /* 0x0000000000067805 */ /* 0x000fe2000001ff00 */
[----:B--2---:R-:W2:Y:S01]  /*10500*/  I2F.F64.U16 R4, R4 ;  /* 0x0000000400047312 */ /* 0x004ea20000101800 */
[----:B------:R-:W-:Y:S05]  /*10510*/  BRA `(.L_x_6675) ;  /* 0x0000000c00c87947 */ /* 0x000fea0003800000 */
.L_x_6672:
[----:B------:R-:W-:-:S13]  /*10520*/  ISETP.NE.AND P0, PT, R0, 0x2, PT ;  /* 0x000000020000780c */ /* 0x000fda0003f05270 */
[----:B------:R-:W-:Y:S05]  /*10530*/  @!P0 BRA `(.L_x_6676) ;  /* 0x0000000000308947 */ /* 0x000fea0003800000 */
[----:B------:R-:W-:-:S13]  /*10540*/  ISETP.NE.AND P0, PT, R0, 0x3, PT ;  /* 0x000000030000780c */ /* 0x000fda0003f05270 */
[----:B------:R-:W-:Y:S05]  /*10550*/  @!P0 BRA `(.L_x_6677) ;  /* 0x0000000000188947 */ /* 0x000fea0003800000 */
[----:B------:R-:W-:-:S13]  /*10560*/  ISETP.NE.AND P0, PT, R0, 0x4, PT ;  /* 0x000000040000780c */ /* 0x000fda0003f05270 */
[----:B------:R-:W-:Y:S05]  /*10570*/  @P0 BRA `(.L_x_6674) ;  /* 0x0000000c00480947 */ /* 0x000fea0003800000 */
[----:B--2---:R-:W2:Y:S01]  /*10580*/  LDG.E.64 R4, desc[UR36][R24.64] ;  /* 0x0000002418047981 */ /* 0x004ea2000c1e1b00 */
[----:B------:R-:W-:Y:S01]  /*10590*/  CS2R R6, SRZ ;  /* 0x0000000000067805 */ /* 0x000fe2000001ff00 */
[----:B--2---:R-:W4:Y:S01]  /*105a0*/  I2F.F64.S64 R4, R4 ;  /* 0x0000000400047312 */ /* 0x004f220000301c00 */
[----:B------:R-:W-:Y:S05]  /*105b0*/  BRA `(.L_x_6675) ;  /* 0x0000000c00a07947 */ /* 0x000fea0003800000 */
.L_x_6677:
[----:B--2---:R-:W2:Y:S01]  /*105c0*/  LDG.E R4, desc[UR36][R24.64] ;  /* 0x0000002418047981 */ /* 0x004ea2000c1e1900 */
[----:B------:R-:W-:Y:S01]  /*105d0*/  CS2R R6, SRZ ;  /* 0x0000000000067805 */ /* 0x000fe2000001ff00 */
[----:B--2---:R-:W0:Y:S01]  /*105e0*/  I2F.F64 R4, R4 ;  /* 0x0000000400047312 */ /* 0x004e220000201c00 */
[----:B------:R-:W-:Y:S05]  /*105f0*/  BRA `(.L_x_6675) ;  /* 0x0000000c00907947 */ /* 0x000fea0003800000 */
.L_x_6676:
[----:B--2---:R-:W2:Y:S01]  /*10600*/  LDG.E.U16 R4, desc[UR36][R24.64] ;  /* 0x0000002418047981 */ /* 0x004ea2000c1e1500 */
[----:B------:R-:W-:Y:S01]  /*10610*/  CS2R R6, SRZ ;  /* 0x0000000000067805 */ /* 0x000fe2000001ff00 */
[----:B--2---:R-:W0:Y:S01]  /*10620*/  I2F.F64.S16 R4, R4 ;  /* 0x0000000400047312 */ /* 0x004e220000101c00 */
[----:B------:R-:W-:Y:S05]  /*10630*/  BRA `(.L_x_6675) ;  /* 0x0000000c00807947 */ /* 0x000fea0003800000 */
.L_x_6671:
[----:B------:R-:W-:-:S13]  /*10640*/  ISETP.GT.AND P0, PT, R0, 0x6, PT ;  /* 0x000000060000780c */ /* 0x000fda0003f04270 */
[----:B------:R-:W-:Y:S05]  /*10650*/  @P0 BRA `(.L_x_6678) ;  /* 0x00000000003c0947 */ /* 0x000fea0003800000 */
[----:B------:R-:W-:-:S13]  /*10660*/  ISETP.NE.AND P0, PT, R0, 0x5, PT ;  /* 0x000000050000780c */ /* 0x000fda0003f05270 */
[----:B------:R-:W-:Y:S05]  /*10670*/  @!P0 BRA `(.L_x_6679) ;  /* 0x00000000001c8947 */ /* 0x000fea0003800000 */
[----:B------:R-:W-:-:S13]  /*10680*/  ISETP.NE.AND P0, PT, R0, 0x6, PT ;  /* 0x000000060000780c */ /* 0x000fda0003f05270 */
[----:B------:R-:W-:Y:S05]  /*10690*/  @P0 BRA `(.L_x_6674) ;  /* 0x0000000c00000947 */ /* 0x000fea0003800000 */
[----:B--2---:R-:W2:Y:S01]  /*106a0*/  LDG.E R4, desc[UR36][R24.64] ;  /* 0x0000002418047981 */ /* 0x004ea2000c1e1900 */
[----:B------:R-:W-:Y:S01]  /*106b0*/  CS2R R6, SRZ ;  /* 0x0000000000067805 */ /* 0x000fe2000001ff00 */
[----:B--2---:R-:W-:-:S06]  /*106c0*/  FMUL.FTZ R4, R4, 1 ;  /* 0x3f80000004047820 */ /* 0x004fcc0000410000 */
[----:B------:R-:W0:Y:S01]  /*106d0*/  F2F.F64.F32 R4, R4 ;  /* 0x0000000400047310 */ /* 0x000e220000201800 */
[----:B------:R-:W-:Y:S05]  /*106e0*/  BRA `(.L_x_6675) ;  /* 0x0000000c00547947 */ /* 0x000fea0003800000 */
.L_x_6679:
[----:B------:R-:W4:Y:S01]  /*106f0*/  LDG.E.U16 R0, desc[UR36][R24.64] ;  /* 0x0000002418007981 */ /* 0x000f22000c1e1500 */
[----:B------:R-:W-:Y:S01]  /*10700*/  CS2R R6, SRZ ;  /* 0x0000000000067805 */ /* 0x000fe2000001ff00 */
[----:B----4-:R-:W-:-:S05]  /*10710*/  HADD2.F32 R0, -RZ, R0.H0_H0 ;  /* 0x20000000ff007230 */ /* 0x010fca0000004100 */
[----:B------:R-:W-:-:S04]  /*10720*/  FMUL.FTZ R0, R0, 1 ;  /* 0x3f80000000007820 */ /* 0x000fc80000410000 */
[----:B--2---:R0:W2:Y:S01]  /*10730*/  F2F.F64.F32 R4, R0 ;  /* 0x0000000000047310 */ /* 0x0040a20000201800 */
[----:B------:R-:W-:Y:S05]  /*10740*/  BRA `(.L_x_6675) ;  /* 0x0000000c003c7947 */ /* 0x000fea0003800000 */
.L_x_6678:
[----:B------:R-:W-:-:S13]  /*10750*/  ISETP.NE.AND P0, PT, R0, 0x7, PT ;  /* 0x000000070000780c */ /* 0x000fda0003f05270 */
[----:B------:R-:W-:Y:S05]  /*10760*/  @!P0 BRA `(.L_x_6680) ;  /* 0x0000000000488947 */ /* 0x000fea0003800000 */
[----:B------:R-:W-:-:S13]  /*10770*/  ISETP.NE.AND P0, PT, R0, 0x8, PT ;  /* 0x000000080000780c */ /* 0x000fda0003f05270 */
[----:B------:R-:W-:Y:S05]  /*10780*/  @!P0 BRA `(.L_x_6681) ;  /* 0x0000000000208947 */ /* 0x000fea0003800000 */
[----:B------:R-:W-:-:S13]  /*10790*/  ISETP.NE.AND P0, PT, R0, 0x9, PT ;  /* 0x000000090000780c */ /* 0x000fda0003f05270 */
[----:B------:R-:W-:Y:S05]  /*107a0*/  @P0 BRA `(.L_x_6674) ;  /* 0x0000000800bc0947 */ /* 0x000fea0003800000 */
[----:B------:R-:W4:Y:S02]  /*107b0*/  LDG.E.64 R24, desc[UR36][R24.64] ;  /* 0x0000002418187981 */ /* 0x000f24000c1e1b00 */
[----:B----4-:R-:W-:Y:S01]  /*107c0*/  FMUL.FTZ R6, R25, 1 ;  /* 0x3f80000019067820 */ /* 0x010fe20000410000 */
[----:B--2---:R-:W-:-:S05]  /*107d0*/  FMUL.FTZ R4, R24, 1 ;  /* 0x3f80000018047820 */ /* 0x004fca0000410000 */
[----:B------:R-:W0:Y:S08]  /*107e0*/  F2F.F64.F32 R6, R6 ;  /* 0x0000000600067310 */ /* 0x000e300000201800 */
[----:B------:R-:W2:Y:S01]  /*107f0*/  F2F.F64.F32 R4, R4 ;  /* 0x0000000400047310 */ /* 0x000ea20000201800 */
[----:B------:R-:W-:Y:S05]  /*10800*/  BRA `(.L_x_6675) ;  /* 0x0000000c000c7947 */ /* 0x000fea0003800000 */
.L_x_6681:
[----:B------:R-:W4:Y:S02]  /*10810*/  LDG.E R0, desc[UR36][R24.64] ;  /* 0x0000002418007981 */ /* 0x000f24000c1e1900 */
[--C-:B----4-:R-:W-:Y:S02]  /*10820*/  HADD2.F32 R2, -RZ, R0.reuse.H1_H1 ;  /* 0x30000000ff027230 */ /* 0x110fe40000004100 */
[----:B------:R-:W-:-:S03]  /*10830*/  HADD2.F32 R0, -RZ, R0.H0_H0 ;  /* 0x20000000ff007230 */ /* 0x000fc60000004100 */
[----:B------:R-:W-:Y:S02]  /*10840*/  FMUL.FTZ R2, R2, 1 ;  /* 0x3f80000002027820 */ /* 0x000fe40000410000 */
[----:B------:R-:W-:Y:S02]  /*10850*/  FMUL.FTZ R0, R0, 1 ;  /* 0x3f80000000007820 */ /* 0x000fe40000410000 */
[----:B------:R0:W4:Y:S08]  /*10860*/  F2F.F64.F32 R6, R2 ;  /* 0x0000000200067310 */ /* 0x0001300000201800 */
[----:B--2---:R0:W2:Y:S01]  /*10870*/  F2F.F64.F32 R4, R0 ;  /* 0x0000000000047310 */ /* 0x0040a20000201800 */
[----:B------:R-:W-:Y:S05]  /*10880*/  BRA `(.L_x_6675) ;  /* 0x0000000800ec7947 */ /* 0x000fea0003800000 */
.L_x_6680:
[----:B--2---:R0:W5:Y:S01]  /*10890*/  LDG.E.64 R4, desc[UR36][R24.64] ;  /* 0x0000002418047981 */ /* 0x004162000c1e1b00 */
[----:B------:R-:W-:Y:S01]  /*108a0*/  CS2R R6, SRZ ;  /* 0x0000000000067805 */ /* 0x000fe2000001ff00 */
[----:B------:R-:W-:Y:S06]  /*108b0*/  BRA `(.L_x_6675) ;  /* 0x0000000800e07947 */ /* 0x000fec0003800000 */
.L_x_6670:
        /* <DEDUP_REMOVED lines=9> */
[----:B------:R-:W-:Y:S01]  /*10950*/  CS2R R6, SRZ ;  /* 0x0000000000067805 */ /* 0x000fe2000001ff00 */
[----:B--2---:R-:W-:Y:S01]  /*10960*/  IMAD.MOV.U32 R4, RZ, RZ, RZ ;  /* 0x000000ffff047224 */ /* 0x004fe200078e00ff */
[----:B----4-:R-:W-:-:S04]  /*10970*/  ISETP.NE.AND P0, PT, R24, RZ, PT ;  /* 0x000000ff1800720c */ /* 0x010fc80003f05270 */
[----:B------:R-:W-:Y:S01]  /*10980*/  FSEL R5, RZ, 1.875, !P0 ;  /* 0x3ff00000ff057808 */ /* 0x000fe20004000000 */
[----:B------:R-:W-:Y:S08]  /*10990*/  BRA `(.L_x_6675) ;  /* 0x0000000800a87947 */ /* 0x000ff00003800000 */
.L_x_6684:
[----:B--2---:R0:W5:Y:S01]  /*109a0*/  LDG.E.128 R4, desc[UR36][R24.64] ;  /* 0x0000002418047981 */ /* 0x004162000c1e1d00 */
[----:B------:R-:W-:Y:S05]  /*109b0*/  BRA `(.L_x_6675) ;  /* 0x0000000800a07947 */ /* 0x000fea0003800000 */
.L_x_6683:
        /* <DEDUP_REMOVED lines=8> */
[----:B----4-:R-:W-:-:S05]  /*10a40*/  IMAD.SHL.U32 R0, R0, 0x1000000, RZ ;  /* 0x0100000000007824 */ /* 0x010fca00078e00ff */
[----:B------:R-:W-:-:S04]  /*10a50*/  LOP3.LUT R2, R0, 0x7f000000, RZ, 0xc0, !PT ;  /* 0x7f00000000027812 */ /* 0x000fc800078ec0ff */
[----:B------:R-:W0:Y:S01]  /*10a60*/  FLO.U32 R3, R2 ;  /* 0x0000000200037300 */ /* 0x000e2200000e0000 */
[----:B--2---:R-:W-:-:S05]  /*10a70*/  VIADD R4, R2, 0x1000000 ;  /* 0x0100000002047836 */ /* 0x004fca0000000000 */
        /* <DEDUP_REMOVED lines=9> */
[----:B------:R-:W-:Y:S02]  /*10b10*/  CS2R R6, SRZ ;  /* 0x0000000000067805 */ /* 0x000fe4000001ff00 */
[----:B------:R-:W-:Y:S02]  /*10b20*/  SHF.R.S32.HI R3, RZ, 0x1f, R3 ;  /* 0x0000001fff037819 */ /* 0x000fe40000011403 */
[----:B------:R-:W-:-:S04]  /*10b30*/  LOP3.LUT R4, R5, 0x7f800000, R4, 0xf8, !PT ;  /* 0x7f80000005047812 */ /* 0x000fc800078ef804 */
[----:B------:R-:W-:-:S04]  /*10b40*/  LOP3.LUT R3, R4, R3, RZ, 0x30, !PT ;  /* 0x0000000304037212 */ /* 0x000fc800078e30ff */
[----:B------:R-:W-:-:S05]  /*10b50*/  LOP3.LUT R3, R3, 0x80000000, R0, 0xf8, !PT ;  /* 0x8000000003037812 */ /* 0x000fca00078ef800 */
[----:B------:R-:W-:-:S04]  /*10b60*/  FMUL.FTZ R3, R3, 1 ;  /* 0x3f80000003037820 */ /* 0x000fc80000410000 */
[----:B------:R0:W2:Y:S01]  /*10b70*/  F2F.F64.F32 R4, R3 ;  /* 0x0000000300047310 */ /* 0x0000a20000201800 */
[----:B------:R-:W-:Y:S05]  /*10b80*/  BRA `(.L_x_6675) ;  /* 0x00000008002c7947 */ /* 0x000fea0003800000 */
.L_x_6686:
[----:B------:R-:W4:Y:S01]  /*10b90*/  LDG.E.U8 R3, desc[UR36][R24.64] ;  /* 0x0000002418037981 */ /* 0x000f22000c1e1100 */
[----:B------:R-:W-:Y:S01]  /*10ba0*/  CS2R R6, SRZ ;  /* 0x0000000000067805 */ /* 0x000fe2000001ff00 */
[----:B----4-:R-:W-:-:S05]  /*10bb0*/  IMAD.SHL.U32 R0, R3, 0x2000000, RZ ;  /* 0x0200000003007824 */ /* 0x010fca00078e00ff */
[----:B------:R-:W-:-:S13]  /*10bc0*/  ISETP.GE.U32.AND P0, PT, R0, 0x8000000, PT ;  /* 0x080000000000780c */ /* 0x000fda0003f06070 */
[C---:B------:R-:W-:Y:S02]  /*10bd0*/  @!P0 IMAD.SHL.U32 R0, R3.reuse, 0x100, RZ ;  /* 0x0000010003008824 */ /* 0x040fe400078e00ff */
[C---:B------:R-:W-:Y:S02]  /*10be0*/  @P0 IMAD.SHL.U32 R2, R3.reuse, 0x200000, RZ ;  /* 0x0020000003020824 */ /* 0x040fe400078e00ff */
[----:B------:R-:W-:Y:S01]  /*10bf0*/  IMAD.SHL.U32 R3, R3, 0x1000000, RZ ;  /* 0x0100000003037824 */ /* 0x000fe200078e00ff */
[----:B------:R-:W-:Y:S02]  /*10c00*/  @!P0 LOP3.LUT R0, R0, 0x7f00, RZ, 0xc0, !PT ;  /* 0x00007f0000008812 */ /* 0x000fe400078ec0ff */
[----:B------:R-:W-:Y:S02]  /*10c10*/  @P0 LOP3.LUT R2, R2, 0x70000000, RZ, 0xfc, !PT ;  /* 0x7000000002020812 */ /* 0x000fe400078efcff */
[----:B------:R-:W-:-:S03]  /*10c20*/  @!P0 LOP3.LUT R0, R0, 0x3f000000, RZ, 0xfc, !PT ;  /* 0x3f00000000008812 */ /* 0x000fc600078efcff */
[----:B------:R-:W-:Y:S02]  /*10c30*/  @P0 FMUL.FTZ R2, R2, 1.9259299443872358531e-34 ;  /* 0x0780000002020820 */ /* 0x000fe40000410000 */
[----:B------:R-:W-:-:S05]  /*10c40*/  @!P0 FADD.FTZ R2, R0, -0.5 ;  /* 0xbf00000000028421 */ /* 0x000fca0000010000 */
[----:B------:R-:W-:-:S05]  /*10c50*/  LOP3.LUT R2, R2, 0x80000000, R3, 0xf8, !PT ;  /* 0x8000000002027812 */ /* 0x000fca00078ef803 */
[----:B------:R-:W-:-:S04]  /*10c60*/  FMUL.FTZ R2, R2, 1 ;  /* 0x3f80000002027820 */ /* 0x000fc80000410000 */
[----:B--2---:R0:W2:Y:S01]  /*10c70*/  F2F.F64.F32 R4, R2 ;  /* 0x0000000200047310 */ /* 0x0040a20000201800 */
[----:B------:R-:W-:Y:S05]  /*10c80*/  BRA `(.L_x_6675) ;  /* 0x0000000400ec7947 */ /* 0x000fea0003800000 */
.L_x_6685:
[----:B------:R-:W4:Y:S01]  /*10c90*/  LDG.E.U16 R0, desc[UR36][R24.64] ;  /* 0x0000002418007981 */ /* 0x000f22000c1e1500 */
[----:B------:R-:W-:Y:S01]  /*10ca0*/  CS2R R6, SRZ ;  /* 0x0000000000067805 */ /* 0x000fe2000001ff00 */
[----:B----4-:R-:W-:-:S04]  /*10cb0*/  IMAD.U32 R0, R0, 0x10000, RZ ;  /* 0x0001000000007824 */ /* 0x010fc800078e00ff */
[----:B------:R-:W-:-:S04]  /*10cc0*/  FMUL.FTZ R0, R0, 1 ;  /* 0x3f80000000007820 */ /* 0x000fc80000410000 */
[----:B--2---:R0:W2:Y:S01]  /*10cd0*/  F2F.F64.F32 R4, R0 ;  /* 0x0000000000047310 */ /* 0x0040a20000201800 */
[----:B------:R-:W-:Y:S05]  /*10ce0*/  BRA `(.L_x_6675) ;  /* 0x0000000400d47947 */ /* 0x000fea0003800000 */
.L_x_6682:
        /* <DEDUP_REMOVED lines=8> */
[----:B--2---:R-:W2:Y:S01]  /*10d70*/  LDG.E.U16 R4, desc[UR36][R24.64] ;  /* 0x0000002418047981 */ /* 0x004ea2000c1e1500 */
[----:B------:R-:W-:Y:S01]  /*10d80*/  CS2R R6, SRZ ;  /* 0x0000000000067805 */ /* 0x000fe2000001ff00 */
[----:B--2---:R-:W0:Y:S01]  /*10d90*/  I2F.F64.U16 R4, R4 ;  /* 0x0000000400047312 */ /* 0x004e220000101800 */
[----:B------:R-:W-:Y:S05]  /*10da0*/  BRA `(.L_x_6675) ;  /* 0x0000000400a47947 */ /* 0x000fea0003800000 */
.L_x_6689:
[----:B------:R-:W4:Y:S01]  /*10db0*/  LDG.E.U8 R2, desc[UR36][R24.64] ;  /* 0x0000002418027981 */ /* 0x000f22000c1e1100 */
[----:B------:R-:W-:Y:S01]  /*10dc0*/  BSSY B0, `(.L_x_6690) ;  /* 0x0000018000007945 */ /* 0x000fe20003800000 */
[----:B------:R-:W-:Y:S01]  /*10dd0*/  IMAD.MOV.U32 R0, RZ, RZ, RZ ;  /* 0x000000ffff007224 */ /* 0x000fe200078e00ff */
        /* <DEDUP_REMOVED lines=10> */
[----:B--2---:R-:W-:-:S06]  /*10e80*/  IMAD.U32 R4, R3, -0x80000000, RZ ;  /* 0x8000000003047824 */ /* 0x004fcc00078e00ff */
[----:B------:R-:W-:Y:S05]  /*10e90*/  @P0 BRA `(.L_x_6693) ;  /* 0x0000000000180947 */ /* 0x000fea0003800000 */
[----:B------:R-:W0:Y:S02]  /*10ea0*/  FLO.U32 R3, R2 ;  /* 0x0000000200037300 */ /* 0x000e2400000e0000 */
[----:B0-----:R-:W-:-:S04]  /*10eb0*/  IADD3 R3, -R3, 0x1f, RZ ;  /* 0x0000001f03037810 */ /* 0x001fc80007ffe1ff */
[----:B------:R-:W-:Y:S01]  /*10ec0*/  IADD3 R0, R0, 0x1d, -R3 ;  /* 0x0000001d00007810 */ /* 0x000fe20007ffe803 */
[----:B------:R-:W-:-:S05]  /*10ed0*/  VIADD R5, R3, 0xffffffe4 ;  /* 0xffffffe403057836 */ /* 0x000fca0000000000 */
[----:B------:R-:W-:-:S04]  /*10ee0*/  SHF.L.U32 R5, R2, R5, RZ ;  /* 0x0000000502057219 */ /* 0x000fc800000006ff */
[----:B------:R-:W-:-:S07]  /*10ef0*/  LOP3.LUT R2, R5, 0x7, RZ, 0xc0, !PT ;  /* 0x0000000705027812 */ /* 0x000fce00078ec0ff */
.L_x_6693:
[----:B------:R-:W-:Y:S05]  /*10f00*/  BSYNC B1 ;  /* 0x0000000000017941 */ /* 0x000fea0003800000 */
.L_x_6692:
[----:B------:R-:W-:Y:S01]  /*10f10*/  LEA R3, R0, 0x3b800000, 0x17 ;  /* 0x3b80000000037811 */ /* 0x000fe200078eb8ff */
[----:B------:R-:W-:-:S05]  /*10f20*/  IMAD.SHL.U32 R0, R2, 0x100000, RZ ;  /* 0x0010000002007824 */ /* 0x000fca00078e00ff */
[----:B------:R-:W-:-:S07]  /*10f30*/  LOP3.LUT R0, R3, R0, R4, 0xfe, !PT ;  /* 0x0000000003007212 */ /* 0x000fce00078efe04 */
.L_x_6691:
[----:B------:R-:W-:Y:S05]  /*10f40*/  BSYNC B0 ;  /* 0x0000000000007941 */ /* 0x000fea0003800000 */
.L_x_6690:
[----:B------:R-:W-:Y:S01]  /*10f50*/  FMUL.FTZ R0, R0, 1 ;  /* 0x3f80000000007820 */ /* 0x000fe20000410000 */
[----:B------:R-:W-:-:S03]  /*10f60*/  CS2R R6, SRZ ;  /* 0x0000000000067805 */ /* 0x000fc6000001ff00 */
[----:B--2---:R0:W2:Y:S01]  /*10f70*/  F2F.F64.F32 R4, R0 ;  /* 0x0000000000047310 */ /* 0x0040a20000201800 */
[----:B------:R-:W-:Y:S05]  /*10f80*/  BRA `(.L_x_6675) ;  /* 0x00000004002c7947 */ /* 0x000fea0003800000 */
.L_x_6688:
        /* <DEDUP_REMOVED lines=21> */
.L_x_6697:
[----:B------:R-:W-:Y:S05]  /*110e0*/  BSYNC B1 ;  /* 0x0000000000017941 */ /* 0x000fea0003800000 */
.L_x_6696:
[----:B------:R-:W-:Y:S01]  /*110f0*/  LEA R3, R0, 0x37800000, 0x17 ;  /* 0x3780000000037811 */ /* 0x000fe200078eb8ff */
[----:B------:R-:W-:-:S05]  /*11100*/  IMAD.SHL.U32 R0, R2, 0x200000, RZ ;  /* 0x0020000002007824 */ /* 0x000fca00078e00ff */
[----:B------:R-:W-:-:S07]  /*11110*/  LOP3.LUT R0, R3, R0, R4, 0xfe, !PT ;  /* 0x0000000003007212 */ /* 0x000fce00078efe04 */
.L_x_6695:
[----:B------:R-:W-:Y:S05]  /*11120*/  BSYNC B0 ;  /* 0x0000000000007941 */ /* 0x000fea0003800000 */
.L_x_6694:
[----:B------:R-:W-:Y:S01]  /*11130*/  FMUL.FTZ R0, R0, 1 ;  /* 0x3f80000000007820 */ /* 0x000fe20000410000 */
[----:B------:R-:W-:-:S03]  /*11140*/  CS2R R6, SRZ ;  /* 0x0000000000067805 */ /* 0x000fc6000001ff00 */
[----:B--2---:R0:W2:Y:S01]  /*11150*/  F2F.F64.F32 R4, R0 ;  /* 0x0000000000047310 */ /* 0x0040a20000201800 */
[----:B------:R-:W-:Y:S05]  /*11160*/  BRA `(.L_x_6675) ;  /* 0x0000000000b47947 */ /* 0x000fea0003800000 */
.L_x_6687:
        /* <DEDUP_REMOVED lines=14> */
.L_x_6701:
[----:B------:R-:W-:Y:S05]  /*11250*/  BSYNC B0 ;  /* 0x0000000000007941 */ /* 0x000fea0003800000 */
.L_x_6700:
[----:B------:R-:W-:Y:S01]  /*11260*/  FMUL.FTZ R0, R0, 1 ;  /* 0x3f80000000007820 */ /* 0x000fe20000410000 */
[----:B------:R-:W-:-:S03]  /*11270*/  CS2R R6, SRZ ;  /* 0x0000000000067805 */ /* 0x000fc6000001ff00 */
[----:B--2---:R0:W2:Y:S01]  /*11280*/  F2F.F64.F32 R4, R0 ;  /* 0x0000000000047310 */ /* 0x0040a20000201800 */
[----:B------:R-:W-:Y:S05]  /*11290*/  BRA `(.L_x_6675) ;  /* 0x0000000000687947 */ /* 0x000fea0003800000 */
.L_x_6674:
[----:B------:R-:W-:Y:S01]  /*112a0*/  MOV R2, 0x0 ;  /* 0x0000000000027802 */ /* 0x000fe20000000f00 */
[----:B------:R-:W-:Y:S01]  /*112b0*/  ULDC.64 UR4, c[0x4][0x1a8] ;  /* 0x01006a0000047ab9 */ /* 0x000fe20000000a00 */
[----:B------:R-:W-:Y:S01]  /*112c0*/  ULDC.64 UR6, c[0x4][0x80] ;  /* 0x0100200000067ab9 */ /* 0x000fe20000000a00 */
[----:B--2---:R-:W-:Y:S02]  /*112d0*/  IMAD.U32 R4, RZ, RZ, UR4 ;  /* 0x00000004ff047e24 */ /* 0x004fe4000f8e00ff */
        /* <DEDUP_REMOVED lines=12> */
.L_x_6702:
[----:B------:R-:W-:Y:S02]  /*113a0*/  CS2R R4, SRZ ;  /* 0x0000000000047805 */ /* 0x000fe4000001ff00 */
[----:B------:R-:W-:Y:S01]  /*113b0*/  CS2R R6, SRZ ;  /* 0x0000000000067805 */ /* 0x000fe2000001ff00 */
[----:B------:R-:W-:Y:S06]  /*113c0*/  BRA `(.L_x_6675) ;  /* 0x00000000001c7947 */ /* 0x000fec0003800000 */
.L_x_6699:
[----:B--2---:R-:W2:Y:S01]  /*113d0*/  LDG.E.64 R4, desc[UR36][R24.64] ;  /* 0x0000002418047981 */ /* 0x004ea2000c1e1b00 */
[----:B------:R-:W-:Y:S01]  /*113e0*/  CS2R R6, SRZ ;  /* 0x0000000000067805 */ /* 0x000fe2000001ff00 */
[----:B--2---:R-:W0:Y:S01]  /*113f0*/  I2F.F64.U64 R4, R4 ;  /* 0x0000000400047312 */ /* 0x004e220000301800 */
[----:B------:R-:W-:Y:S05]  /*11400*/  BRA `(.L_x_6675) ;  /* 0x00000000000c7947 */ /* 0x000fea0003800000 */
.L_x_6698:
[----:B--2---:R-:W2:Y:S01]  /*11410*/  LDG.E R4, desc[UR36][R24.64] ;  /* 0x0000002418047981 */ /* 0x004ea2000c1e1900 */
[----:B------:R-:W-:Y:S01]  /*11420*/  CS2R R6, SRZ ;  /* 0x0000000000067805 */ /* 0x000fe2000001ff00 */
[----:B--2---:R-:W0:Y:S06]  /*11430*/  I2F.F64.U32 R4, R4 ;  /* 0x0000000400047312 */ /* 0x004e2c0000201800 */
.L_x_6675:
[----:B------:R-:W3:Y:S01]  /*11440*/  LDC.U8 R8, c[0x0][0x491] ;  /* 0x00012440ff087b82 */ /* 0x000ee20000000000 */
[-C--:B01--45:R-:W-:Y:S02]  /*11450*/  DMUL R2, R6, R18.reuse ;  /* 0x0000001206027228 */ /* 0x0b3fe40000000000 */
[----:B--2---:R-:W-:-:S06]  /*11460*/  DMUL R18, R4, R18 ;  /* 0x0000001204127228 */ /* 0x004fcc0000000000 */
        /* <DEDUP_REMOVED lines=16> */
.L_x_6706:
[----:B------:R-:W0:Y:S02]  /*11570*/  F2I.S64.F64.TRUNC R4, R4 ;  /* 0x0000000400047311 */ /* 0x000e24000030d900 */
[----:B0-----:R-:W-:-:S05]  /*11580*/  IMAD.MOV.U32 R3, RZ, RZ, R4 ;  /* 0x000000ffff037224 */ /* 0x001fca00078e0004 */
[----:B------:R-:W-:Y:S01]  /*11590*/  STG.E.U8 desc[UR36][R22.64], R3 ;  /* 0x0000000316007986 */ /* 0x000fe2000c101124 */
[----:B------:R-:W-:Y:S05]  /*115a0*/  EXIT ;  /* 0x000000000000794d */ /* 0x000fea0003800000 */
.L_x_6705:
        /* <DEDUP_REMOVED lines=9> */
.L_x_6709:
[----:B------:R-:W0:Y:S02]  /*11640*/  F2I.F64.TRUNC R5, R4 ;  /* 0x0000000400057311 */ /* 0x000e24000030d100 */
[----:B0-----:R-:W-:Y:S01]  /*11650*/  STG.E desc[UR36][R22.64], R5 ;  /* 0x0000000516007986 */ /* 0x001fe2000c101924 */
[----:B------:R-:W-:Y:S05]  /*11660*/  EXIT ;  /* 0x000000000000794d */ /* 0x000fea0003800000 */
.L_x_6708:
[----:B------:R-:W0:Y:S02]  /*11670*/  F2I.F64.TRUNC R5, R4 ;  /* 0x0000000400057311 */ /* 0x000e24000030d100 */
[----:B0-----:R-:W-:Y:S01]  /*11680*/  STG.E.U16 desc[UR36][R22.64], R5 ;  /* 0x0000000516007986 */ /* 0x001fe2000c101524 */
[----:B------:R-:W-:Y:S05]  /*11690*/  EXIT ;  /* 0x000000000000794d */ /* 0x000fea0003800000 */
.L_x_6704:
        /* <DEDUP_REMOVED lines=13> */
.L_x_6711:
        /* <DEDUP_REMOVED lines=8> */
.L_x_6710:
        /* <DEDUP_REMOVED lines=16> */
.L_x_6713:
        /* <DEDUP_REMOVED lines=11> */
.L_x_6712:
[----:B------:R-:W-:Y:S01]  /*119a0*/  STG.E.64 desc[UR36][R22.64], R4 ;  /* 0x0000000416007986 */ /* 0x000fe2000c101b24 */
[----:B------:R-:W-:Y:S05]  /*119b0*/  EXIT ;  /* 0x000000000000794d */ /* 0x000fea0003800000 */
.L_x_6703:
        /* <DEDUP_REMOVED lines=13> */
.L_x_6716:
[----:B------:R-:W-:Y:S01]  /*11a90*/  STG.E.128 desc[UR36][R22.64], R4 ;  /* 0x0000000416007986 */ /* 0x000fe2000c101d24 */
[----:B------:R-:W-:Y:S05]  /*11aa0*/  EXIT ;  /* 0x000000000000794d */ /* 0x000fea0003800000 */
.L_x_6715:
        /* <DEDUP_REMOVED lines=25> */
.L_x_6720:
[----:B------:R-:W-:Y:S05]  /*11c40*/  BSYNC B0 ;  /* 0x0000000000007941 */ /* 0x000fea0003800000 */
.L_x_6719:
[----:B------:R-:W-:-:S05]  /*11c50*/  LOP3.LUT R3, R0, R3, RZ, 0xfc, !PT ;  /* 0x0000000300037212 */ /* 0x000fca00078efcff */
[----:B------:R-:W-:Y:S01]  /*11c60*/  STG.E.U8 desc[UR36][R22.64], R3 ;  /* 0x0000000316007986 */ /* 0x000fe2000c101124 */
[----:B------:R-:W-:Y:S05]  /*11c70*/  EXIT ;  /* 0x000000000000794d */ /* 0x000fea0003800000 */
.L_x_6718:
        /* <DEDUP_REMOVED lines=17> */
.L_x_6722:
[----:B------:R-:W-:Y:S01]  /*11d90*/  IMAD.MOV.U32 R0, RZ, RZ, 0x7f ;  /* 0x0000007fff007424 */ /* 0x000fe200078e00ff */
[----:B------:R-:W-:-:S04]  /*11da0*/  ISETP.GT.U32.AND P0, PT, R2, 0x7f800000, PT ;  /* 0x7f8000000200780c */ /* 0x000fc80003f04070 */
[----:B------:R-:W-:-:S09]  /*11db0*/  SEL R0, R0, 0x7c, P0 ;  /* 0x0000007c00007807 */ /* 0x000fd20000000000 */
.L_x_6723:
[----:B------:R-:W-:Y:S05]  /*11dc0*/  BSYNC B0 ;  /* 0x0000000000007941 */ /* 0x000fea0003800000 */
.L_x_6721:
[----:B------:R-:W-:-:S04]  /*11dd0*/  LOP3.LUT R2, R3, 0x80000000, RZ, 0xc0, !PT ;  /* 0x8000000003027812 */ /* 0x000fc800078ec0ff */
[----:B------:R-:W-:-:S04]  /*11de0*/  SHF.R.U32.HI R3, RZ, 0x18, R2 ;  /* 0x00000018ff037819 */ /* 0x000fc80000011602 */
[----:B------:R-:W-:-:S05]  /*11df0*/  LOP3.LUT R3, R0, R3, RZ, 0xfc, !PT ;  /* 0x0000000300037212 */ /* 0x000fca00078efcff */
[----:B------:R-:W-:Y:S01]  /*11e00*/  STG.E.U8 desc[UR36][R22.64], R3 ;  /* 0x0000000316007986 */ /* 0x000fe2000c101124 */
[----:B------:R-:W-:Y:S05]  /*11e10*/  EXIT ;  /* 0x000000000000794d */ /* 0x000fea0003800000 */
.L_x_6717:
        /* <DEDUP_REMOVED lines=8> */
.L_x_6714:
        /* <DEDUP_REMOVED lines=11> */
.L_x_6726:
        /* <DEDUP_REMOVED lines=21> */
.L_x_6729:
[----:B------:R-:W-:-:S04]  /*120a0*/  LOP3.LUT R2, R3, 0x80000000, RZ, 0xc0, !PT ;  /* 0x8000000003027812 */ /* 0x000fc800078ec0ff */
[----:B------:R-:W-:-:S04]  /*120b0*/  SHF.R.U32.HI R3, RZ, 0x18, R2 ;  /* 0x00000018ff037819 */ /* 0x000fc80000011602 */
[----:B------:R-:W-:-:S04]  /*120c0*/  LOP3.LUT R0, R0, R3, RZ, 0xfc, !PT ;  /* 0x0000000300007212 */ /* 0x000fc800078efcff */
[----:B------:R-:W-:-:S07]  /*120d0*/  PRMT R11, R0, 0x7610, R11 ;  /* 0x00007610000b7816 */ /* 0x000fce000000000b */
.L_x_6728:
[----:B------:R-:W-:Y:S05]  /*120e0*/  BSYNC B0 ;  /* 0x0000000000007941 */ /* 0x000fea0003800000 */
.L_x_6727:
[----:B------:R-:W-:Y:S01]  /*120f0*/  STG.E.U8 desc[UR36][R22.64], R11 ;  /* 0x0000000b16007986 */ /* 0x000fe2000c101124 */
[----:B------:R-:W-:Y:S05]  /*12100*/  EXIT ;  /* 0x000000000000794d */ /* 0x000fea0003800000 */
.L_x_6725:
        /* <DEDUP_REMOVED lines=21> */
.L_x_6732:
[----:B------:R-:W-:-:S04]  /*12260*/  LOP3.LUT R2, R3, 0x80000000, RZ, 0xc0, !PT ;  /* 0x8000000003027812 */ /* 0x000fc800078ec0ff */
[----:B------:R-:W-:-:S04]  /*12270*/  SHF.R.U32.HI R3, RZ, 0x18, R2 ;  /* 0x00000018ff037819 */ /* 0x000fc80000011602 */
[----:B------:R-:W-:-:S04]  /*12280*/  LOP3.LUT R0, R0, R3, RZ, 0xfc, !PT ;  /* 0x0000000300007212 */ /* 0x000fc800078efcff */
[----:B------:R-:W-:-:S07]  /*12290*/  PRMT R11, R0, 0x7610, R11 ;  /* 0x00007610000b7816 */ /* 0x000fce000000000b */
.L_x_6731:
[----:B------:R-:W-:Y:S05]  /*122a0*/  BSYNC B0 ;  /* 0x0000000000007941 */ /* 0x000fea0003800000 */
.L_x_6730:
[----:B------:R-:W-:Y:S01]  /*122b0*/  STG.E.U8 desc[UR36][R22.64], R11 ;  /* 0x0000000b16007986 */ /* 0x000fe2000c101124 */
[----:B------:R-:W-:Y:S05]  /*122c0*/  EXIT ;  /* 0x000000000000794d */ /* 0x000fea0003800000 */
.L_x_6724:
        /* <DEDUP_REMOVED lines=26> */
.L_x_6707:
        /* <DEDUP_REMOVED lines=16> */
.L_x_6735:
[----:B------:R-:W-:Y:S05]  /*12570*/  EXIT ;  /* 0x000000000000794d */ /* 0x000fea0003800000 */
.L_x_6734:
[----:B------:R-:W0:Y:S02]  /*12580*/  F2I.U64.F64.TRUNC R4, R4 ;  /* 0x0000000400047311 */ /* 0x000e24000030d800 */
[----:B0-----:R-:W-:Y:S01]  /*12590*/  STG.E.64 desc[UR36][R22.64], R4 ;  /* 0x0000000416007986 */ /* 0x001fe2000c101b24 */
[----:B------:R-:W-:Y:S05]  /*125a0*/  EXIT ;  /* 0x000000000000794d */ /* 0x000fea0003800000 */
.L_x_6733:
[----:B------:R-:W0:Y:S02]  /*125b0*/  F2I.U32.F64.TRUNC R5, R4 ;  /* 0x0000000400057311 */ /* 0x000e24000030d000 */
[----:B0-----:R-:W-:Y:S01]  /*125c0*/  STG.E desc[UR36][R22.64], R5 ;  /* 0x0000000516007986 */ /* 0x001fe2000c101924 */
[----:B------:R-:W-:Y:S05]  /*125d0*/  EXIT ;  /* 0x000000000000794d */ /* 0x000fea0003800000 */
.L_x_6736:
        /* <DEDUP_REMOVED lines=10> */
.L_x_17269:


//--------------------- .text._ZN2at6native27unrolled_elementwise_kernelINS0_13BinaryFunctorIN3c107complexIdEES5_S5_NS0_15binary_internal10MulFunctorIS5_EEEESt5arrayIPcLm3EELi4E23TrivialOffsetCalculatorILi2EjESD_ILi1EjENS0_6memory12LoadWithCastILi2EEENSG_13StoreWithCastILi1EEEEEviT_T0_T2_T3_T4_T5_ --------------------------
	.section	.text._ZN2at6native27unrolled_elementwise_kernelINS0_13BinaryFunctorIN3c107complexIdEES5_S5_NS0_15binary_internal10MulFunctorIS5_EEEESt5arrayIPcLm3EELi4E23TrivialOffsetCalculatorILi2EjESD_ILi1EjENS0_6memory12LoadWithCastILi2EEENSG_13StoreWithCastILi1EEEEEviT_T0_T2_T3_T4_T5_,"ax",@progbits
	.align	128
        .global         _ZN2at6native27unrolled_elementwise_kernelINS0_13BinaryFunctorIN3c107complexIdEES5_S5_NS0_15binary_internal10MulFunctorIS5_EEEESt5arrayIPcLm3EELi4E23TrivialOffsetCalculatorILi2EjESD_ILi1EjENS0_6memory12LoadWithCastILi2EEENSG_13StoreWithCastILi1EEEEEviT_T0_T2_T3_T4_T5_
        .type           _ZN2at6native27unrolled_elementwise_kernelINS0_13BinaryFunctorIN3c107complexIdEES5_S5_NS0_15binary_internal10MulFunctorIS5_EEEESt5arrayIPcLm3EELi4E23TrivialOffsetCalculatorILi2EjESD_ILi1EjENS0_6memory12LoadWithCastILi2EEENSG_13StoreWithCastILi1EEEEEviT_T0_T2_T3_T4_T5_,@function
        .size           _ZN2at6native27unrolled_elementwise_kernelINS0_13BinaryFunctorIN3c107complexIdEES5_S5_NS0_15binary_internal10MulFunctorIS5_EEEESt5arrayIPcLm3EELi4E23TrivialOffsetCalculatorILi2EjESD_ILi1EjENS0_6memory12LoadWithCastILi2EEENSG_13StoreWithCastILi1EEEEEviT_T0_T2_T3_T4_T5_,(.L_x_17270 - _ZN2at6native27unrolled_elementwise_kernelINS0_13BinaryFunctorIN3c107complexIdEES5_S5_NS0_15binary_internal10MulFunctorIS5_EEEESt5arrayIPcLm3EELi4E23TrivialOffsetCalculatorILi2EjESD_ILi1EjENS0_6memory12LoadWithCastILi2EEENSG_13StoreWithCastILi1EEEEEviT_T0_T2_T3_T4_T5_)
        .other          _ZN2at6native27unrolled_elementwise_kernelINS0_13BinaryFunctorIN3c107complexIdEES5_S5_NS0_15binary_internal10MulFunctorIS5_EEEESt5arrayIPcLm3EELi4E23TrivialOffsetCalculatorILi2EjESD_ILi1EjENS0_6memory12LoadWithCastILi2EEENSG_13StoreWithCastILi1EEEEEviT_T0_T2_T3_T4_T5_,@"STO_CUDA_ENTRY STV_DEFAULT"
_ZN2at6native27unrolled_elementwise_kernelINS0_13BinaryFunctorIN3c107complexIdEES5_S5_NS0_15binary_internal10MulFunctorIS5_EEEESt5arrayIPcLm3EELi4E23TrivialOffsetCalculatorILi2EjESD_ILi1EjENS0_6memory12LoadWithCastILi2EEENSG_13StoreWithCastILi1EEEEEviT_T0_T2_T3_T4_T5_:
.text._ZN2at6native27unrolled_elementwise_kernelINS0_13BinaryFunctorIN3c107complexIdEES5_S5_NS0_15binary_internal10MulFunctorIS5_EEEESt5arrayIPcLm3EELi4E23TrivialOffsetCalculatorILi2EjESD_ILi1EjENS0_6memory12LoadWithCastILi2EEENSG_13StoreWithCastILi1EEEEEviT_T0_T2_T3_T4_T5_:
        /* <DEDUP_REMOVED lines=8> */
[----:B------:R-:W-:Y:S02]  /*0080*/  CS2R R44, SRZ ;  /* 0x00000000002c7805 */ /* 0x000fe4000001ff00 */
[----:B------:R-:W-:Y:S01]  /*0090*/  CS2R R42, SRZ ;  /* 0x00000000002a7805 */ /* 0x000fe2000001ff00 */
[----:B------:R-:W3:Y:S01]  /*00a0*/  LDC.U8 R2, c[0x0][0x234] ;  /* 0x00008d00ff027b82 */ /* 0x000ee20000000000 */
[----:B------:R-:W-:-:S07]  /*00b0*/  CS2R R40, SRZ ;  /* 0x0000000000287805 */ /* 0x000fce000001ff00 */
[----:B------:R-:W4:Y:S01]  /*00c0*/  LDC.U8 R16, c[0x0][0x235] ;  /* 0x00008d40ff107b82 */ /* 0x000f220000000000 */
        /* <DEDUP_REMOVED lines=24> */
.L_x_6742:
[----:B------:R-:W2:Y:S01]  /*0250*/  LDG.E.U8 R4, desc[UR36][R4.64] ;  /* 0x0000002404047981 */ /* 0x000ea2000c1e1100 */
[----:B------:R-:W-:Y:S01]  /*0260*/  CS2R R46, SRZ ;  /* 0x00000000002e7805 */ /* 0x000fe2000001ff00 */
[----:B--2---:R0:W1:Y:S01]  /*0270*/  I2F.F64.U16 R44, R4 ;  /* 0x00000004002c7312 */ /* 0x0040620000101800 */
[----:B------:R-:W-:Y:S05]  /*0280*/  BRA `(.L_x_6744) ;  /* 0x0000000c00c87947 */ /* 0x000fea0003800000 */
.L_x_6741:
        /* <DEDUP_REMOVED lines=10> */
.L_x_6746:
[----:B------:R-:W2:Y:S01]  /*0330*/  LDG.E R4, desc[UR36][R4.64] ;  /* 0x0000002404047981 */ /* 0x000ea2000c1e1900 */
[----:B------:R-:W-:Y:S01]  /*0340*/  CS2R R46, SRZ ;  /* 0x00000000002e7805 */ /* 0x000fe2000001ff00 */
[----:B--2---:R1:W2:Y:S01]  /*0350*/  I2F.F64 R44, R4 ;  /* 0x00000004002c7312 */ /* 0x0042a20000201c00 */
[----:B------:R-:W-:Y:S05]  /*0360*/  BRA `(.L_x_6744) ;  /* 0x0000000c00907947 */ /* 0x000fea0003800000 */
.L_x_6745:
[----:B------:R-:W2:Y:S01]  /*0370*/  LDG.E.U16 R4, desc[UR36][R4.64] ;  /* 0x0000002404047981 */ /* 0x000ea2000c1e1500 */
[----:B------:R-:W-:Y:S01]  /*0380*/  CS2R R46, SRZ ;  /* 0x00000000002e7805 */ /* 0x000fe2000001ff00 */
[----:B--2---:R3:W0:Y:S01]  /*0390*/  I2F.F64.S16 R44, R4 ;  /* 0x00000004002c7312 */ /* 0x0046220000101c00 */
[----:B------:R-:W-:Y:S05]  /*03a0*/  BRA `(.L_x_6744) ;  /* 0x0000000c00807947 */ /* 0x000fea0003800000 */
.L_x_6740:
        /* <DEDUP_REMOVED lines=11> */
.L_x_6748:
[----:B------:R-:W2:Y:S01]  /*0460*/  LDG.E.U16 R0, desc[UR36][R4.64] ;  /* 0x0000002404007981 */ /* 0x000ea2000c1e1500 */
[----:B------:R-:W-:Y:S01]  /*0470*/  CS2R R46, SRZ ;  /* 0x00000000002e7805 */ /* 0x000fe2000001ff00 */
[----:B--2---:R-:W-:-:S05]  /*0480*/  HADD2.F32 R0, -RZ, R0.H0_H0 ;  /* 0x20000000ff007230 */ /* 0x004fca0000004100 */
[----:B------:R-:W-:-:S04]  /*0490*/  FMUL.FTZ R0, R0, 1 ;  /* 0x3f80000000007820 */ /* 0x000fc80000410000 */
[----:B------:R0:W1:Y:S01]  /*04a0*/  F2F.F64.F32 R44, R0 ;  /* 0x00000000002c7310 */ /* 0x0000620000201800 */
[----:B------:R-:W-:Y:S05]  /*04b0*/  BRA `(.L_x_6744) ;  /* 0x0000000c003c7947 */ /* 0x000fea0003800000 */
.L_x_6747:
        /* <DEDUP_REMOVED lines=12> */
.L_x_6750:
        /* <DEDUP_REMOVED lines=8> */
.L_x_6749:
[----:B------:R0:W5:Y:S01]  /*0600*/  LDG.E.64 R44, desc[UR36][R4.64] ;  /* 0x00000024042c7981 */ /* 0x000162000c1e1b00 */
[----:B------:R-:W-:Y:S01]  /*0610*/  CS2R R46, SRZ ;  /* 0x00000000002e7805 */ /* 0x000fe2000001ff00 */
[----:B------:R-:W-:Y:S06]  /*0620*/  BRA `(.L_x_6744) ;  /* 0x0000000800e07947 */ /* 0x000fec0003800000 */
.L_x_6739:
        /* <DEDUP_REMOVED lines=14> */
.L_x_6753:
[----:B------:R0:W5:Y:S01]  /*0710*/  LDG.E.128 R44, desc[UR36][R4.64] ;  /* 0x00000024042c7981 */ /* 0x000162000c1e1d00 */
[----:B------:R-:W-:Y:S05]  /*0720*/  BRA `(.L_x_6744) ;  /* 0x0000000800a07947 */ /* 0x000fea0003800000 */
.L_x_6752:
        /* <DEDUP_REMOVED lines=29> */
.L_x_6755:
        /* <DEDUP_REMOVED lines=16> */
.L_x_6754:
[----:B------:R-:W2:Y:S01]  /*0a00*/  LDG.E.U16 R0, desc[UR36][R4.64] ;  /* 0x0000002404007981 */ /* 0x000ea2000c1e1500 */
[----:B------:R-:W-:Y:S01]  /*0a10*/  CS2R R46, SRZ ;  /* 0x00000000002e7805 */ /* 0x000fe2000001ff00 */
[----:B--2---:R-:W-:-:S04]  /*0a20*/  IMAD.U32 R0, R0, 0x10000, RZ ;  /* 0x0001000000007824 */ /* 0x004fc800078e00ff */
[----:B------:R-:W-:-:S04]  /*0a30*/  FMUL.FTZ R0, R0, 1 ;  /* 0x3f80000000007820 */ /* 0x000fc80000410000 */
[----:B------:R0:W1:Y:S01]  /*0a40*/  F2F.F64.F32 R44, R0 ;  /* 0x00000000002c7310 */ /* 0x0000620000201800 */
[----:B------:R-:W-:Y:S05]  /*0a50*/  BRA `(.L_x_6744) ;  /* 0x0000000400d47947 */ /* 0x000fea0003800000 */
.L_x_6751:
        /* <DEDUP_REMOVED lines=12> */
.L_x_6758:
        /* <DEDUP_REMOVED lines=21> */
.L_x_6762:
[----:B------:R-:W-:Y:S05]  /*0c70*/  BSYNC B1 ;  /* 0x0000000000017941 */ /* 0x000fea0003800000 */
.L_x_6761:
[----:B------:R-:W-:Y:S01]  /*0c80*/  LEA R5, R0, 0x3b800000, 0x17 ;  /* 0x3b80000000057811 */ /* 0x000fe200078eb8ff */
[----:B------:R-:W-:-:S05]  /*0c90*/  IMAD.SHL.U32 R0, R3, 0x100000, RZ ;  /* 0x0010000003007824 */ /* 0x000fca00078e00ff */
[----:B------:R-:W-:-:S07]  /*0ca0*/  LOP3.LUT R0, R5, R0, R6, 0xfe, !PT ;  /* 0x0000000005007212 */ /* 0x000fce00078efe06 */
.L_x_6760:
[----:B------:R-:W-:Y:S05]  /*0cb0*/  BSYNC B0 ;  /* 0x0000000000007941 */ /* 0x000fea0003800000 */
.L_x_6759:
[----:B------:R-:W-:Y:S01]  /*0cc0*/  FMUL.FTZ R0, R0, 1 ;  /* 0x3f80000000007820 */ /* 0x000fe20000410000 */
[----:B------:R-:W-:-:S03]  /*0cd0*/  CS2R R46, SRZ ;  /* 0x00000000002e7805 */ /* 0x000fc6000001ff00 */
[----:B------:R0:W1:Y:S01]  /*0ce0*/  F2F.F64.F32 R44, R0 ;  /* 0x00000000002c7310 */ /* 0x0000620000201800 */
[----:B------:R-:W-:Y:S05]  /*0cf0*/  BRA `(.L_x_6744) ;  /* 0x00000004002c7947 */ /* 0x000fea0003800000 */
.L_x_6757:
        /* <DEDUP_REMOVED lines=21> */
.L_x_6766:
[----:B------:R-:W-:Y:S05]  /*0e50*/  BSYNC B1 ;  /* 0x0000000000017941 */ /* 0x000fea0003800000 */
.L_x_6765:
[----:B------:R-:W-:Y:S01]  /*0e60*/  LEA R5, R0, 0x37800000, 0x17 ;  /* 0x3780000000057811 */ /* 0x000fe200078eb8ff */
[----:B------:R-:W-:-:S05]  /*0e70*/  IMAD.SHL.U32 R0, R3, 0x200000, RZ ;  /* 0x0020000003007824 */ /* 0x000fca00078e00ff */
[----:B------:R-:W-:-:S07]  /*0e80*/  LOP3.LUT R0, R5, R0, R6, 0xfe, !PT ;  /* 0x0000000005007212 */ /* 0x000fce00078efe06 */
.L_x_6764:
[----:B------:R-:W-:Y:S05]  /*0e90*/  BSYNC B0 ;  /* 0x0000000000007941 */ /* 0x000fea0003800000 */
.L_x_6763:
[----:B------:R-:W-:Y:S01]  /*0ea0*/  FMUL.FTZ R0, R0, 1 ;  /* 0x3f80000000007820 */ /* 0x000fe20000410000 */
[----:B------:R-:W-:-:S03]  /*0eb0*/  CS2R R46, SRZ ;  /* 0x00000000002e7805 */ /* 0x000fc6000001ff00 */
[----:B------:R0:W1:Y:S01]  /*0ec0*/  F2F.F64.F32 R44, R0 ;  /* 0x00000000002c7310 */ /* 0x0000620000201800 */
[----:B------:R-:W-:Y:S05]  /*0ed0*/  BRA `(.L_x_6744) ;  /* 0x0000000000b47947 */ /* 0x000fea0003800000 */
.L_x_6756:
        /* <DEDUP_REMOVED lines=14> */
.L_x_6770:
[----:B------:R-:W-:Y:S05]  /*0fc0*/  BSYNC B0 ;  /* 0x0000000000007941 */ /* 0x000fea0003800000 */
.L_x_6769:
[----:B------:R-:W-:Y:S01]  /*0fd0*/  FMUL.FTZ R0, R0, 1 ;  /* 0x3f80000000007820 */ /* 0x000fe20000410000 */
[----:B------:R-:W-:-:S03]  /*0fe0*/  CS2R R46, SRZ ;  /* 0x00000000002e7805 */ /* 0x000fc6000001ff00 */
[----:B------:R0:W1:Y:S01]  /*0ff0*/  F2F.F64.F32 R44, R0 ;  /* 0x00000000002c7310 */ /* 0x0000620000201800 */
[----:B------:R-:W-:Y:S05]  /*1000*/  BRA `(.L_x_6744) ;  /* 0x0000000000687947 */ /* 0x000fea0003800000 */
.L_x_6743:
        /* <DEDUP_REMOVED lines=16> */
.L_x_6771:
[----:B------:R-:W-:Y:S02]  /*1110*/  CS2R R44, SRZ ;  /* 0x00000000002c7805 */ /* 0x000fe4000001ff00 */
[----:B------:R-:W-:Y:S01]  /*1120*/  CS2R R46, SRZ ;  /* 0x00000000002e7805 */ /* 0x000fe2000001ff00 */
[----:B------:R-:W-:Y:S06]  /*1130*/  BRA `(.L_x_6744) ;  /* 0x00000000001c7947 */ /* 0x000fec0003800000 */
.L_x_6768:
[----:B------:R-:W2:Y:S01]  /*1140*/  LDG.E.64 R44, desc[UR36][R4.64] ;  /* 0x00000024042c7981 */ /* 0x000ea2000c1e1b00 */
[----:B------:R-:W-:Y:S01]  /*1150*/  CS2R R46, SRZ ;  /* 0x00000000002e7805 */ /* 0x000fe2000001ff00 */
[----:B--2---:R-:W0:Y:S01]  /*1160*/  I2F.F64.U64 R44, R44 ;  /* 0x0000002c002c7312 */ /* 0x004e220000301800 */
[----:B------:R-:W-:Y:S05]  /*1170*/  BRA `(.L_x_6744) ;  /* 0x00000000000c7947 */ /* 0x000fea0003800000 */
.L_x_6767:
[----:B------:R-:W2:Y:S01]  /*1180*/  LDG.E R4, desc[UR36][R4.64] ;  /* 0x0000002404047981 */ /* 0x000ea2000c1e1900 */
[----:B------:R-:W-:Y:S01]  /*1190*/  CS2R R46, SRZ ;  /* 0x00000000002e7805 */ /* 0x000fe2000001ff00 */
[----:B--2---:R0:W1:Y:S06]  /*11a0*/  I2F.F64.U32 R44, R4 ;  /* 0x00000004002c7312 */ /* 0x00406c0000201800 */
.L_x_6744:
[----:B01-3--:R-:W0:Y:S01]  /*11b0*/  LDC.64 R4, c[0x0][0x228] ;  /* 0x00008a00ff047b82 */ /* 0x00be220000000a00 */
[----:B----4-:R-:W-:Y:S01]  /*11c0*/  PRMT R0, R16, 0x9910, RZ ;  /* 0x0000991010007816 */ /* 0x010fe200000000ff */
        /* <DEDUP_REMOVED lines=18> */
.L_x_6775:
[----:B------:R-:W3:Y:S01]  /*12f0*/  LDG.E.U8 R4, desc[UR36][R4.64] ;  /* 0x0000002404047981 */ /* 0x000ee2000c1e1100 */
[----:B------:R-:W-:Y:S01]  /*1300*/  CS2R R42, SRZ ;  /* 0x00000000002a7805 */ /* 0x000fe2000001ff00 */
[----:B---3--:R3:W4:Y:S01]  /*1310*/  I2F.F64.U16 R40, R4 ;  /* 0x0000000400287312 */ /* 0x0087220000101800 */
[----:B------:R-:W-:Y:S05]  /*1320*/  BRA `(.L_x_6777) ;  /* 0x0000000c00c87947 */ /* 0x000fea0003800000 */
.L_x_6774:
        /* <DEDUP_REMOVED lines=10> */
.L_x_6779:
[----:B------:R-:W3:Y:S01]  /*13d0*/  LDG.E R4, desc[UR36][R4.64] ;  /* 0x0000002404047981 */ /* 0x000ee2000c1e1900 */
[----:B------:R-:W-:Y:S01]  /*13e0*/  CS2R R42, SRZ ;  /* 0x00000000002a7805 */ /* 0x000fe2000001ff00 */
[----:B---3--:R0:W1:Y:S01]  /*13f0*/  I2F.F64 R40, R4 ;  /* 0x0000000400287312 */ /* 0x0080620000201c00 */
[----:B------:R-:W-:Y:S05]  /*1400*/  BRA `(.L_x_6777) ;  /* 0x0000000c00907947 */ /* 0x000fea0003800000 */
.L_x_6778:
[----:B------:R-:W3:Y:S01]  /*1410*/  LDG.E.U16 R4, desc[UR36][R4.64] ;  /* 0x0000002404047981 */ /* 0x000ee2000c1e1500 */
[----:B------:R-:W-:Y:S01]  /*1420*/  CS2R R42, SRZ ;  /* 0x00000000002a7805 */ /* 0x000fe2000001ff00 */
[----:B---3--:R0:W1:Y:S01]  /*1430*/  I2F.F64.S16 R40, R4 ;  /* 0x0000000400287312 */ /* 0x0080620000101c00 */
[----:B------:R-:W-:Y:S05]  /*1440*/  BRA `(.L_x_6777) ;  /* 0x0000000c00807947 */ /* 0x000fea0003800000 */
.L_x_6773:
        /* <DEDUP_REMOVED lines=11> */
.L_x_6781:
[----:B------:R-:W3:Y:S01]  /*1500*/  LDG.E.U16 R0, desc[UR36][R4.64] ;  /* 0x0000002404007981 */ /* 0x000ee2000c1e1500 */
[----:B------:R-:W-:Y:S01]  /*1510*/  CS2R R42, SRZ ;  /* 0x00000000002a7805 */ /* 0x000fe2000001ff00 */
[----:B---3--:R-:W-:-:S05]  /*1520*/  HADD2.F32 R0, -RZ, R0.H0_H0 ;  /* 0x20000000ff007230 */ /* 0x008fca0000004100 */
[----:B------:R-:W-:-:S04]  /*1530*/  FMUL.FTZ R0, R0, 1 ;  /* 0x3f80000000007820 */ /* 0x000fc80000410000 */
[----:B------:R0:W1:Y:S01]  /*1540*/  F2F.F64.F32 R40, R0 ;  /* 0x0000000000287310 */ /* 0x0000620000201800 */
[----:B------:R-:W-:Y:S05]  /*1550*/  BRA `(.L_x_6777) ;  /* 0x0000000c003c7947 */ /* 0x000fea0003800000 */
.L_x_6780:
        /* <DEDUP_REMOVED lines=12> */
.L_x_6783:
        /* <DEDUP_REMOVED lines=8> */
.L_x_6782:
[----:B------:R0:W5:Y:S01]  /*16a0*/  LDG.E.64 R40, desc[UR36][R4.64] ;  /* 0x0000002404287981 */ /* 0x000162000c1e1b00 */
[----:B------:R-:W-:Y:S01]  /*16b0*/  CS2R R42, SRZ ;  /* 0x00000000002a7805 */ /* 0x000fe2000001ff00 */
[----:B------:R-:W-:Y:S06]  /*16c0*/  BRA `(.L_x_6777) ;  /* 0x0000000800e07947 */ /* 0x000fec0003800000 */
.L_x_6772:
        /* <DEDUP_REMOVED lines=14> */
.L_x_6786:
[----:B------:R0:W5:Y:S01]  /*17b0*/  LDG.E.128 R40, desc[UR36][R4.64] ;  /* 0x0000002404287981 */ /* 0x000162000c1e1d00 */
[----:B------:R-:W-:Y:S05]  /*17c0*/  BRA `(.L_x_6777) ;  /* 0x0000000800a07947 */ /* 0x000fea0003800000 */
.L_x_6785:
        /* <DEDUP_REMOVED lines=29> */
.L_x_6788:
        /* <DEDUP_REMOVED lines=16> */
.L_x_6787:
[----:B------:R-:W3:Y:S01]  /*1aa0*/  LDG.E.U16 R0, desc[UR36][R4.64] ;  /* 0x0000002404007981 */ /* 0x000ee2000c1e1500 */
[----:B------:R-:W-:Y:S01]  /*1ab0*/  CS2R R42, SRZ ;  /* 0x00000000002a7805 */ /* 0x000fe2000001ff00 */
[----:B---3--:R-:W-:-:S04]  /*1ac0*/  IMAD.U32 R0, R0, 0x10000, RZ ;  /* 0x0001000000007824 */ /* 0x008fc800078e00ff */
[----:B------:R-:W-:-:S04]  /*1ad0*/  FMUL.FTZ R0, R0, 1 ;  /* 0x3f80000000007820 */ /* 0x000fc80000410000 */
[----:B------:R0:W1:Y:S01]  /*1ae0*/  F2F.F64.F32 R40, R0 ;  /* 0x0000000000287310 */ /* 0x0000620000201800 */
[----:B------:R-:W-:Y:S05]  /*1af0*/  BRA `(.L_x_6777) ;  /* 0x0000000400d47947 */ /* 0x000fea0003800000 */
.L_x_6784:
        /* <DEDUP_REMOVED lines=12> */
.L_x_6791:
        /* <DEDUP_REMOVED lines=21> */
.L_x_6795:
[----:B------:R-:W-:Y:S05]  /*1d10*/  BSYNC B1 ;  /* 0x0000000000017941 */ /* 0x000fea0003800000 */
.L_x_6794:
[----:B------:R-:W-:Y:S01]  /*1d20*/  LEA R5, R0, 0x3b800000, 0x17 ;  /* 0x3b80000000057811 */ /* 0x000fe200078eb8ff */
[----:B------:R-:W-:-:S05]  /*1d30*/  IMAD.SHL.U32 R0, R3, 0x100000, RZ ;  /* 0x0010000003007824 */ /* 0x000fca00078e00ff */
[----:B------:R-:W-:-:S07]  /*1d40*/  LOP3.LUT R0, R5, R0, R6, 0xfe, !PT ;  /* 0x0000000005007212 */ /* 0x000fce00078efe06 */
.L_x_6793:
[----:B------:R-:W-:Y:S05]  /*1d50*/  BSYNC B0 ;  /* 0x0000000000007941 */ /* 0x000fea0003800000 */
.L_x_6792:
[----:B------:R-:W-:Y:S01]  /*1d60*/  FMUL.FTZ R0, R0, 1 ;  /* 0x3f80000000007820 */ /* 0x000fe20000410000 */
[----:B------:R-:W-:-:S03]  /*1d70*/  CS2R R42, SRZ ;  /* 0x00000000002a7805 */ /* 0x000fc6000001ff00 */
[----:B------:R0:W1:Y:S01]  /*1d80*/  F2F.F64.F32 R40, R0 ;  /* 0x0000000000287310 */ /* 0x0000620000201800 */
[----:B------:R-:W-:Y:S05]  /*1d90*/  BRA `(.L_x_6777) ;  /* 0x00000004002c7947 */ /* 0x000fea0003800000 */
.L_x_6790:
        /* <DEDUP_REMOVED lines=21> */
.L_x_6799:
[----:B------:R-:W-:Y:S05]  /*1ef0*/  BSYNC B1 ;  /* 0x0000000000017941 */ /* 0x000fea0003800000 */
.L_x_6798:
[----:B------:R-:W-:Y:S01]  /*1f00*/  LEA R5, R0, 0x37800000, 0x17 ;  /* 0x3780000000057811 */ /* 0x000fe200078eb8ff */
[----:B------:R-:W-:-:S05]  /*1f10*/  IMAD.SHL.U32 R0, R3, 0x200000, RZ ;  /* 0x0020000003007824 */ /* 0x000fca00078e00ff */
[----:B------:R-:W-:-:S07]  /*1f20*/  LOP3.LUT R0, R5, R0, R6, 0xfe, !PT ;  /* 0x0000000005007212 */ /* 0x000fce00078efe06 */
.L_x_6797:
[----:B------:R-:W-:Y:S05]  /*1f30*/  BSYNC B0 ;  /* 0x0000000000007941 */ /* 0x000fea0003800000 */
.L_x_6796:
[----:B------:R-:W-:Y:S01]  /*1f40*/  FMUL.FTZ R0, R0, 1 ;  /* 0x3f80000000007820 */ /* 0x000fe20000410000 */
[----:B------:R-:W-:-:S03]  /*1f50*/  CS2R R42, SRZ ;  /* 0x00000000002a7805 */ /* 0x000fc6000001ff00 */
[----:B------:R0:W1:Y:S01]  /*1f60*/  F2F.F64.F32 R40, R0 ;  /* 0x0000000000287310 */ /* 0x0000620000201800 */
[----:B------:R-:W-:Y:S05]  /*1f70*/  BRA `(.L_x_6777) ;  /* 0x0000000000b47947 */ /* 0x000fea0003800000 */
.L_x_6789:
        /* <DEDUP_REMOVED lines=14> */
.L_x_6803:
[----:B------:R-:W-:Y:S05]  /*2060*/  BSYNC B0 ;  /* 0x0000000000007941 */ /* 0x000fea0003800000 */
.L_x_6802:
[----:B------:R-:W-:Y:S01]  /*2070*/  FMUL.FTZ R0, R0, 1 ;  /* 0x3f80000000007820 */ /* 0x000fe20000410000 */
[----:B------:R-:W-:-:S03]  /*2080*/  CS2R R42, SRZ ;  /* 0x00000000002a7805 */ /* 0x000fc6000001ff00 */
[----:B------:R0:W1:Y:S01]  /*2090*/  F2F.F64.F32 R40, R0 ;  /* 0x0000000000287310 */ /* 0x0000620000201800 */
[----:B------:R-:W-:Y:S05]  /*20a0*/  BRA `(.L_x_6777) ;  /* 0x0000000000687947 */ /* 0x000fea0003800000 */
.L_x_6776:
        /* <DEDUP_REMOVED lines=15> */
[----:B-12--5:R-:W-:Y:S05]  /*21a0*/  CALL.ABS.NOINC R14 ;  /* 0x000000000e007343 */ /* 0x026fea0003c00000 */
.L_x_6804:
[----:B------:R-:W-:Y:S02]  /*21b0*/  CS2R R40, SRZ ;  /* 0x0000000000287805 */ /* 0x000fe4000001ff00 */
[----:B------:R-:W-:Y:S01]  /*21c0*/  CS2R R42, SRZ ;  /* 0x00000000002a7805 */ /* 0x000fe2000001ff00 */
[----:B------:R-:W-:Y:S06]  /*21d0*/  BRA `(.L_x_6777) ;  /* 0x00000000001c7947 */ /* 0x000fec0003800000 */
.L_x_6801:
[----:B------:R-:W3:Y:S01]  /*21e0*/  LDG.E.64 R40, desc[UR36][R4.64] ;  /* 0x0000002404287981 */ /* 0x000ee2000c1e1b00 */
[----:B------:R-:W-:Y:S01]  /*21f0*/  CS2R R42, SRZ ;  /* 0x00000000002a7805 */ /* 0x000fe2000001ff00 */
[----:B---3--:R-:W0:Y:S01]  /*2200*/  I2F.F64.U64 R40, R40 ;  /* 0x0000002800287312 */ /* 0x008e220000301800 */
[----:B------:R-:W-:Y:S05]  /*2210*/  BRA `(.L_x_6777) ;  /* 0x00000000000c7947 */ /* 0x000fea0003800000 */
.L_x_6800:
[----:B------:R-:W3:Y:S01]  /*2220*/  LDG.E R4, desc[UR36][R4.64] ;  /* 0x0000002404047981 */ /* 0x000ee2000c1e1900 */
[----:B------:R-:W-:Y:S01]  /*2230*/  CS2R R42, SRZ ;  /* 0x00000000002a7805 */ /* 0x000fe2000001ff00 */
[----:B---3--:R0:W1:Y:S06]  /*2240*/  I2F.F64.U32 R40, R4 ;  /* 0x0000000400287312 */ /* 0x00806c0000201800 */
.L_x_6777:
[----:B------:R-:W-:-:S07]  /*2250*/  VIADD R23, R23, 0x80 ;  /* 0x0000008017177836 */ /* 0x000fce0000000000 */
.L_x_6738:
[----:B------:R-:W-:Y:S05]  /*2260*/  BSYNC B6 ;  /* 0x0000000000067941 */ /* 0x000fea0003800000 */
.L_x_6737:
[----:B------:R-:W-:Y:S01]  /*2270*/  ISETP.GE.AND P0, PT, R23, R48, PT ;  /* 0x000000301700720c */ /* 0x000fe20003f06270 */
[----:B------:R-:W-:Y:S01]  /*2280*/  BSSY B6, `(.L_x_6805) ;  /* 0x000021b000067945 */ /* 0x000fe20003800000 */
[----:B------:R-:W-:Y:S02]  /*2290*/  CS2R R36, SRZ ;  /* 0x0000000000247805 */ /* 0x000fe4000001ff00 */
[----:B------:R-:W-:Y:S02]  /*22a0*/  CS2R R34, SRZ ;  /* 0x0000000000227805 */ /* 0x000fe4000001ff00 */
[----:B------:R-:W-:-:S07]  /*22b0*/  CS2R R32, SRZ ;  /* 0x0000000000207805 */ /* 0x000fce000001ff00 */
[----:B------:R-:W-:Y:S05]  /*22c0*/  @P0 BRA `(.L_x_6806) ;  /* 0x0000002000580947 */ /* 0x000fea0003800000 */
[----:B0--3--:R-:W0:Y:S01]  /*22d0*/  LDC.64 R4, c[0x0][0x220] ;  /* 0x00008800ff047b82 */ /* 0x009e220000000a00 */
        /* <DEDUP_REMOVED lines=18> */
[----:B---3--:R0:W3:Y:S01]  /*2400*/  I2F.F64.S16 R36, R4 ;  /* 0x0000000400247312 */ /* 0x0080e20000101c00 */
[----:B------:R-:W-:Y:S05]  /*2410*/  BRA `(.L_x_6812) ;  /* 0x0000000c00d87947 */ /* 0x000fea0003800000 */
.L_x_6810:
[----:B------:R-:W3:Y:S01]  /*2420*/  LDG.E.U8 R4, desc[UR36][R4.64] ;  /* 0x0000002404047981 */ /* 0x000ee2000c1e1100 */
[----:B------:R-:W-:Y:S01]  /*2430*/  CS2R R38, SRZ ;  /* 0x0000000000267805 */ /* 0x000fe2000001ff00 */
[----:B---3--:R0:W3:Y:S01]  /*2440*/  I2F.F64.U16 R36, R4 ;  /* 0x0000000400247312 */ /* 0x0080e20000101800 */
[----:B------:R-:W-:Y:S05]  /*2450*/  BRA `(.L_x_6812) ;  /* 0x0000000c00c87947 */ /* 0x000fea0003800000 */
.L_x_6809:
        /* <DEDUP_REMOVED lines=10> */
.L_x_6814:
[----:B------:R-:W3:Y:S01]  /*2500*/  LDG.E R4, desc[UR36][R4.64] ;  /* 0x0000002404047981 */ /* 0x000ee2000c1e1900 */
[----:B------:R-:W-:Y:S01]  /*2510*/  CS2R R38, SRZ ;  /* 0x0000000000267805 */ /* 0x000fe2000001ff00 */
[----:B---3--:R0:W3:Y:S01]  /*2520*/  I2F.F64 R36, R4 ;  /* 0x0000000400247312 */ /* 0x0080e20000201c00 */
[----:B------:R-:W-:Y:S05]  /*2530*/  BRA `(.L_x_6812) ;  /* 0x0000000c00907947 */ /* 0x000fea0003800000 */
.L_x_6813:
[----:B------:R-:W3:Y:S01]  /*2540*/  LDG.E.U16 R4, desc[UR36][R4.64] ;  /* 0x0000002404047981 */ /* 0x000ee2000c1e1500 */
[----:B------:R-:W-:Y:S01]  /*2550*/  CS2R R38, SRZ ;  /* 0x0000000000267805 */ /* 0x000fe2000001ff00 */
[----:B---3--:R0:W3:Y:S01]  /*2560*/  I2F.F64.S16 R36, R4 ;  /* 0x0000000400247312 */ /* 0x0080e20000101c00 */
[----:B------:R-:W-:Y:S05]  /*2570*/  BRA `(.L_x_6812) ;  /* 0x0000000c00807947 */ /* 0x000fea0003800000 */
.L_x_6808:
        /* <DEDUP_REMOVED lines=11> */
.L_x_6816:
[----:B------:R-:W3:Y:S01]  /*2630*/  LDG.E.U16 R0, desc[UR36][R4.64] ;  /* 0x0000002404007981 */ /* 0x000ee2000c1e1500 */
[----:B------:R-:W-:Y:S01]  /*2640*/  CS2R R38, SRZ ;  /* 0x0000000000267805 */ /* 0x000fe2000001ff00 */
[----:B---3--:R-:W-:-:S05]  /*2650*/  HADD2.F32 R0, -RZ, R0.H0_H0 ;  /* 0x20000000ff007230 */ /* 0x008fca0000004100 */
[----:B------:R-:W-:-:S04]  /*2660*/  FMUL.FTZ R0, R0, 1 ;  /* 0x3f80000000007820 */ /* 0x000fc80000410000 */
[----:B------:R0:W3:Y:S01]  /*2670*/  F2F.F64.F32 R36, R0 ;  /* 0x0000000000247310 */ /* 0x0000e20000201800 */
[----:B------:R-:W-:Y:S05]  /*2680*/  BRA `(.L_x_6812) ;  /* 0x0000000c003c7947 */ /* 0x000fea0003800000 */
.L_x_6815:
        /* <DEDUP_REMOVED lines=10> */
[----:B------:R-:W3:Y:S01]  /*2730*/  F2F.F64.F32 R36, R36 ;  /* 0x0000002400247310 */ /* 0x000ee20000201800 */
[----:B------:R-:W-:Y:S05]  /*2740*/  BRA `(.L_x_6812) ;  /* 0x0000000c000c7947 */ /* 0x000fea0003800000 */
.L_x_6818:
[----:B------:R-:W3:Y:S02]  /*2750*/  LDG.E R0, desc[UR36][R4.64] ;  /* 0x0000002404007981 */ /* 0x000ee4000c1e1900 */
[--C-:B---3--:R-:W-:Y:S02]  /*2760*/  HADD2.F32 R3, -RZ, R0.reuse.H1_H1 ;  /* 0x30000000ff037230 */ /* 0x108fe40000004100 */
[----:B------:R-:W-:-:S03]  /*2770*/  HADD2.F32 R0, -RZ, R0.H0_H0 ;  /* 0x20000000ff007230 */ /* 0x000fc60000004100 */
[----:B------:R-:W-:Y:S02]  /*2780*/  FMUL.FTZ R3, R3, 1 ;  /* 0x3f80000003037820 */ /* 0x000fe40000410000 */
[----:B------:R-:W-:Y:S02]  /*2790*/  FMUL.FTZ R0, R0, 1 ;  /* 0x3f80000000007820 */ /* 0x000fe40000410000 */
[----:B------:R0:W3:Y:S08]  /*27a0*/  F2F.F64.F32 R38, R3 ;  /* 0x0000000300267310 */ /* 0x0000f00000201800 */
[----:B------:R0:W0:Y:S01]  /*27b0*/  F2F.F64.F32 R36, R0 ;  /* 0x0000000000247310 */ /* 0x0000220000201800 */
[----:B------:R-:W-:Y:S05]  /*27c0*/  BRA `(.L_x_6812) ;  /* 0x0000000800ec7947 */ /* 0x000fea0003800000 */
.L_x_6817:
[----:B------:R0:W5:Y:S01]  /*27d0*/  LDG.E.64 R36, desc[UR36][R4.64] ;  /* 0x0000002404247981 */ /* 0x000162000c1e1b00 */
[----:B------:R-:W-:Y:S01]  /*27e0*/  CS2R R38, SRZ ;  /* 0x0000000000267805 */ /* 0x000fe2000001ff00 */
[----:B------:R-:W-:Y:S06]  /*27f0*/  BRA `(.L_x_6812) ;  /* 0x0000000800e07947 */ /* 0x000fec0003800000 */
.L_x_6807:
        /* <DEDUP_REMOVED lines=14> */
.L_x_6821:
[----:B------:R0:W5:Y:S01]  /*28e0*/  LDG.E.128 R36, desc[UR36][R4.64] ;  /* 0x0000002404247981 */ /* 0x000162000c1e1d00 */
[----:B------:R-:W-:Y:S05]  /*28f0*/  BRA `(.L_x_6812) ;  /* 0x0000000800a07947 */ /* 0x000fea0003800000 */
.L_x_6820:
        /* <DEDUP_REMOVED lines=27> */
[----:B------:R0:W3:Y:S01]  /*2ab0*/  F2F.F64.F32 R36, R7 ;  /* 0x0000000700247310 */ /* 0x0000e20000201800 */
[----:B------:R-:W-:Y:S05]  /*2ac0*/  BRA `(.L_x_6812) ;  /* 0x00000008002c7947 */ /* 0x000fea0003800000 */
.L_x_6823:
        /* <DEDUP_REMOVED lines=14> */
[----:B------:R0:W3:Y:S01]  /*2bb0*/  F2F.F64.F32 R36, R0 ;  /* 0x0000000000247310 */ /* 0x0000e20000201800 */
[----:B------:R-:W-:Y:S05]  /*2bc0*/  BRA `(.L_x_6812) ;  /* 0x0000000400ec7947 */ /* 0x000fea0003800000 */
.L_x_6822:
[----:B------:R-:W3:Y:S01]  /*2bd0*/  LDG.E.U16 R0, desc[UR36][R4.64] ;  /* 0x0000002404007981 */ /* 0x000ee2000c1e1500 */
[----:B------:R-:W-:Y:S01]  /*2be0*/  CS2R R38, SRZ ;  /* 0x0000000000267805 */ /* 0x000fe2000001ff00 */
[----:B---3--:R-:W-:-:S04]  /*2bf0*/  IMAD.U32 R0, R0, 0x10000, RZ ;  /* 0x0001000000007824 */ /* 0x008fc800078e00ff */
[----:B------:R-:W-:-:S04]  /*2c00*/  FMUL.FTZ R0, R0, 1 ;  /* 0x3f80000000007820 */ /* 0x000fc80000410000 */
[----:B------:R3:W0:Y:S01]  /*2c10*/  F2F.F64.F32 R36, R0 ;  /* 0x0000000000247310 */ /* 0x0006220000201800 */
[----:B------:R-:W-:Y:S05]  /*2c20*/  BRA `(.L_x_6812) ;  /* 0x0000000400d47947 */ /* 0x000fea0003800000 */
.L_x_6819:
        /* <DEDUP_REMOVED lines=10> */
[----:B---3--:R0:W3:Y:S01]  /*2cd0*/  I2F.F64.U16 R36, R4 ;  /* 0x0000000400247312 */ /* 0x0080e20000101800 */
[----:B------:R-:W-:Y:S05]  /*2ce0*/  BRA `(.L_x_6812) ;  /* 0x0000000400a47947 */ /* 0x000fea0003800000 */
.L_x_6826:
        /* <DEDUP_REMOVED lines=21> */
.L_x_6830:
[----:B------:R-:W-:Y:S05]  /*2e40*/  BSYNC B1 ;  /* 0x0000000000017941 */ /* 0x000fea0003800000 */
.L_x_6829:
[----:B------:R-:W-:Y:S01]  /*2e50*/  LEA R5, R0, 0x3b800000, 0x17 ;  /* 0x3b80000000057811 */ /* 0x000fe200078eb8ff */
[----:B------:R-:W-:-:S05]  /*2e60*/  IMAD.SHL.U32 R0, R3, 0x100000, RZ ;  /* 0x0010000003007824 */ /* 0x000fca00078e00ff */
[----:B------:R-:W-:-:S07]  /*2e70*/  LOP3.LUT R0, R5, R0, R6, 0xfe, !PT ;  /* 0x0000000005007212 */ /* 0x000fce00078efe06 */
.L_x_6828:
[----:B------:R-:W-:Y:S05]  /*2e80*/  BSYNC B0 ;  /* 0x0000000000007941 */ /* 0x000fea0003800000 */
.L_x_6827:
[----:B------:R-:W-:Y:S01]  /*2e90*/  FMUL.FTZ R0, R0, 1 ;  /* 0x3f80000000007820 */ /* 0x000fe20000410000 */
[----:B------:R-:W-:-:S03]  /*2ea0*/  CS2R R38, SRZ ;  /* 0x0000000000267805 */ /* 0x000fc6000001ff00 */
[----:B------:R0:W3:Y:S01]  /*2eb0*/  F2F.F64.F32 R36, R0 ;  /* 0x0000000000247310 */ /* 0x0000e20000201800 */
[----:B------:R-:W-:Y:S05]  /*2ec0*/  BRA `(.L_x_6812) ;  /* 0x00000004002c7947 */ /* 0x000fea0003800000 */
.L_x_6825:
        /* <DEDUP_REMOVED lines=21> */
.L_x_6834:
[----:B------:R-:W-:Y:S05]  /*3020*/  BSYNC B1 ;  /* 0x0000000000017941 */ /* 0x000fea0003800000 */
.L_x_6833:
[----:B------:R-:W-:Y:S01]  /*3030*/  LEA R5, R0, 0x37800000, 0x17 ;  /* 0x3780000000057811 */ /* 0x000fe200078eb8ff */
[----:B------:R-:W-:-:S05]  /*3040*/  IMAD.SHL.U32 R0, R3, 0x200000, RZ ;  /* 0x0020000003007824 */ /* 0x000fca00078e00ff */
[----:B------:R-:W-:-:S07]  /*3050*/  LOP3.LUT R0, R5, R0, R6, 0xfe, !PT ;  /* 0x0000000005007212 */ /* 0x000fce00078efe06 */
.L_x_6832:
[----:B------:R-:W-:Y:S05]  /*3060*/  BSYNC B0 ;  /* 0x0000000000007941 */ /* 0x000fea0003800000 */
.L_x_6831:
[----:B------:R-:W-:Y:S01]  /*3070*/  FMUL.FTZ R0, R0, 1 ;  /* 0x3f80000000007820 */ /* 0x000fe20000410000 */
[----:B------:R-:W-:-:S03]  /*3080*/  CS2R R38, SRZ ;  /* 0x0000000000267805 */ /* 0x000fc6000001ff00 */
[----:B------:R0:W3:Y:S01]  /*3090*/  F2F.F64.F32 R36, R0 ;  /* 0x0000000000247310 */ /* 0x0000e20000201800 */
[----:B------:R-:W-:Y:S05]  /*30a0*/  BRA `(.L_x_6812) ;  /* 0x0000000000b47947 */ /* 0x000fea0003800000 */
.L_x_6824:
        /* <DEDUP_REMOVED lines=14> */
.L_x_6838:
[----:B------:R-:W-:Y:S05]  /*3190*/  BSYNC B0 ;  /* 0x0000000000007941 */ /* 0x000fea0003800000 */
.L_x_6837:
[----:B------:R-:W-:Y:S01]  /*31a0*/  FMUL.FTZ R0, R0, 1 ;  /* 0x3f80000000007820 */ /* 0x000fe20000410000 */
[----:B------:R-:W-:-:S03]  /*31b0*/  CS2R R38, SRZ ;  /* 0x0000000000267805 */ /* 0x000fc6000001ff00 */
[----:B------:R0:W3:Y:S01]  /*31c0*/  F2F.F64.F32 R36, R0 ;  /* 0x0000000000247310 */ /* 0x0000e20000201800 */
[----:B------:R-:W-:Y:S05]  /*31d0*/  BRA `(.L_x_6812) ;  /* 0x0000000000687947 */ /* 0x000fea0003800000 */
.L_x_6811:
        /* <DEDUP_REMOVED lines=16> */
.L_x_6839:
[----:B------:R-:W-:Y:S02]  /*32e0*/  CS2R R36, SRZ ;  /* 0x0000000000247805 */ /* 0x000fe4000001ff00 */
[----:B------:R-:W-:Y:S01]  /*32f0*/  CS2R R38, SRZ ;  /* 0x0000000000267805 */ /* 0x000fe2000001ff00 */
[----:B------:R-:W-:Y:S06]  /*3300*/  BRA `(.L_x_6812) ;  /* 0x00000000001c7947 */ /* 0x000fec0003800000 */
.L_x_6836:
[----:B------:R-:W3:Y:S01]  /*3310*/  LDG.E.64 R36, desc[UR36][R4.64] ;  /* 0x0000002404247981 */ /* 0x000ee2000c1e1b00 */
[----:B------:R-:W-:Y:S01]  /*3320*/  CS2R R38, SRZ ;  /* 0x0000000000267805 */ /* 0x000fe2000001ff00 */
[----:B---3--:R-:W0:Y:S01]  /*3330*/  I2F.F64.U64 R36, R36 ;  /* 0x0000002400247312 */ /* 0x008e220000301800 */
[----:B------:R-:W-:Y:S05]  /*3340*/  BRA `(.L_x_6812) ;  /* 0x00000000000c7947 */ /* 0x000fea0003800000 */
.L_x_6835:
[----:B------:R-:W3:Y:S01]  /*3350*/  LDG.E R4, desc[UR36][R4.64] ;  /* 0x0000002404047981 */ /* 0x000ee2000c1e1900 */
[----:B------:R-:W-:Y:S01]  /*3360*/  CS2R R38, SRZ ;  /* 0x0000000000267805 */ /* 0x000fe2000001ff00 */
[----:B---3--:R0:W3:Y:S06]  /*3370*/  I2F.F64.U32 R36, R4 ;  /* 0x0000000400247312 */ /* 0x0080ec0000201800 */
.L_x_6812:
[----:B0-----:R-:W0:Y:S01]  /*3380*/  LDC.64 R4, c[0x0][0x228] ;  /* 0x00008a00ff047b82 */ /* 0x001e220000000a00 */
[----:B---34-:R-:W-:Y:S01]  /*3390*/  PRMT R0, R16, 0x9910, RZ ;  /* 0x0000991010007816 */ /* 0x018fe200000000ff */
        /* <DEDUP_REMOVED lines=18> */
.L_x_6843:
[----:B------:R-:W3:Y:S01]  /*34c0*/  LDG.E.U8 R4, desc[UR36][R4.64] ;  /* 0x0000002404047981 */ /* 0x000ee2000c1e1100 */
[----:B------:R-:W-:Y:S01]  /*34d0*/  CS2R R34, SRZ ;  /* 0x0000000000227805 */ /* 0x000fe2000001ff00 */
[----:B---3--:R0:W3:Y:S01]  /*34e0*/  I2F.F64.U16 R32, R4 ;  /* 0x0000000400207312 */ /* 0x0080e20000101800 */
[----:B------:R-:W-:Y:S05]  /*34f0*/  BRA `(.L_x_6845) ;  /* 0x0000000c00c87947 */ /* 0x000fea0003800000 */
.L_x_6842:
        /* <DEDUP_REMOVED lines=10> */
.L_x_6847:
[----:B------:R-:W3:Y:S01]  /*35a0*/  LDG.E R4, desc[UR36][R4.64] ;  /* 0x0000002404047981 */ /* 0x000ee2000c1e1900 */
[----:B------:R-:W-:Y:S01]  /*35b0*/  CS2R R34, SRZ ;  /* 0x0000000000227805 */ /* 0x000fe2000001ff00 */
[----:B---3--:R0:W3:Y:S01]  /*35c0*/  I2F.F64 R32, R4 ;  /* 0x0000000400207312 */ /* 0x0080e20000201c00 */
[----:B------:R-:W-:Y:S05]  /*35d0*/  BRA `(.L_x_6845) ;  /* 0x0000000c00907947 */ /* 0x000fea0003800000 */
.L_x_6846:
[----:B------:R-:W3:Y:S01]  /*35e0*/  LDG.E.U16 R4, desc[UR36][R4.64] ;  /* 0x0000002404047981 */ /* 0x000ee2000c1e1500 */
[----:B------:R-:W-:Y:S01]  /*35f0*/  CS2R R34, SRZ ;  /* 0x0000000000227805 */ /* 0x000fe2000001ff00 */
[----:B---3--:R0:W3:Y:S01]  /*3600*/  I2F.F64.S16 R32, R4 ;  /* 0x0000000400207312 */ /* 0x0080e20000101c00 */
[----:B------:R-:W-:Y:S05]  /*3610*/  BRA `(.L_x_6845) ;  /* 0x0000000c00807947 */ /* 0x000fea0003800000 */
.L_x_6841:
        /* <DEDUP_REMOVED lines=11> */
.L_x_6849:
[----:B------:R-:W3:Y:S01]  /*36d0*/  LDG.E.U16 R0, desc[UR36][R4.64] ;  /* 0x0000002404007981 */ /* 0x000ee2000c1e1500 */
[----:B------:R-:W-:Y:S01]  /*36e0*/  CS2R R34, SRZ ;  /* 0x0000000000227805 */ /* 0x000fe2000001ff00 */
[----:B---3--:R-:W-:-:S05]  /*36f0*/  HADD2.F32 R0, -RZ, R0.H0_H0 ;  /* 0x20000000ff007230 */ /* 0x008fca0000004100 */
[----:B------:R-:W-:-:S04]  /*3700*/  FMUL.FTZ R0, R0, 1 ;  /* 0x3f80000000007820 */ /* 0x000fc80000410000 */
[----:B------:R0:W3:Y:S01]  /*3710*/  F2F.F64.F32 R32, R0 ;  /* 0x0000000000207310 */ /* 0x0000e20000201800 */
[----:B------:R-:W-:Y:S05]  /*3720*/  BRA `(.L_x_6845) ;  /* 0x0000000c003c7947 */ /* 0x000fea0003800000 */
.L_x_6848:
        /* <DEDUP_REMOVED lines=12> */
.L_x_6851:
[----:B------:R-:W3:Y:S02]  /*37f0*/  LDG.E R0, desc[UR36][R4.64] ;  /* 0x0000002404007981 */ /* 0x000ee4000c1e1900 */
[--C-:B---3--:R-:W-:Y:S02]  /*3800*/  HADD2.F32 R3, -RZ, R0.reuse.H1_H1 ;  /* 0x30000000ff037230 */ /* 0x108fe40000004100 */
[----:B------:R-:W-:-:S03]  /*3810*/  HADD2.F32 R0, -RZ, R0.H0_H0 ;  /* 0x20000000ff007230 */ /* 0x000fc60000004100 */
[----:B------:R-:W-:Y:S02]  /*3820*/  FMUL.FTZ R3, R3, 1 ;  /* 0x3f80000003037820 */ /* 0x000fe40000410000 */
[----:B------:R-:W-:Y:S02]  /*3830*/  FMUL.FTZ R0, R0, 1 ;  /* 0x3f80000000007820 */ /* 0x000fe40000410000 */
[----:B------:R0:W3:Y:S08]  /*3840*/  F2F.F64.F32 R34, R3 ;  /* 0x0000000300227310 */ /* 0x0000f00000201800 */
[----:B------:R0:W4:Y:S01]  /*3850*/  F2F.F64.F32 R32, R0 ;  /* 0x0000000000207310 */ /* 0x0001220000201800 */
[----:B------:R-:W-:Y:S05]  /*3860*/  BRA `(.L_x_6845) ;  /* 0x0000000800ec7947 */ /* 0x000fea0003800000 */
.L_x_6850:
[----:B------:R0:W5:Y:S01]  /*3870*/  LDG.E.64 R32, desc[UR36][R4.64] ;  /* 0x0000002404207981 */ /* 0x000162000c1e1b00 */
[----:B------:R-:W-:Y:S01]  /*3880*/  CS2R R34, SRZ ;  /* 0x0000000000227805 */ /* 0x000fe2000001ff00 */
[----:B------:R-:W-:Y:S06]  /*3890*/  BRA `(.L_x_6845) ;  /* 0x0000000800e07947 */ /* 0x000fec0003800000 */
.L_x_6840:
        /* <DEDUP_REMOVED lines=14> */
.L_x_6854:
[----:B------:R0:W5:Y:S01]  /*3980*/  LDG.E.128 R32, desc[UR36][R4.64] ;  /* 0x0000002404207981 */ /* 0x000162000c1e1d00 */
[----:B------:R-:W-:Y:S05]  /*3990*/  BRA `(.L_x_6845) ;  /* 0x0000000800a07947 */ /* 0x000fea0003800000 */
.L_x_6853:
        /* <DEDUP_REMOVED lines=29> */
.L_x_6856:
        /* <DEDUP_REMOVED lines=16> */
.L_x_6855:
[----:B------:R-:W3:Y:S01]  /*3c70*/  LDG.E.U16 R0, desc[UR36][R4.64] ;  /* 0x0000002404007981 */ /* 0x000ee2000c1e1500 */
[----:B------:R-:W-:Y:S01]  /*3c80*/  CS2R R34, SRZ ;  /* 0x0000000000227805 */ /* 0x000fe2000001ff00 */
[----:B---3--:R-:W-:-:S04]  /*3c90*/  IMAD.U32 R0, R0, 0x10000, RZ ;  /* 0x0001000000007824 */ /* 0x008fc800078e00ff */
[----:B------:R-:W-:-:S04]  /*3ca0*/  FMUL.FTZ R0, R0, 1 ;  /* 0x3f80000000007820 */ /* 0x000fc80000410000 */
[----:B------:R0:W3:Y:S01]  /*3cb0*/  F2F.F64.F32 R32, R0 ;  /* 0x0000000000207310 */ /* 0x0000e20000201800 */
[----:B------:R-:W-:Y:S05]  /*3cc0*/  BRA `(.L_x_6845) ;  /* 0x0000000400d47947 */ /* 0x000fea0003800000 */
.L_x_6852:
        /* <DEDUP_REMOVED lines=12> */
.L_x_6859:
        /* <DEDUP_REMOVED lines=21> */
.L_x_6863:
[----:B------:R-:W-:Y:S05]  /*3ee0*/  BSYNC B1 ;  /* 0x0000000000017941 */ /* 0x000fea0003800000 */
.L_x_6862:
[----:B------:R-:W-:Y:S01]  /*3ef0*/  LEA R5, R0, 0x3b800000, 0x17 ;  /* 0x3b80000000057811 */ /* 0x000fe200078eb8ff */
[----:B------:R-:W-:-:S05]  /*3f00*/  IMAD.SHL.U32 R0, R3, 0x100000, RZ ;  /* 0x0010000003007824 */ /* 0x000fca00078e00ff */
[----:B------:R-:W-:-:S07]  /*3f10*/  LOP3.LUT R0, R5, R0, R6, 0xfe, !PT ;  /* 0x0000000005007212 */ /* 0x000fce00078efe06 */
.L_x_6861:
[----:B------:R-:W-:Y:S05]  /*3f20*/  BSYNC B0 ;  /* 0x0000000000007941 */ /* 0x000fea0003800000 */
.L_x_6860:
[----:B------:R-:W-:Y:S01]  /*3f30*/  FMUL.FTZ R0, R0, 1 ;  /* 0x3f80000000007820 */ /* 0x000fe20000410000 */
[----:B------:R-:W-:-:S03]  /*3f40*/  CS2R R34, SRZ ;  /* 0x0000000000227805 */ /* 0x000fc6000001ff00 */
[----:B------:R4:W0:Y:S01]  /*3f50*/  F2F.F64.F32 R32, R0 ;  /* 0x0000000000207310 */ /* 0x0008220000201800 */
[----:B------:R-:W-:Y:S05]  /*3f60*/  BRA `(.L_x_6845) ;  /* 0x00000004002c7947 */ /* 0x000fea0003800000 */
.L_x_6858:
        /* <DEDUP_REMOVED lines=21> */
.L_x_6867:
[----:B------:R-:W-:Y:S05]  /*40c0*/  BSYNC B1 ;  /* 0x0000000000017941 */ /* 0x000fea0003800000 */
.L_x_6866:
[----:B------:R-:W-:Y:S01]  /*40d0*/  LEA R5, R0, 0x37800000, 0x17 ;  /* 0x3780000000057811 */ /* 0x000fe200078eb8ff */
[----:B------:R-:W-:-:S05]  /*40e0*/  IMAD.SHL.U32 R0, R3, 0x200000, RZ ;  /* 0x0020000003007824 */ /* 0x000fca00078e00ff */
[----:B------:R-:W-:-:S07]  /*40f0*/  LOP3.LUT R0, R5, R0, R6, 0xfe, !PT ;  /* 0x0000000005007212 */ /* 0x000fce00078efe06 */
.L_x_6865:
[----:B------:R-:W-:Y:S05]  /*4100*/  BSYNC B0 ;  /* 0x0000000000007941 */ /* 0x000fea0003800000 */
.L_x_6864:
[----:B------:R-:W-:Y:S01]  /*4110*/  FMUL.FTZ R0, R0, 1 ;  /* 0x3f80000000007820 */ /* 0x000fe20000410000 */
[----:B------:R-:W-:-:S03]  /*4120*/  CS2R R34, SRZ ;  /* 0x0000000000227805 */ /* 0x000fc6000001ff00 */
[----:B------:R0:W3:Y:S01]  /*4130*/  F2F.F64.F32 R32, R0 ;  /* 0x0000000000207310 */ /* 0x0000e20000201800 */
[----:B------:R-:W-:Y:S05]  /*4140*/  BRA `(.L_x_6845) ;  /* 0x0000000000b47947 */ /* 0x000fea0003800000 */
.L_x_6857:
        /* <DEDUP_REMOVED lines=14> */
.L_x_6871:
[----:B------:R-:W-:Y:S05]  /*4230*/  BSYNC B0 ;  /* 0x0000000000007941 */ /* 0x000fea0003800000 */
.L_x_6870:
[----:B------:R-:W-:Y:S01]  /*4240*/  FMUL.FTZ R0, R0, 1 ;  /* 0x3f80000000007820 */ /* 0x000fe20000410000 */
[----:B------:R-:W-:-:S03]  /*4250*/  CS2R R34, SRZ ;  /* 0x0000000000227805 */ /* 0x000fc6000001ff00 */
[----:B------:R0:W3:Y:S01]  /*4260*/  F2F.F64.F32 R32, R0 ;  /* 0x0000000000207310 */ /* 0x0000e20000201800 */
[----:B------:R-:W-:Y:S05]  /*4270*/  BRA `(.L_x_6845) ;  /* 0x0000000000687947 */ /* 0x000fea0003800000 */
.L_x_6844:
        /* <DEDUP_REMOVED lines=15> */
[----:B012--5:R-:W-:Y:S05]  /*4370*/  CALL.ABS.NOINC R14 ;  /* 0x000000000e007343 */ /* 0x027fea0003c00000 */
.L_x_6872:
[----:B------:R-:W-:Y:S02]  /*4380*/  CS2R R32, SRZ ;  /* 0x0000000000207805 */ /* 0x000fe4000001ff00 */
[----:B------:R-:W-:Y:S01]  /*4390*/  CS2R R34, SRZ ;  /* 0x0000000000227805 */ /* 0x000fe2000001ff00 */
[----:B------:R-:W-:Y:S06]  /*43a0*/  BRA `(.L_x_6845) ;  /* 0x00000000001c7947 */ /* 0x000fec0003800000 */
.L_x_6869:
[----:B------:R-:W3:Y:S01]  /*43b0*/  LDG.E.64 R32, desc[UR36][R4.64] ;  /* 0x0000002404207981 */ /* 0x000ee2000c1e1b00 */
[----:B------:R-:W-:Y:S01]  /*43c0*/  CS2R R34, SRZ ;  /* 0x0000000000227805 */ /* 0x000fe2000001ff00 */
[----:B---3--:R-:W0:Y:S01]  /*43d0*/  I2F.F64.U64 R32, R32 ;  /* 0x0000002000207312 */ /* 0x008e220000301800 */
[----:B------:R-:W-:Y:S05]  /*43e0*/  BRA `(.L_x_6845) ;  /* 0x00000000000c7947 */ /* 0x000fea0003800000 */
.L_x_6868:
[----:B------:R-:W3:Y:S01]  /*43f0*/  LDG.E R4, desc[UR36][R4.64] ;  /* 0x0000002404047981 */ /* 0x000ee2000c1e1900 */
[----:B------:R-:W-:Y:S01]  /*4400*/  CS2R R34, SRZ ;  /* 0x0000000000227805 */ /* 0x000fe2000001ff00 */
[----:B---3--:R0:W3:Y:S06]  /*4410*/  I2F.F64.U32 R32, R4 ;  /* 0x0000000400207312 */ /* 0x0080ec0000201800 */
.L_x_6845:
[----:B------:R-:W-:-:S07]  /*4420*/  VIADD R23, R23, 0x80 ;  /* 0x0000008017177836 */ /* 0x000fce0000000000 */
.L_x_6806:
[----:B------:R-:W-:Y:S05]  /*4430*/  BSYNC B6 ;  /* 0x0000000000067941 */ /* 0x000fea0003800000 */
.L_x_6805:
[----:B------:R-:W-:Y:S01]  /*4440*/  ISETP.GE.AND P0, PT, R23, R48, PT ;  /* 0x000000301700720c */ /* 0x000fe20003f06270 */
[----:B------:R-:W-:Y:S01]  /*4450*/  BSSY B6, `(.L_x_6873) ;  /* 0x000021d000067945 */ /* 0x000fe20003800000 */
[----:B------:R-:W-:Y:S02]  /*4460*/  CS2R R18, SRZ ;  /* 0x0000000000127805 */ /* 0x000fe4000001ff00 */
[----:B------:R-:W-:Y:S02]  /*4470*/  CS2R R30, SRZ ;  /* 0x00000000001e7805 */ /* 0x000fe4000001ff00 */
[----:B------:R-:W-:Y:S02]  /*4480*/  CS2R R28, SRZ ;  /* 0x00000000001c7805 */ /* 0x000fe4000001ff00 */
[----:B------:R-:W-:Y:S02]  /*4490*/  CS2R R26, SRZ ;  /* 0x00000000001a7805 */ /* 0x000fe4000001ff00 */
[----:B------:R-:W-:-:S03]  /*44a0*/  CS2R R24, SRZ ;  /* 0x0000000000187805 */ /* 0x000fc6000001ff00 */
[----:B------:R-:W-:Y:S05]  /*44b0*/  @P0 BRA `(.L_x_6874) ;  /* 0x0000002000580947 */ /* 0x000fea0003800000 */
[----:B0--3--:R-:W0:Y:S01]  /*44c0*/  LDC.64 R4, c[0x0][0x220] ;  /* 0x00008800ff047b82 */ /* 0x009e220000000a00 */
[----:B----4-:R-:W-:Y:S01]  /*44d0*/  PRMT R0, R2, 0x9910, RZ ;  /* 0x0000991002007816 */ /* 0x010fe200000000ff */
        /* <DEDUP_REMOVED lines=19> */
.L_x_6878:
[----:B------:R-:W3:Y:S01]  /*4610*/  LDG.E.U8 R4, desc[UR36][R4.64] ;  /* 0x0000002404047981 */ /* 0x000ee2000c1e1100 */
[----:B------:R-:W-:Y:S01]  /*4620*/  CS2R R30, SRZ ;  /* 0x00000000001e7805 */ /* 0x000fe2000001ff00 */
[----:B---3--:R0:W3:Y:S01]  /*4630*/  I2F.F64.U16 R28, R4 ;  /* 0x00000004001c7312 */ /* 0x0080e20000101800 */
[----:B------:R-:W-:Y:S05]  /*4640*/  BRA `(.L_x_6880) ;  /* 0x0000000c00c87947 */ /* 0x000fea0003800000 */
.L_x_6877:
        /* <DEDUP_REMOVED lines=10> */
.L_x_6882:
[----:B------:R-:W3:Y:S01]  /*46f0*/  LDG.E R4, desc[UR36][R4.64] ;  /* 0x0000002404047981 */ /* 0x000ee2000c1e1900 */
[----:B------:R-:W-:Y:S01]  /*4700*/  CS2R R30, SRZ ;  /* 0x00000000001e7805 */ /* 0x000fe2000001ff00 */
[----:B---3--:R0:W3:Y:S01]  /*4710*/  I2F.F64 R28, R4 ;  /* 0x00000004001c7312 */ /* 0x0080e20000201c00 */
[----:B------:R-:W-:Y:S05]  /*4720*/  BRA `(.L_x_6880) ;  /* 0x0000000c00907947 */ /* 0x000fea0003800000 */
.L_x_6881:
[----:B------:R-:W3:Y:S01]  /*4730*/  LDG.E.U16 R4, desc[UR36][R4.64] ;  /* 0x0000002404047981 */ /* 0x000ee2000c1e1500 */
[----:B------:R-:W-:Y:S01]  /*4740*/  CS2R R30, SRZ ;  /* 0x00000000001e7805 */ /* 0x000fe2000001ff00 */
[----:B---3--:R0:W3:Y:S01]  /*4750*/  I2F.F64.S16 R28, R4 ;  /* 0x00000004001c7312 */ /* 0x0080e20000101c00 */
[----:B------:R-:W-:Y:S05]  /*4760*/  BRA `(.L_x_6880) ;  /* 0x0000000c00807947 */ /* 0x000fea0003800000 */
.L_x_6876:
        /* <DEDUP_REMOVED lines=11> */
.L_x_6884:
[----:B------:R-:W3:Y:S01]  /*4820*/  LDG.E.U16 R0, desc[UR36][R4.64] ;  /* 0x0000002404007981 */ /* 0x000ee2000c1e1500 */
[----:B------:R-:W-:Y:S01]  /*4830*/  CS2R R30, SRZ ;  /* 0x00000000001e7805 */ /* 0x000fe2000001ff00 */
[----:B---3--:R-:W-:-:S05]  /*4840*/  HADD2.F32 R0, -RZ, R0.H0_H0 ;  /* 0x20000000ff007230 */ /* 0x008fca0000004100 */
[----:B------:R-:W-:-:S04]  /*4850*/  FMUL.FTZ R0, R0, 1 ;  /* 0x3f80000000007820 */ /* 0x000fc80000410000 */
[----:B------:R0:W3:Y:S01]  /*4860*/  F2F.F64.F32 R28, R0 ;  /* 0x00000000001c7310 */ /* 0x0000e20000201800 */
[----:B------:R-:W-:Y:S05]  /*4870*/  BRA `(.L_x_6880) ;  /* 0x0000000c003c7947 */ /* 0x000fea0003800000 */
.L_x_6883:
        /* <DEDUP_REMOVED lines=12> */
.L_x_6886:
        /* <DEDUP_REMOVED lines=8> */
.L_x_6885:
[----:B------:R0:W5:Y:S01]  /*49c0*/  LDG.E.64 R28, desc[UR36][R4.64] ;  /* 0x00000024041c7981 */ /* 0x000162000c1e1b00 */
[----:B------:R-:W-:Y:S01]  /*49d0*/  CS2R R30, SRZ ;  /* 0x00000000001e7805 */ /* 0x000fe2000001ff00 */
[----:B------:R-:W-:Y:S06]  /*49e0*/  BRA `(.L_x_6880) ;  /* 0x0000000800e07947 */ /* 0x000fec0003800000 */
.L_x_6875:
        /* <DEDUP_REMOVED lines=14> */
.L_x_6889:
[----:B------:R0:W5:Y:S01]  /*4ad0*/  LDG.E.128 R28, desc[UR36][R4.64] ;  /* 0x00000024041c7981 */ /* 0x000162000c1e1d00 */
[----:B------:R-:W-:Y:S05]  /*4ae0*/  BRA `(.L_x_6880) ;  /* 0x0000000800a07947 */ /* 0x000fea0003800000 */
.L_x_6888:
        /* <DEDUP_REMOVED lines=29> */
.L_x_6891:
        /* <DEDUP_REMOVED lines=16> */
.L_x_6890:
[----:B------:R-:W3:Y:S01]  /*4dc0*/  LDG.E.U16 R0, desc[UR36][R4.64] ;  /* 0x0000002404007981 */ /* 0x000ee2000c1e1500 */
[----:B------:R-:W-:Y:S01]  /*4dd0*/  CS2R R30, SRZ ;  /* 0x00000000001e7805 */ /* 0x000fe2000001ff00 */
[----:B---3--:R-:W-:-:S04]  /*4de0*/  IMAD.U32 R0, R0, 0x10000, RZ ;  /* 0x0001000000007824 */ /* 0x008fc800078e00ff */
[----:B------:R-:W-:-:S04]  /*4df0*/  FMUL.FTZ R0, R0, 1 ;  /* 0x3f80000000007820 */ /* 0x000fc80000410000 */
[----:B------:R3:W4:Y:S01]  /*4e00*/  F2F.F64.F32 R28, R0 ;  /* 0x00000000001c7310 */ /* 0x0007220000201800 */
[----:B------:R-:W-:Y:S05]  /*4e10*/  BRA `(.L_x_6880) ;  /* 0x0000000400d47947 */ /* 0x000fea0003800000 */
.L_x_6887:
        /* <DEDUP_REMOVED lines=12> */
.L_x_6894:
        /* <DEDUP_REMOVED lines=21> */
.L_x_6898:
[----:B------:R-:W-:Y:S05]  /*5030*/  BSYNC B1 ;  /* 0x0000000000017941 */ /* 0x000fea0003800000 */
.L_x_6897:
[----:B------:R-:W-:Y:S01]  /*5040*/  LEA R5, R0, 0x3b800000, 0x17 ;  /* 0x3b80000000057811 */ /* 0x000fe200078eb8ff */
[----:B------:R-:W-:-:S05]  /*5050*/  IMAD.SHL.U32 R0, R3, 0x100000, RZ ;  /* 0x0010000003007824 */ /* 0x000fca00078e00ff */
[----:B------:R-:W-:-:S07]  /*5060*/  LOP3.LUT R0, R5, R0, R6, 0xfe, !PT ;  /* 0x0000000005007212 */ /* 0x000fce00078efe06 */
.L_x_6896:
[----:B------:R-:W-:Y:S05]  /*5070*/  BSYNC B0 ;  /* 0x0000000000007941 */ /* 0x000fea0003800000 */
.L_x_6895:
[----:B------:R-:W-:Y:S01]  /*5080*/  FMUL.FTZ R0, R0, 1 ;  /* 0x3f80000000007820 */ /* 0x000fe20000410000 */
[----:B------:R-:W-:-:S03]  /*5090*/  CS2R R30, SRZ ;  /* 0x00000000001e7805 */ /* 0x000fc6000001ff00 */
[----:B------:R0:W3:Y:S01]  /*50a0*/  F2F.F64.F32 R28, R0 ;  /* 0x00000000001c7310 */ /* 0x0000e20000201800 */
[----:B------:R-:W-:Y:S05]  /*50b0*/  BRA `(.L_x_6880) ;  /* 0x00000004002c7947 */ /* 0x000fea0003800000 */
.L_x_6893:
        /* <DEDUP_REMOVED lines=21> */
.L_x_6902:
[----:B------:R-:W-:Y:S05]  /*5210*/  BSYNC B1 ;  /* 0x0000000000017941 */ /* 0x000fea0003800000 */
.L_x_6901:
[----:B------:R-:W-:Y:S01]  /*5220*/  LEA R5, R0, 0x37800000, 0x17 ;  /* 0x3780000000057811 */ /* 0x000fe200078eb8ff */
[----:B------:R-:W-:-:S05]  /*5230*/  IMAD.SHL.U32 R0, R3, 0x200000, RZ ;  /* 0x0020000003007824 */ /* 0x000fca00078e00ff */
[----:B------:R-:W-:-:S07]  /*5240*/  LOP3.LUT R0, R5, R0, R6, 0xfe, !PT ;  /* 0x0000000005007212 */ /* 0x000fce00078efe06 */
.L_x_6900:
[----:B------:R-:W-:Y:S05]  /*5250*/  BSYNC B0 ;  /* 0x0000000000007941 */ /* 0x000fea0003800000 */
.L_x_6899:
[----:B------:R-:W-:Y:S01]  /*5260*/  FMUL.FTZ R0, R0, 1 ;  /* 0x3f80000000007820 */ /* 0x000fe20000410000 */
[----:B------:R-:W-:-:S03]  /*5270*/  CS2R R30, SRZ ;  /* 0x00000000001e7805 */ /* 0x000fc6000001ff00 */
[----:B------:R0:W3:Y:S01]  /*5280*/  F2F.F64.F32 R28, R0 ;  /* 0x00000000001c7310 */ /* 0x0000e20000201800 */
[----:B------:R-:W-:Y:S05]  /*5290*/  BRA `(.L_x_6880) ;  /* 0x0000000000b47947 */ /* 0x000fea0003800000 */
.L_x_6892:
        /* <DEDUP_REMOVED lines=14> */
.L_x_6906:
[----:B------:R-:W-:Y:S05]  /*5380*/  BSYNC B0 ;  /* 0x0000000000007941 */ /* 0x000fea0003800000 */
.L_x_6905:
[----:B------:R-:W-:Y:S01]  /*5390*/  FMUL.FTZ R0, R0, 1 ;  /* 0x3f80000000007820 */ /* 0x000fe20000410000 */
[----:B------:R-:W-:-:S03]  /*53a0*/  CS2R R30, SRZ ;  /* 0x00000000001e7805 */ /* 0x000fc6000001ff00 */
[----:B------:R0:W3:Y:S01]  /*53b0*/  F2F.F64.F32 R28, R0 ;  /* 0x00000000001c7310 */ /* 0x0000e20000201800 */
[----:B------:R-:W-:Y:S05]  /*53c0*/  BRA `(.L_x_6880) ;  /* 0x0000000000687947 */ /* 0x000fea0003800000 */
.L_x_6879:
        /* <DEDUP_REMOVED lines=16> */
.L_x_6907:
[----:B------:R-:W-:Y:S02]  /*54d0*/  CS2R R28, SRZ ;  /* 0x00000000001c7805 */ /* 0x000fe4000001ff00 */
[----:B------:R-:W-:Y:S01]  /*54e0*/  CS2R R30, SRZ ;  /* 0x00000000001e7805 */ /* 0x000fe2000001ff00 */
[----:B------:R-:W-:Y:S06]  /*54f0*/  BRA `(.L_x_6880) ;  /* 0x00000000001c7947 */ /* 0x000fec0003800000 */
.L_x_6904:
[----:B------:R-:W3:Y:S01]  /*5500*/  LDG.E.64 R28, desc[UR36][R4.64] ;  /* 0x00000024041c7981 */ /* 0x000ee2000c1e1b00 */
[----:B------:R-:W-:Y:S01]  /*5510*/  CS2R R30, SRZ ;  /* 0x00000000001e7805 */ /* 0x000fe2000001ff00 */
[----:B---3--:R-:W0:Y:S01]  /*5520*/  I2F.F64.U64 R28, R28 ;  /* 0x0000001c001c7312 */ /* 0x008e220000301800 */
[----:B------:R-:W-:Y:S05]  /*5530*/  BRA `(.L_x_6880) ;  /* 0x00000000000c7947 */ /* 0x000fea0003800000 */
.L_x_6903:
[----:B------:R-:W3:Y:S01]  /*5540*/  LDG.E R4, desc[UR36][R4.64] ;  /* 0x0000002404047981 */ /* 0x000ee2000c1e1900 */
[----:B------:R-:W-:Y:S01]  /*5550*/  CS2R R30, SRZ ;  /* 0x00000000001e7805 */ /* 0x000fe2000001ff00 */
[----:B---3--:R0:W3:Y:S06]  /*5560*/  I2F.F64.U32 R28, R4 ;  /* 0x00000004001c7312 */ /* 0x0080ec0000201800 */
.L_x_6880:
[----:B0-----:R-:W0:Y:S01]  /*5570*/  LDC.64 R4, c[0x0][0x228] ;  /* 0x00008a00ff047b82 */ /* 0x001e220000000a00 */
[----:B---3--:R-:W-:Y:S01]  /*5580*/  PRMT R0, R16, 0x9910, RZ ;  /* 0x0000991010007816 */ /* 0x008fe200000000ff */
        /* <DEDUP_REMOVED lines=18> */
.L_x_6911:
[----:B------:R-:W3:Y:S01]  /*56b0*/  LDG.E.U8 R4, desc[UR36][R4.64] ;  /* 0x0000002404047981 */ /* 0x000ee2000c1e1100 */
[----:B------:R-:W-:Y:S01]  /*56c0*/  CS2R R26, SRZ ;  /* 0x00000000001a7805 */ /* 0x000fe2000001ff00 */
[----:B---3--:R0:W3:Y:S01]  /*56d0*/  I2F.F64.U16 R24, R4 ;  /* 0x0000000400187312 */ /* 0x0080e20000101800 */
[----:B------:R-:W-:Y:S05]  /*56e0*/  BRA `(.L_x_6913) ;  /* 0x0000000c00c87947 */ /* 0x000fea0003800000 */
.L_x_6910:
        /* <DEDUP_REMOVED lines=10> */
.L_x_6915:
[----:B------:R-:W3:Y:S01]  /*5790*/  LDG.E R4, desc[UR36][R4.64] ;  /* 0x0000002404047981 */ /* 0x000ee2000c1e1900 */
[----:B------:R-:W-:Y:S01]  /*57a0*/  CS2R R26, SRZ ;  /* 0x00000000001a7805 */ /* 0x000fe2000001ff00 */
[----:B---3--:R0:W3:Y:S01]  /*57b0*/  I2F.F64 R24, R4 ;  /* 0x0000000400187312 */ /* 0x0080e20000201c00 */
[----:B------:R-:W-:Y:S05]  /*57c0*/  BRA `(.L_x_6913) ;  /* 0x0000000c00907947 */ /* 0x000fea0003800000 */
.L_x_6914:
[----:B------:R-:W3:Y:S01]  /*57d0*/  LDG.E.U16 R4, desc[UR36][R4.64] ;  /* 0x0000002404047981 */ /* 0x000ee2000c1e1500 */
[----:B------:R-:W-:Y:S01]  /*57e0*/  CS2R R26, SRZ ;  /* 0x00000000001a7805 */ /* 0x000fe2000001ff00 */
[----:B---3--:R0:W3:Y:S01]  /*57f0*/  I2F.F64.S16 R24, R4 ;  /* 0x0000000400187312 */ /* 0x0080e20000101c00 */
[----:B------:R-:W-:Y:S05]  /*5800*/  BRA `(.L_x_6913) ;  /* 0x0000000c00807947 */ /* 0x000fea0003800000 */
.L_x_6909:
        /* <DEDUP_REMOVED lines=11> */
.L_x_6917:
[----:B------:R-:W3:Y:S01]  /*58c0*/  LDG.E.U16 R0, desc[UR36][R4.64] ;  /* 0x0000002404007981 */ /* 0x000ee2000c1e1500 */
[----:B------:R-:W-:Y:S01]  /*58d0*/  CS2R R26, SRZ ;  /* 0x00000000001a7805 */ /* 0x000fe2000001ff00 */
[----:B---3--:R-:W-:-:S05]  /*58e0*/  HADD2.F32 R0, -RZ, R0.H0_H0 ;  /* 0x20000000ff007230 */ /* 0x008fca0000004100 */
[----:B------:R-:W-:-:S04]  /*58f0*/  FMUL.FTZ R0, R0, 1 ;  /* 0x3f80000000007820 */ /* 0x000fc80000410000 */
[----:B------:R0:W3:Y:S01]  /*5900*/  F2F.F64.F32 R24, R0 ;  /* 0x0000000000187310 */ /* 0x0000e20000201800 */
[----:B------:R-:W-:Y:S05]  /*5910*/  BRA `(.L_x_6913) ;  /* 0x0000000c003c7947 */ /* 0x000fea0003800000 */
.L_x_6916:
        /* <DEDUP_REMOVED lines=12> */
.L_x_6919:
        /* <DEDUP_REMOVED lines=8> */
.L_x_6918:
[----:B------:R0:W5:Y:S01]  /*5a60*/  LDG.E.64 R24, desc[UR36][R4.64] ;  /* 0x0000002404187981 */ /* 0x000162000c1e1b00 */
[----:B------:R-:W-:Y:S01]  /*5a70*/  CS2R R26, SRZ ;  /* 0x00000000001a7805 */ /* 0x000fe2000001ff00 */
[----:B------:R-:W-:Y:S06]  /*5a80*/  BRA `(.L_x_6913) ;  /* 0x0000000800e07947 */ /* 0x000fec0003800000 */
.L_x_6908:
        /* <DEDUP_REMOVED lines=14> */
.L_x_6922:
[----:B------:R0:W5:Y:S01]  /*5b70*/  LDG.E.128 R24, desc[UR36][R4.64] ;  /* 0x0000002404187981 */ /* 0x000162000c1e1d00 */
[----:B------:R-:W-:Y:S05]  /*5b80*/  BRA `(.L_x_6913) ;  /* 0x0000000800a07947 */ /* 0x000fea0003800000 */
.L_x_6921:
        /* <DEDUP_REMOVED lines=29> */
.L_x_6924:
        /* <DEDUP_REMOVED lines=16> */
.L_x_6923:
[----:B------:R-:W3:Y:S01]  /*5e60*/  LDG.E.U16 R0, desc[UR36][R4.64] ;  /* 0x0000002404007981 */ /* 0x000ee2000c1e1500 */
[----:B------:R-:W-:Y:S01]  /*5e70*/  CS2R R26, SRZ ;  /* 0x00000000001a7805 */ /* 0x000fe2000001ff00 */
[----:B---3--:R-:W-:-:S04]  /*5e80*/  IMAD.U32 R0, R0, 0x10000, RZ ;  /* 0x0001000000007824 */ /* 0x008fc800078e00ff */
[----:B------:R-:W-:-:S04]  /*5e90*/  FMUL.FTZ R0, R0, 1 ;  /* 0x3f80000000007820 */ /* 0x000fc80000410000 */
[----:B------:R0:W3:Y:S01]  /*5ea0*/  F2F.F64.F32 R24, R0 ;  /* 0x0000000000187310 */ /* 0x0000e20000201800 */
[----:B------:R-:W-:Y:S05]  /*5eb0*/  BRA `(.L_x_6913) ;  /* 0x0000000400d47947 */ /* 0x000fea0003800000 */
.L_x_6920:
        /* <DEDUP_REMOVED lines=12> */
.L_x_6927:
        /* <DEDUP_REMOVED lines=21> */
.L_x_6931:
[----:B------:R-:W-:Y:S05]  /*60d0*/  BSYNC B1 ;  /* 0x0000000000017941 */ /* 0x000fea0003800000 */
.L_x_6930:
[----:B------:R-:W-:Y:S01]  /*60e0*/  LEA R5, R0, 0x3b800000, 0x17 ;  /* 0x3b80000000057811 */ /* 0x000fe200078eb8ff */
[----:B------:R-:W-:-:S05]  /*60f0*/  IMAD.SHL.U32 R0, R3, 0x100000, RZ ;  /* 0x0010000003007824 */ /* 0x000fca00078e00ff */
[----:B------:R-:W-:-:S07]  /*6100*/  LOP3.LUT R0, R5, R0, R6, 0xfe, !PT ;  /* 0x0000000005007212 */ /* 0x000fce00078efe06 */
.L_x_6929:
[----:B------:R-:W-:Y:S05]  /*6110*/  BSYNC B0 ;  /* 0x0000000000007941 */ /* 0x000fea0003800000 */
.L_x_6928:
[----:B------:R-:W-:Y:S01]  /*6120*/  FMUL.FTZ R0, R0, 1 ;  /* 0x3f80000000007820 */ /* 0x000fe20000410000 */
[----:B------:R-:W-:-:S03]  /*6130*/  CS2R R26, SRZ ;  /* 0x00000000001a7805 */ /* 0x000fc6000001ff00 */
[----:B------:R0:W3:Y:S01]  /*6140*/  F2F.F64.F32 R24, R0 ;  /* 0x0000000000187310 */ /* 0x0000e20000201800 */
[----:B------:R-:W-:Y:S05]  /*6150*/  BRA `(.L_x_6913) ;  /* 0x00000004002c7947 */ /* 0x000fea0003800000 */
.L_x_6926:
        /* <DEDUP_REMOVED lines=21> */
.L_x_6935:
[----:B------:R-:W-:Y:S05]  /*62b0*/  BSYNC B1 ;  /* 0x0000000000017941 */ /* 0x000fea0003800000 */
.L_x_6934:
[----:B------:R-:W-:Y:S01]  /*62c0*/  LEA R5, R0, 0x37800000, 0x17 ;  /* 0x3780000000057811 */ /* 0x000fe200078eb8ff */
[----:B------:R-:W-:-:S05]  /*62d0*/  IMAD.SHL.U32 R0, R3, 0x200000, RZ ;  /* 0x0020000003007824 */ /* 0x000fca00078e00ff */
[----:B------:R-:W-:-:S07]  /*62e0*/  LOP3.LUT R0, R5, R0, R6, 0xfe, !PT ;  /* 0x0000000005007212 */ /* 0x000fce00078efe06 */
.L_x_6933:
[----:B------:R-:W-:Y:S05]  /*62f0*/  BSYNC B0 ;  /* 0x0000000000007941 */ /* 0x000fea0003800000 */
.L_x_6932:
[----:B------:R-:W-:Y:S01]  /*6300*/  FMUL.FTZ R0, R0, 1 ;  /* 0x3f80000000007820 */ /* 0x000fe20000410000 */
[----:B------:R-:W-:-:S03]  /*6310*/  CS2R R26, SRZ ;  /* 0x00000000001a7805 */ /* 0x000fc6000001ff00 */
[----:B------:R0:W3:Y:S01]  /*6320*/  F2F.F64.F32 R24, R0 ;  /* 0x0000000000187310 */ /* 0x0000e20000201800 */
[----:B------:R-:W-:Y:S05]  /*6330*/  BRA `(.L_x_6913) ;  /* 0x0000000000b47947 */ /* 0x000fea0003800000 */
.L_x_6925:
        /* <DEDUP_REMOVED lines=14> */
.L_x_6939:
[----:B------:R-:W-:Y:S05]  /*6420*/  BSYNC B0 ;  /* 0x0000000000007941 */ /* 0x000fea0003800000 */
.L_x_6938:
[----:B------:R-:W-:Y:S01]  /*6430*/  FMUL.FTZ R0, R0, 1 ;  /* 0x3f80000000007820 */ /* 0x000fe20000410000 */
[----:B------:R-:W-:-:S03]  /*6440*/  CS2R R26, SRZ ;  /* 0x00000000001a7805 */ /* 0x000fc6000001ff00 */
[----:B------:R0:W3:Y:S01]  /*6450*/  F2F.F64.F32 R24, R0 ;  /* 0x0000000000187310 */ /* 0x0000e20000201800 */
[----:B------:R-:W-:Y:S05]  /*6460*/  BRA `(.L_x_6913) ;  /* 0x0000000000687947 */ /* 0x000fea0003800000 */
.L_x_6912:
        /* <DEDUP_REMOVED lines=16> */
.L_x_6940:
[----:B------:R-:W-:Y:S02]  /*6570*/  CS2R R24, SRZ ;  /* 0x0000000000187805 */ /* 0x000fe4000001ff00 */
[----:B------:R-:W-:Y:S01]  /*6580*/  CS2R R26, SRZ ;  /* 0x00000000001a7805 */ /* 0x000fe2000001ff00 */
[----:B------:R-:W-:Y:S06]  /*6590*/  BRA `(.L_x_6913) ;  /* 0x00000000001c7947 */ /* 0x000fec0003800000 */
.L_x_6937:
[----:B------:R-:W3:Y:S01]  /*65a0*/  LDG.E.64 R24, desc[UR36][R4.64] ;  /* 0x0000002404187981 */ /* 0x000ee2000c1e1b00 */
[----:B------:R-:W-:Y:S01]  /*65b0*/  CS2R R26, SRZ ;  /* 0x00000000001a7805 */ /* 0x000fe2000001ff00 */
[----:B---3--:R-:W0:Y:S01]  /*65c0*/  I2F.F64.U64 R24, R24 ;  /* 0x0000001800187312 */ /* 0x008e220000301800 */
[----:B------:R-:W-:Y:S05]  /*65d0*/  BRA `(.L_x_6913) ;  /* 0x00000000000c7947 */ /* 0x000fea0003800000 */
.L_x_6936:
[----:B------:R-:W3:Y:S01]  /*65e0*/  LDG.E R4, desc[UR36][R4.64] ;  /* 0x0000002404047981 */ /* 0x000ee2000c1e1900 */
[----:B------:R-:W-:Y:S01]  /*65f0*/  CS2R R26, SRZ ;  /* 0x00000000001a7805 */ /* 0x000fe2000001ff00 */
[----:B---3--:R0:W3:Y:S06]  /*6600*/  I2F.F64.U32 R24, R4 ;  /* 0x0000000400187312 */ /* 0x0080ec0000201800 */
.L_x_6913:
[----:B------:R-:W-:-:S07]  /*6610*/  VIADD R23, R23, 0x80 ;  /* 0x0000008017177836 */ /* 0x000fce0000000000 */
.L_x_6874:
[----:B------:R-:W-:Y:S05]  /*6620*/  BSYNC B6 ;  /* 0x0000000000067941 */ /* 0x000fea0003800000 */
.L_x_6873:
[----:B------:R-:W-:Y:S01]  /*6630*/  ISETP.GE.AND P0, PT, R23, R48, PT ;  /* 0x000000301700720c */ /* 0x000fe20003f06270 */
[----:B------:R-:W-:Y:S01]  /*6640*/  BSSY B6, `(.L_x_6941) ;  /* 0x000021b000067945 */ /* 0x000fe20003800000 */
[----:B----4-:R-:W-:Y:S02]  /*6650*/  CS2R R16, SRZ ;  /* 0x0000000000107805 */ /* 0x010fe4000001ff00 */
        /* <DEDUP_REMOVED lines=22> */
[----:B---3--:R4:W0:Y:S01]  /*67c0*/  I2F.F64.S16 R16, R4 ;  /* 0x0000000400107312 */ /* 0x0088220000101c00 */
[----:B------:R-:W-:Y:S05]  /*67d0*/  BRA `(.L_x_6948) ;  /* 0x0000000c00d87947 */ /* 0x000fea0003800000 */
.L_x_6946:
[----:B------:R-:W3:Y:S01]  /*67e0*/  LDG.E.U8 R4, desc[UR36][R4.64] ;  /* 0x0000002404047981 */ /* 0x000ee2000c1e1100 */
[----:B------:R-:W-:Y:S01]  /*67f0*/  CS2R R18, SRZ ;  /* 0x0000000000127805 */ /* 0x000fe2000001ff00 */
[----:B---3--:R0:W3:Y:S01]  /*6800*/  I2F.F64.U16 R16, R4 ;  /* 0x0000000400107312 */ /* 0x0080e20000101800 */
[----:B------:R-:W-:Y:S05]  /*6810*/  BRA `(.L_x_6948) ;  /* 0x0000000c00c87947 */ /* 0x000fea0003800000 */
.L_x_6945:
        /* <DEDUP_REMOVED lines=10> */
.L_x_6950:
[----:B------:R-:W3:Y:S01]  /*68c0*/  LDG.E R4, desc[UR36][R4.64] ;  /* 0x0000002404047981 */ /* 0x000ee2000c1e1900 */
[----:B------:R-:W-:Y:S01]  /*68d0*/  CS2R R18, SRZ ;  /* 0x0000000000127805 */ /* 0x000fe2000001ff00 */
[----:B---3--:R0:W3:Y:S01]  /*68e0*/  I2F.F64 R16, R4 ;  /* 0x0000000400107312 */ /* 0x0080e20000201c00 */
[----:B------:R-:W-:Y:S05]  /*68f0*/  BRA `(.L_x_6948) ;  /* 0x0000000c00907947 */ /* 0x000fea0003800000 */
.L_x_6949:
[----:B------:R-:W3:Y:S01]  /*6900*/  LDG.E.U16 R4, desc[UR36][R4.64] ;  /* 0x0000002404047981 */ /* 0x000ee2000c1e1500 */
[----:B------:R-:W-:Y:S01]  /*6910*/  CS2R R18, SRZ ;  /* 0x0000000000127805 */ /* 0x000fe2000001ff00 */
[----:B---3--:R0:W3:Y:S01]  /*6920*/  I2F.F64.S16 R16, R4 ;  /* 0x0000000400107312 */ /* 0x0080e20000101c00 */
[----:B------:R-:W-:Y:S05]  /*6930*/  BRA `(.L_x_6948) ;  /* 0x0000000c00807947 */ /* 0x000fea0003800000 */
.L_x_6944:
        /* <DEDUP_REMOVED lines=11> */
.L_x_6952:
[----:B------:R-:W3:Y:S01]  /*69f0*/  LDG.E.U16 R0, desc[UR36][R4.64] ;  /* 0x0000002404007981 */ /* 0x000ee2000c1e1500 */
[----:B------:R-:W-:Y:S01]  /*6a00*/  CS2R R18, SRZ ;  /* 0x0000000000127805 */ /* 0x000fe2000001ff00 */
[----:B---3--:R-:W-:-:S05]  /*6a10*/  HADD2.F32 R0, -RZ, R0.H0_H0 ;  /* 0x20000000ff007230 */ /* 0x008fca0000004100 */
[----:B------:R-:W-:-:S04]  /*6a20*/  FMUL.FTZ R0, R0, 1 ;  /* 0x3f80000000007820 */ /* 0x000fc80000410000 */
[----:B------:R0:W3:Y:S01]  /*6a30*/  F2F.F64.F32 R16, R0 ;  /* 0x0000000000107310 */ /* 0x0000e20000201800 */
[----:B------:R-:W-:Y:S05]  /*6a40*/  BRA `(.L_x_6948) ;  /* 0x0000000c003c7947 */ /* 0x000fea0003800000 */
.L_x_6951:
        /* <DEDUP_REMOVED lines=12> */
.L_x_6954:
        /* <DEDUP_REMOVED lines=8> */
.L_x_6953:
[----:B------:R0:W5:Y:S01]  /*6b90*/  LDG.E.64 R16, desc[UR36][R4.64] ;  /* 0x0000002404107981 */ /* 0x000162000c1e1b00 */
[----:B------:R-:W-:Y:S01]  /*6ba0*/  CS2R R18, SRZ ;  /* 0x0000000000127805 */ /* 0x000fe2000001ff00 */
[----:B------:R-:W-:Y:S06]  /*6bb0*/  BRA `(.L_x_6948) ;  /* 0x0000000800e07947 */ /* 0x000fec0003800000 */
.L_x_6943:
        /* <DEDUP_REMOVED lines=14> */
.L_x_6957:
[----:B------:R0:W5:Y:S01]  /*6ca0*/  LDG.E.128 R16, desc[UR36][R4.64] ;  /* 0x0000002404107981 */ /* 0x000162000c1e1d00 */
[----:B------:R-:W-:Y:S05]  /*6cb0*/  BRA `(.L_x_6948) ;  /* 0x0000000800a07947 */ /* 0x000fea0003800000 */
.L_x_6956:
        /* <DEDUP_REMOVED lines=25> */
[----:B------:R-:W-:-:S05]  /*6e50*/  LOP3.LUT R3, R3, 0x80000000, R0, 0xf8, !PT ;  /* 0x8000000003037812 */ /* 0x000fca00078ef800 */
[----:B------:R-:W-:-:S04]  /*6e60*/  FMUL.FTZ R3, R3, 1 ;  /* 0x3f80000003037820 */ /* 0x000fc80000410000 */
[----:B------:R0:W3:Y:S01]  /*6e70*/  F2F.F64.F32 R16, R3 ;  /* 0x0000000300107310 */ /* 0x0000e20000201800 */
[----:B------:R-:W-:Y:S05]  /*6e80*/  BRA `(.L_x_6948) ;  /* 0x00000008002c7947 */ /* 0x000fea0003800000 */
.L_x_6959:
[----:B------:R-:W3:Y:S01]  /*6e90*/  LDG.E.U8 R3, desc[UR36][R4.64] ;  /* 0x0000002404037981 */ /* 0x000ee2000c1e1100 */
[----:B------:R-:W-:Y:S01]  /*6ea0*/  CS2R R18, SRZ ;  /* 0x0000000000127805 */ /* 0x000fe2000001ff00 */
[----:B---3--:R-:W-:-:S05]  /*6eb0*/  IMAD.SHL.U32 R0, R3, 0x2000000, RZ ;  /* 0x0200000003007824 */ /* 0x008fca00078e00ff */
        /* <DEDUP_REMOVED lines=13> */
.L_x_6958:
[----:B------:R-:W3:Y:S01]  /*6f90*/  LDG.E.U16 R0, desc[UR36][R4.64] ;  /* 0x0000002404007981 */ /* 0x000ee2000c1e1500 */
[----:B------:R-:W-:Y:S01]  /*6fa0*/  CS2R R18, SRZ ;  /* 0x0000000000127805 */ /* 0x000fe2000001ff00 */
[----:B---3--:R-:W-:-:S04]  /*6fb0*/  IMAD.U32 R0, R0, 0x10000, RZ ;  /* 0x0001000000007824 */ /* 0x008fc800078e00ff */
[----:B------:R-:W-:-:S04]  /*6fc0*/  FMUL.FTZ R0, R0, 1 ;  /* 0x3f80000000007820 */ /* 0x000fc80000410000 */
[----:B------:R0:W3:Y:S01]  /*6fd0*/  F2F.F64.F32 R16, R0 ;  /* 0x0000000000107310 */ /* 0x0000e20000201800 */
[----:B------:R-:W-:Y:S05]  /*6fe0*/  BRA `(.L_x_6948) ;  /* 0x0000000400d47947 */ /* 0x000fea0003800000 */
.L_x_6955:
        /* <DEDUP_REMOVED lines=12> */
.L_x_6962:
        /* <DEDUP_REMOVED lines=21> */
.L_x_6966:
[----:B------:R-:W-:Y:S05]  /*7200*/  BSYNC B1 ;  /* 0x0000000000017941 */ /* 0x000fea0003800000 */
.L_x_6965:
[----:B------:R-:W-:Y:S01]  /*7210*/  LEA R3, R0, 0x3b800000, 0x17 ;  /* 0x3b80000000037811 */ /* 0x000fe200078eb8ff */
[----:B------:R-:W-:-:S05]  /*7220*/  IMAD.SHL.U32 R0, R2, 0x100000, RZ ;  /* 0x0010000002007824 */ /* 0x000fca00078e00ff */
[----:B------:R-:W-:-:S07]  /*7230*/  LOP3.LUT R0, R3, R0, R4, 0xfe, !PT ;  /* 0x0000000003007212 */ /* 0x000fce00078efe04 */
.L_x_6964:
[----:B------:R-:W-:Y:S05]  /*7240*/  BSYNC B0 ;  /* 0x0000000000007941 */ /* 0x000fea0003800000 */
.L_x_6963:
[----:B------:R-:W-:Y:S01]  /*7250*/  FMUL.FTZ R0, R0, 1 ;  /* 0x3f80000000007820 */ /* 0x000fe20000410000 */
[----:B------:R-:W-:-:S03]  /*7260*/  CS2R R18, SRZ ;  /* 0x0000000000127805 */ /* 0x000fc6000001ff00 */
[----:B------:R0:W3:Y:S01]  /*7270*/  F2F.F64.F32 R16, R0 ;  /* 0x0000000000107310 */ /* 0x0000e20000201800 */
[----:B------:R-:W-:Y:S05]  /*7280*/  BRA `(.L_x_6948) ;  /* 0x00000004002c7947 */ /* 0x000fea0003800000 */
.L_x_6961:
        /* <DEDUP_REMOVED lines=21> */
.L_x_6970:
[----:B------:R-:W-:Y:S05]  /*73e0*/  BSYNC B1 ;  /* 0x0000000000017941 */ /* 0x000fea0003800000 */
.L_x_6969:
[----:B------:R-:W-:Y:S01]  /*73f0*/  LEA R3, R0, 0x37800000, 0x17 ;  /* 0x3780000000037811 */ /* 0x000fe200078eb8ff */
[----:B------:R-:W-:-:S05]  /*7400*/  IMAD.SHL.U32 R0, R2, 0x200000, RZ ;  /* 0x0020000002007824 */ /* 0x000fca00078e00ff */
[----:B------:R-:W-:-:S07]  /*7410*/  LOP3.LUT R0, R3, R0, R4, 0xfe, !PT ;  /* 0x0000000003007212 */ /* 0x000fce00078efe04 */
.L_x_6968:
[----:B------:R-:W-:Y:S05]  /*7420*/  BSYNC B0 ;  /* 0x0000000000007941 */ /* 0x000fea0003800000 */
.L_x_6967:
[----:B------:R-:W-:Y:S01]  /*7430*/  FMUL.FTZ R0, R0, 1 ;  /* 0x3f80000000007820 */ /* 0x000fe20000410000 */
[----:B------:R-:W-:-:S03]  /*7440*/  CS2R R18, SRZ ;  /* 0x0000000000127805 */ /* 0x000fc6000001ff00 */
[----:B------:R0:W3:Y:S01]  /*7450*/  F2F.F64.F32 R16, R0 ;  /* 0x0000000000107310 */ /* 0x0000e20000201800 */
[----:B------:R-:W-:Y:S05]  /*7460*/  BRA `(.L_x_6948) ;  /* 0x0000000000b47947 */ /* 0x000fea0003800000 */
.L_x_6960:
        /* <DEDUP_REMOVED lines=14> */
.L_x_6974:
[----:B------:R-:W-:Y:S05]  /*7550*/  BSYNC B0 ;  /* 0x0000000000007941 */ /* 0x000fea0003800000 */
.L_x_6973:
[----:B------:R-:W-:Y:S01]  /*7560*/  FMUL.FTZ R0, R0, 1 ;  /* 0x3f80000000007820 */ /* 0x000fe20000410000 */
[----:B------:R-:W-:-:S03]  /*7570*/  CS2R R18, SRZ ;  /* 0x0000000000127805 */ /* 0x000fc6000001ff00 */
[----:B------:R0:W3:Y:S01]  /*7580*/  F2F.F64.F32 R16, R0 ;  /* 0x0000000000107310 */ /* 0x0000e20000201800 */
[----:B------:R-:W-:Y:S05]  /*7590*/  BRA `(.L_x_6948) ;  /* 0x0000000000687947 */ /* 0x000fea0003800000 */
.L_x_6947:
        /* <DEDUP_REMOVED lines=16> */
.L_x_6975:
[----:B------:R-:W-:Y:S02]  /*76a0*/  CS2R R16, SRZ ;  /* 0x0000000000107805 */ /* 0x000fe4000001ff00 */
[----:B------:R-:W-:Y:S01]  /*76b0*/  CS2R R18, SRZ ;  /* 0x0000000000127805 */ /* 0x000fe2000001ff00 */
[----:B------:R-:W-:Y:S06]  /*76c0*/  BRA `(.L_x_6948) ;  /* 0x00000000001c7947 */ /* 0x000fec0003800000 */
.L_x_6972:
[----:B------:R-:W3:Y:S01]  /*76d0*/  LDG.E.64 R16, desc[UR36][R4.64] ;  /* 0x0000002404107981 */ /* 0x000ee2000c1e1b00 */
[----:B------:R-:W-:Y:S01]  /*76e0*/  CS2R R18, SRZ ;  /* 0x0000000000127805 */ /* 0x000fe2000001ff00 */
[----:B---3--:R-:W0:Y:S01]  /*76f0*/  I2F.F64.U64 R16, R16 ;  /* 0x0000001000107312 */ /* 0x008e220000301800 */
[----:B------:R-:W-:Y:S05]  /*7700*/  BRA `(.L_x_6948) ;  /* 0x00000000000c7947 */ /* 0x000fea0003800000 */
.L_x_6971:
[----:B------:R-:W3:Y:S01]  /*7710*/  LDG.E R4, desc[UR36][R4.64] ;  /* 0x0000002404047981 */ /* 0x000ee2000c1e1900 */
[----:B------:R-:W-:Y:S01]  /*7720*/  CS2R R18, SRZ ;  /* 0x0000000000127805 */ /* 0x000fe2000001ff00 */
[----:B---3--:R0:W3:Y:S06]  /*7730*/  I2F.F64.U32 R16, R4 ;  /* 0x0000000400107312 */ /* 0x0080ec0000201800 */
.L_x_6948:
[----:B0---4-:R-:W0:Y:S01]  /*7740*/  LDC.U8 R4, c[0x0][0x235] ;  /* 0x00008d40ff047b82 */ /* 0x011e220000000000 */
[----:B------:R-:W-:Y:S02]  /*7750*/  ULDC UR4, c[0x0][0x23c] ;  /* 0x00008f0000047ab9 */ /* 0x000fe40000000800 */
[----:B------:R-:W-:-:S05]  /*7760*/  IMAD R23, R23, UR4, RZ ;  /* 0x0000000417177c24 */ /* 0x000fca000f8e02ff */
[----:B------:R-:W4:Y:S01]  /*7770*/  LDC.64 R2, c[0x0][0x228] ;  /* 0x00008a00ff027b82 */ /* 0x000f220000000a00 */
[----:B0-----:R-:W-:-:S04]  /*7780*/  PRMT R0, R4, 0x9910, RZ ;  /* 0x0000991004007816 */ /* 0x001fc800000000ff */
[----:B------:R-:W-:Y:S02]  /*7790*/  ISETP.GT.AND P1, PT, R0, 0x9, PT ;  /* 0x000000090000780c */ /* 0x000fe40003f24270 */
[----:B----4-:R-:W-:-:S05]  /*77a0*/  IADD3 R2, P0, R23, R2, RZ ;  /* 0x0000000217027210 */ /* 0x010fca0007f1e0ff */
        /* <DEDUP_REMOVED lines=11> */
[----:B------:R-:W-:Y:S01]  /*7860*/  CS2R R10, SRZ ;  /* 0x00000000000a7805 */ /* 0x000fe2000001ff00 */
[----:B----4-:R0:W4:Y:S01]  /*7870*/  I2F.F64.S16 R8, R2 ;  /* 0x0000000200087312 */ /* 0x0101220000101c00 */
[----:B------:R-:W-:Y:S05]  /*7880*/  BRA `(.L_x_6942) ;  /* 0x0000000c00d87947 */ /* 0x000fea0003800000 */
.L_x_6979:
[----:B------:R-:W4:Y:S01]  /*7890*/  LDG.E.U8 R2, desc[UR36][R2.64] ;  /* 0x0000002402027981 */ /* 0x000f22000c1e1100 */
[----:B------:R-:W-:Y:S01]  /*78a0*/  CS2R R10, SRZ ;  /* 0x00000000000a7805 */ /* 0x000fe2000001ff00 */
[----:B----4-:R0:W4:Y:S01]  /*78b0*/  I2F.F64.U16 R8, R2 ;  /* 0x0000000200087312 */ /* 0x0101220000101800 */
[----:B------:R-:W-:Y:S05]  /*78c0*/  BRA `(.L_x_6942) ;  /* 0x0000000c00c87947 */ /* 0x000fea0003800000 */
.L_x_6978:
[----:B------:R-:W-:-:S13]  /*78d0*/  ISETP.NE.AND P0, PT, R0, 0x2, PT ;  /* 0x000000020000780c */ /* 0x000fda0003f05270 */
[----:B------:R-:W-:Y:S05]  /*78e0*/  @!P0 BRA `(.L_x_6981) ;  /* 0x0000000000308947 */ /* 0x000fea0003800000 */
[----:B------:R-:W-:-:S13]  /*78f0*/  ISETP.NE.AND P0, PT, R0, 0x3, PT ;  /* 0x000000030000780c */ /* 0x000fda0003f05270 */
[----:B------:R-:W-:Y:S05]  /*7900*/  @!P0 BRA `(.L_x_6982) ;  /* 0x0000000000188947 */ /* 0x000fea0003800000 */
[----:B------:R-:W-:-:S13]  /*7910*/  ISETP.NE.AND P0, PT, R0, 0x4, PT ;  /* 0x000000040000780c */ /* 0x000fda0003f05270 */
[----:B------:R-:W-:Y:S05]  /*7920*/  @P0 BRA `(.L_x_6980) ;  /* 0x0000000c00480947 */ /* 0x000fea0003800000 */
[----:B------:R-:W4:Y:S01]  /*7930*/  LDG.E.64 R8, desc[UR36][R2.64] ;  /* 0x0000002402087981 */ /* 0x000f22000c1e1b00 */
[----:B------:R-:W-:Y:S01]  /*7940*/  CS2R R10, SRZ ;  /* 0x00000000000a7805 */ /* 0x000fe2000001ff00 */
[----:B----4-:R-:W0:Y:S01]  /*7950*/  I2F.F64.S64 R8, R8 ;  /* 0x0000000800087312 */ /* 0x010e220000301c00 */
[----:B------:R-:W-:Y:S05]  /*7960*/  BRA `(.L_x_6942) ;  /* 0x0000000c00a07947 */ /* 0x000fea0003800000 */
.L_x_6982:
[----:B------:R-:W4:Y:S01]  /*7970*/  LDG.E R2, desc[UR36][R2.64] ;  /* 0x0000002402027981 */ /* 0x000f22000c1e1900 */
[----:B------:R-:W-:Y:S01]  /*7980*/  CS2R R10, SRZ ;  /* 0x00000000000a7805 */ /* 0x000fe2000001ff00 */
[----:B----4-:R0:W4:Y:S01]  /*7990*/  I2F.F64 R8, R2 ;  /* 0x0000000200087312 */ /* 0x0101220000201c00 */
[----:B------:R-:W-:Y:S05]  /*79a0*/  BRA `(.L_x_6942) ;  /* 0x0000000c00907947 */ /* 0x000fea0003800000 */
.L_x_6981:
[----:B------:R-:W4:Y:S01]  /*79b0*/  LDG.E.U16 R2, desc[UR36][R2.64] ;  /* 0x0000002402027981 */ /* 0x000f22000c1e1500 */
[----:B------:R-:W-:Y:S01]  /*79c0*/  CS2R R10, SRZ ;  /* 0x00000000000a7805 */ /* 0x000fe2000001ff00 */
[----:B----4-:R0:W4:Y:S01]  /*79d0*/  I2F.F64.S16 R8, R2 ;  /* 0x0000000200087312 */ /* 0x0101220000101c00 */
[----:B------:R-:W-:Y:S05]  /*79e0*/  BRA `(.L_x_6942) ;  /* 0x0000000c00807947 */ /* 0x000fea0003800000 */
.L_x_6977:
[----:B------:R-:W-:-:S13]  /*79f0*/  ISETP.GT.AND P0, PT, R0, 0x6, PT ;  /* 0x000000060000780c */ /* 0x000fda0003f04270 */
[----:B------:R-:W-:Y:S05]  /*7a00*/  @P0 BRA `(.L_x_6983) ;  /* 0x00000000003c0947 */ /* 0x000fea0003800000 */
[----:B------:R-:W-:-:S13]  /*7a10*/  ISETP.NE.AND P0, PT, R0, 0x5, PT ;  /* 0x000000050000780c */ /* 0x000fda0003f05270 */
[----:B------:R-:W-:Y:S05]  /*7a20*/  @!P0 BRA `(.L_x_6984) ;  /* 0x00000000001c8947 */ /* 0x000fea0003800000 */
[----:B------:R-:W-:-:S13]  /*7a30*/  ISETP.NE.AND P0, PT, R0, 0x6, PT ;  /* 0x000000060000780c */ /* 0x000fda0003f05270 */
[----:B------:R-:W-:Y:S05]  /*7a40*/  @P0 BRA `(.L_x_6980) ;  /* 0x0000000c00000947 */ /* 0x000fea0003800000 */
[----:B------:R-:W4:Y:S01]  /*7a50*/  LDG.E R8, desc[UR36][R2.64] ;  /* 0x0000002402087981 */ /* 0x000f22000c1e1900 */
[----:B------:R-:W-:Y:S01]  /*7a60*/  CS2R R10, SRZ ;  /* 0x00000000000a7805 */ /* 0x000fe2000001ff00 */
[----:B----4-:R-:W-:-:S06]  /*7a70*/  FMUL.FTZ R8, R8, 1 ;  /* 0x3f80000008087820 */ /* 0x010fcc0000410000 */
[----:B------:R-:W0:Y:S01]  /*7a80*/  F2F.F64.F32 R8, R8 ;  /* 0x0000000800087310 */ /* 0x000e220000201800 */
[----:B------:R-:W-:Y:S05]  /*7a90*/  BRA `(.L_x_6942) ;  /* 0x0000000c00547947 */ /* 0x000fea0003800000 */
.L_x_6984:
[----:B------:R-:W4:Y:S01]  /*7aa0*/  LDG.E.U16 R0, desc[UR36][R2.64] ;  /* 0x0000002402007981 */ /* 0x000f22000c1e1500 */
[----:B------:R-:W-:Y:S01]  /*7ab0*/  CS2R R10, SRZ ;  /* 0x00000000000a7805 */ /* 0x000fe2000001ff00 */
[----:B----4-:R-:W-:-:S05]  /*7ac0*/  HADD2.F32 R0, -RZ, R0.H0_H0 ;  /* 0x20000000ff007230 */ /* 0x010fca0000004100 */
[----:B------:R-:W-:-:S04]  /*7ad0*/  FMUL.FTZ R0, R0, 1 ;  /* 0x3f80000000007820 */ /* 0x000fc80000410000 */
[----:B------:R0:W4:Y:S01]  /*7ae0*/  F2F.F64.F32 R8, R0 ;  /* 0x0000000000087310 */ /* 0x0001220000201800 */
[----:B------:R-:W-:Y:S05]  /*7af0*/  BRA `(.L_x_6942) ;  /* 0x0000000c003c7947 */ /* 0x000fea0003800000 */
.L_x_6983:
        /* <DEDUP_REMOVED lines=8> */
[----:B------:R-:W-:-:S05]  /*7b80*/  FMUL.FTZ R8, R2, 1 ;  /* 0x3f80000002087820 */ /* 0x000fca0000410000 */
[----:B------:R-:W0:Y:S08]  /*7b90*/  F2F.F64.F32 R10, R10 ;  /* 0x0000000a000a7310 */ /* 0x000e300000201800 */
[----:B------:R-:W4:Y:S01]  /*7ba0*/  F2F.F64.F32 R8, R8 ;  /* 0x0000000800087310 */ /* 0x000f220000201800 */
[----:B------:R-:W-:Y:S05]  /*7bb0*/  BRA `(.L_x_6942) ;  /* 0x0000000c000c7947 */ /* 0x000fea0003800000 */
.L_x_6986:
[----:B------:R-:W4:Y:S02]  /*7bc0*/  LDG.E R0, desc[UR36][R2.64] ;  /* 0x0000002402007981 */ /* 0x000f24000c1e1900 */
[--C-:B----4-:R-:W-:Y:S02]  /*7bd0*/  HADD2.F32 R4, -RZ, R0.reuse.H1_H1 ;  /* 0x30000000ff047230 */ /* 0x110fe40000004100 */
[----:B------:R-:W-:-:S03]  /*7be0*/  HADD2.F32 R0, -RZ, R0.H0_H0 ;  /* 0x20000000ff007230 */ /* 0x000fc60000004100 */
[----:B------:R-:W-:Y:S02]  /*7bf0*/  FMUL.FTZ R4, R4, 1 ;  /* 0x3f80000004047820 */ /* 0x000fe40000410000 */
[----:B------:R-:W-:Y:S02]  /*7c00*/  FMUL.FTZ R0, R0, 1 ;  /* 0x3f80000000007820 */ /* 0x000fe40000410000 */
[----:B------:R0:W4:Y:S08]  /*7c10*/  F2F.F64.F32 R10, R4 ;  /* 0x00000004000a7310 */ /* 0x0001300000201800 */
[----:B------:R0:W0:Y:S01]  /*7c20*/  F2F.F64.F32 R8, R0 ;  /* 0x0000000000087310 */ /* 0x0000220000201800 */
[----:B------:R-:W-:Y:S05]  /*7c30*/  BRA `(.L_x_6942) ;  /* 0x0000000800ec7947 */ /* 0x000fea0003800000 */
.L_x_6985:
[----:B------:R0:W5:Y:S01]  /*7c40*/  LDG.E.64 R8, desc[UR36][R2.64] ;  /* 0x0000002402087981 */ /* 0x000162000c1e1b00 */
[----:B------:R-:W-:Y:S01]  /*7c50*/  CS2R R10, SRZ ;  /* 0x00000000000a7805 */ /* 0x000fe2000001ff00 */
[----:B------:R-:W-:Y:S06]  /*7c60*/  BRA `(.L_x_6942) ;  /* 0x0000000800e07947 */ /* 0x000fec0003800000 */
.L_x_6976:
        /* <DEDUP_REMOVED lines=10> */
[----:B------:R-:W-:Y:S01]  /*7d10*/  IMAD.MOV.U32 R8, RZ, RZ, RZ ;  /* 0x000000ffff087224 */ /* 0x000fe200078e00ff */
[----:B----4-:R-:W-:-:S04]  /*7d20*/  ISETP.NE.AND P0, PT, R2, RZ, PT ;  /* 0x000000ff0200720c */ /* 0x010fc80003f05270 */
[----:B------:R-:W-:Y:S01]  /*7d30*/  FSEL R9, RZ, 1.875, !P0 ;  /* 0x3ff00000ff097808 */ /* 0x000fe20004000000 */
[----:B------:R-:W-:Y:S08]  /*7d40*/  BRA `(.L_x_6942) ;  /* 0x0000000800a87947 */ /* 0x000ff00003800000 */
.L_x_6989:
[----:B------:R0:W5:Y:S01]  /*7d50*/  LDG.E.128 R8, desc[UR36][R2.64] ;  /* 0x0000002402087981 */ /* 0x000162000c1e1d00 */
[----:B------:R-:W-:Y:S05]  /*7d60*/  BRA `(.L_x_6942) ;  /* 0x0000000800a07947 */ /* 0x000fea0003800000 */
.L_x_6988:
[----:B------:R-:W-:-:S13]  /*7d70*/  ISETP.NE.AND P0, PT, R0, 0xf, PT ;  /* 0x0000000f0000780c */ /* 0x000fda0003f05270 */
[----:B------:R-:W-:Y:S05]  /*7d80*/  @!P0 BRA `(.L_x_6990) ;  /* 0x0000000000ac8947 */ /* 0x000fea0003800000 */
[----:B------:R-:W-:-:S13]  /*7d90*/  ISETP.NE.AND P0, PT, R0, 0x17, PT ;  /* 0x000000170000780c */ /* 0x000fda0003f05270 */
[----:B------:R-:W-:Y:S05]  /*7da0*/  @!P0 BRA `(.L_x_6991) ;  /* 0x0000000000648947 */ /* 0x000fea0003800000 */
[----:B------:R-:W-:-:S13]  /*7db0*/  ISETP.NE.AND P0, PT, R0, 0x18, PT ;  /* 0x000000180000780c */ /* 0x000fda0003f05270 */
[----:B------:R-:W-:Y:S05]  /*7dc0*/  @P0 BRA `(.L_x_6980) ;  /* 0x0000000800200947 */ /* 0x000fea0003800000 */
[----:B------:R-:W4:Y:S01]  /*7dd0*/  LDG.E.U8 R0, desc[UR36][R2.64] ;  /* 0x0000002402007981 */ /* 0x000f22000c1e1100 */
[----:B------:R-:W-:Y:S01]  /*7de0*/  IMAD.MOV.U32 R8, RZ, RZ, -0x800000 ;  /* 0xff800000ff087424 */ /* 0x000fe200078e00ff */
[----:B------:R-:W-:Y:S01]  /*7df0*/  CS2R R10, SRZ ;  /* 0x00000000000a7805 */ /* 0x000fe2000001ff00 */
[----:B----4-:R-:W-:-:S05]  /*7e00*/  IMAD.SHL.U32 R0, R0, 0x1000000, RZ ;  /* 0x0100000000007824 */ /* 0x010fca00078e00ff */
        /* <DEDUP_REMOVED lines=19> */
.L_x_6991:
[----:B------:R-:W4:Y:S01]  /*7f40*/  LDG.E.U8 R2, desc[UR36][R2.64] ;  /* 0x0000002402027981 */ /* 0x000f22000c1e1100 */
[----:B------:R-:W-:Y:S01]  /*7f50*/  CS2R R10, SRZ ;  /* 0x00000000000a7805 */ /* 0x000fe2000001ff00 */
[C---:B----4-:R-:W-:Y:S02]  /*7f60*/  IMAD.SHL.U32 R0, R2.reuse, 0x2000000, RZ ;  /* 0x0200000002007824 */ /* 0x050fe400078e00ff */
        /* <DEDUP_REMOVED lines=11> */
[----:B------:R0:W4:Y:S01]  /*8020*/  F2F.F64.F32 R8, R4 ;  /* 0x0000000400087310 */ /* 0x0001220000201800 */
[----:B------:R-:W-:Y:S05]  /*8030*/  BRA `(.L_x_6942) ;  /* 0x0000000400ec7947 */ /* 0x000fea0003800000 */
.L_x_6990:
[----:B------:R-:W4:Y:S01]  /*8040*/  LDG.E.U16 R0, desc[UR36][R2.64] ;  /* 0x0000002402007981 */ /* 0x000f22000c1e1500 */
[----:B------:R-:W-:Y:S01]  /*8050*/  CS2R R10, SRZ ;  /* 0x00000000000a7805 */ /* 0x000fe2000001ff00 */
[----:B----4-:R-:W-:-:S04]  /*8060*/  IMAD.U32 R0, R0, 0x10000, RZ ;  /* 0x0001000000007824 */ /* 0x010fc800078e00ff */
[----:B------:R-:W-:-:S04]  /*8070*/  FMUL.FTZ R0, R0, 1 ;  /* 0x3f80000000007820 */ /* 0x000fc80000410000 */
[----:B------:R0:W4:Y:S01]  /*8080*/  F2F.F64.F32 R8, R0 ;  /* 0x0000000000087310 */ /* 0x0001220000201800 */
[----:B------:R-:W-:Y:S05]  /*8090*/  BRA `(.L_x_6942) ;  /* 0x0000000400d47947 */ /* 0x000fea0003800000 */
.L_x_6987:
        /* <DEDUP_REMOVED lines=9> */
[----:B------:R-:W-:Y:S01]  /*8130*/  CS2R R10, SRZ ;  /* 0x00000000000a7805 */ /* 0x000fe2000001ff00 */
[----:B----4-:R0:W4:Y:S01]  /*8140*/  I2F.F64.U16 R8, R2 ;  /* 0x0000000200087312 */ /* 0x0101220000101800 */
[----:B------:R-:W-:Y:S05]  /*8150*/  BRA `(.L_x_6942) ;  /* 0x0000000400a47947 */ /* 0x000fea0003800000 */
.L_x_6994:
        /* <DEDUP_REMOVED lines=21> */
.L_x_6998:
[----:B------:R-:W-:Y:S05]  /*82b0*/  BSYNC B1 ;  /* 0x0000000000017941 */ /* 0x000fea0003800000 */
.L_x_6997:
[----:B------:R-:W-:Y:S01]  /*82c0*/  LEA R3, R0, 0x3b800000, 0x17 ;  /* 0x3b80000000037811 */ /* 0x000fe200078eb8ff */
[----:B------:R-:W-:-:S05]  /*82d0*/  IMAD.SHL.U32 R0, R2, 0x100000, RZ ;  /* 0x0010000002007824 */ /* 0x000fca00078e00ff */
[----:B------:R-:W-:-:S07]  /*82e0*/  LOP3.LUT R0, R3, R0, R4, 0xfe, !PT ;  /* 0x0000000003007212 */ /* 0x000fce00078efe04 */
.L_x_6996:
[----:B------:R-:W-:Y:S05]  /*82f0*/  BSYNC B0 ;  /* 0x0000000000007941 */ /* 0x000fea0003800000 */
.L_x_6995:
[----:B------:R-:W-:Y:S01]  /*8300*/  FMUL.FTZ R0, R0, 1 ;  /* 0x3f80000000007820 */ /* 0x000fe20000410000 */
[----:B------:R-:W-:-:S03]  /*8310*/  CS2R R10, SRZ ;  /* 0x00000000000a7805 */ /* 0x000fc6000001ff00 */
[----:B------:R0:W4:Y:S01]  /*8320*/  F2F.F64.F32 R8, R0 ;  /* 0x0000000000087310 */ /* 0x0001220000201800 */
[----:B------:R-:W-:Y:S05]  /*8330*/  BRA `(.L_x_6942) ;  /* 0x00000004002c7947 */ /* 0x000fea0003800000 */
.L_x_6993:
        /* <DEDUP_REMOVED lines=21> */
.L_x_7002:
[----:B------:R-:W-:Y:S05]  /*8490*/  BSYNC B1 ;  /* 0x0000000000017941 */ /* 0x000fea0003800000 */
.L_x_7001:
[----:B------:R-:W-:Y:S01]  /*84a0*/  LEA R3, R0, 0x37800000, 0x17 ;  /* 0x3780000000037811 */ /* 0x000fe200078eb8ff */
[----:B------:R-:W-:-:S05]  /*84b0*/  IMAD.SHL.U32 R0, R2, 0x200000, RZ ;  /* 0x0020000002007824 */ /* 0x000fca00078e00ff */
[----:B------:R-:W-:-:S07]  /*84c0*/  LOP3.LUT R0, R3, R0, R4, 0xfe, !PT ;  /* 0x0000000003007212 */ /* 0x000fce00078efe04 */
.L_x_7000:
[----:B------:R-:W-:Y:S05]  /*84d0*/  BSYNC B0 ;  /* 0x0000000000007941 */ /* 0x000fea0003800000 */
.L_x_6999:
[----:B------:R-:W-:Y:S01]  /*84e0*/  FMUL.FTZ R0, R0, 1 ;  /* 0x3f80000000007820 */ /* 0x000fe20000410000 */
[----:B------:R-:W-:-:S03]  /*84f0*/  CS2R R10, SRZ ;  /* 0x00000000000a7805 */ /* 0x000fc6000001ff00 */
[----:B------:R0:W4:Y:S01]  /*8500*/  F2F.F64.F32 R8, R0 ;  /* 0x0000000000087310 */ /* 0x0001220000201800 */
[----:B------:R-:W-:Y:S05]  /*8510*/  BRA `(.L_x_6942) ;  /* 0x0000000000b47947 */ /* 0x000fea0003800000 */
.L_x_6992:
        /* <DEDUP_REMOVED lines=14> */
.L_x_7006:
[----:B------:R-:W-:Y:S05]  /*8600*/  BSYNC B0 ;  /* 0x0000000000007941 */ /* 0x000fea0003800000 */
.L_x_7005:
[----:B------:R-:W-:Y:S01]  /*8610*/  FMUL.FTZ R0, R0, 1 ;  /* 0x3f80000000007820 */ /* 0x000fe20000410000 */
[----:B------:R-:W-:-:S03]  /*8620*/  CS2R R10, SRZ ;  /* 0x00000000000a7805 */ /* 0x000fc6000001ff00 */
[----:B------:R0:W4:Y:S01]  /*8630*/  F2F.F64.F32 R8, R0 ;  /* 0x0000000000087310 */ /* 0x0001220000201800 */
[----:B------:R-:W-:Y:S05]  /*8640*/  BRA `(.L_x_6942) ;  /* 0x0000000000687947 */ /* 0x000fea0003800000 */
.L_x_6980:
        /* <DEDUP_REMOVED lines=16> */
.L_x_7007:
[----:B------:R-:W-:Y:S02]  /*8750*/  CS2R R8, SRZ ;  /* 0x0000000000087805 */ /* 0x000fe4000001ff00 */
[----:B------:R-:W-:Y:S01]  /*8760*/  CS2R R10, SRZ ;  /* 0x00000000000a7805 */ /* 0x000fe2000001ff00 */
[----:B------:R-:W-:Y:S06]  /*8770*/  BRA `(.L_x_6942) ;  /* 0x00000000001c7947 */ /* 0x000fec0003800000 */
.L_x_7004:
[----:B------:R-:W4:Y:S01]  /*8780*/  LDG.E.64 R8, desc[UR36][R2.64] ;  /* 0x0000002402087981 */ /* 0x000f22000c1e1b00 */
[----:B------:R-:W-:Y:S01]  /*8790*/  CS2R R10, SRZ ;  /* 0x00000000000a7805 */ /* 0x000fe2000001ff00 */
[----:B----4-:R-:W0:Y:S01]  /*87a0*/  I2F.F64.U64 R8, R8 ;  /* 0x0000000800087312 */ /* 0x010e220000301800 */
[----:B------:R-:W-:Y:S05]  /*87b0*/  BRA `(.L_x_6942) ;  /* 0x00000000000c7947 */ /* 0x000fea0003800000 */
.L_x_7003:
[----:B------:R-:W4:Y:S01]  /*87c0*/  LDG.E R2, desc[UR36][R2.64] ;  /* 0x0000002402027981 */ /* 0x000f22000c1e1900 */
[----:B------:R-:W-:Y:S01]  /*87d0*/  CS2R R10, SRZ ;  /* 0x00000000000a7805 */ /* 0x000fe2000001ff00 */
[----:B----4-:R4:W0:Y:S06]  /*87e0*/  I2F.F64.U32 R8, R2 ;  /* 0x0000000200087312 */ /* 0x01082c0000201800 */
.L_x_6942:
[----:B------:R-:W-:Y:S05]  /*87f0*/  BSYNC B6 ;  /* 0x0000000000067941 */ /* 0x000fea0003800000 */
.L_x_6941:
[----:B------:R-:W1:Y:S01]  /*8800*/  S2R R23, SR_TID.X ;  /* 0x0000000000177919 */ /* 0x000e620000002100 */
[----:B0--3--:R-:W-:Y:S01]  /*8810*/  CS2R R4, SRZ ;  /* 0x0000000000047805 */ /* 0x009fe2000001ff00 */
[----:B------:R-:W-:Y:S01]  /*8820*/  BSSY B6, `(.L_x_7008) ;  /* 0x000014f000067945 */ /* 0x000fe20003800000 */
[C---:B-1----:R-:W-:Y:S01]  /*8830*/  ISETP.GE.AND P3, PT, R23.reuse, R48, PT ;  /* 0x000000301700720c */ /* 0x042fe20003f66270 */
[C---:B----4-:R-:W-:Y:S02]  /*8840*/  VIADD R2, R23.reuse, 0x80 ;  /* 0x0000008017027836 */ /* 0x050fe40000000000 */
[----:B------:R-:W-:-:S03]  /*8850*/  VIADD R3, R23, 0x100 ;  /* 0x0000010017037836 */ /* 0x000fc60000000000 */
[-C--:B------:R-:W-:Y:S02]  /*8860*/  ISETP.GE.AND P0, PT, R2, R48.reuse, PT ;  /* 0x000000300200720c */ /* 0x080fe40003f06270 */
[----:B------:R-:W-:Y:S01]  /*8870*/  ISETP.GE.AND P1, PT, R3, R48, PT ;  /* 0x000000300300720c */ /* 0x000fe20003f26270 */
[----:B------:R-:W-:-:S04]  /*8880*/  VIADD R3, R23, 0x180 ;  /* 0x0000018017037836 */ /* 0x000fc80000000000 */
[----:B-----5:R-:W-:Y:S01]  /*8890*/  @!P3 DMUL R6, R42, R46 ;  /* 0x0000002e2a06b228 */ /* 0x020fe20000000000 */
[----:B------:R-:W-:-:S05]  /*88a0*/  ISETP.GE.AND P2, PT, R3, R48, PT ;  /* 0x000000300300720c */ /* 0x000fca0003f46270 */
[----:B------:R-:W-:Y:S02]  /*88b0*/  @!P0 DMUL R12, R34, R38 ;  /* 0x00000026220c8228 */ /* 0x000fe40000000000 */
[C---:B--2---:R-:W-:Y:S02]  /*88c0*/  @!P3 DFMA R4, R40.reuse, R44, -R6 ;  /* 0x0000002c2804b22b */ /* 0x044fe40000000806 */
[----:B------:R-:W-:Y:S01]  /*88d0*/  @!P3 DMUL R40, R40, R46 ;  /* 0x0000002e2828b228 */ /* 0x000fe20000000000 */
[----:B------:R-:W-:Y:S01]  /*88e0*/  CS2R R6, SRZ ;  /* 0x0000000000067805 */ /* 0x000fe2000001ff00 */
[----:B------:R-:W-:-:S06]  /*88f0*/  @!P0 DMUL R38, R32, R38 ;  /* 0x0000002620268228 */ /* 0x000fcc0000000000 */
[----:B------:R-:W-:Y:S01]  /*8900*/  @!P3 DFMA R6, R42, R44, R40 ;  /* 0x0000002c2a06b22b */ /* 0x000fe20000000028 */
[----:B------:R-:W-:Y:S01]  /*8910*/  CS2R R40, SRZ ;  /* 0x0000000000287805 */ /* 0x000fe2000001ff00 */
[----:B------:R-:W-:Y:S01]  /*8920*/  @!P0 DFMA R40, R32, R36, -R12 ;  /* 0x000000242028822b */ /* 0x000fe2000000080c */
[----:B------:R-:W0:Y:S01]  /*8930*/  LDC.U8 R44, c[0x0][0x240] ;  /* 0x00009000ff2c7b82 */ /* 0x000e220000000000 */
[-C--:B------:R-:W-:Y:S01]  /*8940*/  @!P1 DMUL R12, R26, R30.reuse ;  /* 0x0000001e1a0c9228 */ /* 0x080fe20000000000 */
[----:B------:R-:W-:Y:S01]  /*8950*/  CS2R R32, SRZ ;  /* 0x0000000000207805 */ /* 0x000fe2000001ff00 */
[----:B------:R-:W-:Y:S01]  /*8960*/  @!P1 DMUL R30, R24, R30 ;  /* 0x0000001e181e9228 */ /* 0x000fe20000000000 */
[----:B------:R-:W-:Y:S01]  /*8970*/  CS2R R42, SRZ ;  /* 0x00000000002a7805 */ /* 0x000fe2000001ff00 */
[----:B------:R-:W-:Y:S01]  /*8980*/  @!P0 DFMA R42, R34, R36, R38 ;  /* 0x00000024222a822b */ /* 0x000fe20000000026 */
[----:B------:R-:W-:Y:S02]  /*8990*/  CS2R R34, SRZ ;  /* 0x0000000000227805 */ /* 0x000fe4000001ff00 */
[----:B------:R-:W-:Y:S01]  /*89a0*/  CS2R R36, SRZ ;  /* 0x0000000000247805 */ /* 0x000fe2000001ff00 */
[----:B------:R-:W-:Y:S01]  /*89b0*/  @!P1 DFMA R32, R24, R28, -R12 ;  /* 0x0000001c1820922b */ /* 0x000fe2000000080c */
[----:B------:R-:W-:Y:S01]  /*89c0*/  CS2R R38, SRZ ;  /* 0x0000000000267805 */ /* 0x000fe2000001ff00 */
[----:B------:R-:W-:-:S02]  /*89d0*/  @!P2 DMUL R12, R10, R18 ;  /* 0x000000120a0ca228 */ /* 0x000fc40000000000 */
[----:B------:R-:W-:Y:S02]  /*89e0*/  @!P2 DMUL R18, R8, R18 ;  /* 0x000000120812a228 */ /* 0x000fe40000000000 */
[----:B------:R-:W-:-:S04]  /*89f0*/  @!P1 DFMA R34, R26, R28, R30 ;  /* 0x0000001c1a22922b */ /* 0x000fc8000000001e */
[-C--:B------:R-:W-:Y:S02]  /*8a00*/  @!P2 DFMA R36, R8, R16.reuse, -R12 ;  /* 0x000000100824a22b */ /* 0x080fe4000000080c */
[----:B------:R-:W-:Y:S01]  /*8a10*/  @!P2 DFMA R38, R10, R16, R18 ;  /* 0x000000100a26a22b */ /* 0x000fe20000000012 */
[----:B------:R-:W-:Y:S10]  /*8a20*/  @P3 BRA `(.L_x_7009) ;  /* 0x0000001000b83947 */ /* 0x000ff40003800000 */
[----:B------:R-:W1:Y:S01]  /*8a30*/  LDC.64 R8, c[0x0][0x218] ;  /* 0x00008600ff087b82 */ /* 0x000e620000000a00 */
[----:B0-----:R-:W-:Y:S01]  /*8a40*/  PRMT R0, R44, 0x9910, RZ ;  /* 0x000099102c007816 */ /* 0x001fe200000000ff */
        /* <DEDUP_REMOVED lines=19> */
.L_x_7013:
[----:B------:R-:W0:Y:S01]  /*8b80*/  F2I.S64.F64.TRUNC R4, R4 ;  /* 0x0000000400047311 */ /* 0x000e22000030d900 */
[----:B------:R-:W-:Y:S02]  /*8b90*/  IMAD.MOV.U32 R23, RZ, RZ, R2 ;  /* 0x000000ffff177224 */ /* 0x000fe400078e0002 */
[----:B0-----:R-:W-:-:S05]  /*8ba0*/  IMAD.MOV.U32 R3, RZ, RZ, R4 ;  /* 0x000000ffff037224 */ /* 0x001fca00078e0004 */
[----:B------:R0:W-:Y:S01]  /*8bb0*/  STG.E.U8 desc[UR36][R8.64], R3 ;  /* 0x0000000308007986 */ /* 0x0001e2000c101124 */
[----:B------:R-:W-:Y:S05]  /*8bc0*/  BRA `(.L_x_7009) ;  /* 0x0000001000507947 */ /* 0x000fea0003800000 */
.L_x_7012:
        /* <DEDUP_REMOVED lines=10> */
.L_x_7016:
[----:B------:R-:W0:Y:S01]  /*8c70*/  F2I.F64.TRUNC R5, R4 ;  /* 0x0000000400057311 */ /* 0x000e22000030d100 */
[----:B------:R-:W-:Y:S01]  /*8c80*/  IMAD.MOV.U32 R23, RZ, RZ, R2 ;  /* 0x000000ffff177224 */ /* 0x000fe200078e0002 */
[----:B0-----:R0:W-:Y:S01]  /*8c90*/  STG.E desc[UR36][R8.64], R5 ;  /* 0x0000000508007986 */ /* 0x0011e2000c101924 */
[----:B------:R-:W-:Y:S05]  /*8ca0*/  BRA `(.L_x_7009) ;  /* 0x0000001000187947 */ /* 0x000fea0003800000 */
.L_x_7015:
[----:B------:R-:W0:Y:S01]  /*8cb0*/  F2I.F64.TRUNC R5, R4 ;  /* 0x0000000400057311 */ /* 0x000e22000030d100 */
[----:B------:R-:W-:Y:S01]  /*8cc0*/  IMAD.MOV.U32 R23, RZ, RZ, R2 ;  /* 0x000000ffff177224 */ /* 0x000fe200078e0002 */
[----:B0-----:R0:W-:Y:S01]  /*8cd0*/  STG.E.U16 desc[UR36][R8.64], R5 ;  /* 0x0000000508007986 */ /* 0x0011e2000c101524 */
[----:B------:R-:W-:Y:S05]  /*8ce0*/  BRA `(.L_x_7009) ;  /* 0x0000001000087947 */ /* 0x000fea0003800000 */
.L_x_7011:
        /* <DEDUP_REMOVED lines=14> */
.L_x_7018:
        /* <DEDUP_REMOVED lines=9> */
.L_x_7017:
        /* <DEDUP_REMOVED lines=17> */
.L_x_7020:
        /* <DEDUP_REMOVED lines=12> */
.L_x_7019:
[----:B------:R0:W-:Y:S01]  /*9030*/  STG.E.64 desc[UR36][R8.64], R4 ;  /* 0x0000000408007986 */ /* 0x0001e2000c101b24 */
[----:B------:R-:W-:Y:S01]  /*9040*/  IMAD.MOV.U32 R23, RZ, RZ, R2 ;  /* 0x000000ffff177224 */ /* 0x000fe200078e0002 */
[----:B------:R-:W-:Y:S06]  /*9050*/  BRA `(.L_x_7009) ;  /* 0x0000000c002c7947 */ /* 0x000fec0003800000 */
.L_x_7010:
        /* <DEDUP_REMOVED lines=14> */
.L_x_7023:
[----:B------:R0:W-:Y:S01]  /*9140*/  STG.E.128 desc[UR36][R8.64], R4 ;  /* 0x0000000408007986 */ /* 0x0001e2000c101d24 */
[----:B------:R-:W-:Y:S01]  /*9150*/  IMAD.MOV.U32 R23, RZ, RZ, R2 ;  /* 0x000000ffff177224 */ /* 0x000fe200078e0002 */
[----:B------:R-:W-:Y:S06]  /*9160*/  BRA `(.L_x_7009) ;  /* 0x0000000800e87947 */ /* 0x000fec0003800000 */
.L_x_7022:
        /* <DEDUP_REMOVED lines=25> */
.L_x_7027:
[----:B------:R-:W-:Y:S05]  /*9300*/  BSYNC B0 ;  /* 0x0000000000007941 */ /* 0x000fea0003800000 */
.L_x_7026:
[----:B------:R-:W-:Y:S01]  /*9310*/  LOP3.LUT R7, R0, R7, RZ, 0xfc, !PT ;  /* 0x0000000700077212 */ /* 0x000fe200078efcff */
[----:B------:R-:W-:-:S04]  /*9320*/  IMAD.MOV.U32 R23, RZ, RZ, R2 ;  /* 0x000000ffff177224 */ /* 0x000fc800078e0002 */
[----:B------:R0:W-:Y:S01]  /*9330*/  STG.E.U8 desc[UR36][R8.64], R7 ;  /* 0x0000000708007986 */ /* 0x0001e2000c101124 */
[----:B------:R-:W-:Y:S05]  /*9340*/  BRA `(.L_x_7009) ;  /* 0x0000000800707947 */ /* 0x000fea0003800000 */
.L_x_7025:
        /* <DEDUP_REMOVED lines=17> */
.L_x_7029:
[----:B------:R-:W-:Y:S01]  /*9460*/  IMAD.MOV.U32 R0, RZ, RZ, 0x7f ;  /* 0x0000007fff007424 */ /* 0x000fe200078e00ff */
[----:B------:R-:W-:-:S04]  /*9470*/  ISETP.GT.U32.AND P0, PT, R3, 0x7f800000, PT ;  /* 0x7f8000000300780c */ /* 0x000fc80003f04070 */
[----:B------:R-:W-:-:S09]  /*9480*/  SEL R0, R0, 0x7c, P0 ;  /* 0x0000007c00007807 */ /* 0x000fd20000000000 */
.L_x_7030:
[----:B------:R-:W-:Y:S05]  /*9490*/  BSYNC B0 ;  /* 0x0000000000007941 */ /* 0x000fea0003800000 */
.L_x_7028:
[----:B------:R-:W-:Y:S01]  /*94a0*/  LOP3.LUT R3, R7, 0x80000000, RZ, 0xc0, !PT ;  /* 0x8000000007037812 */ /* 0x000fe200078ec0ff */
[----:B------:R-:W-:-:S03]  /*94b0*/  IMAD.MOV.U32 R23, RZ, RZ, R2 ;  /* 0x000000ffff177224 */ /* 0x000fc600078e0002 */
[----:B------:R-:W-:-:S04]  /*94c0*/  SHF.R.U32.HI R3, RZ, 0x18, R3 ;  /* 0x00000018ff037819 */ /* 0x000fc80000011603 */
[----:B------:R-:W-:-:S05]  /*94d0*/  LOP3.LUT R3, R0, R3, RZ, 0xfc, !PT ;  /* 0x0000000300037212 */ /* 0x000fca00078efcff */
[----:B------:R0:W-:Y:S01]  /*94e0*/  STG.E.U8 desc[UR36][R8.64], R3 ;  /* 0x0000000308007986 */ /* 0x0001e2000c101124 */
[----:B------:R-:W-:Y:S05]  /*94f0*/  BRA `(.L_x_7009) ;  /* 0x0000000800047947 */ /* 0x000fea0003800000 */
.L_x_7024:
        /* <DEDUP_REMOVED lines=9> */
.L_x_7021:
        /* <DEDUP_REMOVED lines=12> */
.L_x_7033:
        /* <DEDUP_REMOVED lines=21> */
.L_x_7036:
[----:B------:R-:W-:-:S04]  /*97a0*/  LOP3.LUT R0, R7, 0x80000000, RZ, 0xc0, !PT ;  /* 0x8000000007007812 */ /* 0x000fc800078ec0ff */
[----:B------:R-:W-:-:S04]  /*97b0*/  SHF.R.U32.HI R0, RZ, 0x18, R0 ;  /* 0x00000018ff007819 */ /* 0x000fc80000011600 */
[----:B------:R-:W-:-:S07]  /*97c0*/  LOP3.LUT R0, R3, R0, RZ, 0xfc, !PT ;  /* 0x0000000003007212 */ /* 0x000fce00078efcff */
.L_x_7035:
[----:B------:R-:W-:Y:S05]  /*97d0*/  BSYNC B0 ;  /* 0x0000000000007941 */ /* 0x000fea0003800000 */
.L_x_7034:
[----:B------:R0:W-:Y:S01]  /*97e0*/  STG.E.U8 desc[UR36][R8.64], R0 ;  /* 0x0000000008007986 */ /* 0x0001e2000c101124 */
[----:B------:R-:W-:Y:S01]  /*97f0*/  IMAD.MOV.U32 R23, RZ, RZ, R2 ;  /* 0x000000ffff177224 */ /* 0x000fe200078e0002 */
[----:B------:R-:W-:Y:S06]  /*9800*/  BRA `(.L_x_7009) ;  /* 0x0000000400407947 */ /* 0x000fec0003800000 */
.L_x_7032:
        /* <DEDUP_REMOVED lines=21> */
.L_x_7039:
[----:B------:R-:W-:-:S04]  /*9960*/  LOP3.LUT R0, R7, 0x80000000, RZ, 0xc0, !PT ;  /* 0x8000000007007812 */ /* 0x000fc800078ec0ff */
[----:B------:R-:W-:-:S04]  /*9970*/  SHF.R.U32.HI R0, RZ, 0x18, R0 ;  /* 0x00000018ff007819 */ /* 0x000fc80000011600 */
[----:B------:R-:W-:-:S07]  /*9980*/  LOP3.LUT R0, R3, R0, RZ, 0xfc, !PT ;  /* 0x0000000003007212 */ /* 0x000fce00078efcff */
.L_x_7038:
[----:B------:R-:W-:Y:S05]  /*9990*/  BSYNC B0 ;  /* 0x0000000000007941 */ /* 0x000fea0003800000 */
.L_x_7037:
[----:B------:R0:W-:Y:S01]  /*99a0*/  STG.E.U8 desc[UR36][R8.64], R0 ;  /* 0x0000000008007986 */ /* 0x0001e2000c101124 */
[----:B------:R-:W-:Y:S01]  /*99b0*/  IMAD.MOV.U32 R23, RZ, RZ, R2 ;  /* 0x000000ffff177224 */ /* 0x000fe200078e0002 */
[----:B------:R-:W-:Y:S06]  /*99c0*/  BRA `(.L_x_7009) ;  /* 0x0000000000d07947 */ /* 0x000fec0003800000 */
.L_x_7031:
        /* <DEDUP_REMOVED lines=27> */
.L_x_7014:
        /* <DEDUP_REMOVED lines=16> */
.L_x_7042:
[----:B------:R-:W-:Y:S01]  /*9c80*/  IMAD.MOV.U32 R23, RZ, RZ, R2 ;  /* 0x000000ffff177224 */ /* 0x000fe200078e0002 */
[----:B------:R-:W-:Y:S06]  /*9c90*/  BRA `(.L_x_7009) ;  /* 0x00000000001c7947 */ /* 0x000fec0003800000 */
.L_x_7041:
[----:B------:R-:W0:Y:S01]  /*9ca0*/  F2I.U64.F64.TRUNC R4, R4 ;  /* 0x0000000400047311 */ /* 0x000e22000030d800 */
[----:B------:R-:W-:Y:S01]  /*9cb0*/  IMAD.MOV.U32 R23, RZ, RZ, R2 ;  /* 0x000000ffff177224 */ /* 0x000fe200078e0002 */
[----:B0-----:R0:W-:Y:S01]  /*9cc0*/  STG.E.64 desc[UR36][R8.64], R4 ;  /* 0x0000000408007986 */ /* 0x0011e2000c101b24 */
[----:B------:R-:W-:Y:S05]  /*9cd0*/  BRA `(.L_x_7009) ;  /* 0x00000000000c7947 */ /* 0x000fea0003800000 */
.L_x_7040:
[----:B------:R-:W0:Y:S01]  /*9ce0*/  F2I.U32.F64.TRUNC R5, R4 ;  /* 0x0000000400057311 */ /* 0x000e22000030d000 */
[----:B------:R-:W-:Y:S01]  /*9cf0*/  IMAD.MOV.U32 R23, RZ, RZ, R2 ;  /* 0x000000ffff177224 */ /* 0x000fe200078e0002 */
[----:B0-----:R0:W-:Y:S06]  /*9d00*/  STG.E desc[UR36][R8.64], R5 ;  /* 0x0000000508007986 */ /* 0x0011ec000c101924 */
.L_x_7009:
[----:B------:R-:W-:Y:S05]  /*9d10*/  BSYNC B6 ;  /* 0x0000000000067941 */ /* 0x000fea0003800000 */
.L_x_7008:
[----:B------:R-:W-:Y:S01]  /*9d20*/  ISETP.GE.AND P0, PT, R23, R48, PT ;  /* 0x000000301700720c */ /* 0x000fe20003f06270 */
[----:B------:R-:W-:-:S12]  /*9d30*/  BSSY B6, `(.L_x_7043) ;  /* 0x000023c000067945 */ /* 0x000fd80003800000 */
[----:B------:R-:W-:Y:S05]  /*9d40*/  @P0 BRA `(.L_x_7044) ;  /* 0x0000002000e80947 */ /* 0x000fea0003800000 */
[----:B0-2-4-:R-:W0:Y:S01]  /*9d50*/  LDC.64 R2, c[0x0][0x218] ;  /* 0x00008600ff027b82 */ /* 0x015e220000000a00 */
        /* <DEDUP_REMOVED lines=20> */
.L_x_7048:
[----:B------:R-:W0:Y:S02]  /*9ea0*/  F2I.S64.F64.TRUNC R40, R40 ;  /* 0x0000002800287311 */ /* 0x000e24000030d900 */
[----:B0-----:R-:W-:-:S05]  /*9eb0*/  IMAD.MOV.U32 R5, RZ, RZ, R40 ;  /* 0x000000ffff057224 */ /* 0x001fca00078e0028 */
[----:B------:R0:W-:Y:S01]  /*9ec0*/  STG.E.U8 desc[UR36][R2.64], R5 ;  /* 0x0000000502007986 */ /* 0x0001e2000c101124 */
[----:B------:R-:W-:Y:S05]  /*9ed0*/  BRA `(.L_x_7050) ;  /* 0x0000001000087947 */ /* 0x000fea0003800000 */
.L_x_7047:
        /* <DEDUP_REMOVED lines=9> */
.L_x_7052:
[----:B------:R-:W0:Y:S02]  /*9f70*/  F2I.F64.TRUNC R41, R40 ;  /* 0x0000002800297311 */ /* 0x000e24000030d100 */
[----:B0-----:R0:W-:Y:S01]  /*9f80*/  STG.E desc[UR36][R2.64], R41 ;  /* 0x0000002902007986 */ /* 0x0011e2000c101924 */
[----:B------:R-:W-:Y:S05]  /*9f90*/  BRA `(.L_x_7050) ;  /* 0x0000000c00d87947 */ /* 0x000fea0003800000 */
.L_x_7051:
[----:B------:R-:W0:Y:S02]  /*9fa0*/  F2I.F64.TRUNC R41, R40 ;  /* 0x0000002800297311 */ /* 0x000e24000030d100 */
[----:B0-----:R0:W-:Y:S01]  /*9fb0*/  STG.E.U16 desc[UR36][R2.64], R41 ;  /* 0x0000002902007986 */ /* 0x0011e2000c101524 */
[----:B------:R-:W-:Y:S05]  /*9fc0*/  BRA `(.L_x_7050) ;  /* 0x0000000c00cc7947 */ /* 0x000fea0003800000 */
.L_x_7046:
        /* <DEDUP_REMOVED lines=13> */
.L_x_7054:
        /* <DEDUP_REMOVED lines=8> */
.L_x_7053:
        /* <DEDUP_REMOVED lines=16> */
.L_x_7056:
        /* <DEDUP_REMOVED lines=11> */
.L_x_7055:
[----:B------:R0:W-:Y:S01]  /*a2d0*/  STG.E.64 desc[UR36][R2.64], R40 ;  /* 0x0000002802007986 */ /* 0x0001e2000c101b24 */
[----:B------:R-:W-:Y:S05]  /*a2e0*/  BRA `(.L_x_7050) ;  /* 0x0000000c00047947 */ /* 0x000fea0003800000 */
.L_x_7045:
        /* <DEDUP_REMOVED lines=13> */
.L_x_7059:
[----:B------:R0:W-:Y:S01]  /*a3c0*/  STG.E.128 desc[UR36][R2.64], R40 ;  /* 0x0000002802007986 */ /* 0x0001e2000c101d24 */
[----:B------:R-:W-:Y:S05]  /*a3d0*/  BRA `(.L_x_7050) ;  /* 0x0000000800c87947 */ /* 0x000fea0003800000 */
.L_x_7058:
        /* <DEDUP_REMOVED lines=25> */
.L_x_7063:
[----:B------:R-:W-:Y:S05]  /*a570*/  BSYNC B0 ;  /* 0x0000000000007941 */ /* 0x000fea0003800000 */
.L_x_7062:
[----:B------:R-:W-:-:S05]  /*a580*/  LOP3.LUT R5, R0, R5, RZ, 0xfc, !PT ;  /* 0x0000000500057212 */ /* 0x000fca00078efcff */
[----:B------:R0:W-:Y:S01]  /*a590*/  STG.E.U8 desc[UR36][R2.64], R5 ;  /* 0x0000000502007986 */ /* 0x0001e2000c101124 */
[----:B------:R-:W-:Y:S05]  /*a5a0*/  BRA `(.L_x_7050) ;  /* 0x0000000800547947 */ /* 0x000fea0003800000 */
.L_x_7061:
        /* <DEDUP_REMOVED lines=17> */
.L_x_7065:
[----:B------:R-:W-:Y:S01]  /*a6c0*/  IMAD.MOV.U32 R0, RZ, RZ, 0x7f ;  /* 0x0000007fff007424 */ /* 0x000fe200078e00ff */
[----:B------:R-:W-:-:S04]  /*a6d0*/  ISETP.GT.U32.AND P0, PT, R4, 0x7f800000, PT ;  /* 0x7f8000000400780c */ /* 0x000fc80003f04070 */
[----:B------:R-:W-:-:S09]  /*a6e0*/  SEL R0, R0, 0x7c, P0 ;  /* 0x0000007c00007807 */ /* 0x000fd20000000000 */
.L_x_7066:
[----:B------:R-:W-:Y:S05]  /*a6f0*/  BSYNC B0 ;  /* 0x0000000000007941 */ /* 0x000fea0003800000 */
.L_x_7064:
[----:B------:R-:W-:-:S04]  /*a700*/  LOP3.LUT R4, R5, 0x80000000, RZ, 0xc0, !PT ;  /* 0x8000000005047812 */ /* 0x000fc800078ec0ff */
[----:B------:R-:W-:-:S04]  /*a710*/  SHF.R.U32.HI R5, RZ, 0x18, R4 ;  /* 0x00000018ff057819 */ /* 0x000fc80000011604 */
[----:B------:R-:W-:-:S05]  /*a720*/  LOP3.LUT R5, R0, R5, RZ, 0xfc, !PT ;  /* 0x0000000500057212 */ /* 0x000fca00078efcff */
[----:B------:R0:W-:Y:S01]  /*a730*/  STG.E.U8 desc[UR36][R2.64], R5 ;  /* 0x0000000502007986 */ /* 0x0001e2000c101124 */
[----:B------:R-:W-:Y:S05]  /*a740*/  BRA `(.L_x_7050) ;  /* 0x0000000400ec7947 */ /* 0x000fea0003800000 */
.L_x_7060:
        /* <DEDUP_REMOVED lines=8> */
.L_x_7057:
        /* <DEDUP_REMOVED lines=11> */
.L_x_7069:
        /* <DEDUP_REMOVED lines=21> */
.L_x_7072:
[----:B------:R-:W-:-:S04]  /*a9d0*/  LOP3.LUT R0, R7, 0x80000000, RZ, 0xc0, !PT ;  /* 0x8000000007007812 */ /* 0x000fc800078ec0ff */
[----:B------:R-:W-:-:S04]  /*a9e0*/  SHF.R.U32.HI R5, RZ, 0x18, R0 ;  /* 0x00000018ff057819 */ /* 0x000fc80000011600 */
[----:B------:R-:W-:-:S04]  /*a9f0*/  LOP3.LUT R4, R4, R5, RZ, 0xfc, !PT ;  /* 0x0000000504047212 */ /* 0x000fc800078efcff */
[----:B------:R-:W-:-:S07]  /*aa00*/  PRMT R0, R4, 0x7610, R0 ;  /* 0x0000761004007816 */ /* 0x000fce0000000000 */
.L_x_7071:
[----:B------:R-:W-:Y:S05]  /*aa10*/  BSYNC B0 ;  /* 0x0000000000007941 */ /* 0x000fea0003800000 */
.L_x_7070:
[----:B------:R0:W-:Y:S01]  /*aa20*/  STG.E.U8 desc[UR36][R2.64], R0 ;  /* 0x0000000002007986 */ /* 0x0001e2000c101124 */
[----:B------:R-:W-:Y:S05]  /*aa30*/  BRA `(.L_x_7050) ;  /* 0x0000000400307947 */ /* 0x000fea0003800000 */
.L_x_7068:
        /* <DEDUP_REMOVED lines=21> */
.L_x_7075:
[----:B------:R-:W-:-:S04]  /*ab90*/  LOP3.LUT R0, R7, 0x80000000, RZ, 0xc0, !PT ;  /* 0x8000000007007812 */ /* 0x000fc800078ec0ff */
[----:B------:R-:W-:-:S04]  /*aba0*/  SHF.R.U32.HI R5, RZ, 0x18, R0 ;  /* 0x00000018ff057819 */ /* 0x000fc80000011600 */
[----:B------:R-:W-:-:S04]  /*abb0*/  LOP3.LUT R4, R4, R5, RZ, 0xfc, !PT ;  /* 0x0000000504047212 */ /* 0x000fc800078efcff */
[----:B------:R-:W-:-:S07]  /*abc0*/  PRMT R0, R4, 0x7610, R0 ;  /* 0x0000761004007816 */ /* 0x000fce0000000000 */
.L_x_7074:
[----:B------:R-:W-:Y:S05]  /*abd0*/  BSYNC B0 ;  /* 0x0000000000007941 */ /* 0x000fea0003800000 */
.L_x_7073:
[----:B------:R0:W-:Y:S01]  /*abe0*/  STG.E.U8 desc[UR36][R2.64], R0 ;  /* 0x0000000002007986 */ /* 0x0001e2000c101124 */
[----:B------:R-:W-:Y:S05]  /*abf0*/  BRA `(.L_x_7050) ;  /* 0x0000000000c07947 */ /* 0x000fea0003800000 */
.L_x_7067:
        /* <DEDUP_REMOVED lines=26> */
.L_x_7049:
[----:B------:R-:W-:Y:S01]  /*ada0*/  MOV R0, 0x0 ;  /* 0x0000000000007802 */ /* 0x000fe20000000f00 */
[----:B------:R-:W-:Y:S01]  /*adb0*/  ULDC.64 UR4, c[0x4][0x1a8] ;  /* 0x01006a0000047ab9 */ /* 0x000fe20000000a00 */
[----:B------:R-:W-:Y:S01]  /*adc0*/  ULDC.64 UR6, c[0x4][0x88] ;  /* 0x0100220000067ab9 */ /* 0x000fe20000000a00 */
[----:B------:R-:W-:Y:S01]  /*add0*/  IMAD.U32 R4, RZ, RZ, UR4 ;  /* 0x00000004ff047e24 */ /* 0x000fe2000f8e00ff */
[----:B------:R0:W1:Y:S01]  /*ade0*/  LDC.64 R2, c[0x4][R0] ;  /* 0x0100000000027b82 */ /* 0x0000620000000a00 */
[----:B------:R-:W-:Y:S01]  /*adf0*/  IMAD.U32 R5, RZ, RZ, UR5 ;  /* 0x00000005ff057e24 */ /* 0x000fe2000f8e00ff */
[----:B------:R-:W-:Y:S01]  /*ae00*/  ULDC.64 UR4, c[0x4][0x1b0] ;  /* 0x01006c0000047ab9 */ /* 0x000fe20000000a00 */
[----:B---3--:R-:W-:Y:S02]  /*ae10*/  IMAD.U32 R10, RZ, RZ, UR6 ;  /* 0x00000006ff0a7e24 */ /* 0x008fe4000f8e00ff */
        /* <DEDUP_REMOVED lines=8> */
.L_x_7078:
[----:B------:R-:W-:Y:S05]  /*aea0*/  BRA `(.L_x_7050) ;  /* 0x0000000000147947 */ /* 0x000fea0003800000 */
.L_x_7077:
[----:B------:R-:W0:Y:S02]  /*aeb0*/  F2I.U64.F64.TRUNC R40, R40 ;  /* 0x0000002800287311 */ /* 0x000e24000030d800 */
[----:B0-----:R0:W-:Y:S01]  /*aec0*/  STG.E.64 desc[UR36][R2.64], R40 ;  /* 0x0000002802007986 */ /* 0x0011e2000c101b24 */
[----:B------:R-:W-:Y:S05]  /*aed0*/  BRA `(.L_x_7050) ;  /* 0x0000000000087947 */ /* 0x000fea0003800000 */
.L_x_7076:
[----:B------:R-:W0:Y:S02]  /*aee0*/  F2I.U32.F64.TRUNC R41, R40 ;  /* 0x0000002800297311 */ /* 0x000e24000030d000 */
[----:B0-----:R0:W-:Y:S02]  /*aef0*/  STG.E desc[UR36][R2.64], R41 ;  /* 0x0000002902007986 */ /* 0x0011e4000c101924 */
.L_x_7050:
[----:B------:R-:W-:-:S05]  /*af00*/  VIADD R23, R23, 0x80 ;  /* 0x0000008017177836 */ /* 0x000fca0000000000 */
[----:B------:R-:W-:-:S13]  /*af10*/  ISETP.GE.AND P0, PT, R23, R48, PT ;  /* 0x000000301700720c */ /* 0x000fda0003f06270 */
[----:B------:R-:W-:Y:S05]  /*af20*/  @P0 BRA `(.L_x_7044) ;  /* 0x0000001000700947 */ /* 0x000fea0003800000 */
[----:B012-4-:R-:W0:Y:S01]  /*af30*/  LDC.64 R2, c[0x0][0x218] ;  /* 0x00008600ff027b82 */ /* 0x017e220000000a00 */
        /* <DEDUP_REMOVED lines=20> */
.L_x_7082:
[----:B------:R-:W0:Y:S02]  /*b080*/  F2I.S64.F64.TRUNC R32, R32 ;  /* 0x0000002000207311 */ /* 0x000e24000030d900 */
[----:B0-----:R-:W-:-:S05]  /*b090*/  IMAD.MOV.U32 R5, RZ, RZ, R32 ;  /* 0x000000ffff057224 */ /* 0x001fca00078e0020 */
[----:B------:R0:W-:Y:S01]  /*b0a0*/  STG.E.U8 desc[UR36][R2.64], R5 ;  /* 0x0000000502007986 */ /* 0x0001e2000c101124 */
[----:B------:R-:W-:Y:S05]  /*b0b0*/  BRA `(.L_x_7084) ;  /* 0x0000001000087947 */ /* 0x000fea0003800000 */
.L_x_7081:
        /* <DEDUP_REMOVED lines=9> */
.L_x_7086:
[----:B------:R-:W0:Y:S02]  /*b150*/  F2I.F64.TRUNC R33, R32 ;  /* 0x0000002000217311 */ /* 0x000e24000030d100 */
[----:B0-----:R0:W-:Y:S01]  /*b160*/  STG.E desc[UR36][R2.64], R33 ;  /* 0x0000002102007986 */ /* 0x0011e2000c101924 */
[----:B------:R-:W-:Y:S05]  /*b170*/  BRA `(.L_x_7084) ;  /* 0x0000000c00d87947 */ /* 0x000fea0003800000 */
.L_x_7085:
[----:B------:R-:W0:Y:S02]  /*b180*/  F2I.F64.TRUNC R33, R32 ;  /* 0x0000002000217311 */ /* 0x000e24000030d100 */
[----:B0-----:R0:W-:Y:S01]  /*b190*/  STG.E.U16 desc[UR36][R2.64], R33 ;  /* 0x0000002102007986 */ /* 0x0011e2000c101524 */
[----:B------:R-:W-:Y:S05]  /*b1a0*/  BRA `(.L_x_7084) ;  /* 0x0000000c00cc7947 */ /* 0x000fea0003800000 */
.L_x_7080:
        /* <DEDUP_REMOVED lines=13> */
.L_x_7088:
        /* <DEDUP_REMOVED lines=8> */
.L_x_7087:
        /* <DEDUP_REMOVED lines=16> */
.L_x_7090:
        /* <DEDUP_REMOVED lines=11> */
.L_x_7089:
[----:B------:R0:W-:Y:S01]  /*b4b0*/  STG.E.64 desc[UR36][R2.64], R32 ;  /* 0x0000002002007986 */ /* 0x0001e2000c101b24 */
[----:B------:R-:W-:Y:S05]  /*b4c0*/  BRA `(.L_x_7084) ;  /* 0x0000000c00047947 */ /* 0x000fea0003800000 */
.L_x_7079:
        /* <DEDUP_REMOVED lines=13> */
.L_x_7093:
[----:B------:R0:W-:Y:S01]  /*b5a0*/  STG.E.128 desc[UR36][R2.64], R32 ;  /* 0x0000002002007986 */ /* 0x0001e2000c101d24 */
[----:B------:R-:W-:Y:S05]  /*b5b0*/  BRA `(.L_x_7084) ;  /* 0x0000000800c87947 */ /* 0x000fea0003800000 */
.L_x_7092:
        /* <DEDUP_REMOVED lines=25> */
.L_x_7097:
[----:B------:R-:W-:Y:S05]  /*b750*/  BSYNC B0 ;  /* 0x0000000000007941 */ /* 0x000fea0003800000 */
.L_x_7096:
[----:B------:R-:W-:-:S05]  /*b760*/  LOP3.LUT R5, R0, R5, RZ, 0xfc, !PT ;  /* 0x0000000500057212 */ /* 0x000fca00078efcff */
[----:B------:R0:W-:Y:S01]  /*b770*/  STG.E.U8 desc[UR36][R2.64], R5 ;  /* 0x0000000502007986 */ /* 0x0001e2000c101124 */
[----:B------:R-:W-:Y:S05]  /*b780*/  BRA `(.L_x_7084) ;  /* 0x0000000800547947 */ /* 0x000fea0003800000 */
.L_x_7095:
        /* <DEDUP_REMOVED lines=17> */
.L_x_7099:
[----:B------:R-:W-:Y:S01]  /*b8a0*/  IMAD.MOV.U32 R0, RZ, RZ, 0x7f ;  /* 0x0000007fff007424 */ /* 0x000fe200078e00ff */
[----:B------:R-:W-:-:S04]  /*b8b0*/  ISETP.GT.U32.AND P0, PT, R4, 0x7f800000, PT ;  /* 0x7f8000000400780c */ /* 0x000fc80003f04070 */
[----:B------:R-:W-:-:S09]  /*b8c0*/  SEL R0, R0, 0x7c, P0 ;  /* 0x0000007c00007807 */ /* 0x000fd20000000000 */
.L_x_7100:
[----:B------:R-:W-:Y:S05]  /*b8d0*/  BSYNC B0 ;  /* 0x0000000000007941 */ /* 0x000fea0003800000 */
.L_x_7098:
[----:B------:R-:W-:-:S04]  /*b8e0*/  LOP3.LUT R4, R5, 0x80000000, RZ, 0xc0, !PT ;  /* 0x8000000005047812 */ /* 0x000fc800078ec0ff */
[----:B------:R-:W-:-:S04]  /*b8f0*/  SHF.R.U32.HI R5, RZ, 0x18, R4 ;  /* 0x00000018ff057819 */ /* 0x000fc80000011604 */
[----:B------:R-:W-:-:S05]  /*b900*/  LOP3.LUT R5, R0, R5, RZ, 0xfc, !PT ;  /* 0x0000000500057212 */ /* 0x000fca00078efcff */
[----:B------:R0:W-:Y:S01]  /*b910*/  STG.E.U8 desc[UR36][R2.64], R5 ;  /* 0x0000000502007986 */ /* 0x0001e2000c101124 */
[----:B------:R-:W-:Y:S05]  /*b920*/  BRA `(.L_x_7084) ;  /* 0x0000000400ec7947 */ /* 0x000fea0003800000 */
.L_x_7094:
        /* <DEDUP_REMOVED lines=8> */
.L_x_7091:
        /* <DEDUP_REMOVED lines=11> */
.L_x_7103:
        /* <DEDUP_REMOVED lines=21> */
.L_x_7106:
[----:B------:R-:W-:-:S04]  /*bbb0*/  LOP3.LUT R0, R7, 0x80000000, RZ, 0xc0, !PT ;  /* 0x8000000007007812 */ /* 0x000fc800078ec0ff */
[----:B------:R-:W-:-:S04]  /*bbc0*/  SHF.R.U32.HI R5, RZ, 0x18, R0 ;  /* 0x00000018ff057819 */ /* 0x000fc80000011600 */
[----:B------:R-:W-:-:S04]  /*bbd0*/  LOP3.LUT R4, R4, R5, RZ, 0xfc, !PT ;  /* 0x0000000504047212 */ /* 0x000fc800078efcff */
[----:B------:R-:W-:-:S07]  /*bbe0*/  PRMT R0, R4, 0x7610, R0 ;  /* 0x0000761004007816 */ /* 0x000fce0000000000 */
.L_x_7105:
[----:B------:R-:W-:Y:S05]  /*bbf0*/  BSYNC B0 ;  /* 0x0000000000007941 */ /* 0x000fea0003800000 */
.L_x_7104:
[----:B------:R0:W-:Y:S01]  /*bc00*/  STG.E.U8 desc[UR36][R2.64], R0 ;  /* 0x0000000002007986 */ /* 0x0001e2000c101124 */
[----:B------:R-:W-:Y:S05]  /*bc10*/  BRA `(.L_x_7084) ;  /* 0x0000000400307947 */ /* 0x000fea0003800000 */
.L_x_7102:
        /* <DEDUP_REMOVED lines=21> */
.L_x_7109:
[----:B------:R-:W-:-:S04]  /*bd70*/  LOP3.LUT R0, R7, 0x80000000, RZ, 0xc0, !PT ;  /* 0x8000000007007812 */ /* 0x000fc800078ec0ff */
[----:B------:R-:W-:-:S04]  /*bd80*/  SHF.R.U32.HI R5, RZ, 0x18, R0 ;  /* 0x00000018ff057819 */ /* 0x000fc80000011600 */
[----:B------:R-:W-:-:S04]  /*bd90*/  LOP3.LUT R4, R4, R5, RZ, 0xfc, !PT ;  /* 0x0000000504047212 */ /* 0x000fc800078efcff */
[----:B------:R-:W-:-:S07]  /*bda0*/  PRMT R0, R4, 0x7610, R0 ;  /* 0x0000761004007816 */ /* 0x000fce0000000000 */
.L_x_7108:
[----:B------:R-:W-:Y:S05]  /*bdb0*/  BSYNC B0 ;  /* 0x0000000000007941 */ /* 0x000fea0003800000 */
.L_x_7107:
[----:B------:R0:W-:Y:S01]  /*bdc0*/  STG.E.U8 desc[UR36][R2.64], R0 ;  /* 0x0000000002007986 */ /* 0x0001e2000c101124 */
[----:B------:R-:W-:Y:S05]  /*bdd0*/  BRA `(.L_x_7084) ;  /* 0x0000000000c07947 */ /* 0x000fea0003800000 */
.L_x_7101:
        /* <DEDUP_REMOVED lines=26> */
.L_x_7083:
        /* <DEDUP_REMOVED lines=16> */
.L_x_7112:
[----:B------:R-:W-:Y:S05]  /*c080*/  BRA `(.L_x_7084) ;  /* 0x0000000000147947 */ /* 0x000fea0003800000 */
.L_x_7111:
[----:B------:R-:W0:Y:S02]  /*c090*/  F2I.U64.F64.TRUNC R32, R32 ;  /* 0x0000002000207311 */ /* 0x000e24000030d800 */
[----:B0-----:R0:W-:Y:S01]  /*c0a0*/  STG.E.64 desc[UR36][R2.64], R32 ;  /* 0x0000002002007986 */ /* 0x0011e2000c101b24 */
[----:B------:R-:W-:Y:S05]  /*c0b0*/  BRA `(.L_x_7084) ;  /* 0x0000000000087947 */ /* 0x000fea0003800000 */
.L_x_7110:
[----:B------:R-:W0:Y:S02]  /*c0c0*/  F2I.U32.F64.TRUNC R33, R32 ;  /* 0x0000002000217311 */ /* 0x000e24000030d000 */
[----:B0-----:R0:W-:Y:S02]  /*c0d0*/  STG.E desc[UR36][R2.64], R33 ;  /* 0x0000002102007986 */ /* 0x0011e4000c101924 */
.L_x_7084:
[----:B------:R-:W-:-:S07]  /*c0e0*/  VIADD R23, R23, 0x80 ;  /* 0x0000008017177836 */ /* 0x000fce0000000000 */
.L_x_7044:
[----:B------:R-:W-:Y:S05]  /*c0f0*/  BSYNC B6 ;  /* 0x0000000000067941 */ /* 0x000fea0003800000 */
.L_x_7043:
[----:B------:R-:W-:-:S13]  /*c100*/  ISETP.GE.AND P0, PT, R23, R48, PT ;  /* 0x000000301700720c */ /* 0x000fda0003f06270 */
[----:B------:R-:W-:Y:S05]  /*c110*/  @P0 EXIT ;  /* 0x000000000000094d */ /* 0x000fea0003800000 */
[----:B012-4-:R-:W0:Y:S01]  /*c120*/  LDC.64 R2, c[0x0][0x218] ;  /* 0x00008600ff027b82 */ /* 0x017e220000000a00 */
        /* <DEDUP_REMOVED lines=19> */
.L_x_7116:
[----:B------:R-:W0:Y:S02]  /*c260*/  F2I.S64.F64.TRUNC R36, R36 ;  /* 0x0000002400247311 */ /* 0x000e24000030d900 */
[----:B0-----:R-:W-:-:S05]  /*c270*/  IMAD.MOV.U32 R5, RZ, RZ, R36 ;  /* 0x000000ffff057224 */ /* 0x001fca00078e0024 */
[----:B------:R-:W-:Y:S01]  /*c280*/  STG.E.U8 desc[UR36][R2.64], R5 ;  /* 0x0000000502007986 */ /* 0x000fe2000c101124 */
[----:B------:R-:W-:Y:S05]  /*c290*/  EXIT ;  /* 0x000000000000794d */ /* 0x000fea0003800000 */
.L_x_7115:
        /* <DEDUP_REMOVED lines=9> */
.L_x_7119:
[----:B------:R-:W0:Y:S02]  /*c330*/  F2I.F64.TRUNC R37, R36 ;  /* 0x0000002400257311 */ /* 0x000e24000030d100 */
[----:B0-----:R-:W-:Y:S01]  /*c340*/  STG.E desc[UR36][R2.64], R37 ;  /* 0x0000002502007986 */ /* 0x001fe2000c101924 */
[----:B------:R-:W-:Y:S05]  /*c350*/  EXIT ;  /* 0x000000000000794d */ /* 0x000fea0003800000 */
.L_x_7118:
[----:B------:R-:W0:Y:S02]  /*c360*/  F2I.F64.TRUNC R37, R36 ;  /* 0x0000002400257311 */ /* 0x000e24000030d100 */
[----:B0-----:R-:W-:Y:S01]  /*c370*/  STG.E.U16 desc[UR36][R2.64], R37 ;  /* 0x0000002502007986 */ /* 0x001fe2000c101524 */
[----:B------:R-:W-:Y:S05]  /*c380*/  EXIT ;  /* 0x000000000000794d */ /* 0x000fea0003800000 */
.L_x_7114:
        /* <DEDUP_REMOVED lines=13> */
.L_x_7121:
        /* <DEDUP_REMOVED lines=8> */
.L_x_7120:
        /* <DEDUP_REMOVED lines=16> */
.L_x_7123:
        /* <DEDUP_REMOVED lines=11> */
.L_x_7122:
[----:B------:R-:W-:Y:S01]  /*c690*/  STG.E.64 desc[UR36][R2.64], R36 ;  /* 0x0000002402007986 */ /* 0x000fe2000c101b24 */
[----:B------:R-:W-:Y:S05]  /*c6a0*/  EXIT ;  /* 0x000000000000794d */ /* 0x000fea0003800000 */
.L_x_7113:
        /* <DEDUP_REMOVED lines=13> */
.L_x_7126:
[----:B------:R-:W-:Y:S01]  /*c780*/  STG.E.128 desc[UR36][R2.64], R36 ;  /* 0x0000002402007986 */ /* 0x000fe2000c101d24 */
[----:B------:R-:W-:Y:S05]  /*c790*/  EXIT ;  /* 0x000000000000794d */ /* 0x000fea0003800000 */
.L_x_7125:
        /* <DEDUP_REMOVED lines=25> */
.L_x_7130:
[----:B------:R-:W-:Y:S05]  /*c930*/  BSYNC B0 ;  /* 0x0000000000007941 */ /* 0x000fea0003800000 */
.L_x_7129:
[----:B------:R-:W-:-:S05]  /*c940*/  LOP3.LUT R5, R0, R5, RZ, 0xfc, !PT ;  /* 0x0000000500057212 */ /* 0x000fca00078efcff */
[----:B------:R-:W-:Y:S01]  /*c950*/  STG.E.U8 desc[UR36][R2.64], R5 ;  /* 0x0000000502007986 */ /* 0x000fe2000c101124 */
[----:B------:R-:W-:Y:S05]  /*c960*/  EXIT ;  /* 0x000000000000794d */ /* 0x000fea0003800000 */
.L_x_7128:
        /* <DEDUP_REMOVED lines=17> */
.L_x_7132:
[----:B------:R-:W-:Y:S01]  /*ca80*/  IMAD.MOV.U32 R0, RZ, RZ, 0x7f ;  /* 0x0000007fff007424 */ /* 0x000fe200078e00ff */
[----:B------:R-:W-:-:S04]  /*ca90*/  ISETP.GT.U32.AND P0, PT, R4, 0x7f800000, PT ;  /* 0x7f8000000400780c */ /* 0x000fc80003f04070 */
[----:B------:R-:W-:-:S09]  /*caa0*/  SEL R0, R0, 0x7c, P0 ;  /* 0x0000007c00007807 */ /* 0x000fd20000000000 */
.L_x_7133:
[----:B------:R-:W-:Y:S05]  /*cab0*/  BSYNC B0 ;  /* 0x0000000000007941 */ /* 0x000fea0003800000 */
.L_x_7131:
[----:B------:R-:W-:-:S04]  /*cac0*/  LOP3.LUT R4, R5, 0x80000000, RZ, 0xc0, !PT ;  /* 0x8000000005047812 */ /* 0x000fc800078ec0ff */
[----:B------:R-:W-:-:S04]  /*cad0*/  SHF.R.U32.HI R5, RZ, 0x18, R4 ;  /* 0x00000018ff057819 */ /* 0x000fc80000011604 */
[----:B------:R-:W-:-:S05]  /*cae0*/  LOP3.LUT R5, R0, R5, RZ, 0xfc, !PT ;  /* 0x0000000500057212 */ /* 0x000fca00078efcff */
[----:B------:R-:W-:Y:S01]  /*caf0*/  STG.E.U8 desc[UR36][R2.64], R5 ;  /* 0x0000000502007986 */ /* 0x000fe2000c101124 */
[----:B------:R-:W-:Y:S05]  /*cb00*/  EXIT ;  /* 0x000000000000794d */ /* 0x000fea0003800000 */
.L_x_7127:
        /* <DEDUP_REMOVED lines=8> */
.L_x_7124:
        /* <DEDUP_REMOVED lines=11> */
.L_x_7136:
        /* <DEDUP_REMOVED lines=21> */
.L_x_7139:
[----:B------:R-:W-:-:S04]  /*cd90*/  LOP3.LUT R0, R7, 0x80000000, RZ, 0xc0, !PT ;  /* 0x8000000007007812 */ /* 0x000fc800078ec0ff */
[----:B------:R-:W-:-:S04]  /*cda0*/  SHF.R.U32.HI R5, RZ, 0x18, R0 ;  /* 0x00000018ff057819 */ /* 0x000fc80000011600 */
[----:B------:R-:W-:-:S04]  /*cdb0*/  LOP3.LUT R4, R4, R5, RZ, 0xfc, !PT ;  /* 0x0000000504047212 */ /* 0x000fc800078efcff */
[----:B------:R-:W-:-:S07]  /*cdc0*/  PRMT R0, R4, 0x7610, R0 ;  /* 0x0000761004007816 */ /* 0x000fce0000000000 */
.L_x_7138:
[----:B------:R-:W-:Y:S05]  /*cdd0*/  BSYNC B0 ;  /* 0x0000000000007941 */ /* 0x000fea0003800000 */
.L_x_7137:
[----:B------:R-:W-:Y:S01]  /*cde0*/  STG.E.U8 desc[UR36][R2.64], R0 ;  /* 0x0000000002007986 */ /* 0x000fe2000c101124 */
[----:B------:R-:W-:Y:S05]  /*cdf0*/  EXIT ;  /* 0x000000000000794d */ /* 0x000fea0003800000 */
.L_x_7135:
        /* <DEDUP_REMOVED lines=21> */
.L_x_7142:
[----:B------:R-:W-:-:S04]  /*cf50*/  LOP3.LUT R0, R7, 0x80000000, RZ, 0xc0, !PT ;  /* 0x8000000007007812 */ /* 0x000fc800078ec0ff */
[----:B------:R-:W-:-:S04]  /*cf60*/  SHF.R.U32.HI R5, RZ, 0x18, R0 ;  /* 0x00000018ff057819 */ /* 0x000fc80000011600 */
[----:B------:R-:W-:-:S04]  /*cf70*/  LOP3.LUT R4, R4, R5, RZ, 0xfc, !PT ;  /* 0x0000000504047212 */ /* 0x000fc800078efcff */
[----:B------:R-:W-:-:S07]  /*cf80*/  PRMT R0, R4, 0x7610, R0 ;  /* 0x0000761004007816 */ /* 0x000fce0000000000 */
.L_x_7141:
[----:B------:R-:W-:Y:S05]  /*cf90*/  BSYNC B0 ;  /* 0x0000000000007941 */ /* 0x000fea0003800000 */
.L_x_7140:
[----:B------:R-:W-:Y:S01]  /*cfa0*/  STG.E.U8 desc[UR36][R2.64], R0 ;  /* 0x0000000002007986 */ /* 0x000fe2000c101124 */
[----:B------:R-:W-:Y:S05]  /*cfb0*/  EXIT ;  /* 0x000000000000794d */ /* 0x000fea0003800000 */
.L_x_7134:
        /* <DEDUP_REMOVED lines=26> */
.L_x_7117:
        /* <DEDUP_REMOVED lines=16> */
.L_x_7145:
[----:B------:R-:W-:Y:S05]  /*d260*/  EXIT ;  /* 0x000000000000794d */ /* 0x000fea0003800000 */
.L_x_7144:
[----:B------:R-:W0:Y:S02]  /*d270*/  F2I.U64.F64.TRUNC R36, R36 ;  /* 0x0000002400247311 */ /* 0x000e24000030d800 */
[----:B0-----:R-:W-:Y:S01]  /*d280*/  STG.E.64 desc[UR36][R2.64], R36 ;  /* 0x0000002402007986 */ /* 0x001fe2000c101b24 */
[----:B------:R-:W-:Y:S05]  /*d290*/  EXIT ;  /* 0x000000000000794d */ /* 0x000fea0003800000 */
.L_x_7143:
[----:B------:R-:W0:Y:S02]  /*d2a0*/  F2I.U32.F64.TRUNC R37, R36 ;  /* 0x0000002400257311 */ /* 0x000e24000030d000 */
[----:B0-----:R-:W-:Y:S01]  /*d2b0*/  STG.E desc[UR36][R2.64], R37 ;  /* 0x0000002502007986 */ /* 0x001fe2000c101924 */
[----:B------:R-:W-:Y:S05]  /*d2c0*/  EXIT ;  /* 0x000000000000794d */ /* 0x000fea0003800000 */
.L_x_7146:
        /* <DEDUP_REMOVED lines=11> */
.L_x_17270:


//--------------------- .text._ZN2at6native18elementwise_kernelILi128ELi2EZNS0_22gpu_kernel_impl_nocastINS0_13BinaryFunctorIN3c107complexIdEES6_S6_NS0_15binary_internal10MulFunctorIS6_EEEEEEvRNS_18TensorIteratorBaseERKT_EUliE_EEviT1_ --------------------------
	.section	.text._ZN2at6native18elementwise_kernelILi128ELi2EZNS0_22gpu_kernel_impl_nocastINS0_13BinaryFunctorIN3c107complexIdEES6_S6_NS0_15binary_internal10MulFunctorIS6_EEEEEEvRNS_18TensorIteratorBaseERKT_EUliE_EEviT1_,"ax",@progbits
	.align	128
        .global         _ZN2at6native18elementwise_kernelILi128ELi2EZNS0_22gpu_kernel_impl_nocastINS0_13BinaryFunctorIN3c107complexIdEES6_S6_NS0_15binary_internal10MulFunctorIS6_EEEEEEvRNS_18TensorIteratorBaseERKT_EUliE_EEviT1_
        .type           _ZN2at6native18elementwise_kernelILi128ELi2EZNS0_22gpu_kernel_impl_nocastINS0_13BinaryFunctorIN3c107complexIdEES6_S6_NS0_15binary_internal10MulFunctorIS6_EEEEEEvRNS_18TensorIteratorBaseERKT_EUliE_EEviT1_,@function
        .size           _ZN2at6native18elementwise_kernelILi128ELi2EZNS0_22gpu_kernel_impl_nocastINS0_13BinaryFunctorIN3c107complexIdEES6_S6_NS0_15binary_internal10MulFunctorIS6_EEEEEEvRNS_18TensorIteratorBaseERKT_EUliE_EEviT1_,(.L_x_17271 - _ZN2at6native18elementwise_kernelILi128ELi2EZNS0_22gpu_kernel_impl_nocastINS0_13BinaryFunctorIN3c107complexIdEES6_S6_NS0_15binary_internal10MulFunctorIS6_EEEEEEvRNS_18TensorIteratorBaseERKT_EUliE_EEviT1_)
        .other          _ZN2at6native18elementwise_kernelILi128ELi2EZNS0_22gpu_kernel_impl_nocastINS0_13BinaryFunctorIN3c107complexIdEES6_S6_NS0_15binary_internal10MulFunctorIS6_EEEEEEvRNS_18TensorIteratorBaseERKT_EUliE_EEviT1_,@"STO_CUDA_ENTRY STV_DEFAULT"
_ZN2at6native18elementwise_kernelILi128ELi2EZNS0_22gpu_kernel_impl_nocastINS0_13BinaryFunctorIN3c107complexIdEES6_S6_NS0_15binary_internal10MulFunctorIS6_EEEEEEvRNS_18TensorIteratorBaseERKT_EUliE_EEviT1_:
.text._ZN2at6native18elementwise_kernelILi128ELi2EZNS0_22gpu_kernel_impl_nocastINS0_13BinaryFunctorIN3c107complexIdEES6_S6_NS0_15binary_internal10MulFunctorIS6_EEEEEEvRNS_18TensorIteratorBaseERKT_EUliE_EEviT1_:
        /* <DEDUP_REMOVED lines=363> */
.L_x_7149:
[----:B------:R-:W-:Y:S01]  /*16b0*/  ULDC.64 UR8, c[0x0][0x480] ;  /* 0x0001200000087ab9 */ /* 0x000fe20000000a00 */
[----:B------:R-:W-:Y:S01]  /*16c0*/  ULDC.64 UR10, c[0x0][0x488] ;  /* 0x00012200000a7ab9 */ /* 0x000fe20000000a00 */
[----:B------:R-:W-:Y:S02]  /*16d0*/  IADD3 R4, P0, R4, UR8, RZ ;  /* 0x0000000804047c10 */ /* 0x000fe4000ff1e0ff */
[----:B------:R-:W-:Y:S02]  /*16e0*/  IADD3 R14, P1, R2, UR10, RZ ;  /* 0x0000000a020e7c10 */ /* 0x000fe4000ff3e0ff */
[----:B------:R-:W-:Y:S01]  /*16f0*/  IADD3.X R5, RZ, UR9, RZ, P0, !PT ;  /* 0x00000009ff057c10 */ /* 0x000fe200087fe4ff */
[----:B------:R-:W-:Y:S01]  /*1700*/  ULDC.64 UR8, c[0x0][0x478] ;  /* 0x00011e0000087ab9 */ /* 0x000fe20000000a00 */
[----:B------:R-:W-:-:S04]  /*1710*/  IADD3.X R15, RZ, UR11, RZ, P1, !PT ;  /* 0x0000000bff0f7c10 */ /* 0x000fc80008ffe4ff */
[----:B------:R-:W2:Y:S04]  /*1720*/  LDG.E.128 R4, desc[UR4][R4.64] ;  /* 0x0000000404047981 */ /* 0x000ea8000c1e1d00 */
[----:B------:R-:W2:Y:S01]  /*1730*/  LDG.E.128 R8, desc[UR4][R14.64] ;  /* 0x000000040e087981 */ /* 0x000ea2000c1e1d00 */
[----:B------:R-:W-:-:S04]  /*1740*/  IADD3 R2, P0, R3, UR8, RZ ;  /* 0x0000000803027c10 */ /* 0x000fc8000ff1e0ff */
[----:B------:R-:W-:Y:S01]  /*1750*/  IADD3.X R3, RZ, UR9, RZ, P0, !PT ;  /* 0x00000009ff037c10 */ /* 0x000fe200087fe4ff */
[C---:B--2---:R-:W-:Y:S02]  /*1760*/  DMUL R12, R6.reuse, R10 ;  /* 0x0000000a060c7228 */ /* 0x044fe40000000000 */
[----:B------:R-:W-:-:S06]  /*1770*/  DMUL R6, R6, R8 ;  /* 0x0000000806067228 */ /* 0x000fcc0000000000 */
[C---:B------:R-:W-:Y:S02]  /*1780*/  DFMA R8, R4.reuse, R8, -R12 ;  /* 0x000000080408722b */ /* 0x040fe4000000080c */
[----:B------:R-:W-:Y:S01]  /*1790*/  DFMA R10, R4, R10, R6 ;  /* 0x0000000a040a722b */ /* 0x000fe20000000006 */
[----:B------:R-:W-:-:S06]  /*17a0*/  IADD3 R13, R0, 0x80, RZ ;  /* 0x00000080000d7810 */ /* 0x000fcc0007ffe0ff */
[----:B------:R0:W-:Y:S04]  /*17b0*/  STG.E.128 desc[UR4][R2.64], R8 ;  /* 0x0000000802007986 */ /* 0x0001e8000c101d04 */
.L_x_7148:
[----:B------:R-:W-:Y:S05]  /*17c0*/  BSYNC B0 ;  /* 0x0000000000007941 */ /* 0x000fea0003800000 */
.L_x_7147:
[----:B------:R-:W-:-:S13]  /*17d0*/  ISETP.GE.AND P0, PT, R13, UR6, PT ;  /* 0x000000060d007c0c */ /* 0x000fda000bf06270 */
[----:B------:R-:W-:Y:S05]  /*17e0*/  @P0 EXIT ;  /* 0x000000000000094d */ /* 0x000fea0003800000 */
[----:B0-----:R-:W0:Y:S01]  /*17f0*/  LDC R8, c[0x0][0x218] ;  /* 0x00008600ff087b82 */ /* 0x001e220000000800 */
[----:B------:R-:W-:Y:S02]  /*1800*/  MOV R0, RZ ;  /* 0x000000ff00007202 */ /* 0x000fe40000000f00 */
        /* <DEDUP_REMOVED lines=351> */
.L_x_7150:
        /* <DEDUP_REMOVED lines=14> */
[----:B------:R-:W-:-:S07]  /*2ee0*/  DFMA R10, R4, R10, R6 ;  /* 0x0000000a040a722b */ /* 0x000fce0000000006 */
[----:B------:R-:W-:Y:S01]  /*2ef0*/  STG.E.128 desc[UR4][R2.64], R8 ;  /* 0x0000000802007986 */ /* 0x000fe2000c101d04 */
[----:B------:R-:W-:Y:S05]  /*2f00*/  EXIT ;  /* 0x000000000000794d */ /* 0x000fea0003800000 */
.L_x_7151:
        /* <DEDUP_REMOVED lines=15> */
.L_x_17271:


//--------------------- .text._ZN2at6native27unrolled_elementwise_kernelINS0_13BinaryFunctorIN3c107complexIdEES5_S5_NS0_15binary_internal10MulFunctorIS5_EEEESt5arrayIPcLm3EELi4E23TrivialOffsetCalculatorILi2EjESD_ILi1EjENS0_6memory15LoadWithoutCastENSG_16StoreWithoutCastEEEviT_T0_T2_T3_T4_T5_ --------------------------
	.section	.text._ZN2at6native27unrolled_elementwise_kernelINS0_13BinaryFunctorIN3c107complexIdEES5_S5_NS0_15binary_internal10MulFunctorIS5_EEEESt5arrayIPcLm3EELi4E23TrivialOffsetCalculatorILi2EjESD_ILi1EjENS0_6memory15LoadWithoutCastENSG_16StoreWithoutCastEEEviT_T0_T2_T3_T4_T5_,"ax",@progbits
	.align	128
        .global         _ZN2at6native27unrolled_elementwise_kernelINS0_13BinaryFunctorIN3c107complexIdEES5_S5_NS0_15binary_internal10MulFunctorIS5_EEEESt5arrayIPcLm3EELi4E23TrivialOffsetCalculatorILi2EjESD_ILi1EjENS0_6memory15LoadWithoutCastENSG_16StoreWithoutCastEEEviT_T0_T2_T3_T4_T5_
        .type           _ZN2at6native27unrolled_elementwise_kernelINS0_13BinaryFunctorIN3c107complexIdEES5_S5_NS0_15binary_internal10MulFunctorIS5_EEEESt5arrayIPcLm3EELi4E23TrivialOffsetCalculatorILi2EjESD_ILi1EjENS0_6memory15LoadWithoutCastENSG_16StoreWithoutCastEEEviT_T0_T2_T3_T4_T5_,@function
        .size           _ZN2at6native27unrolled_elementwise_kernelINS0_13BinaryFunctorIN3c107complexIdEES5_S5_NS0_15binary_internal10MulFunctorIS5_EEEESt5arrayIPcLm3EELi4E23TrivialOffsetCalculatorILi2EjESD_ILi1EjENS0_6memory15LoadWithoutCastENSG_16StoreWithoutCastEEEviT_T0_T2_T3_T4_T5_,(.L_x_17272 - _ZN2at6native27unrolled_elementwise_kernelINS0_13BinaryFunctorIN3c107complexIdEES5_S5_NS0_15binary_internal10MulFunctorIS5_EEEESt5arrayIPcLm3EELi4E23TrivialOffsetCalculatorILi2EjESD_ILi1EjENS0_6memory15LoadWithoutCastENSG_16StoreWithoutCastEEEviT_T0_T2_T3_T4_T5_)
        .other          _ZN2at6native27unrolled_elementwise_kernelINS0_13BinaryFunctorIN3c107complexIdEES5_S5_NS0_15binary_internal10MulFunctorIS5_EEEESt5arrayIPcLm3EELi4E23TrivialOffsetCalculatorILi2EjESD_ILi1EjENS0_6memory15LoadWithoutCastENSG_16StoreWithoutCastEEEviT_T0_T2_T3_T4_T5_,@"STO_CUDA_ENTRY STV_DEFAULT"
_ZN2at6native27unrolled_elementwise_kernelINS0_13BinaryFunctorIN3c107complexIdEES5_S5_NS0_15binary_internal10MulFunctorIS5_EEEESt5arrayIPcLm3EELi4E23TrivialOffsetCalculatorILi2EjESD_ILi1EjENS0_6memory15LoadWithoutCastENSG_16StoreWithoutCastEEEviT_T0_T2_T3_T4_T5_:
.text._ZN2at6native27unrolled_elementwise_kernelINS0_13BinaryFunctorIN3c107complexIdEES5_S5_NS0_15binary_internal10MulFunctorIS5_EEEESt5arrayIPcLm3EELi4E23TrivialOffsetCalculatorILi2EjESD_ILi1EjENS0_6memory15LoadWithoutCastENSG_16StoreWithoutCastEEEviT_T0_T2_T3_T4_T5_:
[----:B------:R-:W-:Y:S01]  /*0000*/  LDC R1, c[0x0][0x28] ;  /* 0x00000a00ff017b82 */ /* 0x000fe20000000800 */
[----:B------:R-:W0:Y:S07]  /*0010*/  S2R R3, SR_CTAID.X ;  /* 0x0000000000037919 */ /* 0x000e2e0000002500 */
[----:B------:R-:W0:Y:S01]  /*0020*/  LDC R0, c[0x0][0x210] ;  /* 0x00008400ff007b82 */ /* 0x000e220000000800 */
[----:B------:R-:W-:Y:S02]  /*0030*/  CS2R R22, SRZ ;  /* 0x0000000000167805 */ /* 0x000fe4000001ff00 */
[----:B------:R-:W-:Y:S01]  /*0040*/  CS2R R20, SRZ ;  /* 0x0000000000147805 */ /* 0x000fe2000001ff00 */
[----:B------:R-:W1:Y:S01]  /*0050*/  S2R R24, SR_TID.X ;  /* 0x0000000000187919 */ /* 0x000e620000002100 */
[----:B------:R-:W-:Y:S01]  /*0060*/  CS2R R6, SRZ ;  /* 0x0000000000067805 */ /* 0x000fe2000001ff00 */
[----:B------:R-:W-:Y:S01]  /*0070*/  ULDC.64 UR4, c[0x0][0x208] ;  /* 0x0000820000047ab9 */ /* 0x000fe20000000a00 */
[----:B0-----:R-:W-:-:S05]  /*0080*/  IMAD R25, R3, -0x200, R0 ;  /* 0xfffffe0003197824 */ /* 0x001fca00078e0200 */
[----:B-1----:R-:W-:-:S13]  /*0090*/  ISETP.GE.AND P0, PT, R24, R25, PT ;  /* 0x000000191800720c */ /* 0x002fda0003f06270 */
[----:B------:R-:W-:Y:S01]  /*00a0*/  @!P0 IMAD R5, R3, 0x200, R24 ;  /* 0x0000020003058824 */ /* 0x000fe200078e0218 */
[----:B------:R-:W0:Y:S01]  /*00b0*/  @!P0 LDC.64 R8, c[0x0][0x220] ;  /* 0x00008800ff088b82 */ /* 0x000e220000000a00 */
[----:B------:R-:W-:-:S05]  /*00c0*/  @!P0 VIADD R24, R24, 0x80 ;  /* 0x0000008018188836 */ /* 0x000fca0000000000 */
[----:B------:R-:W-:Y:S02]  /*00d0*/  ISETP.GE.AND P1, PT, R24, R25, PT ;  /* 0x000000191800720c */ /* 0x000fe40003f26270 */
[----:B------:R-:W1:Y:S11]  /*00e0*/  @!P0 LDC.64 R10, c[0x0][0x228] ;  /* 0x00008a00ff0a8b82 */ /* 0x000e760000000a00 */
[----:B------:R-:W2:Y:S01]  /*00f0*/  @!P1 LDC.64 R26, c[0x0][0x220] ;  /* 0x00008800ff1a9b82 */ /* 0x000ea20000000a00 */
[----:B0-----:R-:W-:-:S07]  /*0100*/  @!P0 IMAD.WIDE.U32 R8, R5, 0x10, R8 ;  /* 0x0000001005088825 */ /* 0x001fce00078e0008 */
[----:B------:R-:W0:Y:S01]  /*0110*/  @!P1 LDC.64 R12, c[0x0][0x228] ;  /* 0x00008a00ff0c9b82 */ /* 0x000e220000000a00 */
[----:B------:R3:W4:Y:S01]  /*0120*/  @!P0 LDG.E.128 R20, desc[UR4][R8.64] ;  /* 0x0000000408148981 */ /* 0x000722000c1e1d00 */
[----:B-1----:R-:W-:Y:S01]  /*0130*/  @!P0 IMAD.WIDE.U32 R10, R5, 0x10, R10 ;  /* 0x00000010050a8825 */ /* 0x002fe200078e000a */
[----:B------:R-:W-:-:S06]  /*0140*/  CS2R R4, SRZ ;  /* 0x0000000000047805 */ /* 0x000fcc000001ff00 */
[----:B------:R-:W4:Y:S01]  /*0150*/  @!P0 LDG.E.128 R4, desc[UR4][R10.64] ;  /* 0x000000040a048981 */ /* 0x000f22000c1e1d00 */
[----:B------:R-:W-:Y:S01]  /*0160*/  @!P1 IMAD R29, R3, 0x200, R24 ;  /* 0x00000200031d9824 */ /* 0x000fe200078e0218 */
[----:B------:R-:W-:Y:S02]  /*0170*/  CS2R R14, SRZ ;  /* 0x00000000000e7805 */ /* 0x000fe4000001ff00 */
[----:B------:R-:W-:Y:S01]  /*0180*/  CS2R R18, SRZ ;  /* 0x0000000000127805 */ /* 0x000fe2000001ff00 */
[----:B--2---:R-:W-:Y:S01]  /*0190*/  @!P1 IMAD.WIDE.U32 R26, R29, 0x10, R26 ;  /* 0x000000101d1a9825 */ /* 0x004fe200078e001a */
[----:B------:R-:W-:-:S03]  /*01a0*/  CS2R R16, SRZ ;  /* 0x0000000000107805 */ /* 0x000fc6000001ff00 */
[----:B0-----:R-:W-:Y:S01]  /*01b0*/  @!P1 IMAD.WIDE.U32 R28, R29, 0x10, R12 ;  /* 0x000000101d1c9825 */ /* 0x001fe200078e000c */
[----:B------:R-:W-:-:S04]  /*01c0*/  CS2R R12, SRZ ;  /* 0x00000000000c7805 */ /* 0x000fc8000001ff00 */
[----:B------:R0:W2:Y:S04]  /*01d0*/  @!P1 LDG.E.128 R16, desc[UR4][R28.64] ;  /* 0x000000041c109981 */ /* 0x0000a8000c1e1d00 */
[----:B------:R1:W2:Y:S01]  /*01e0*/  @!P1 LDG.E.128 R12, desc[UR4][R26.64] ;  /* 0x000000041a0c9981 */ /* 0x0002a2000c1e1d00 */
[----:B------:R-:W1:Y:S01]  /*01f0*/  S2R R0, SR_TID.X ;  /* 0x0000000000007919 */ /* 0x000e620000002100 */
[----:B------:R-:W-:-:S05]  /*0200*/  @!P1 VIADD R24, R24, 0x80 ;  /* 0x0000008018189836 */ /* 0x000fca0000000000 */
[----:B------:R-:W-:Y:S02]  /*0210*/  ISETP.GE.AND P2, PT, R24, R25, PT ;  /* 0x000000191800720c */ /* 0x000fe40003f46270 */
[----:B---3--:R-:W-:-:S11]  /*0220*/  CS2R R8, SRZ ;  /* 0x0000000000087805 */ /* 0x008fd6000001ff00 */
[----:B0-----:R-:W0:Y:S08]  /*0230*/  @!P2 LDC.64 R28, c[0x0][0x220] ;  /* 0x00008800ff1cab82 */ /* 0x001e300000000a00 */
[----:B-1----:R-:W1:Y:S01]  /*0240*/  @!P2 LDC.64 R26, c[0x0][0x228] ;  /* 0x00008a00ff1aab82 */ /* 0x002e620000000a00 */
[----:B------:R-:W-:-:S05]  /*0250*/  VIADD R2, R0, 0x80 ;  /* 0x0000008000027836 */ /* 0x000fca0000000000 */
[----:B------:R-:W-:Y:S01]  /*0260*/  ISETP.GE.AND P1, PT, R2, R25, PT ;  /* 0x000000190200720c */ /* 0x000fe20003f26270 */
[----:B----4-:R-:W-:-:S08]  /*0270*/  @!P0 DMUL R10, R6, R22 ;  /* 0x00000016060a8228 */ /* 0x010fd00000000000 */
[C---:B------:R-:W-:Y:S02]  /*0280*/  @!P0 DFMA R8, R4.reuse, R20, -R10 ;  /* 0x000000140408822b */ /* 0x040fe4000000080a */
[----:B------:R-:W-:Y:S01]  /*0290*/  @!P0 DMUL R4, R4, R22 ;  /* 0x0000001604048228 */ /* 0x000fe20000000000 */
[----:B------:R-:W-:-:S07]  /*02a0*/  CS2R R10, SRZ ;  /* 0x00000000000a7805 */ /* 0x000fce000001ff00 */
[----:B------:R-:W-:Y:S02]  /*02b0*/  @!P0 DFMA R10, R6, R20, R4 ;  /* 0x00000014060a822b */ /* 0x000fe40000000004 */
[-C--:B--2---:R-:W-:Y:S02]  /*02c0*/  @!P1 DMUL R6, R18, R14.reuse ;  /* 0x0000000e12069228 */ /* 0x084fe40000000000 */
[----:B------:R-:W-:Y:S01]  /*02d0*/  @!P1 DMUL R14, R16, R14 ;  /* 0x0000000e100e9228 */ /* 0x000fe20000000000 */
[----:B------:R-:W-:-:S05]  /*02e0*/  CS2R R4, SRZ ;  /* 0x0000000000047805 */ /* 0x000fca000001ff00 */
[-C--:B------:R-:W-:Y:S01]  /*02f0*/  @!P1 DFMA R4, R16, R12.reuse, -R6 ;  /* 0x0000000c1004922b */ /* 0x080fe20000000806 */
[----:B------:R-:W-:Y:S01]  /*0300*/  @!P2 IMAD R17, R3, 0x200, R24 ;  /* 0x000002000311a824 */ /* 0x000fe200078e0218 */
[----:B------:R-:W-:Y:S01]  /*0310*/  CS2R R6, SRZ ;  /* 0x0000000000067805 */ /* 0x000fe2000001ff00 */
[----:B------:R-:W-:Y:S01]  /*0320*/  @!P1 DFMA R6, R18, R12, R14 ;  /* 0x0000000c1206922b */ /* 0x000fe2000000000e */
[----:B------:R-:W-:Y:S01]  /*0330*/  CS2R R22, SRZ ;  /* 0x0000000000167805 */ /* 0x000fe2000001ff00 */
[C---:B0-----:R-:W-:Y:S01]  /*0340*/  @!P2 IMAD.WIDE.U32 R28, R17.reuse, 0x10, R28 ;  /* 0x00000010111ca825 */ /* 0x041fe200078e001c */
[----:B------:R-:W-:Y:S02]  /*0350*/  CS2R R18, SRZ ;  /* 0x0000000000127805 */ /* 0x000fe4000001ff00 */
[----:B------:R-:W-:Y:S01]  /*0360*/  CS2R R20, SRZ ;  /* 0x0000000000147805 */ /* 0x000fe2000001ff00 */
[----:B-1----:R-:W-:Y:S01]  /*0370*/  @!P2 IMAD.WIDE.U32 R26, R17, 0x10, R26 ;  /* 0x00000010111aa825 */ /* 0x002fe200078e001a */
[----:B------:R-:W-:-:S04]  /*0380*/  CS2R R16, SRZ ;  /* 0x0000000000107805 */ /* 0x000fc8000001ff00 */
[----:B------:R0:W2:Y:S04]  /*0390*/  @!P2 LDG.E.128 R20, desc[UR4][R26.64] ;  /* 0x000000041a14a981 */ /* 0x0000a8000c1e1d00 */
[----:B------:R-:W2:Y:S01]  /*03a0*/  @!P2 LDG.E.128 R16, desc[UR4][R28.64] ;  /* 0x000000041c10a981 */ /* 0x000ea2000c1e1d00 */
[----:B------:R-:W-:-:S05]  /*03b0*/  VIADD R12, R0, 0x100 ;  /* 0x00000100000c7836 */ /* 0x000fca0000000000 */
[----:B------:R-:W-:Y:S01]  /*03c0*/  ISETP.GE.AND P1, PT, R12, R25, PT ;  /* 0x000000190c00720c */ /* 0x000fe20003f26270 */
[----:B------:R-:W-:-:S05]  /*03d0*/  @!P2 VIADD R24, R24, 0x80 ;  /* 0x000000801818a836 */ /* 0x000fca0000000000 */
[----:B------:R-:W-:Y:S02]  /*03e0*/  ISETP.GE.AND P2, PT, R24, R25, PT ;  /* 0x000000191800720c */ /* 0x000fe40003f46270 */
[----:B------:R-:W-:-:S11]  /*03f0*/  CS2R R12, SRZ ;  /* 0x00000000000c7805 */ /* 0x000fd6000001ff00 */
[C---:B0-----:R-:W-:Y:S02]  /*0400*/  @!P2 IMAD R27, R3.reuse, 0x200, R24 ;  /* 0x00000200031ba824 */ /* 0x041fe400078e0218 */
[----:B------:R-:W-:Y:S01]  /*0410*/  @!P0 IMAD R24, R3, 0x200, R0 ;  /* 0x0000020003188824 */ /* 0x000fe200078e0200 */
[----:B------:R-:W-:Y:S01]  /*0420*/  BSSY B0, `(.L_x_7152) ;  /* 0x0000022000007945 */ /* 0x000fe20003800000 */
[----:B--2---:R-:W-:-:S08]  /*0430*/  @!P1 DMUL R14, R22, R18 ;  /* 0x00000012160e9228 */ /* 0x004fd00000000000 */
[C---:B------:R-:W-:Y:S02]  /*0440*/  @!P1 DFMA R12, R20.reuse, R16, -R14 ;  /* 0x00000010140c922b */ /* 0x040fe4000000080e */
[----:B------:R-:W-:Y:S01]  /*0450*/  @!P1 DMUL R20, R20, R18 ;  /* 0x0000001214149228 */ /* 0x000fe20000000000 */
[----:B------:R-:W0:Y:S01]  /*0460*/  @!P2 LDC.64 R18, c[0x0][0x220] ;  /* 0x00008800ff12ab82 */ /* 0x000e220000000a00 */
[----:B------:R-:W-:-:S06]  /*0470*/  CS2R R14, SRZ ;  /* 0x00000000000e7805 */ /* 0x000fcc000001ff00 */
[----:B------:R-:W-:Y:S01]  /*0480*/  @!P1 DFMA R14, R22, R16, R20 ;  /* 0x00000010160e922b */ /* 0x000fe20000000014 */
[----:B------:R-:W1:Y:S01]  /*0490*/  @!P2 LDC.64 R16, c[0x0][0x228] ;  /* 0x00008a00ff10ab82 */ /* 0x000e620000000a00 */
[----:B------:R-:W-:Y:S02]  /*04a0*/  CS2R R22, SRZ ;  /* 0x0000000000167805 */ /* 0x000fe4000001ff00 */
[----:B------:R-:W-:Y:S01]  /*04b0*/  CS2R R20, SRZ ;  /* 0x0000000000147805 */ /* 0x000fe2000001ff00 */
[----:B0-----:R-:W-:-:S05]  /*04c0*/  @!P2 IMAD.WIDE.U32 R28, R27, 0x10, R18 ;  /* 0x000000101b1ca825 */ /* 0x001fca00078e0012 */
[----:B------:R1:W5:Y:S02]  /*04d0*/  @!P2 LDG.E.128 R20, desc[UR4][R28.64] ;  /* 0x000000041c14a981 */ /* 0x000364000c1e1d00 */
[----:B-1----:R-:W-:Y:S02]  /*04e0*/  @!P2 IMAD.WIDE.U32 R28, R27, 0x10, R16 ;  /* 0x000000101b1ca825 */ /* 0x002fe400078e0010 */
[----:B------:R-:W0:Y:S01]  /*04f0*/  @!P0 LDC.64 R26, c[0x0][0x218] ;  /* 0x00008600ff1a8b82 */ /* 0x000e220000000a00 */
[----:B------:R-:W-:Y:S02]  /*0500*/  CS2R R18, SRZ ;  /* 0x0000000000127805 */ /* 0x000fe4000001ff00 */
[----:B------:R-:W-:-:S06]  /*0510*/  CS2R R16, SRZ ;  /* 0x0000000000107805 */ /* 0x000fcc000001ff00 */
[----:B------:R1:W5:Y:S01]  /*0520*/  @!P2 LDG.E.128 R16, desc[UR4][R28.64] ;  /* 0x000000041c10a981 */ /* 0x000362000c1e1d00 */
[----:B0-----:R-:W-:-:S04]  /*0530*/  @!P0 IMAD.WIDE.U32 R26, R24, 0x10, R26 ;  /* 0x00000010181a8825 */ /* 0x001fc800078e001a */
[----:B------:R-:W-:Y:S02]  /*0540*/  VIADD R24, R0, 0x180 ;  /* 0x0000018000187836 */ /* 0x000fe40000000000 */
[----:B------:R-:W-:-:S05]  /*0550*/  @!P0 IMAD.MOV.U32 R0, RZ, RZ, R2 ;  /* 0x000000ffff008224 */ /* 0x000fca00078e0002 */
[-C--:B------:R-:W-:Y:S01]  /*0560*/  ISETP.GE.AND P1, PT, R0, R25.reuse, PT ;  /* 0x000000190000720c */ /* 0x080fe20003f26270 */
[----:B------:R1:W-:Y:S01]  /*0570*/  @!P0 STG.E.128 desc[UR4][R26.64], R8 ;  /* 0x000000081a008986 */ /* 0x0003e2000c101d04 */
[----:B------:R-:W-:-:S11]  /*0580*/  ISETP.GE.AND P0, PT, R24, R25, PT ;  /* 0x000000191800720c */ /* 0x000fd60003f06270 */
[----:B------:R-:W-:Y:S05]  /*0590*/  @P1 BRA `(.L_x_7153) ;  /* 0x0000000000281947 */ /* 0x000fea0003800000 */
[----:B-1----:R-:W0:Y:S01]  /*05a0*/  LDC.64 R8, c[0x0][0x218] ;  /* 0x00008600ff087b82 */ /* 0x002e220000000a00 */
[----:B------:R-:W-:Y:S02]  /*05b0*/  IMAD R11, R3, 0x200, R0 ;  /* 0x00000200030b7824 */ /* 0x000fe400078e0200 */
[----:B------:R-:W-:-:S05]  /*05c0*/  VIADD R0, R0, 0x80 ;  /* 0x0000008000007836 */ /* 0x000fca0000000000 */
[----:B------:R-:W-:-:S13]  /*05d0*/  ISETP.GE.AND P1, PT, R0, R25, PT ;  /* 0x000000190000720c */ /* 0x000fda0003f26270 */
[----:B------:R-:W-:Y:S02]  /*05e0*/  @!P1 IMAD R27, R3, 0x200, R0 ;  /* 0x00000200031b9824 */ /* 0x000fe400078e0200 */
[----:B------:R-:W-:Y:S02]  /*05f0*/  @!P1 VIADD R0, R0, 0x80 ;  /* 0x0000008000009836 */ /* 0x000fe40000000000 */
[----:B0-----:R-:W-:-:S04]  /*0600*/  IMAD.WIDE.U32 R10, R11, 0x10, R8 ;  /* 0x000000100b0a7825 */ /* 0x001fc800078e0008 */
[----:B------:R-:W-:Y:S01]  /*0610*/  @!P1 IMAD.WIDE.U32 R8, R27, 0x10, R8 ;  /* 0x000000101b089825 */ /* 0x000fe200078e0008 */
[----:B------:R0:W-:Y:S04]  /*0620*/  STG.E.128 desc[UR4][R10.64], R4 ;  /* 0x000000040a007986 */ /* 0x0001e8000c101d04 */
[----:B------:R0:W-:Y:S02]  /*0630*/  @!P1 STG.E.128 desc[UR4][R8.64], R12 ;  /* 0x0000000c08009986 */ /* 0x0001e4000c101d04 */
.L_x_7153:
[----:B------:R-:W-:Y:S05]  /*0640*/  BSYNC B0 ;  /* 0x0000000000007941 */ /* 0x000fea0003800000 */
.L_x_7152:
[----:B------:R-:W-:-:S13]  /*0650*/  ISETP.GE.AND P1, PT, R0, R25, PT ;  /* 0x000000190000720c */ /* 0x000fda0003f26270 */
[----:B------:R-:W-:Y:S05]  /*0660*/  @P1 EXIT ;  /* 0x000000000000194d */ /* 0x000fea0003800000 */
[----:B01----:R-:W0:Y:S01]  /*0670*/  LDC.64 R10, c[0x0][0x218] ;  /* 0x00008600ff0a7b82 */ /* 0x003e220000000a00 */
[-C--:B-----5:R-:W-:Y:S01]  /*0680*/  @!P0 DMUL R8, R18, R22.reuse ;  /* 0x0000001612088228 */ /* 0x0a0fe20000000000 */
[----:B------:R-:W-:Y:S01]  /*0690*/  IMAD R3, R3, 0x200, R0 ;  /* 0x0000020003037824 */ /* 0x000fe200078e0200 */
[----:B------:R-:W-:Y:S01]  /*06a0*/  @!P0 DMUL R22, R16, R22 ;  /* 0x0000001610168228 */ /* 0x000fe20000000000 */
[----:B------:R-:W-:Y:S02]  /*06b0*/  CS2R R4, SRZ ;  /* 0x0000000000047805 */ /* 0x000fe4000001ff00 */
[----:B------:R-:W-:-:S03]  /*06c0*/  CS2R R6, SRZ ;  /* 0x0000000000067805 */ /* 0x000fc6000001ff00 */
[-C--:B------:R-:W-:Y:S02]  /*06d0*/  @!P0 DFMA R4, R16, R20.reuse, -R8 ;  /* 0x000000141004822b */ /* 0x080fe40000000808 */
[----:B------:R-:W-:Y:S01]  /*06e0*/  @!P0 DFMA R6, R18, R20, R22 ;  /* 0x000000141206822b */ /* 0x000fe20000000016 */
[----:B0-----:R-:W-:-:S06]  /*06f0*/  IMAD.WIDE.U32 R2, R3, 0x10, R10 ;  /* 0x0000001003027825 */ /* 0x001fcc00078e000a */
[----:B------:R-:W-:Y:S01]  /*0700*/  STG.E.128 desc[UR4][R2.64], R4 ;  /* 0x0000000402007986 */ /* 0x000fe2000c101d04 */
[----:B------:R-:W-:Y:S05]  /*0710*/  EXIT ;  /* 0x000000000000794d */ /* 0x000fea0003800000 */
.L_x_7154:
        /* <DEDUP_REMOVED lines=14> */
.L_x_17272:


//--------------------- .text._ZN2at6native29vectorized_elementwise_kernelILi2ENS0_13BinaryFunctorIN3c107complexIdEES5_S5_NS0_15binary_internal10MulFunctorIS5_EEEESt5arrayIPcLm3EEEEviT0_T1_ --------------------------
	.section	.text._ZN2at6native29vectorized_elementwise_kernelILi2ENS0_13BinaryFunctorIN3c107complexIdEES5_S5_NS0_15binary_internal10MulFunctorIS5_EEEESt5arrayIPcLm3EEEEviT0_T1_,"ax",@progbits
	.align	128
        .global         _ZN2at6native29vectorized_elementwise_kernelILi2ENS0_13BinaryFunctorIN3c107complexIdEES5_S5_NS0_15binary_internal10MulFunctorIS5_EEEESt5arrayIPcLm3EEEEviT0_T1_
        .type           _ZN2at6native29vectorized_elementwise_kernelILi2ENS0_13BinaryFunctorIN3c107complexIdEES5_S5_NS0_15binary_internal10MulFunctorIS5_EEEESt5arrayIPcLm3EEEEviT0_T1_,@function
        .size           _ZN2at6native29vectorized_elementwise_kernelILi2ENS0_13BinaryFunctorIN3c107complexIdEES5_S5_NS0_15binary_internal10MulFunctorIS5_EEEESt5arrayIPcLm3EEEEviT0_T1_,(.L_x_17273 - _ZN2at6native29vectorized_elementwise_kernelILi2ENS0_13BinaryFunctorIN3c107complexIdEES5_S5_NS0_15binary_internal10MulFunctorIS5_EEEESt5arrayIPcLm3EEEEviT0_T1_)
        .other          _ZN2at6native29vectorized_elementwise_kernelILi2ENS0_13BinaryFunctorIN3c107complexIdEES5_S5_NS0_15binary_internal10MulFunctorIS5_EEEESt5arrayIPcLm3EEEEviT0_T1_,@"STO_CUDA_ENTRY STV_DEFAULT"
_ZN2at6native29vectorized_elementwise_kernelILi2ENS0_13BinaryFunctorIN3c107complexIdEES5_S5_NS0_15binary_internal10MulFunctorIS5_EEEESt5arrayIPcLm3EEEEviT0_T1_:
.text._ZN2at6native29vectorized_elementwise_kernelILi2ENS0_13BinaryFunctorIN3c107complexIdEES5_S5_NS0_15binary_internal10MulFunctorIS5_EEEESt5arrayIPcLm3EEEEviT0_T1_:
        /* <DEDUP_REMOVED lines=26> */
[----:B--2---:R-:W-:-:S02]  /*01a0*/  DMUL R40, R26, R30 ;  /* 0x0000001e1a287228 */ /* 0x004fc40000000000 */
[----:B------:R-:W-:Y:S02]  /*01b0*/  DMUL R26, R26, R28 ;  /* 0x0000001c1a1a7228 */ /* 0x000fe40000000000 */
[C---:B---3--:R-:W-:Y:S02]  /*01c0*/  DMUL R42, R34.reuse, R38 ;  /* 0x00000026222a7228 */ /* 0x048fe40000000000 */
[----:B------:R-:W-:Y:S02]  /*01d0*/  DMUL R44, R34, R36 ;  /* 0x00000024222c7228 */ /* 0x000fe40000000000 */
[----:B----4-:R-:W-:Y:S02]  /*01e0*/  DMUL R34, R14, R58 ;  /* 0x0000003a0e227228 */ /* 0x010fe40000000000 */
[C---:B------:R-:W-:Y:S02]  /*01f0*/  DFMA R28, R24.reuse, R28, -R40 ;  /* 0x0000001c181c722b */ /* 0x040fe40000000828 */
[----:B------:R-:W-:-:S02]  /*0200*/  DFMA R30, R24, R30, R26 ;  /* 0x0000001e181e722b */ /* 0x000fc4000000001a */
[----:B------:R-:W-:Y:S02]  /*0210*/  DMUL R14, R14, R56 ;  /* 0x000000380e0e7228 */ /* 0x000fe40000000000 */
[C---:B------:R-:W-:Y:S02]  /*0220*/  DFMA R24, R32.reuse, R36, -R42 ;  /* 0x000000242018722b */ /* 0x040fe4000000082a */
[----:B------:R-:W-:Y:S01]  /*0230*/  DFMA R26, R32, R38, R44 ;  /* 0x00000026201a722b */ /* 0x000fe2000000002c */
[----:B------:R-:W2:Y:S01]  /*0240*/  LDG.E.128 R40, desc[UR4][R48.64+0x3000] ;  /* 0x0030000430287981 */ /* 0x000ea2000c1e1d00 */
[----:B------:R-:W-:-:S03]  /*0250*/  DFMA R56, R12, R56, -R34 ;  /* 0x000000380c38722b */ /* 0x000fc60000000822 */
[----:B------:R-:W3:Y:S04]  /*0260*/  LDG.E.128 R32, desc[UR4][R48.64+0x2010] ;  /* 0x0020100430207981 */ /* 0x000ee8000c1e1d00 */
[----:B------:R-:W3:Y:S04]  /*0270*/  LDG.E.128 R36, desc[UR4][R60.64+0x2010] ;  /* 0x002010043c247981 */ /* 0x000ee8000c1e1d00 */
[----:B------:R-:W2:Y:S04]  /*0280*/  LDG.E.128 R44, desc[UR4][R60.64+0x3000] ;  /* 0x003000043c2c7981 */ /* 0x000ea8000c1e1d00 */
[----:B------:R-:W4:Y:S01]  /*0290*/  LDG.E.128 R48, desc[UR4][R48.64+0x3010] ;  /* 0x0030100430307981 */ /* 0x000f22000c1e1d00 */
[----:B------:R-:W-:-:S02]  /*02a0*/  DFMA R58, R12, R58, R14 ;  /* 0x0000003a0c3a722b */ /* 0x000fc4000000000e */
[C---:B-----5:R-:W-:Y:S02]  /*02b0*/  DMUL R14, R6.reuse, R22 ;  /* 0x00000016060e7228 */ /* 0x060fe40000000000 */
[-C--:B------:R-:W-:Y:S01]  /*02c0*/  DMUL R12, R6, R20.reuse ;  /* 0x00000014060c7228 */ /* 0x080fe20000000000 */
[----:B------:R-:W0:Y:S05]  /*02d0*/  LDC.64 R6, c[0x0][0x218] ;  /* 0x00008600ff067b82 */ /* 0x000e2a0000000a00 */
[C---:B------:R-:W-:Y:S02]  /*02e0*/  DFMA R20, R4.reuse, R20, -R14 ;  /* 0x000000140414722b */ /* 0x040fe4000000080e */
[----:B------:R-:W-:-:S02]  /*02f0*/  DFMA R22, R4, R22, R12 ;  /* 0x000000160416722b */ /* 0x000fc4000000000c */
[C---:B------:R-:W-:Y:S02]  /*0300*/  DMUL R4, R10.reuse, R18 ;  /* 0x000000120a047228 */ /* 0x040fe40000000000 */
[----:B------:R-:W-:-:S06]  /*0310*/  DMUL R10, R10, R16 ;  /* 0x000000100a0a7228 */ /* 0x000fcc0000000000 */
[C---:B------:R-:W-:Y:S02]  /*0320*/  DFMA R16, R8.reuse, R16, -R4 ;  /* 0x000000100810722b */ /* 0x040fe40000000804 */
[----:B------:R-:W-:Y:S01]  /*0330*/  DFMA R18, R8, R18, R10 ;  /* 0x000000120812722b */ /* 0x000fe2000000000a */
[----:B0-----:R-:W-:Y:S01]  /*0340*/  IMAD.WIDE.U32 R6, R2, 0x10, R6 ;  /* 0x0000001002067825 */ /* 0x001fe200078e0006 */
[C---:B---3--:R-:W-:Y:S02]  /*0350*/  DMUL R8, R34.reuse, R38 ;  /* 0x0000002622087228 */ /* 0x048fe40000000000 */
[----:B------:R-:W-:Y:S02]  /*0360*/  DMUL R34, R34, R36 ;  /* 0x0000002422227228 */ /* 0x000fe40000000000 */
[C---:B--2---:R-:W-:Y:S02]  /*0370*/  DMUL R4, R42.reuse, R46 ;  /* 0x0000002e2a047228 */ /* 0x044fe40000000000 */
[----:B------:R-:W-:-:S02]  /*0380*/  DMUL R42, R42, R44 ;  /* 0x0000002c2a2a7228 */ /* 0x000fc40000000000 */
[C---:B----4-:R-:W-:Y:S02]  /*0390*/  DMUL R2, R50.reuse, R54 ;  /* 0x0000003632027228 */ /* 0x050fe40000000000 */
[----:B------:R-:W-:Y:S02]  /*03a0*/  DMUL R50, R50, R52 ;  /* 0x0000003432327228 */ /* 0x000fe40000000000 */
[C---:B------:R-:W-:Y:S01]  /*03b0*/  DFMA R36, R32.reuse, R36, -R8 ;  /* 0x000000242024722b */ /* 0x040fe20000000808 */
[----:B------:R-:W-:Y:S01]  /*03c0*/  IMAD.WIDE R8, R0, 0x20, R6 ;  /* 0x0000002000087825 */ /* 0x000fe200078e0206 */
[----:B------:R-:W-:Y:S02]  /*03d0*/  DFMA R38, R32, R38, R34 ;  /* 0x000000262026722b */ /* 0x000fe40000000022 */
[C---:B------:R-:W-:Y:S02]  /*03e0*/  DFMA R4, R40.reuse, R44, -R4 ;  /* 0x0000002c2804722b */ /* 0x040fe40000000804 */
[----:B------:R-:W-:-:S02]  /*03f0*/  DFMA R6, R40, R46, R42 ;  /* 0x0000002e2806722b */ /* 0x000fc4000000002a */
[C---:B------:R-:W-:Y:S02]  /*0400*/  DFMA R52, R48.reuse, R52, -R2 ;  /* 0x000000343034722b */ /* 0x040fe40000000802 */
[----:B------:R-:W-:Y:S01]  /*0410*/  DFMA R54, R48, R54, R50 ;  /* 0x000000363036722b */ /* 0x000fe20000000032 */
        /* <DEDUP_REMOVED lines=9> */
.L_x_7155:
[----:B------:R-:W0:Y:S01]  /*04b0*/  S2R R3, SR_TID.X ;  /* 0x0000000000037919 */ /* 0x000e220000002100 */
[----:B------:R-:W-:Y:S02]  /*04c0*/  CS2R R30, SRZ ;  /* 0x00000000001e7805 */ /* 0x000fe4000001ff00 */
[----:B------:R-:W-:Y:S02]  /*04d0*/  CS2R R28, SRZ ;  /* 0x00000000001c7805 */ /* 0x000fe4000001ff00 */
[----:B0-----:R-:W-:Y:S01]  /*04e0*/  ISETP.GE.AND P0, PT, R3, R0, PT ;  /* 0x000000000300720c */ /* 0x001fe20003f06270 */
[----:B------:R-:W-:-:S12]  /*04f0*/  IMAD.MOV.U32 R45, RZ, RZ, R3 ;  /* 0x000000ffff2d7224 */ /* 0x000fd800078e0003 */
[----:B------:R-:W-:Y:S01]  /*0500*/  @!P0 IMAD.IADD R33, R2, 0x1, R45 ;  /* 0x0000000102218824 */ /* 0x000fe200078e022d */
[----:B------:R-:W0:Y:S01]  /*0510*/  @!P0 LDC.64 R4, c[0x0][0x220] ;  /* 0x00008800ff048b82 */ /* 0x000e220000000a00 */
[----:B------:R-:W-:-:S05]  /*0520*/  @!P0 VIADD R45, R45, 0x80 ;  /* 0x000000802d2d8836 */ /* 0x000fca0000000000 */
[C---:B------:R-:W-:Y:S02]  /*0530*/  ISETP.GE.AND P1, PT, R45.reuse, R0, PT ;  /* 0x000000002d00720c */ /* 0x040fe40003f26270 */
[----:B------:R-:W1:Y:S11]  /*0540*/  @!P0 LDC.64 R6, c[0x0][0x228] ;  /* 0x00008a00ff068b82 */ /* 0x000e760000000a00 */
[----:B------:R-:W-:Y:S01]  /*0550*/  @!P1 IMAD.IADD R15, R2, 0x1, R45 ;  /* 0x00000001020f9824 */ /* 0x000fe200078e022d */
[----:B------:R-:W2:Y:S01]  /*0560*/  @!P1 LDC.64 R8, c[0x0][0x220] ;  /* 0x00008800ff089b82 */ /* 0x000ea20000000a00 */
[----:B------:R-:W-:-:S05]  /*0570*/  @!P1 VIADD R45, R45, 0x80 ;  /* 0x000000802d2d9836 */ /* 0x000fca0000000000 */
[----:B------:R-:W-:Y:S02]  /*0580*/  ISETP.GE.AND P2, PT, R45, R0, PT ;  /* 0x000000002d00720c */ /* 0x000fe40003f46270 */
[----:B------:R-:W3:Y:S11]  /*0590*/  @!P1 LDC.64 R10, c[0x0][0x228] ;  /* 0x00008a00ff0a9b82 */ /* 0x000ef60000000a00 */
[----:B------:R-:W4:Y:S01]  /*05a0*/  @!P2 LDC.64 R16, c[0x0][0x220] ;  /* 0x00008800ff10ab82 */ /* 0x000f220000000a00 */
[----:B------:R-:W-:-:S02]  /*05b0*/  @!P2 IMAD.IADD R21, R2, 0x1, R45 ;  /* 0x000000010215a824 */ /* 0x000fc400078e022d */
[----:B--2---:R-:W-:Y:S01]  /*05c0*/  @!P1 IMAD.WIDE.U32 R12, R15, 0x10, R8 ;  /* 0x000000100f0c9825 */ /* 0x004fe200078e0008 */
[----:B------:R-:W-:-:S04]  /*05d0*/  CS2R R8, SRZ ;  /* 0x0000000000087805 */ /* 0x000fc8000001ff00 */
[----:B------:R-:W2:Y:S01]  /*05e0*/  @!P2 LDC.64 R18, c[0x0][0x228] ;  /* 0x00008a00ff12ab82 */ /* 0x000ea20000000a00 */
[----:B------:R5:W2:Y:S01]  /*05f0*/  @!P1 LDG.E.128 R28, desc[UR4][R12.64] ;  /* 0x000000040c1c9981 */ /* 0x000aa2000c1e1d00 */
[----:B---3--:R-:W-:Y:S01]  /*0600*/  @!P1 IMAD.WIDE.U32 R14, R15, 0x10, R10 ;  /* 0x000000100f0e9825 */ /* 0x008fe200078e000a */
[----:B------:R-:W-:-:S06]  /*0610*/  CS2R R10, SRZ ;  /* 0x00000000000a7805 */ /* 0x000fcc000001ff00 */
[----:B------:R3:W3:Y:S01]  /*0620*/  @!P1 LDG.E.128 R8, desc[UR4][R14.64] ;  /* 0x000000040e089981 */ /* 0x0006e2000c1e1d00 */
[----:B------:R-:W-:Y:S01]  /*0630*/  @!P2 VIADD R45, R45, 0x80 ;  /* 0x000000802d2da836 */ /* 0x000fe20000000000 */
[----:B------:R-:W-:Y:S02]  /*0640*/  CS2R R26, SRZ ;  /* 0x00000000001a7805 */ /* 0x000fe4000001ff00 */
[----:B------:R-:W-:Y:S01]  /*0650*/  CS2R R24, SRZ ;  /* 0x0000000000187805 */ /* 0x000fe2000001ff00 */
[----:B----4-:R-:W-:Y:S01]  /*0660*/  @!P2 IMAD.WIDE.U32 R16, R21, 0x10, R16 ;  /* 0x000000101510a825 */ /* 0x010fe200078e0010 */
[----:B------:R-:W-:Y:S02]  /*0670*/  CS2R R22, SRZ ;  /* 0x0000000000167805 */ /* 0x000fe4000001ff00 */
[----:B------:R-:W-:Y:S02]  /*0680*/  ISETP.GE.AND P1, PT, R45, R0, PT ;  /* 0x000000002d00720c */ /* 0x000fe40003f26270 */
[----:B-----5:R-:W-:Y:S01]  /*0690*/  CS2R R12, SRZ ;  /* 0x00000000000c7805 */ /* 0x020fe2000001ff00 */
[----:B0-----:R-:W-:Y:S01]  /*06a0*/  @!P0 IMAD.WIDE.U32 R4, R33, 0x10, R4 ;  /* 0x0000001021048825 */ /* 0x001fe200078e0004 */
[----:B------:R-:W-:-:S03]  /*06b0*/  CS2R R34, SRZ ;  /* 0x0000000000227805 */ /* 0x000fc6000001ff00 */
[----:B--2---:R-:W-:Y:S01]  /*06c0*/  @!P2 IMAD.WIDE.U32 R18, R21, 0x10, R18 ;  /* 0x000000101512a825 */ /* 0x004fe200078e0012 */
[----:B------:R-:W-:Y:S02]  /*06d0*/  CS2R R20, SRZ ;  /* 0x0000000000147805 */ /* 0x000fe4000001ff00 */
[----:B---3--:R-:W-:Y:S01]  /*06e0*/  CS2R R14, SRZ ;  /* 0x00000000000e7805 */ /* 0x008fe2000001ff00 */
[----:B------:R0:W2:Y:S01]  /*06f0*/  @!P2 LDG.E.128 R24, desc[UR4][R16.64] ;  /* 0x000000041018a981 */ /* 0x0000a2000c1e1d00 */
[----:B-1----:R-:W-:Y:S01]  /*0700*/  @!P0 IMAD.WIDE.U32 R6, R33, 0x10, R6 ;  /* 0x0000001021068825 */ /* 0x002fe200078e0006 */
[----:B------:R-:W-:Y:S02]  /*0710*/  CS2R R32, SRZ ;  /* 0x0000000000207805 */ /* 0x000fe4000001ff00 */
[----:B------:R1:W2:Y:S04]  /*0720*/  @!P2 LDG.E.128 R20, desc[UR4][R18.64] ;  /* 0x000000041214a981 */ /* 0x0002a8000c1e1d00 */
[----:B------:R3:W4:Y:S01]  /*0730*/  @!P0 LDG.E.128 R12, desc[UR4][R4.64] ;  /* 0x00000004040c8981 */ /* 0x000722000c1e1d00 */
[----:B0-----:R-:W0:Y:S03]  /*0740*/  @!P1 LDC.64 R16, c[0x0][0x220] ;  /* 0x00008800ff109b82 */ /* 0x001e260000000a00 */
[----:B------:R-:W4:Y:S05]  /*0750*/  @!P0 LDG.E.128 R32, desc[UR4][R6.64] ;  /* 0x0000000406208981 */ /* 0x000f2a000c1e1d00 */
[----:B-1----:R-:W1:Y:S01]  /*0760*/  @!P1 LDC.64 R18, c[0x0][0x228] ;  /* 0x00008a00ff129b82 */ /* 0x002e620000000a00 */
[----:B------:R-:W-:Y:S01]  /*0770*/  @!P1 IMAD.IADD R39, R2, 0x1, R45 ;  /* 0x0000000102279824 */ /* 0x000fe200078e022d */
[----:B------:R-:W-:-:S02]  /*0780*/  CS2R R42, SRZ ;  /* 0x00000000002a7805 */ /* 0x000fc4000001ff00 */
[----:B------:R-:W-:Y:S01]  /*0790*/  CS2R R40, SRZ ;  /* 0x0000000000287805 */ /* 0x000fe2000001ff00 */
[----:B0-----:R-:W-:Y:S01]  /*07a0*/  @!P1 IMAD.WIDE.U32 R36, R39, 0x10, R16 ;  /* 0x0000001027249825 */ /* 0x001fe200078e0010 */
[----:B------:R-:W-:-:S04]  /*07b0*/  CS2R R16, SRZ ;  /* 0x0000000000107805 */ /* 0x000fc8000001ff00 */
[----:B------:R-:W5:Y:S01]  /*07c0*/  @!P1 LDG.E.128 R40, desc[UR4][R36.64] ;  /* 0x0000000424289981 */ /* 0x000f62000c1e1d00 */
[----:B-1----:R-:W-:Y:S01]  /*07d0*/  @!P1 IMAD.WIDE.U32 R38, R39, 0x10, R18 ;  /* 0x0000001027269825 */ /* 0x002fe200078e0012 */
[----:B------:R-:W-:-:S06]  /*07e0*/  CS2R R18, SRZ ;  /* 0x0000000000127805 */ /* 0x000fcc000001ff00 */
[----:B------:R0:W5:Y:S01]  /*07f0*/  @!P1 LDG.E.128 R16, desc[UR4][R38.64] ;  /* 0x0000000426109981 */ /* 0x000162000c1e1d00 */
[----:B------:R-:W-:-:S05]  /*0800*/  @!P1 VIADD R45, R45, 0x80 ;  /* 0x000000802d2d9836 */ /* 0x000fca0000000000 */
[----:B------:R-:W-:Y:S01]  /*0810*/  ISETP.GE.AND P1, PT, R45, R0, PT ;  /* 0x000000002d00720c */ /* 0x000fe20003f26270 */
[----:B------:R-:W-:-:S05]  /*0820*/  VIADD R57, R3, 0x80 ;  /* 0x0000008003397836 */ /* 0x000fca0000000000 */
[----:B------:R-:W-:-:S07]  /*0830*/  ISETP.GE.AND P3, PT, R57, R0, PT ;  /* 0x000000003900720c */ /* 0x000fce0003f66270 */
[----:B------:R-:W-:Y:S01]  /*0840*/  @!P1 IMAD.IADD R49, R2, 0x1, R45 ;  /* 0x0000000102319824 */ /* 0x000fe200078e022d */
[----:B------:R-:W1:Y:S01]  /*0850*/  @!P1 LDC.64 R46, c[0x0][0x220] ;  /* 0x00008800ff2e9b82 */ /* 0x000e620000000a00 */
[----:B------:R-:W-:-:S05]  /*0860*/  @!P1 VIADD R45, R45, 0x80 ;  /* 0x000000802d2d9836 */ /* 0x000fca0000000000 */
[-C--:B------:R-:W-:Y:S01]  /*0870*/  ISETP.GE.AND P2, PT, R45, R0.reuse, PT ;  /* 0x000000002d00720c */ /* 0x080fe20003f46270 */
[----:B---3--:R-:W-:Y:S01]  /*0880*/  VIADD R5, R3, 0x100 ;  /* 0x0000010003057836 */ /* 0x008fe20000000000 */
[----:B0-----:R-:W0:Y:S04]  /*0890*/  @!P1 LDC.64 R38, c[0x0][0x228] ;  /* 0x00008a00ff269b82 */ /* 0x001e280000000a00 */
[----:B------:R-:W-:Y:S02]  /*08a0*/  ISETP.GE.AND P4, PT, R5, R0, PT ;  /* 0x000000000500720c */ /* 0x000fe40003f86270 */
[----:B------:R-:W-:Y:S02]  /*08b0*/  CS2R R4, SRZ ;  /* 0x0000000000047805 */ /* 0x000fe4000001ff00 */
[----:B------:R-:W-:-:S03]  /*08c0*/  CS2R R6, SRZ ;  /* 0x0000000000067805 */ /* 0x000fc6000001ff00 */
[----:B------:R-:W3:Y:S08]  /*08d0*/  @!P2 LDC.64 R54, c[0x0][0x220] ;  /* 0x00008800ff36ab82 */ /* 0x000ef00000000a00 */
[----:B------:R-:W3:Y:S01]  /*08e0*/  @!P2 LDC.64 R58, c[0x0][0x228] ;  /* 0x00008a00ff3aab82 */ /* 0x000ee20000000a00 */
[----:B-1----:R-:W-:-:S04]  /*08f0*/  @!P1 IMAD.WIDE.U32 R46, R49, 0x10, R46 ;  /* 0x00000010312e9825 */ /* 0x002fc800078e002e */
[----:B0-----:R-:W-:Y:S01]  /*0900*/  @!P1 IMAD.WIDE.U32 R38, R49, 0x10, R38 ;  /* 0x0000001031269825 */ /* 0x001fe200078e0026 */
[-C--:B------:R-:W-:Y:S02]  /*0910*/  @!P3 DMUL R36, R10, R30.reuse ;  /* 0x0000001e0a24b228 */ /* 0x080fe40000000000 */
[----:B------:R-:W-:-:S06]  /*0920*/  @!P3 DMUL R50, R8, R30 ;  /* 0x0000001e0832b228 */ /* 0x000fcc0000000000 */
[-C--:B------:R-:W-:Y:S01]  /*0930*/  @!P3 DFMA R4, R8, R28.reuse, -R36 ;  /* 0x0000001c0804b22b */ /* 0x080fe20000000824 */
[----:B------:R-:W-:Y:S02]  /*0940*/  @!P2 IMAD.IADD R37, R2, 0x1, R45 ;  /* 0x000000010225a824 */ /* 0x000fe400078e022d */
[----:B------:R-:W-:Y:S01]  /*0950*/  @!P2 VIADD R45, R45, 0x80 ;  /* 0x000000802d2da836 */ /* 0x000fe20000000000 */
[----:B------:R-:W-:-:S04]  /*0960*/  @!P3 DFMA R6, R10, R28, R50 ;  /* 0x0000001c0a06b22b */ /* 0x000fc80000000032 */
[----:B------:R-:W-:Y:S01]  /*0970*/  ISETP.GE.AND P3, PT, R45, R0, PT ;  /* 0x000000002d00720c */ /* 0x000fe20003f66270 */
[-C--:B--2---:R-:W-:Y:S02]  /*0980*/  @!P4 DMUL R30, R22, R26.reuse ;  /* 0x0000001a161ec228 */ /* 0x084fe40000000000 */
[----:B------:R-:W-:Y:S01]  /*0990*/  @!P4 DMUL R28, R20, R26 ;  /* 0x0000001a141cc228 */ /* 0x000fe20000000000 */
[----:B------:R-:W-:Y:S01]  /*09a0*/  CS2R R8, SRZ ;  /* 0x0000000000087805 */ /* 0x000fe2000001ff00 */
[----:B----4-:R-:W-:Y:S01]  /*09b0*/  @!P0 DMUL R26, R34, R14 ;  /* 0x0000000e221a8228 */ /* 0x010fe20000000000 */
[----:B------:R-:W-:-:S03]  /*09c0*/  CS2R R10, SRZ ;  /* 0x00000000000a7805 */ /* 0x000fc6000001ff00 */
[----:B------:R-:W-:-:S04]  /*09d0*/  @!P4 DFMA R8, R20, R24, -R30 ;  /* 0x000000181408c22b */ /* 0x000fc8000000081e */
[----:B------:R-:W-:Y:S01]  /*09e0*/  @!P3 IMAD.IADD R60, R2, 0x1, R45 ;  /* 0x00000001023cb824 */ /* 0x000fe200078e022d */
[----:B------:R-:W-:Y:S01]  /*09f0*/  CS2R R20, SRZ ;  /* 0x0000000000147805 */ /* 0x000fe2000001ff00 */
[----:B------:R-:W-:Y:S01]  /*0a00*/  @!P4 DFMA R10, R22, R24, R28 ;  /* 0x00000018160ac22b */ /* 0x000fe2000000001c */
[----:B------:R-:W-:Y:S01]  /*0a10*/  @!P3 VIADD R45, R45, 0x80 ;  /* 0x000000802d2db836 */ /* 0x000fe20000000000 */
[----:B------:R-:W-:Y:S01]  /*0a20*/  CS2R R24, SRZ ;  /* 0x0000000000187805 */ /* 0x000fe2000001ff00 */
[----:B------:R-:W-:Y:S01]  /*0a30*/  @!P0 DFMA R20, R32, R12, -R26 ;  /* 0x0000000c2014822b */ /* 0x000fe2000000081a */
[----:B------:R-:W-:Y:S02]  /*0a40*/  CS2R R30, SRZ ;  /* 0x00000000001e7805 */ /* 0x000fe4000001ff00 */
[----:B------:R-:W-:Y:S02]  /*0a50*/  CS2R R26, SRZ ;  /* 0x00000000001a7805 */ /* 0x000fe4000001ff00 */
[----:B------:R-:W-:-:S02]  /*0a60*/  CS2R R28, SRZ ;  /* 0x00000000001c7805 */ /* 0x000fc4000001ff00 */
[----:B------:R-:W-:Y:S01]  /*0a70*/  ISETP.GE.AND P4, PT, R45, R0, PT ;  /* 0x000000002d00720c */ /* 0x000fe20003f86270 */
[----:B------:R-:W-:Y:S01]  /*0a80*/  @!P0 DMUL R14, R32, R14 ;  /* 0x0000000e200e8228 */ /* 0x000fe20000000000 */
[----:B------:R-:W0:Y:S01]  /*0a90*/  @!P3 LDC.64 R52, c[0x0][0x220] ;  /* 0x00008800ff34bb82 */ /* 0x000e220000000a00 */
[----:B------:R-:W2:Y:S04]  /*0aa0*/  @!P1 LDG.E.128 R24, desc[UR4][R46.64] ;  /* 0x000000042e189981 */ /* 0x000ea8000c1e1d00 */
[----:B------:R1:W2:Y:S01]  /*0ab0*/  @!P1 LDG.E.128 R28, desc[UR4][R38.64] ;  /* 0x00000004261c9981 */ /* 0x0002a2000c1e1d00 */
[----:B------:R-:W-:Y:S01]  /*0ac0*/  VIADD R33, R3, 0x180 ;  /* 0x0000018003217836 */ /* 0x000fe20000000000 */
[----:B------:R-:W-:Y:S01]  /*0ad0*/  CS2R R22, SRZ ;  /* 0x0000000000167805 */ /* 0x000fe2000001ff00 */
[----:B------:R-:W-:Y:S01]  /*0ae0*/  @!P0 DFMA R22, R34, R12, R14 ;  /* 0x0000000c2216822b */ /* 0x000fe2000000000e */
[----:B---3--:R-:W-:Y:S01]  /*0af0*/  @!P2 IMAD.WIDE.U32 R54, R37, 0x10, R54 ;  /* 0x000000102536a825 */ /* 0x008fe200078e0036 */
[----:B------:R-:W-:-:S02]  /*0b00*/  CS2R R34, SRZ ;  /* 0x0000000000227805 */ /* 0x000fc4000001ff00 */
[----:B------:R-:W-:Y:S02]  /*0b10*/  ISETP.GE.AND P5, PT, R33, R0, PT ;  /* 0x000000002100720c */ /* 0x000fe40003fa6270 */
[----:B------:R-:W-:Y:S01]  /*0b20*/  CS2R R32, SRZ ;  /* 0x0000000000207805 */ /* 0x000fe2000001ff00 */
[----:B------:R-:W-:Y:S01]  /*0b30*/  @!P2 IMAD.WIDE.U32 R58, R37, 0x10, R58 ;  /* 0x00000010253aa825 */ /* 0x000fe200078e003a */
[----:B------:R-:W-:Y:S02]  /*0b40*/  CS2R R36, SRZ ;  /* 0x0000000000247805 */ /* 0x000fe4000001ff00 */
[----:B-1----:R-:W-:Y:S01]  /*0b50*/  CS2R R38, SRZ ;  /* 0x0000000000267805 */ /* 0x002fe2000001ff00 */
[----:B------:R-:W1:Y:S01]  /*0b60*/  @!P3 LDC.64 R46, c[0x0][0x228] ;  /* 0x00008a00ff2ebb82 */ /* 0x000e620000000a00 */
[----:B------:R5:W3:Y:S04]  /*0b70*/  @!P2 LDG.E.128 R32, desc[UR4][R54.64] ;  /* 0x000000043620a981 */ /* 0x000ae8000c1e1d00 */
[----:B------:R4:W3:Y:S03]  /*0b80*/  @!P2 LDG.E.128 R36, desc[UR4][R58.64] ;  /* 0x000000043a24a981 */ /* 0x0008e6000c1e1d00 */
[----:B------:R-:W4:Y:S08]  /*0b90*/  @!P4 LDC.64 R50, c[0x0][0x220] ;  /* 0x00008800ff32cb82 */ /* 0x000f300000000a00 */
[----:B------:R-:W4:Y:S01]  /*0ba0*/  @!P4 LDC.64 R48, c[0x0][0x228] ;  /* 0x00008a00ff30cb82 */ /* 0x000f220000000a00 */
[----:B-----5:R-:W-:-:S02]  /*0bb0*/  @!P5 DMUL R54, R18, R42 ;  /* 0x0000002a1236d228 */ /* 0x020fc40000000000 */
[----:B------:R-:W-:Y:S01]  /*0bc0*/  @!P5 DMUL R42, R16, R42 ;  /* 0x0000002a102ad228 */ /* 0x000fe20000000000 */
[----:B------:R-:W-:Y:S02]  /*0bd0*/  CS2R R12, SRZ ;  /* 0x00000000000c7805 */ /* 0x000fe4000001ff00 */
[----:B------:R-:W-:-:S03]  /*0be0*/  CS2R R14, SRZ ;  /* 0x00000000000e7805 */ /* 0x000fc6000001ff00 */
[-C--:B------:R-:W-:Y:S01]  /*0bf0*/  @!P5 DFMA R12, R16, R40.reuse, -R54 ;  /* 0x00000028100cd22b */ /* 0x080fe20000000836 */
[----:B0-----:R-:W-:Y:S01]  /*0c00*/  @!P3 IMAD.WIDE.U32 R16, R60, 0x10, R52 ;  /* 0x000000103c10b825 */ /* 0x001fe200078e0034 */
[----:B------:R-:W-:-:S03]  /*0c10*/  @!P5 DFMA R14, R18, R40, R42 ;  /* 0x00000028120ed22b */ /* 0x000fc6000000002a */
[----:B------:R-:W-:Y:S01]  /*0c20*/  @!P4 IMAD.IADD R53, R2, 0x1, R45 ;  /* 0x000000010235c824 */ /* 0x000fe200078e022d */
[----:B------:R-:W-:Y:S01]  /*0c30*/  CS2R R42, SRZ ;  /* 0x00000000002a7805 */ /* 0x000fe2000001ff00 */
[----:B-1----:R-:W-:Y:S01]  /*0c40*/  @!P3 IMAD.WIDE.U32 R60, R60, 0x10, R46 ;  /* 0x000000103c3cb825 */ /* 0x002fe200078e002e */
[----:B------:R-:W-:Y:S02]  /*0c50*/  CS2R R40, SRZ ;  /* 0x0000000000287805 */ /* 0x000fe4000001ff00 */
[----:B------:R-:W-:Y:S02]  /*0c60*/  CS2R R46, SRZ ;  /* 0x00000000002e7805 */ /* 0x000fe4000001ff00 */
[----:B------:R-:W-:Y:S01]  /*0c70*/  CS2R R44, SRZ ;  /* 0x00000000002c7805 */ /* 0x000fe2000001ff00 */
[C---:B----4-:R-:W-:Y:S01]  /*0c80*/  @!P4 IMAD.WIDE.U32 R18, R53.reuse, 0x10, R50 ;  /* 0x000000103512c825 */ /* 0x050fe200078e0032 */
[----:B------:R-:W-:Y:S02]  /*0c90*/  CS2R R50, SRZ ;  /* 0x0000000000327805 */ /* 0x000fe4000001ff00 */
[----:B------:R-:W-:Y:S01]  /*0ca0*/  CS2R R54, SRZ ;  /* 0x0000000000367805 */ /* 0x000fe2000001ff00 */
[----:B------:R0:W4:Y:S01]  /*0cb0*/  @!P3 LDG.E.128 R40, desc[UR4][R16.64] ;  /* 0x000000041028b981 */ /* 0x000122000c1e1d00 */
[----:B------:R-:W-:Y:S01]  /*0cc0*/  @!P4 IMAD.WIDE.U32 R58, R53, 0x10, R48 ;  /* 0x00000010353ac825 */ /* 0x000fe200078e0030 */
[----:B------:R-:W-:-:S02]  /*0cd0*/  CS2R R48, SRZ ;  /* 0x0000000000307805 */ /* 0x000fc4000001ff00 */
[----:B------:R-:W-:Y:S01]  /*0ce0*/  CS2R R52, SRZ ;  /* 0x0000000000347805 */ /* 0x000fe2000001ff00 */
[----:B------:R-:W4:Y:S04]  /*0cf0*/  @!P3 LDG.E.128 R44, desc[UR4][R60.64] ;  /* 0x000000043c2cb981 */ /* 0x000f28000c1e1d00 */
[----:B------:R-:W5:Y:S04]  /*0d00*/  @!P4 LDG.E.128 R48, desc[UR4][R18.64] ;  /* 0x000000041230c981 */ /* 0x000f68000c1e1d00 */
[----:B------:R1:W5:Y:S01]  /*0d10*/  @!P4 LDG.E.128 R52, desc[UR4][R58.64] ;  /* 0x000000043a34c981 */ /* 0x000362000c1e1d00 */
[----:B------:R-:W-:-:S05]  /*0d20*/  VIADD R56, R3, 0x200 ;  /* 0x0000020003387836 */ /* 0x000fca0000000000 */
[----:B------:R-:W-:Y:S01]  /*0d30*/  ISETP.GE.AND P1, PT, R56, R0, PT ;  /* 0x000000003800720c */ /* 0x000fe20003f26270 */
[----:B------:R-:W-:Y:S01]  /*0d40*/  VIADD R56, R3, 0x280 ;  /* 0x0000028003387836 */ /* 0x000fe20000000000 */
[----:B0-----:R-:W-:-:S04]  /*0d50*/  CS2R R16, SRZ ;  /* 0x0000000000107805 */ /* 0x001fc8000001ff00 */
[----:B------:R-:W-:Y:S01]  /*0d60*/  ISETP.GE.AND P2, PT, R56, R0, PT ;  /* 0x000000003800720c */ /* 0x000fe20003f46270 */
[----:B-1----:R-:W-:Y:S01]  /*0d70*/  @!P0 IMAD.IADD R59, R2, 0x1, R3 ;  /* 0x00000001023b8824 */ /* 0x002fe200078e0203 */
[----:B------:R-:W-:Y:S04]  /*0d80*/  BSSY B0, `(.L_x_7156) ;  /* 0x000004c000007945 */ /* 0x000fe80003800000 */
[----:B------:R-:W-:Y:S01]  /*0d90*/  BSSY B1, `(.L_x_7157) ;  /* 0x0000044000017945 */ /* 0x000fe20003800000 */
[-C--:B--2---:R-:W-:Y:S02]  /*0da0*/  @!P1 DMUL R18, R30, R26.reuse ;  /* 0x0000001a1e129228 */ /* 0x084fe40000000000 */
[----:B------:R-:W-:-:S06]  /*0db0*/  @!P1 DMUL R26, R28, R26 ;  /* 0x0000001a1c1a9228 */ /* 0x000fcc0000000000 */
[-C--:B------:R-:W-:Y:S01]  /*0dc0*/  @!P1 DFMA R16, R28, R24.reuse, -R18 ;  /* 0x000000181c10922b */ /* 0x080fe20000000812 */
[----:B------:R-:W0:Y:S01]  /*0dd0*/  @!P0 LDC.64 R28, c[0x0][0x218] ;  /* 0x00008600ff1c8b82 */ /* 0x000e220000000a00 */
[----:B------:R-:W-:Y:S01]  /*0de0*/  CS2R R18, SRZ ;  /* 0x0000000000127805 */ /* 0x000fe2000001ff00 */
[----:B------:R-:W-:Y:S02]  /*0df0*/  @!P1 DFMA R18, R30, R24, R26 ;  /* 0x000000181e12922b */ /* 0x000fe4000000001a */
[----:B---3--:R-:W-:Y:S01]  /*0e00*/  @!P2 DMUL R26, R38, R34 ;  /* 0x00000022261aa228 */ /* 0x008fe20000000000 */
[----:B------:R-:W-:Y:S01]  /*0e10*/  CS2R R24, SRZ ;  /* 0x0000000000187805 */ /* 0x000fe2000001ff00 */
[----:B------:R-:W-:-:S06]  /*0e20*/  VIADD R31, R3, 0x300 ;  /* 0x00000300031f7836 */ /* 0x000fcc0000000000 */
[C---:B------:R-:W-:Y:S01]  /*0e30*/  @!P2 DFMA R24, R36.reuse, R32, -R26 ;  /* 0x000000202418a22b */ /* 0x040fe2000000081a */
[----:B------:R-:W-:Y:S01]  /*0e40*/  VIADD R27, R3, 0x380 ;  /* 0x00000380031b7836 */ /* 0x000fe20000000000 */
[----:B------:R-:W-:Y:S01]  /*0e50*/  ISETP.GE.AND P1, PT, R31, R0, PT ;  /* 0x000000001f00720c */ /* 0x000fe20003f26270 */
[----:B------:R-:W-:-:S03]  /*0e60*/  @!P2 DMUL R34, R36, R34 ;  /* 0x000000222422a228 */ /* 0x000fc60000000000 */
[----:B------:R-:W-:Y:S01]  /*0e70*/  ISETP.GE.AND P3, PT, R27, R0, PT ;  /* 0x000000001b00720c */ /* 0x000fe20003f66270 */
[----:B------:R-:W-:Y:S02]  /*0e80*/  @!P0 IMAD.MOV.U32 R3, RZ, RZ, R57 ;  /* 0x000000ffff038224 */ /* 0x000fe400078e0039 */
[----:B0-----:R-:W-:Y:S01]  /*0e90*/  @!P0 IMAD.WIDE.U32 R58, R59, 0x10, R28 ;  /* 0x000000103b3a8825 */ /* 0x001fe200078e001c */
[----:B------:R-:W-:Y:S01]  /*0ea0*/  CS2R R26, SRZ ;  /* 0x00000000001a7805 */ /* 0x000fe2000001ff00 */
[----:B------:R-:W-:-:S03]  /*0eb0*/  @!P2 DFMA R26, R38, R32, R34 ;  /* 0x00000020261aa22b */ /* 0x000fc60000000022 */
[----:B------:R0:W-:Y:S01]  /*0ec0*/  @!P0 STG.E.128 desc[UR4][R58.64], R20 ;  /* 0x000000143a008986 */ /* 0x0001e2000c101d04 */
[----:B------:R-:W-:Y:S02]  /*0ed0*/  ISETP.GE.AND P0, PT, R3, R0, PT ;  /* 0x000000000300720c */ /* 0x000fe40003f06270 */
[----:B------:R-:W-:Y:S02]  /*0ee0*/  CS2R R28, SRZ ;  /* 0x00000000001c7805 */ /* 0x000fe4000001ff00 */
[----:B------:R-:W-:Y:S02]  /*0ef0*/  CS2R R30, SRZ ;  /* 0x00000000001e7805 */ /* 0x000fe4000001ff00 */
[----:B------:R-:W-:Y:S01]  /*0f00*/  CS2R R32, SRZ ;  /* 0x0000000000207805 */ /* 0x000fe2000001ff00 */
[-C--:B----4-:R-:W-:Y:S02]  /*0f10*/  @!P1 DMUL R34, R46, R42.reuse ;  /* 0x0000002a2e229228 */ /* 0x090fe40000000000 */
[----:B------:R-:W-:-:S02]  /*0f20*/  @!P1 DMUL R42, R44, R42 ;  /* 0x0000002a2c2a9228 */ /* 0x000fc40000000000 */
[-C--:B-----5:R-:W-:Y:S02]  /*0f30*/  @!P3 DMUL R36, R54, R50.reuse ;  /* 0x000000323624b228 */ /* 0x0a0fe40000000000 */
[----:B------:R-:W-:Y:S02]  /*0f40*/  @!P3 DMUL R50, R52, R50 ;  /* 0x000000323432b228 */ /* 0x000fe40000000000 */
[-C--:B------:R-:W-:Y:S01]  /*0f50*/  @!P1 DFMA R28, R44, R40.reuse, -R34 ;  /* 0x000000282c1c922b */ /* 0x080fe20000000822 */
[----:B------:R-:W-:Y:S01]  /*0f60*/  CS2R R34, SRZ ;  /* 0x0000000000227805 */ /* 0x000fe2000001ff00 */
[----:B------:R-:W-:Y:S02]  /*0f70*/  @!P1 DFMA R30, R46, R40, R42 ;  /* 0x000000282e1e922b */ /* 0x000fe4000000002a */
[-C--:B------:R-:W-:Y:S02]  /*0f80*/  @!P3 DFMA R32, R52, R48.reuse, -R36 ;  /* 0x000000303420b22b */ /* 0x080fe40000000824 */
[----:B------:R-:W-:Y:S01]  /*0f90*/  @!P3 DFMA R34, R54, R48, R50 ;  /* 0x000000303622b22b */ /* 0x000fe20000000032 */
[----:B0-----:R-:W-:Y:S10]  /*0fa0*/  @P0 BRA `(.L_x_7158) ;  /* 0x0000000000300947 */ /* 0x001ff40003800000 */
        /* <DEDUP_REMOVED lines=12> */
.L_x_7158:
[----:B------:R-:W-:-:S13]  /*1070*/  ISETP.GE.AND P0, PT, R3, R0, PT ;  /* 0x000000000300720c */ /* 0x000fda0003f06270 */
[----:B------:R-:W-:Y:S05]  /*1080*/  @P0 BRA `(.L_x_7160) ;  /* 0x0000000000300947 */ /* 0x000fea0003800000 */
[----:B0-----:R-:W0:Y:S01]  /*1090*/  LDC.64 R4, c[0x0][0x218] ;  /* 0x00008600ff047b82 */ /* 0x001e220000000a00 */
[----:B------:R-:W-:Y:S02]  /*10a0*/  IMAD.IADD R7, R2, 0x1, R3 ;  /* 0x0000000102077824 */ /* 0x000fe400078e0203 */
[----:B------:R-:W-:Y:S02]  /*10b0*/  VIADD R3, R3, 0x80 ;  /* 0x0000008003037836 */ /* 0x000fe40000000000 */
[----:B0-----:R-:W-:-:S05]  /*10c0*/  IMAD.WIDE.U32 R4, R7, 0x10, R4 ;  /* 0x0000001007047825 */ /* 0x001fca00078e0004 */
[----:B------:R1:W-:Y:S02]  /*10d0*/  STG.E.128 desc[UR4][R4.64], R12 ;  /* 0x0000000c04007986 */ /* 0x0003e4000c101d04 */
.L_x_7159:
[----:B------:R-:W-:-:S13]  /*10e0*/  ISETP.GE.AND P0, PT, R3, R0, PT ;  /* 0x000000000300720c */ /* 0x000fda0003f06270 */
[----:B------:R-:W-:Y:S05]  /*10f0*/  @P0 BRA `(.L_x_7161) ;  /* 0x0000000000340947 */ /* 0x000fea0003800000 */
[----:B01----:R-:W0:Y:S01]  /*1100*/  LDC.64 R4, c[0x0][0x218] ;  /* 0x00008600ff047b82 */ /* 0x003e220000000a00 */
[----:B------:R-:W-:Y:S02]  /*1110*/  IMAD.IADD R7, R2, 0x1, R3 ;  /* 0x0000000102077824 */ /* 0x000fe400078e0203 */
[----:B------:R-:W-:Y:S02]  /*1120*/  VIADD R3, R3, 0x80 ;  /* 0x0000008003037836 */ /* 0x000fe40000000000 */
[----:B0-----:R-:W-:-:S05]  /*1130*/  IMAD.WIDE.U32 R4, R7, 0x10, R4 ;  /* 0x0000001007047825 */ /* 0x001fca00078e0004 */
[----:B------:R1:W-:Y:S02]  /*1140*/  STG.E.128 desc[UR4][R4.64], R16 ;  /* 0x0000001004007986 */ /* 0x0003e4000c101d04 */
.L_x_7160:
        /* <DEDUP_REMOVED lines=8> */
.L_x_7161:
[----:B------:R-:W-:Y:S05]  /*11d0*/  BSYNC B1 ;  /* 0x0000000000017941 */ /* 0x000fea0003800000 */
.L_x_7157:
[----:B------:R-:W-:-:S13]  /*11e0*/  ISETP.GE.AND P0, PT, R3, R0, PT ;  /* 0x000000000300720c */ /* 0x000fda0003f06270 */
[----:B012---:R-:W0:Y:S01]  /*11f0*/  @!P0 LDC.64 R4, c[0x0][0x218] ;  /* 0x00008600ff048b82 */ /* 0x007e220000000a00 */
[----:B------:R-:W-:Y:S02]  /*1200*/  @!P0 IMAD.IADD R7, R2, 0x1, R3 ;  /* 0x0000000102078824 */ /* 0x000fe400078e0203 */
[----:B------:R-:W-:Y:S02]  /*1210*/  @!P0 VIADD R3, R3, 0x80 ;  /* 0x0000008003038836 */ /* 0x000fe40000000000 */
[----:B0-----:R-:W-:-:S05]  /*1220*/  @!P0 IMAD.WIDE.U32 R4, R7, 0x10, R4 ;  /* 0x0000001007048825 */ /* 0x001fca00078e0004 */
[----:B------:R2:W-:Y:S02]  /*1230*/  @!P0 STG.E.128 desc[UR4][R4.64], R28 ;  /* 0x0000001c04008986 */ /* 0x0005e4000c101d04 */
.L_x_7162:
[----:B------:R-:W-:Y:S05]  /*1240*/  BSYNC B0 ;  /* 0x0000000000007941 */ /* 0x000fea0003800000 */
.L_x_7156:
[----:B------:R-:W-:Y:S05]  /*1250*/  WARPSYNC.ALL ;  /* 0x0000000000007948 */ /* 0x000fea0003800000 */
[----:B------:R-:W-:-:S13]  /*1260*/  ISETP.GE.AND P0, PT, R3, R0, PT ;  /* 0x000000000300720c */ /* 0x000fda0003f06270 */
[----:B------:R-:W-:Y:S05]  /*1270*/  @P0 EXIT ;  /* 0x000000000000094d */ /* 0x000fea0003800000 */
[----:B012---:R-:W0:Y:S01]  /*1280*/  LDC.64 R4, c[0x0][0x218] ;  /* 0x00008600ff047b82 */ /* 0x007e220000000a00 */
[----:B------:R-:W-:-:S04]  /*1290*/  IMAD.IADD R3, R2, 0x1, R3 ;  /* 0x0000000102037824 */ /* 0x000fc800078e0203 */
[----:B0-----:R-:W-:-:S05]  /*12a0*/  IMAD.WIDE.U32 R2, R3, 0x10, R4 ;  /* 0x0000001003027825 */ /* 0x001fca00078e0004 */
[----:B------:R-:W-:Y:S01]  /*12b0*/  STG.E.128 desc[UR4][R2.64], R32 ;  /* 0x0000002002007986 */ /* 0x000fe2000c101d04 */
[----:B------:R-:W-:Y:S05]  /*12c0*/  EXIT ;  /* 0x000000000000794d */ /* 0x000fea0003800000 */
.L_x_7163:
        /* <DEDUP_REMOVED lines=11> */
.L_x_17273:


//--------------------- .text._ZN2at6native29vectorized_elementwise_kernelILi4ENS0_13BinaryFunctorIN3c107complexIdEES5_S5_NS0_15binary_internal10MulFunctorIS5_EEEESt5arrayIPcLm3EEEEviT0_T1_ --------------------------
	.section	.text._ZN2at6native29vectorized_elementwise_kernelILi4ENS0_13BinaryFunctorIN3c107complexIdEES5_S5_NS0_15binary_internal10MulFunctorIS5_EEEESt5arrayIPcLm3EEEEviT0_T1_,"ax",@progbits
	.align	128
        .global         _ZN2at6native29vectorized_elementwise_kernelILi4ENS0_13BinaryFunctorIN3c107complexIdEES5_S5_NS0_15binary_internal10MulFunctorIS5_EEEESt5arrayIPcLm3EEEEviT0_T1_
        .type           _ZN2at6native29vectorized_elementwise_kernelILi4ENS0_13BinaryFunctorIN3c107complexIdEES5_S5_NS0_15binary_internal10MulFunctorIS5_EEEESt5arrayIPcLm3EEEEviT0_T1_,@function
        .size           _ZN2at6native29vectorized_elementwise_kernelILi4ENS0_13BinaryFunctorIN3c107complexIdEES5_S5_NS0_15binary_internal10MulFunctorIS5_EEEESt5arrayIPcLm3EEEEviT0_T1_,(.L_x_17274 - _ZN2at6native29vectorized_elementwise_kernelILi4ENS0_13BinaryFunctorIN3c107complexIdEES5_S5_NS0_15binary_internal10MulFunctorIS5_EEEESt5arrayIPcLm3EEEEviT0_T1_)
        .other          _ZN2at6native29vectorized_elementwise_kernelILi4ENS0_13BinaryFunctorIN3c107complexIdEES5_S5_NS0_15binary_internal10MulFunctorIS5_EEEESt5arrayIPcLm3EEEEviT0_T1_,@"STO_CUDA_ENTRY STV_DEFAULT"
_ZN2at6native29vectorized_elementwise_kernelILi4ENS0_13BinaryFunctorIN3c107complexIdEES5_S5_NS0_15binary_internal10MulFunctorIS5_EEEESt5arrayIPcLm3EEEEviT0_T1_:
.text._ZN2at6native29vectorized_elementwise_kernelILi4ENS0_13BinaryFunctorIN3c107complexIdEES5_S5_NS0_15binary_internal10MulFunctorIS5_EEEESt5arrayIPcLm3EEEEviT0_T1_:
        /* <DEDUP_REMOVED lines=75> */
.L_x_7164:
        /* <DEDUP_REMOVED lines=188> */
.L_x_7167:
[----:B------:R-:W-:-:S13]  /*1070*/  ISETP.GE.AND P0, PT, R3, R0, PT ;  /* 0x000000000300720c */ /* 0x000fda0003f06270 */
[----:B------:R-:W-:Y:S05]  /*1080*/  @P0 BRA `(.L_x_7169) ;  /* 0x0000000000300947 */ /* 0x000fea0003800000 */
[----:B0-----:R-:W0:Y:S01]  /*1090*/  LDC.64 R4, c[0x0][0x218] ;  /* 0x00008600ff047b82 */ /* 0x001e220000000a00 */
[----:B------:R-:W-:Y:S02]  /*10a0*/  IMAD.IADD R7, R2, 0x1, R3 ;  /* 0x0000000102077824 */ /* 0x000fe400078e0203 */
[----:B------:R-:W-:Y:S02]  /*10b0*/  VIADD R3, R3, 0x80 ;  /* 0x0000008003037836 */ /* 0x000fe40000000000 */
[----:B0-----:R-:W-:-:S05]  /*10c0*/  IMAD.WIDE.U32 R4, R7, 0x10, R4 ;  /* 0x0000001007047825 */ /* 0x001fca00078e0004 */
[----:B------:R1:W-:Y:S02]  /*10d0*/  STG.E.128 desc[UR4][R4.64], R12 ;  /* 0x0000000c04007986 */ /* 0x0003e4000c101d04 */
.L_x_7168:
[----:B------:R-:W-:-:S13]  /*10e0*/  ISETP.GE.AND P0, PT, R3, R0, PT ;  /* 0x000000000300720c */ /* 0x000fda0003f06270 */
[----:B------:R-:W-:Y:S05]  /*10f0*/  @P0 BRA `(.L_x_7170) ;  /* 0x0000000000340947 */ /* 0x000fea0003800000 */
[----:B01----:R-:W0:Y:S01]  /*1100*/  LDC.64 R4, c[0x0][0x218] ;  /* 0x00008600ff047b82 */ /* 0x003e220000000a00 */
[----:B------:R-:W-:Y:S02]  /*1110*/  IMAD.IADD R7, R2, 0x1, R3 ;  /* 0x0000000102077824 */ /* 0x000fe400078e0203 */
[----:B------:R-:W-:Y:S02]  /*1120*/  VIADD R3, R3, 0x80 ;  /* 0x0000008003037836 */ /* 0x000fe40000000000 */
[----:B0-----:R-:W-:-:S05]  /*1130*/  IMAD.WIDE.U32 R4, R7, 0x10, R4 ;  /* 0x0000001007047825 */ /* 0x001fca00078e0004 */
[----:B------:R1:W-:Y:S02]  /*1140*/  STG.E.128 desc[UR4][R4.64], R16 ;  /* 0x0000001004007986 */ /* 0x0003e4000c101d04 */
.L_x_7169:
        /* <DEDUP_REMOVED lines=8> */
.L_x_7170:
[----:B------:R-:W-:Y:S05]  /*11d0*/  BSYNC B1 ;  /* 0x0000000000017941 */ /* 0x000fea0003800000 */
.L_x_7166:
[----:B------:R-:W-:-:S13]  /*11e0*/  ISETP.GE.AND P0, PT, R3, R0, PT ;  /* 0x000000000300720c */ /* 0x000fda0003f06270 */
[----:B012---:R-:W0:Y:S01]  /*11f0*/  @!P0 LDC.64 R4, c[0x0][0x218] ;  /* 0x00008600ff048b82 */ /* 0x007e220000000a00 */
[----:B------:R-:W-:Y:S02]  /*1200*/  @!P0 IMAD.IADD R7, R2, 0x1, R3 ;  /* 0x0000000102078824 */ /* 0x000fe400078e0203 */
[----:B------:R-:W-:Y:S02]  /*1210*/  @!P0 VIADD R3, R3, 0x80 ;  /* 0x0000008003038836 */ /* 0x000fe40000000000 */
[----:B0-----:R-:W-:-:S05]  /*1220*/  @!P0 IMAD.WIDE.U32 R4, R7, 0x10, R4 ;  /* 0x0000001007048825 */ /* 0x001fca00078e0004 */
[----:B------:R2:W-:Y:S02]  /*1230*/  @!P0 STG.E.128 desc[UR4][R4.64], R28 ;  /* 0x0000001c04008986 */ /* 0x0005e4000c101d04 */
.L_x_7171:
[----:B------:R-:W-:Y:S05]  /*1240*/  BSYNC B0 ;  /* 0x0000000000007941 */ /* 0x000fea0003800000 */
.L_x_7165:
        /* <DEDUP_REMOVED lines=8> */
.L_x_7172:
        /* <DEDUP_REMOVED lines=11> */
.L_x_17274:


//--------------------- .text._ZN2at6native29vectorized_elementwise_kernelILi8ENS0_13BinaryFunctorIN3c107complexIdEES5_S5_NS0_15binary_internal10MulFunctorIS5_EEEESt5arrayIPcLm3EEEEviT0_T1_ --------------------------
	.section	.text._ZN2at6native29vectorized_elementwise_kernelILi8ENS0_13BinaryFunctorIN3c107complexIdEES5_S5_NS0_15binary_internal10MulFunctorIS5_EEEESt5arrayIPcLm3EEEEviT0_T1_,"ax",@progbits
	.align	128
        .global         _ZN2at6native29vectorized_elementwise_kernelILi8ENS0_13BinaryFunctorIN3c107complexIdEES5_S5_NS0_15binary_internal10MulFunctorIS5_EEEESt5arrayIPcLm3EEEEviT0_T1_
        .type           _ZN2at6native29vectorized_elementwise_kernelILi8ENS0_13BinaryFunctorIN3c107complexIdEES5_S5_NS0_15binary_internal10MulFunctorIS5_EEEESt5arrayIPcLm3EEEEviT0_T1_,@function
        .size           _ZN2at6native29vectorized_elementwise_kernelILi8ENS0_13BinaryFunctorIN3c107complexIdEES5_S5_NS0_15binary_internal10MulFunctorIS5_EEEESt5arrayIPcLm3EEEEviT0_T1_,(.L_x_17275 - _ZN2at6native29vectorized_elementwise_kernelILi8ENS0_13BinaryFunctorIN3c107complexIdEES5_S5_NS0_15binary_internal10MulFunctorIS5_EEEESt5arrayIPcLm3EEEEviT0_T1_)
        .other          _ZN2at6native29vectorized_elementwise_kernelILi8ENS0_13BinaryFunctorIN3c107complexIdEES5_S5_NS0_15binary_internal10MulFunctorIS5_EEEESt5arrayIPcLm3EEEEviT0_T1_,@"STO_CUDA_ENTRY STV_DEFAULT"
_ZN2at6native29vectorized_elementwise_kernelILi8ENS0_13BinaryFunctorIN3c107complexIdEES5_S5_NS0_15binary_internal10MulFunctorIS5_EEEESt5arrayIPcLm3EEEEviT0_T1_:
.text._ZN2at6native29vectorized_elementwise_kernelILi8ENS0_13BinaryFunctorIN3c107complexIdEES5_S5_NS0_15binary_internal10MulFunctorIS5_EEEESt5arrayIPcLm3EEEEviT0_T1_:
        /* <DEDUP_REMOVED lines=31> */
[C---:B------:R-:W-:Y:S02]  /*01f0*/  DFMA R8, R12.reuse, R8, -R36 ;  /* 0x000000080c08722b */ /* 0x040fe40000000824 */
[----:B------:R-:W-:Y:S01]  /*0200*/  DFMA R10, R12, R10, R14 ;  /* 0x0000000a0c0a722b */ /* 0x000fe2000000000e */
[----:B------:R-:W2:Y:S01]  /*0210*/  LDG.E.128 R36, desc[UR4][R62.64+0x60] ;  /* 0x000060043e247981 */ /* 0x000ea2000c1e1d00 */
[----:B------:R-:W-:-:S02]  /*0220*/  DFMA R12, R20, R24, -R40 ;  /* 0x00000018140c722b */ /* 0x000fc40000000828 */
[----:B------:R-:W-:Y:S01]  /*0230*/  DFMA R14, R20, R26, R22 ;  /* 0x0000001a140e722b */ /* 0x000fe20000000016 */
[----:B------:R-:W3:Y:S01]  /*0240*/  LDG.E.128 R40, desc[UR4][R62.64+0x70] ;  /* 0x000070043e287981 */ /* 0x000ee2000c1e1d00 */
[C---:B----4-:R-:W-:Y:S02]  /*0250*/  DMUL R20, R58.reuse, R18 ;  /* 0x000000123a147228 */ /* 0x050fe40000000000 */
[-C--:B------:R-:W-:Y:S01]  /*0260*/  DMUL R58, R58, R16.reuse ;  /* 0x000000103a3a7228 */ /* 0x080fe20000000000 */
[----:B------:R-:W4:Y:S05]  /*0270*/  LDG.E.128 R24, desc[UR4][R60.64] ;  /* 0x000000043c187981 */ /* 0x000f2a000c1e1d00 */
[----:B------:R-:W-:-:S02]  /*0280*/  DFMA R16, R56, R16, -R20 ;  /* 0x000000103810722b */ /* 0x000fc40000000814 */
[----:B------:R-:W4:Y:S01]  /*0290*/  LDG.E.128 R20, desc[UR4][R62.64] ;  /* 0x000000043e147981 */ /* 0x000f22000c1e1d00 */
[----:B------:R-:W-:Y:S02]  /*02a0*/  DFMA R18, R56, R18, R58 ;  /* 0x000000123812722b */ /* 0x000fe4000000003a */
[C---:B-----5:R-:W-:Y:S02]  /*02b0*/  DMUL R56, R34.reuse, R6 ;  /* 0x0000000622387228 */ /* 0x060fe40000000000 */
[----:B------:R-:W-:-:S06]  /*02c0*/  DMUL R34, R34, R4 ;  /* 0x0000000422227228 */ /* 0x000fcc0000000000 */
[----:B------:R-:W-:Y:S02]  /*02d0*/  DFMA R4, R32, R4, -R56 ;  /* 0x000000042004722b */ /* 0x000fe40000000838 */
[C---:B------:R-:W-:Y:S02]  /*02e0*/  DMUL R56, R30.reuse, R54 ;  /* 0x000000361e387228 */ /* 0x040fe40000000000 */
[----:B------:R-:W-:-:S06]  /*02f0*/  DMUL R30, R30, R52 ;  /* 0x000000341e1e7228 */ /* 0x000fcc0000000000 */
[----:B------:R-:W-:Y:S02]  /*0300*/  DFMA R52, R28, R52, -R56 ;  /* 0x000000341c34722b */ /* 0x000fe40000000838 */
[----:B------:R-:W0:Y:S01]  /*0310*/  LDC.64 R56, c[0x0][0x218] ;  /* 0x00008600ff387b82 */ /* 0x000e220000000a00 */
[----:B------:R-:W-:Y:S02]  /*0320*/  DFMA R6, R32, R6, R34 ;  /* 0x000000062006722b */ /* 0x000fe40000000022 */
[----:B------:R-:W-:Y:S01]  /*0330*/  DFMA R54, R28, R54, R30 ;  /* 0x000000361c36722b */ /* 0x000fe2000000001e */
[----:B0-----:R-:W-:-:S04]  /*0340*/  IMAD.WIDE.U32 R56, R2, 0x10, R56 ;  /* 0x0000001002387825 */ /* 0x001fc800078e0038 */
[----:B------:R-:W-:-:S05]  /*0350*/  IMAD.WIDE R56, R0, 0x80, R56 ;  /* 0x0000008000387825 */ /* 0x000fca00078e0238 */
[----:B------:R-:W-:Y:S04]  /*0360*/  STG.E.128 desc[UR4][R56.64+0x10], R16 ;  /* 0x0000101038007986 */ /* 0x000fe8000c101d04 */
[----:B------:R-:W-:Y:S04]  /*0370*/  STG.E.128 desc[UR4][R56.64+0x20], R12 ;  /* 0x0000200c38007986 */ /* 0x000fe8000c101d04 */
[----:B------:R-:W-:Y:S04]  /*0380*/  STG.E.128 desc[UR4][R56.64+0x30], R8 ;  /* 0x0000300838007986 */ /* 0x000fe8000c101d04 */
[----:B------:R-:W-:Y:S04]  /*0390*/  STG.E.128 desc[UR4][R56.64+0x40], R52 ;  /* 0x0000403438007986 */ /* 0x000fe8000c101d04 */
[----:B------:R-:W-:Y:S01]  /*03a0*/  STG.E.128 desc[UR4][R56.64+0x50], R4 ;  /* 0x0000500438007986 */ /* 0x000fe2000c101d04 */
[----:B--2---:R-:W-:-:S02]  /*03b0*/  DMUL R58, R38, R50 ;  /* 0x00000032263a7228 */ /* 0x004fc40000000000 */
[----:B------:R-:W-:-:S06]  /*03c0*/  DMUL R38, R38, R48 ;  /* 0x0000003026267228 */ /* 0x000fcc0000000000 */
[----:B------:R-:W-:Y:S02]  /*03d0*/  DFMA R48, R36, R48, -R58 ;  /* 0x000000302430722b */ /* 0x000fe4000000083a */
[C---:B---3--:R-:W-:Y:S02]  /*03e0*/  DMUL R58, R42.reuse, R46 ;  /* 0x0000002e2a3a7228 */ /* 0x048fe40000000000 */
[----:B------:R-:W-:Y:S02]  /*03f0*/  DMUL R42, R42, R44 ;  /* 0x0000002c2a2a7228 */ /* 0x000fe40000000000 */
[C---:B----4-:R-:W-:Y:S02]  /*0400*/  DMUL R2, R22.reuse, R26 ;  /* 0x0000001a16027228 */ /* 0x050fe40000000000 */
[----:B------:R-:W-:Y:S02]  /*0410*/  DMUL R22, R22, R24 ;  /* 0x0000001816167228 */ /* 0x000fe40000000000 */
[----:B------:R-:W-:-:S02]  /*0420*/  DFMA R44, R40, R44, -R58 ;  /* 0x0000002c282c722b */ /* 0x000fc4000000083a */
[----:B------:R-:W-:Y:S02]  /*0430*/  DFMA R46, R40, R46, R42 ;  /* 0x0000002e282e722b */ /* 0x000fe4000000002a */
[----:B------:R-:W-:Y:S02]  /*0440*/  DFMA R50, R36, R50, R38 ;  /* 0x000000322432722b */ /* 0x000fe40000000026 */
[C---:B------:R-:W-:Y:S02]  /*0450*/  DFMA R24, R20.reuse, R24, -R2 ;  /* 0x000000181418722b */ /* 0x040fe40000000802 */
[----:B------:R-:W-:Y:S01]  /*0460*/  DFMA R26, R20, R26, R22 ;  /* 0x0000001a141a722b */ /* 0x000fe20000000016 */
[----:B------:R-:W-:Y:S04]  /*0470*/  STG.E.128 desc[UR4][R56.64+0x70], R44 ;  /* 0x0000702c38007986 */ /* 0x000fe8000c101d04 */
[----:B------:R-:W-:Y:S04]  /*0480*/  STG.E.128 desc[UR4][R56.64+0x60], R48 ;  /* 0x0000603038007986 */ /* 0x000fe8000c101d04 */
[----:B------:R-:W-:Y:S01]  /*0490*/  STG.E.128 desc[UR4][R56.64], R24 ;  /* 0x0000001838007986 */ /* 0x000fe2000c101d04 */
[----:B------:R-:W-:Y:S05]  /*04a0*/  EXIT ;  /* 0x000000000000794d */ /* 0x000fea0003800000 */
.L_x_7173:
        /* <DEDUP_REMOVED lines=8> */
[----:B------:R-:W-:Y:S02]  /*0530*/  ISETP.GE.AND P1, PT, R44, R0, PT ;  /* 0x000000002c00720c */ /* 0x000fe40003f26270 */
        /* <DEDUP_REMOVED lines=11> */
[----:B------:R-:W-:Y:S01]  /*05f0*/  @!P2 VIADD R44, R44, 0x80 ;  /* 0x000000802c2ca836 */ /* 0x000fe20000000000 */
[----:B------:R5:W2:Y:S01]  /*0600*/  @!P1 LDG.E.128 R28, desc[UR4][R12.64] ;  /* 0x000000040c1c9981 */ /* 0x000aa2000c1e1d00 */
[----:B---3--:R-:W-:Y:S01]  /*0610*/  @!P1 IMAD.WIDE.U32 R14, R15, 0x10, R10 ;  /* 0x000000100f0e9825 */ /* 0x008fe200078e000a */
[----:B------:R-:W-:-:S06]  /*0620*/  CS2R R10, SRZ ;  /* 0x00000000000a7805 */ /* 0x000fcc000001ff00 */
[----:B------:R3:W3:Y:S01]  /*0630*/  @!P1 LDG.E.128 R8, desc[UR4][R14.64] ;  /* 0x000000040e089981 */ /* 0x0006e2000c1e1d00 */
[----:B------:R-:W-:Y:S02]  /*0640*/  ISETP.GE.AND P1, PT, R44, R0, PT ;  /* 0x000000002c00720c */ /* 0x000fe40003f26270 */
[----:B------:R-:W-:Y:S02]  /*0650*/  CS2R R26, SRZ ;  /* 0x00000000001a7805 */ /* 0x000fe4000001ff00 */
[----:B------:R-:W-:Y:S01]  /*0660*/  CS2R R24, SRZ ;  /* 0x0000000000187805 */ /* 0x000fe2000001ff00 */
[----:B----4-:R-:W-:Y:S01]  /*0670*/  @!P2 IMAD.WIDE.U32 R16, R21, 0x10, R16 ;  /* 0x000000101510a825 */ /* 0x010fe200078e0010 */
[----:B------:R-:W-:Y:S02]  /*0680*/  CS2R R22, SRZ ;  /* 0x0000000000167805 */ /* 0x000fe4000001ff00 */
[----:B-----5:R-:W-:Y:S02]  /*0690*/  CS2R R12, SRZ ;  /* 0x00000000000c7805 */ /* 0x020fe4000001ff00 */
[----:B------:R-:W-:Y:S01]  /*06a0*/  CS2R R34, SRZ ;  /* 0x0000000000227805 */ /* 0x000fe2000001ff00 */
[----:B0-----:R-:W-:Y:S01]  /*06b0*/  @!P0 IMAD.WIDE.U32 R4, R33, 0x10, R4 ;  /* 0x0000001021048825 */ /* 0x001fe200078e0004 */
[----:B------:R0:W4:Y:S03]  /*06c0*/  @!P2 LDG.E.128 R24, desc[UR4][R16.64] ;  /* 0x000000041018a981 */ /* 0x000126000c1e1d00 */
[----:B--2---:R-:W-:Y:S01]  /*06d0*/  @!P2 IMAD.WIDE.U32 R18, R21, 0x10, R18 ;  /* 0x000000101512a825 */ /* 0x004fe200078e0012 */
[----:B------:R-:W-:-:S02]  /*06e0*/  CS2R R20, SRZ ;  /* 0x0000000000147805 */ /* 0x000fc4000001ff00 */
[----:B---3--:R-:W-:Y:S01]  /*06f0*/  CS2R R14, SRZ ;  /* 0x00000000000e7805 */ /* 0x008fe2000001ff00 */
[----:B-1----:R-:W-:Y:S01]  /*0700*/  @!P0 IMAD.WIDE.U32 R6, R33, 0x10, R6 ;  /* 0x0000001021068825 */ /* 0x002fe200078e0006 */
[----:B------:R-:W-:Y:S02]  /*0710*/  CS2R R32, SRZ ;  /* 0x0000000000207805 */ /* 0x000fe4000001ff00 */
[----:B------:R1:W4:Y:S01]  /*0720*/  @!P2 LDG.E.128 R20, desc[UR4][R18.64] ;  /* 0x000000041214a981 */ /* 0x000322000c1e1d00 */
[----:B0-----:R-:W0:Y:S03]  /*0730*/  @!P1 LDC.64 R16, c[0x0][0x220] ;  /* 0x00008800ff109b82 */ /* 0x001e260000000a00 */
[----:B------:R2:W3:Y:S04]  /*0740*/  @!P0 LDG.E.128 R12, desc[UR4][R4.64] ;  /* 0x00000004040c8981 */ /* 0x0004e8000c1e1d00 */
[----:B------:R5:W3:Y:S01]  /*0750*/  @!P0 LDG.E.128 R32, desc[UR4][R6.64] ;  /* 0x0000000406208981 */ /* 0x000ae2000c1e1d00 */
[----:B-1----:R-:W1:Y:S01]  /*0760*/  @!P1 LDC.64 R18, c[0x0][0x228] ;  /* 0x00008a00ff129b82 */ /* 0x002e620000000a00 */
[----:B------:R-:W-:Y:S01]  /*0770*/  @!P1 IMAD.IADD R39, R2, 0x1, R44 ;  /* 0x0000000102279824 */ /* 0x000fe200078e022c */
[----:B------:R-:W-:-:S02]  /*0780*/  CS2R R42, SRZ ;  /* 0x00000000002a7805 */ /* 0x000fc4000001ff00 */
[----:B------:R-:W-:Y:S01]  /*0790*/  CS2R R40, SRZ ;  /* 0x0000000000287805 */ /* 0x000fe2000001ff00 */
[----:B0-----:R-:W-:Y:S01]  /*07a0*/  @!P1 IMAD.WIDE.U32 R36, R39, 0x10, R16 ;  /* 0x0000001027249825 */ /* 0x001fe200078e0010 */
[----:B------:R-:W-:-:S04]  /*07b0*/  CS2R R16, SRZ ;  /* 0x0000000000107805 */ /* 0x000fc8000001ff00 */
[----:B------:R0:W3:Y:S01]  /*07c0*/  @!P1 LDG.E.128 R40, desc[UR4][R36.64] ;  /* 0x0000000424289981 */ /* 0x0000e2000c1e1d00 */
[----:B-1----:R-:W-:Y:S01]  /*07d0*/  @!P1 IMAD.WIDE.U32 R38, R39, 0x10, R18 ;  /* 0x0000001027269825 */ /* 0x002fe200078e0012 */
[----:B------:R-:W-:-:S06]  /*07e0*/  CS2R R18, SRZ ;  /* 0x0000000000127805 */ /* 0x000fcc000001ff00 */
[----:B------:R1:W3:Y:S01]  /*07f0*/  @!P1 LDG.E.128 R16, desc[UR4][R38.64] ;  /* 0x0000000426109981 */ /* 0x0002e2000c1e1d00 */
[----:B------:R-:W-:-:S05]  /*0800*/  @!P1 VIADD R44, R44, 0x80 ;  /* 0x000000802c2c9836 */ /* 0x000fca0000000000 */
[----:B------:R-:W-:Y:S01]  /*0810*/  ISETP.GE.AND P1, PT, R44, R0, PT ;  /* 0x000000002c00720c */ /* 0x000fe20003f26270 */
[----:B------:R-:W-:-:S05]  /*0820*/  VIADD R56, R3, 0x80 ;  /* 0x0000008003387836 */ /* 0x000fca0000000000 */
[----:B------:R-:W-:-:S07]  /*0830*/  ISETP.GE.AND P3, PT, R56, R0, PT ;  /* 0x000000003800720c */ /* 0x000fce0003f66270 */
[----:B------:R-:W-:Y:S01]  /*0840*/  @!P1 IMAD.IADD R51, R2, 0x1, R44 ;  /* 0x0000000102339824 */ /* 0x000fe200078e022c */
[----:B------:R-:W0:Y:S01]  /*0850*/  @!P1 LDC.64 R48, c[0x0][0x220] ;  /* 0x00008800ff309b82 */ /* 0x000e220000000a00 */
[----:B------:R-:W-:-:S05]  /*0860*/  @!P1 VIADD R44, R44, 0x80 ;  /* 0x000000802c2c9836 */ /* 0x000fca0000000000 */
[-C--:B------:R-:W-:Y:S01]  /*0870*/  ISETP.GE.AND P2, PT, R44, R0.reuse, PT ;  /* 0x000000002c00720c */ /* 0x080fe20003f46270 */
[----:B--2---:R-:W-:Y:S01]  /*0880*/  VIADD R5, R3, 0x100 ;  /* 0x0000010003057836 */ /* 0x004fe20000000000 */
[----:B------:R-:W2:Y:S04]  /*0890*/  @!P1 LDC.64 R46, c[0x0][0x228] ;  /* 0x00008a00ff2e9b82 */ /* 0x000ea80000000a00 */
[----:B------:R-:W-:Y:S02]  /*08a0*/  ISETP.GE.AND P4, PT, R5, R0, PT ;  /* 0x000000000500720c */ /* 0x000fe40003f86270 */
[----:B------:R-:W-:Y:S02]  /*08b0*/  CS2R R4, SRZ ;  /* 0x0000000000047805 */ /* 0x000fe4000001ff00 */
[----:B-----5:R-:W-:-:S03]  /*08c0*/  CS2R R6, SRZ ;  /* 0x0000000000067805 */ /* 0x020fc6000001ff00 */
[----:B------:R-:W-:Y:S02]  /*08d0*/  @!P2 IMAD.IADD R45, R2, 0x1, R44 ;  /* 0x00000001022da824 */ /* 0x000fe400078e022c */
[----:B------:R-:W-:Y:S02]  /*08e0*/  @!P2 VIADD R44, R44, 0x80 ;  /* 0x000000802c2ca836 */ /* 0x000fe40000000000 */
[----:B0-----:R-:W-:-:S04]  /*08f0*/  @!P1 IMAD.WIDE.U32 R48, R51, 0x10, R48 ;  /* 0x0000001033309825 */ /* 0x001fc800078e0030 */
[----:B--2---:R-:W-:Y:S01]  /*0900*/  @!P1 IMAD.WIDE.U32 R58, R51, 0x10, R46 ;  /* 0x00000010333a9825 */ /* 0x004fe200078e002e */
[-C--:B------:R-:W-:Y:S02]  /*0910*/  @!P3 DMUL R36, R10, R30.reuse ;  /* 0x0000001e0a24b228 */ /* 0x080fe40000000000 */
[----:B-1----:R-:W-:-:S06]  /*0920*/  @!P3 DMUL R38, R8, R30 ;  /* 0x0000001e0826b228 */ /* 0x002fcc0000000000 */
[-C--:B------:R-:W-:Y:S02]  /*0930*/  @!P3 DFMA R4, R8, R28.reuse, -R36 ;  /* 0x0000001c0804b22b */ /* 0x080fe40000000824 */
[----:B------:R-:W-:Y:S01]  /*0940*/  @!P3 DFMA R6, R10, R28, R38 ;  /* 0x0000001c0a06b22b */ /* 0x000fe20000000026 */
[----:B------:R-:W-:Y:S01]  /*0950*/  ISETP.GE.AND P3, PT, R44, R0, PT ;  /* 0x000000002c00720c */ /* 0x000fe20003f66270 */
[----:B------:R-:W0:Y:S01]  /*0960*/  @!P2 LDC.64 R38, c[0x0][0x220] ;  /* 0x00008800ff26ab82 */ /* 0x000e220000000a00 */
[----:B----4-:R-:W-:-:S07]  /*0970*/  @!P4 DMUL R30, R22, R26 ;  /* 0x0000001a161ec228 */ /* 0x010fce0000000000 */
[----:B------:R-:W1:Y:S01]  /*0980*/  @!P2 LDC.64 R36, c[0x0][0x228] ;  /* 0x00008a00ff24ab82 */ /* 0x000e620000000a00 */
[----:B------:R-:W-:Y:S01]  /*0990*/  @!P4 DMUL R28, R20, R26 ;  /* 0x0000001a141cc228 */ /* 0x000fe20000000000 */
[----:B------:R-:W-:Y:S01]  /*09a0*/  CS2R R8, SRZ ;  /* 0x0000000000087805 */ /* 0x000fe2000001ff00 */
[----:B---3--:R-:W-:Y:S01]  /*09b0*/  @!P0 DMUL R26, R34, R14 ;  /* 0x0000000e221a8228 */ /* 0x008fe20000000000 */
[----:B------:R-:W-:Y:S01]  /*09c0*/  CS2R R10, SRZ ;  /* 0x00000000000a7805 */ /* 0x000fe2000001ff00 */
[-C--:B------:R-:W-:Y:S01]  /*09d0*/  @!P4 DFMA R8, R20, R24.reuse, -R30 ;  /* 0x000000181408c22b */ /* 0x080fe2000000081e */
[----:B------:R-:W-:Y:S01]  /*09e0*/  @!P3 IMAD.IADD R54, R2, 0x1, R44 ;  /* 0x000000010236b824 */ /* 0x000fe200078e022c */
[----:B------:R-:W-:Y:S02]  /*09f0*/  CS2R R20, SRZ ;  /* 0x0000000000147805 */ /* 0x000fe4000001ff00 */
[----:B------:R-:W-:Y:S01]  /*0a00*/  @!P4 DFMA R10, R22, R24, R28 ;  /* 0x00000018160ac22b */ /* 0x000fe2000000001c */
[----:B------:R-:W-:Y:S01]  /*0a10*/  @!P3 VIADD R44, R44, 0x80 ;  /* 0x000000802c2cb836 */ /* 0x000fe20000000000 */
[----:B------:R-:W-:Y:S01]  /*0a20*/  CS2R R24, SRZ ;  /* 0x0000000000187805 */ /* 0x000fe2000001ff00 */
[----:B------:R-:W-:Y:S01]  /*0a30*/  @!P0 DFMA R20, R32, R12, -R26 ;  /* 0x0000000c2014822b */ /* 0x000fe2000000081a */
[----:B------:R-:W-:-:S02]  /*0a40*/  CS2R R30, SRZ ;  /* 0x00000000001e7805 */ /* 0x000fc4000001ff00 */
[----:B------:R-:W-:Y:S02]  /*0a50*/  CS2R R26, SRZ ;  /* 0x00000000001a7805 */ /* 0x000fe4000001ff00 */
[----:B------:R-:W-:Y:S02]  /*0a60*/  CS2R R28, SRZ ;  /* 0x00000000001c7805 */ /* 0x000fe4000001ff00 */
[-C--:B------:R-:W-:Y:S01]  /*0a70*/  ISETP.GE.AND P4, PT, R44, R0.reuse, PT ;  /* 0x000000002c00720c */ /* 0x080fe20003f86270 */
[----:B------:R-:W-:Y:S01]  /*0a80*/  @!P0 DMUL R14, R32, R14 ;  /* 0x0000000e200e8228 */ /* 0x000fe20000000000 */
[----:B------:R-:W2:Y:S01]  /*0a90*/  @!P3 LDC.64 R52, c[0x0][0x220] ;  /* 0x00008800ff34bb82 */ /* 0x000ea20000000a00 */
[----:B------:R-:W-:Y:S01]  /*0aa0*/  VIADD R33, R3, 0x180 ;  /* 0x0000018003217836 */ /* 0x000fe20000000000 */
[----:B------:R3:W4:Y:S04]  /*0ab0*/  @!P1 LDG.E.128 R24, desc[UR4][R48.64] ;  /* 0x0000000430189981 */ /* 0x000728000c1e1d00 */
[----:B------:R5:W4:Y:S01]  /*0ac0*/  @!P1 LDG.E.128 R28, desc[UR4][R58.64] ;  /* 0x000000043a1c9981 */ /* 0x000b22000c1e1d00 */
[----:B------:R-:W-:Y:S01]  /*0ad0*/  ISETP.GE.AND P5, PT, R33, R0, PT ;  /* 0x000000002100720c */ /* 0x000fe20003fa6270 */
[----:B------:R-:W2:Y:S01]  /*0ae0*/  @!P3 LDC.64 R46, c[0x0][0x228] ;  /* 0x00008a00ff2ebb82 */ /* 0x000ea20000000a00 */
[----:B------:R-:W-:Y:S01]  /*0af0*/  CS2R R22, SRZ ;  /* 0x0000000000167805 */ /* 0x000fe2000001ff00 */
[----:B------:R-:W-:Y:S01]  /*0b00*/  @!P0 DFMA R22, R34, R12, R14 ;  /* 0x0000000c2216822b */ /* 0x000fe2000000000e */
[----:B------:R-:W-:Y:S01]  /*0b10*/  CS2R R32, SRZ ;  /* 0x0000000000207805 */ /* 0x000fe2000001ff00 */
[----:B0-----:R-:W-:Y:S01]  /*0b20*/  @!P2 IMAD.WIDE.U32 R14, R45, 0x10, R38 ;  /* 0x000000102d0ea825 */ /* 0x001fe200078e0026 */
[----:B------:R-:W-:-:S02]  /*0b30*/  CS2R R34, SRZ ;  /* 0x0000000000227805 */ /* 0x000fc4000001ff00 */
[----:B------:R-:W-:Y:S01]  /*0b40*/  CS2R R38, SRZ ;  /* 0x0000000000267805 */ /* 0x000fe2000001ff00 */
[----:B-1----:R-:W-:Y:S01]  /*0b50*/  @!P2 IMAD.WIDE.U32 R12, R45, 0x10, R36 ;  /* 0x000000102d0ca825 */ /* 0x002fe200078e0024 */
[----:B------:R-:W-:Y:S01]  /*0b60*/  CS2R R36, SRZ ;  /* 0x0000000000247805 */ /* 0x000fe2000001ff00 */
[----:B------:R-:W0:Y:S01]  /*0b70*/  @!P4 LDC.64 R50, c[0x0][0x220] ;  /* 0x00008800ff32cb82 */ /* 0x000e220000000a00 */
[----:B------:R1:W4:Y:S07]  /*0b80*/  @!P2 LDG.E.128 R32, desc[UR4][R14.64] ;  /* 0x000000040e20a981 */ /* 0x00032e000c1e1d00 */
[----:B---3--:R-:W3:Y:S01]  /*0b90*/  @!P4 LDC.64 R48, c[0x0][0x228] ;  /* 0x00008a00ff30cb82 */ /* 0x008ee20000000a00 */
[----:B------:R2:W4:Y:S01]  /*0ba0*/  @!P2 LDG.E.128 R36, desc[UR4][R12.64] ;  /* 0x000000040c24a981 */ /* 0x000522000c1e1d00 */
[----:B-----5:R-:W-:-:S02]  /*0bb0*/  @!P5 DMUL R58, R18, R42 ;  /* 0x0000002a123ad228 */ /* 0x020fc40000000000 */
[----:B------:R-:W-:Y:S01]  /*0bc0*/  @!P5 DMUL R42, R16, R42 ;  /* 0x0000002a102ad228 */ /* 0x000fe20000000000 */
[----:B-1----:R-:W-:Y:S01]  /*0bd0*/  CS2R R14, SRZ ;  /* 0x00000000000e7805 */ /* 0x002fe2000001ff00 */
[----:B--2---:R-:W-:-:S04]  /*0be0*/  @!P3 IMAD.WIDE.U32 R52, R54, 0x10, R52 ;  /* 0x000000103634b825 */ /* 0x004fc800078e0034 */
[----:B------:R-:W-:Y:S01]  /*0bf0*/  @!P3 IMAD.WIDE.U32 R54, R54, 0x10, R46 ;  /* 0x000000103636b825 */ /* 0x000fe200078e002e */
[----:B------:R-:W-:Y:S01]  /*0c00*/  CS2R R12, SRZ ;  /* 0x00000000000c7805 */ /* 0x000fe2000001ff00 */
[-C--:B------:R-:W-:Y:S01]  /*0c10*/  @!P5 DFMA R14, R18, R40.reuse, R42 ;  /* 0x00000028120ed22b */ /* 0x080fe2000000002a */
[----:B------:R-:W-:Y:S01]  /*0c20*/  CS2R R46, SRZ ;  /* 0x00000000002e7805 */ /* 0x000fe2000001ff00 */
[----:B------:R-:W-:Y:S01]  /*0c30*/  @!P5 DFMA R12, R16, R40, -R58 ;  /* 0x00000028100cd22b */ /* 0x000fe2000000083a */
[----:B------:R-:W-:Y:S01]  /*0c40*/  @!P4 IMAD.IADD R19, R2, 0x1, R44 ;  /* 0x000000010213c824 */ /* 0x000fe200078e022c */
[----:B------:R-:W-:Y:S02]  /*0c50*/  CS2R R42, SRZ ;  /* 0x00000000002a7805 */ /* 0x000fe4000001ff00 */
[----:B------:R-:W-:Y:S02]  /*0c60*/  CS2R R40, SRZ ;  /* 0x0000000000287805 */ /* 0x000fe4000001ff00 */
[----:B------:R-:W-:Y:S01]  /*0c70*/  CS2R R44, SRZ ;  /* 0x00000000002c7805 */ /* 0x000fe2000001ff00 */
[----:B0-----:R-:W-:Y:S01]  /*0c80*/  @!P4 IMAD.WIDE.U32 R16, R19, 0x10, R50 ;  /* 0x000000101310c825 */ /* 0x001fe200078e0032 */
[----:B------:R-:W-:-:S02]  /*0c90*/  CS2R R50, SRZ ;  /* 0x0000000000327805 */ /* 0x000fc4000001ff00 */
[----:B------:R0:W2:Y:S01]  /*0ca0*/  @!P3 LDG.E.128 R40, desc[UR4][R52.64] ;  /* 0x000000043428b981 */ /* 0x0000a2000c1e1d00 */
[----:B---3--:R-:W-:Y:S01]  /*0cb0*/  @!P4 IMAD.WIDE.U32 R18, R19, 0x10, R48 ;  /* 0x000000101312c825 */ /* 0x008fe200078e0030 */
[----:B------:R-:W-:Y:S02]  /*0cc0*/  CS2R R48, SRZ ;  /* 0x0000000000307805 */ /* 0x000fe4000001ff00 */
[----:B------:R1:W2:Y:S04]  /*0cd0*/  @!P3 LDG.E.128 R44, desc[UR4][R54.64] ;  /* 0x00000004362cb981 */ /* 0x0002a8000c1e1d00 */
[----:B------:R3:W5:Y:S01]  /*0ce0*/  @!P4 LDG.E.128 R48, desc[UR4][R16.64] ;  /* 0x000000041030c981 */ /* 0x000762000c1e1d00 */
[----:B0-----:R-:W-:Y:S02]  /*0cf0*/  CS2R R52, SRZ ;  /* 0x0000000000347805 */ /* 0x001fe4000001ff00 */
[----:B-1----:R-:W-:-:S06]  /*0d00*/  CS2R R54, SRZ ;  /* 0x0000000000367805 */ /* 0x002fcc000001ff00 */
[----:B------:R0:W5:Y:S01]  /*0d10*/  @!P4 LDG.E.128 R52, desc[UR4][R18.64] ;  /* 0x000000041234c981 */ /* 0x000162000c1e1d00 */
[----:B------:R-:W-:-:S05]  /*0d20*/  VIADD R57, R3, 0x200 ;  /* 0x0000020003397836 */ /* 0x000fca0000000000 */
[----:B------:R-:W-:Y:S01]  /*0d30*/  ISETP.GE.AND P1, PT, R57, R0, PT ;  /* 0x000000003900720c */ /* 0x000fe20003f26270 */
[----:B------:R-:W-:Y:S01]  /*0d40*/  VIADD R57, R3, 0x280 ;  /* 0x0000028003397836 */ /* 0x000fe20000000000 */
[----:B---3--:R-:W-:-:S04]  /*0d50*/  CS2R R16, SRZ ;  /* 0x0000000000107805 */ /* 0x008fc8000001ff00 */
[----:B------:R-:W-:Y:S02]  /*0d60*/  ISETP.GE.AND P2, PT, R57, R0, PT ;  /* 0x000000003900720c */ /* 0x000fe40003f46270 */
[----:B0-----:R-:W-:Y:S01]  /*0d70*/  CS2R R18, SRZ ;  /* 0x0000000000127805 */ /* 0x001fe2000001ff00 */
[----:B------:R-:W-:Y:S04]  /*0d80*/  BSSY B0, `(.L_x_7174) ;  /* 0x000004c000007945 */ /* 0x000fe80003800000 */
[----:B------:R-:W-:Y:S01]  /*0d90*/  BSSY B1, `(.L_x_7175) ;  /* 0x0000044000017945 */ /* 0x000fe20003800000 */
[-C--:B----4-:R-:W-:Y:S02]  /*0da0*/  @!P1 DMUL R58, R30, R26.reuse ;  /* 0x0000001a1e3a9228 */ /* 0x090fe40000000000 */
[----:B------:R-:W-:-:S06]  /*0db0*/  @!P1 DMUL R26, R28, R26 ;  /* 0x0000001a1c1a9228 */ /* 0x000fcc0000000000 */
[-C--:B------:R-:W-:Y:S01]  /*0dc0*/  @!P1 DFMA R16, R28, R24.reuse, -R58 ;  /* 0x000000181c10922b */ /* 0x080fe2000000083a */
[----:B------:R-:W0:Y:S01]  /*0dd0*/  @!P0 LDC.64 R28, c[0x0][0x218] ;  /* 0x00008600ff1c8b82 */ /* 0x000e220000000a00 */
[----:B------:R-:W-:Y:S01]  /*0de0*/  @!P1 DFMA R18, R30, R24, R26 ;  /* 0x000000181e12922b */ /* 0x000fe2000000001a */
[----:B------:R-:W-:Y:S01]  /*0df0*/  CS2R R24, SRZ ;  /* 0x0000000000187805 */ /* 0x000fe2000001ff00 */
[----:B------:R-:W-:Y:S01]  /*0e00*/  @!P2 DMUL R26, R38, R34 ;  /* 0x00000022261aa228 */ /* 0x000fe20000000000 */
[----:B------:R-:W-:Y:S02]  /*0e10*/  VIADD R31, R3, 0x300 ;  /* 0x00000300031f7836 */ /* 0x000fe40000000000 */
[----:B------:R-:W-:-:S05]  /*0e20*/  @!P0 IMAD.IADD R59, R2, 0x1, R3 ;  /* 0x00000001023b8824 */ /* 0x000fca00078e0203 */
[C---:B------:R-:W-:Y:S01]  /*0e30*/  @!P2 DFMA R24, R36.reuse, R32, -R26 ;  /* 0x000000202418a22b */ /* 0x040fe2000000081a */
[----:B------:R-:W-:Y:S01]  /*0e40*/  VIADD R27, R3, 0x380 ;  /* 0x00000380031b7836 */ /* 0x000fe20000000000 */
[----:B------:R-:W-:Y:S01]  /*0e50*/  ISETP.GE.AND P1, PT, R31, R0, PT ;  /* 0x000000001f00720c */ /* 0x000fe20003f26270 */
[----:B------:R-:W-:-:S03]  /*0e60*/  @!P2 DMUL R34, R36, R34 ;  /* 0x000000222422a228 */ /* 0x000fc60000000000 */
[----:B------:R-:W-:Y:S01]  /*0e70*/  ISETP.GE.AND P3, PT, R27, R0, PT ;  /* 0x000000001b00720c */ /* 0x000fe20003f66270 */
[----:B0-----:R-:W-:-:S04]  /*0e80*/  @!P0 IMAD.WIDE.U32 R58, R59, 0x10, R28 ;  /* 0x000000103b3a8825 */ /* 0x001fc800078e001c */
[----:B------:R-:W-:Y:S01]  /*0e90*/  @!P0 IMAD.MOV.U32 R3, RZ, RZ, R56 ;  /* 0x000000ffff038224 */ /* 0x000fe200078e0038 */
[----:B------:R0:W-:Y:S01]  /*0ea0*/  @!P0 STG.E.128 desc[UR4][R58.64], R20 ;  /* 0x000000143a008986 */ /* 0x0001e2000c101d04 */
[----:B------:R-:W-:Y:S01]  /*0eb0*/  CS2R R26, SRZ ;  /* 0x00000000001a7805 */ /* 0x000fe2000001ff00 */
[----:B------:R-:W-:Y:S02]  /*0ec0*/  @!P2 DFMA R26, R38, R32, R34 ;  /* 0x00000020261aa22b */ /* 0x000fe40000000022 */
[----:B------:R-:W-:Y:S01]  /*0ed0*/  ISETP.GE.AND P0, PT, R3, R0, PT ;  /* 0x000000000300720c */ /* 0x000fe20003f06270 */
[-C--:B--2---:R-:W-:Y:S02]  /*0ee0*/  @!P1 DMUL R34, R46, R42.reuse ;  /* 0x0000002a2e229228 */ /* 0x084fe40000000000 */
[----:B------:R-:W-:Y:S01]  /*0ef0*/  @!P1 DMUL R42, R44, R42 ;  /* 0x0000002a2c2a9228 */ /* 0x000fe20000000000 */
[----:B------:R-:W-:Y:S02]  /*0f00*/  CS2R R28, SRZ ;  /* 0x00000000001c7805 */ /* 0x000fe4000001ff00 */
[----:B------:R-:W-:-:S02]  /*0f10*/  CS2R R30, SRZ ;  /* 0x00000000001e7805 */ /* 0x000fc4000001ff00 */
[----:B------:R-:W-:Y:S01]  /*0f20*/  CS2R R32, SRZ ;  /* 0x0000000000207805 */ /* 0x000fe2000001ff00 */
[----:B------:R-:W-:Y:S02]  /*0f30*/  @!P1 DFMA R28, R44, R40, -R34 ;  /* 0x000000282c1c922b */ /* 0x000fe40000000822 */
[-C--:B-----5:R-:W-:Y:S02]  /*0f40*/  @!P3 DMUL R36, R54, R50.reuse ;  /* 0x000000323624b228 */ /* 0x0a0fe40000000000 */
[----:B------:R-:W-:Y:S01]  /*0f50*/  @!P3 DMUL R50, R52, R50 ;  /* 0x000000323432b228 */ /* 0x000fe20000000000 */
[----:B------:R-:W-:Y:S01]  /*0f60*/  CS2R R34, SRZ ;  /* 0x0000000000227805 */ /* 0x000fe2000001ff00 */
[----:B------:R-:W-:-:S04]  /*0f70*/  @!P1 DFMA R30, R46, R40, R42 ;  /* 0x000000282e1e922b */ /* 0x000fc8000000002a */
        /* <DEDUP_REMOVED lines=15> */
.L_x_7176:
[----:B------:R-:W-:-:S13]  /*1070*/  ISETP.GE.AND P0, PT, R3, R0, PT ;  /* 0x000000000300720c */ /* 0x000fda0003f06270 */
[----:B------:R-:W-:Y:S05]  /*1080*/  @P0 BRA `(.L_x_7178) ;  /* 0x0000000000300947 */ /* 0x000fea0003800000 */
[----:B0-----:R-:W0:Y:S01]  /*1090*/  LDC.64 R4, c[0x0][0x218] ;  /* 0x00008600ff047b82 */ /* 0x001e220000000a00 */
[----:B------:R-:W-:Y:S02]  /*10a0*/  IMAD.IADD R7, R2, 0x1, R3 ;  /* 0x0000000102077824 */ /* 0x000fe400078e0203 */
[----:B------:R-:W-:Y:S02]  /*10b0*/  VIADD R3, R3, 0x80 ;  /* 0x0000008003037836 */ /* 0x000fe40000000000 */
[----:B0-----:R-:W-:-:S05]  /*10c0*/  IMAD.WIDE.U32 R4, R7, 0x10, R4 ;  /* 0x0000001007047825 */ /* 0x001fca00078e0004 */
[----:B------:R1:W-:Y:S02]  /*10d0*/  STG.E.128 desc[UR4][R4.64], R12 ;  /* 0x0000000c04007986 */ /* 0x0003e4000c101d04 */
.L_x_7177:
[----:B------:R-:W-:-:S13]  /*10e0*/  ISETP.GE.AND P0, PT, R3, R0, PT ;  /* 0x000000000300720c */ /* 0x000fda0003f06270 */
[----:B------:R-:W-:Y:S05]  /*10f0*/  @P0 BRA `(.L_x_7179) ;  /* 0x0000000000340947 */ /* 0x000fea0003800000 */
[----:B01----:R-:W0:Y:S01]  /*1100*/  LDC.64 R4, c[0x0][0x218] ;  /* 0x00008600ff047b82 */ /* 0x003e220000000a00 */
[----:B------:R-:W-:Y:S02]  /*1110*/  IMAD.IADD R7, R2, 0x1, R3 ;  /* 0x0000000102077824 */ /* 0x000fe400078e0203 */
[----:B------:R-:W-:Y:S02]  /*1120*/  VIADD R3, R3, 0x80 ;  /* 0x0000008003037836 */ /* 0x000fe40000000000 */
[----:B0-----:R-:W-:-:S05]  /*1130*/  IMAD.WIDE.U32 R4, R7, 0x10, R4 ;  /* 0x0000001007047825 */ /* 0x001fca00078e0004 */
[----:B------:R1:W-:Y:S02]  /*1140*/  STG.E.128 desc[UR4][R4.64], R16 ;  /* 0x0000001004007986 */ /* 0x0003e4000c101d04 */
.L_x_7178:
        /* <DEDUP_REMOVED lines=8> */
.L_x_7179:
[----:B------:R-:W-:Y:S05]  /*11d0*/  BSYNC B1 ;  /* 0x0000000000017941 */ /* 0x000fea0003800000 */
.L_x_7175:
[----:B------:R-:W-:-:S13]  /*11e0*/  ISETP.GE.AND P0, PT, R3, R0, PT ;  /* 0x000000000300720c */ /* 0x000fda0003f06270 */
[----:B012---:R-:W0:Y:S01]  /*11f0*/  @!P0 LDC.64 R4, c[0x0][0x218] ;  /* 0x00008600ff048b82 */ /* 0x007e220000000a00 */
[----:B------:R-:W-:Y:S02]  /*1200*/  @!P0 IMAD.IADD R7, R2, 0x1, R3 ;  /* 0x0000000102078824 */ /* 0x000fe400078e0203 */
[----:B------:R-:W-:Y:S02]  /*1210*/  @!P0 VIADD R3, R3, 0x80 ;  /* 0x0000008003038836 */ /* 0x000fe40000000000 */
[----:B0-----:R-:W-:-:S05]  /*1220*/  @!P0 IMAD.WIDE.U32 R4, R7, 0x10, R4 ;  /* 0x0000001007048825 */ /* 0x001fca00078e0004 */
[----:B------:R2:W-:Y:S02]  /*1230*/  @!P0 STG.E.128 desc[UR4][R4.64], R28 ;  /* 0x0000001c04008986 */ /* 0x0005e4000c101d04 */
.L_x_7180:
[----:B------:R-:W-:Y:S05]  /*1240*/  BSYNC B0 ;  /* 0x0000000000007941 */ /* 0x000fea0003800000 */
.L_x_7174:
        /* <DEDUP_REMOVED lines=8> */
.L_x_7181:
        /* <DEDUP_REMOVED lines=11> */
.L_x_17275:


//--------------------- .text._ZN2at6native18elementwise_kernelILi128ELi4EZNS0_15gpu_kernel_implINS0_13AUnaryFunctorIfffNS0_15binary_internal10MulFunctorIfEEEEEEvRNS_18TensorIteratorBaseERKT_EUliE_EEviT1_ --------------------------
	.section	.text._ZN2at6native18elementwise_kernelILi128ELi4EZNS0_15gpu_kernel_implINS0_13AUnaryFunctorIfffNS0_15binary_internal10MulFunctorIfEEEEEEvRNS_18TensorIteratorBaseERKT_EUliE_EEviT1_,"ax",@progbits
	.align	128
        .global         _ZN2at6native18elementwise_kernelILi128ELi4EZNS0_15gpu_kernel_implINS0_13AUnaryFunctorIfffNS0_15binary_internal10MulFunctorIfEEEEEEvRNS_18TensorIteratorBaseERKT_EUliE_EEviT1_
        .type           _ZN2at6native18elementwise_kernelILi128ELi4EZNS0_15gpu_kernel_implINS0_13AUnaryFunctorIfffNS0_15binary_internal10MulFunctorIfEEEEEEvRNS_18TensorIteratorBaseERKT_EUliE_EEviT1_,@function
        .size           _ZN2at6native18elementwise_kernelILi128ELi4EZNS0_15gpu_kernel_implINS0_13AUnaryFunctorIfffNS0_15binary_internal10MulFunctorIfEEEEEEvRNS_18TensorIteratorBaseERKT_EUliE_EEviT1_,(.L_x_17276 - _ZN2at6native18elementwise_kernelILi128ELi4EZNS0_15gpu_kernel_implINS0_13AUnaryFunctorIfffNS0_15binary_internal10MulFunctorIfEEEEEEvRNS_18TensorIteratorBaseERKT_EUliE_EEviT1_)
        .other          _ZN2at6native18elementwise_kernelILi128ELi4EZNS0_15gpu_kernel_implINS0_13AUnaryFunctorIfffNS0_15binary_internal10MulFunctorIfEEEEEEvRNS_18TensorIteratorBaseERKT_EUliE_EEviT1_,@"STO_CUDA_ENTRY STV_DEFAULT"
_ZN2at6native18elementwise_kernelILi128ELi4EZNS0_15gpu_kernel_implINS0_13AUnaryFunctorIfffNS0_15binary_internal10MulFunctorIfEEEEEEvRNS_18TensorIteratorBaseERKT_EUliE_EEviT1_:
.text._ZN2at6native18elementwise_kernelILi128ELi4EZNS0_15gpu_kernel_implINS0_13AUnaryFunctorIfffNS0_15binary_internal10MulFunctorIfEEEEEEvRNS_18TensorIteratorBaseERKT_EUliE_EEviT1_:
        /* <DEDUP_REMOVED lines=314> */
.L_x_7184:
        /* <DEDUP_REMOVED lines=20> */
[----:B--2---:R-:W0:Y:S01]  /*14e0*/  I2F.S16 R0, R0 ;  /* 0x0000000000007306 */ /* 0x004e220000101400 */
[----:B------:R-:W-:Y:S05]  /*14f0*/  BRA `(.L_x_7191) ;  /* 0x0000000c00387947 */ /* 0x000fea0003800000 */
.L_x_7189:
[----:B------:R-:W2:Y:S02]  /*1500*/  LDG.E.U8 R0, desc[UR36][R2.64] ;  /* 0x0000002402007981 */ /* 0x000ea4000c1e1100 */
[----:B--2---:R-:W-:Y:S01]  /*1510*/  I2FP.F32.U32 R0, R0 ;  /* 0x0000000000007245 */ /* 0x004fe20000201000 */
[----:B------:R-:W-:Y:S06]  /*1520*/  BRA `(.L_x_7191) ;  /* 0x0000000c002c7947 */ /* 0x000fec0003800000 */
.L_x_7188:
[----:B------:R-:W-:-:S13]  /*1530*/  ISETP.NE.AND P0, PT, R4, 0x2, PT ;  /* 0x000000020400780c */ /* 0x000fda0003f05270 */
[----:B------:R-:W-:Y:S05]  /*1540*/  @!P0 BRA `(.L_x_7192) ;  /* 0x0000000000288947 */ /* 0x000fea0003800000 */
[----:B------:R-:W-:-:S13]  /*1550*/  ISETP.NE.AND P0, PT, R4, 0x3, PT ;  /* 0x000000030400780c */ /* 0x000fda0003f05270 */
[----:B------:R-:W-:Y:S05]  /*1560*/  @!P0 BRA `(.L_x_7193) ;  /* 0x0000000000148947 */ /* 0x000fea0003800000 */
[----:B------:R-:W-:-:S13]  /*1570*/  ISETP.NE.AND P0, PT, R4, 0x4, PT ;  /* 0x000000040400780c */ /* 0x000fda0003f05270 */
[----:B------:R-:W-:Y:S05]  /*1580*/  @P0 BRA `(.L_x_7190) ;  /* 0x0000000800b80947 */ /* 0x000fea0003800000 */
[----:B------:R-:W2:Y:S02]  /*1590*/  LDG.E.64 R2, desc[UR36][R2.64] ;  /* 0x0000002402027981 */ /* 0x000ea4000c1e1b00 */
[----:B--2---:R4:W0:Y:S01]  /*15a0*/  I2F.S64 R0, R2 ;  /* 0x0000000200007312 */ /* 0x0048220000301400 */
[----:B------:R-:W-:Y:S05]  /*15b0*/  BRA `(.L_x_7191) ;  /* 0x0000000c00087947 */ /* 0x000fea0003800000 */
.L_x_7193:
[----:B------:R-:W2:Y:S02]  /*15c0*/  LDG.E R0, desc[UR36][R2.64] ;  /* 0x0000002402007981 */ /* 0x000ea4000c1e1900 */
[----:B--2---:R-:W-:Y:S01]  /*15d0*/  I2FP.F32.S32 R0, R0 ;  /* 0x0000000000007245 */ /* 0x004fe20000201400 */
[----:B------:R-:W-:Y:S06]  /*15e0*/  BRA `(.L_x_7191) ;  /* 0x0000000800fc7947 */ /* 0x000fec0003800000 */
.L_x_7192:
[----:B------:R-:W2:Y:S02]  /*15f0*/  LDG.E.U16 R0, desc[UR36][R2.64] ;  /* 0x0000002402007981 */ /* 0x000ea4000c1e1500 */
[----:B--2---:R-:W0:Y:S01]  /*1600*/  I2F.S16 R0, R0 ;  /* 0x0000000000007306 */ /* 0x004e220000101400 */
[----:B------:R-:W-:Y:S05]  /*1610*/  BRA `(.L_x_7191) ;  /* 0x0000000800f07947 */ /* 0x000fea0003800000 */
.L_x_7187:
[----:B------:R-:W-:-:S13]  /*1620*/  ISETP.GT.AND P0, PT, R4, 0x6, PT ;  /* 0x000000060400780c */ /* 0x000fda0003f04270 */
[----:B------:R-:W-:Y:S05]  /*1630*/  @P0 BRA `(.L_x_7194) ;  /* 0x0000000000240947 */ /* 0x000fea0003800000 */
[----:B------:R-:W-:-:S13]  /*1640*/  ISETP.NE.AND P0, PT, R4, 0x5, PT ;  /* 0x000000050400780c */ /* 0x000fda0003f05270 */
[----:B------:R-:W-:Y:S05]  /*1650*/  @!P0 BRA `(.L_x_7195) ;  /* 0x0000000000108947 */ /* 0x000fea0003800000 */
[----:B------:R-:W-:-:S13]  /*1660*/  ISETP.NE.AND P0, PT, R4, 0x6, PT ;  /* 0x000000060400780c */ /* 0x000fda0003f05270 */
[----:B------:R-:W-:Y:S05]  /*1670*/  @P0 BRA `(.L_x_7190) ;  /* 0x00000008007c0947 */ /* 0x000fea0003800000 */
[----:B------:R2:W5:Y:S01]  /*1680*/  LDG.E R0, desc[UR36][R2.64] ;  /* 0x0000002402007981 */ /* 0x000562000c1e1900 */
[----:B------:R-:W-:Y:S05]  /*1690*/  BRA `(.L_x_7191) ;  /* 0x0000000800d07947 */ /* 0x000fea0003800000 */
.L_x_7195:
[----:B------:R-:W2:Y:S02]  /*16a0*/  LDG.E.U16 R0, desc[UR36][R2.64] ;  /* 0x0000002402007981 */ /* 0x000ea4000c1e1500 */
[----:B--2---:R-:W-:Y:S01]  /*16b0*/  HADD2.F32 R0, -RZ, R0.H0_H0 ;  /* 0x20000000ff007230 */ /* 0x004fe20000004100 */
[----:B------:R-:W-:Y:S06]  /*16c0*/  BRA `(.L_x_7191) ;  /* 0x0000000800c47947 */ /* 0x000fec0003800000 */
.L_x_7194:
[----:B------:R-:W-:-:S13]  /*16d0*/  ISETP.NE.AND P0, PT, R4, 0x7, PT ;  /* 0x000000070400780c */ /* 0x000fda0003f05270 */
[----:B------:R-:W-:Y:S05]  /*16e0*/  @!P0 BRA `(.L_x_7196) ;  /* 0x0000000000248947 */ /* 0x000fea0003800000 */
[----:B------:R-:W-:-:S13]  /*16f0*/  ISETP.NE.AND P0, PT, R4, 0x8, PT ;  /* 0x000000080400780c */ /* 0x000fda0003f05270 */
[----:B------:R-:W-:Y:S05]  /*1700*/  @!P0 BRA `(.L_x_7197) ;  /* 0x0000000000108947 */ /* 0x000fea0003800000 */
[----:B------:R-:W-:-:S13]  /*1710*/  ISETP.NE.AND P0, PT, R4, 0x9, PT ;  /* 0x000000090400780c */ /* 0x000fda0003f05270 */
[----:B------:R-:W-:Y:S05]  /*1720*/  @P0 BRA `(.L_x_7190) ;  /* 0x0000000800500947 */ /* 0x000fea0003800000 */
[----:B------:R3:W5:Y:S01]  /*1730*/  LDG.E R0, desc[UR36][R2.64] ;  /* 0x0000002402007981 */ /* 0x000762000c1e1900 */
[----:B------:R-:W-:Y:S05]  /*1740*/  BRA `(.L_x_7191) ;  /* 0x0000000800a47947 */ /* 0x000fea0003800000 */
.L_x_7197:
[----:B------:R-:W2:Y:S02]  /*1750*/  LDG.E.U16 R0, desc[UR36][R2.64] ;  /* 0x0000002402007981 */ /* 0x000ea4000c1e1500 */
[----:B--2---:R-:W-:Y:S01]  /*1760*/  HADD2.F32 R0, -RZ, R0.H0_H0 ;  /* 0x20000000ff007230 */ /* 0x004fe20000004100 */
[----:B------:R-:W-:Y:S06]  /*1770*/  BRA `(.L_x_7191) ;  /* 0x0000000800987947 */ /* 0x000fec0003800000 */
.L_x_7196:
[----:B------:R-:W2:Y:S01]  /*1780*/  LDG.E.64 R2, desc[UR36][R2.64] ;  /* 0x0000002402027981 */ /* 0x000ea2000c1e1b00 */
[----:B------:R-:W-:Y:S01]  /*1790*/  UMOV UR4, 0xf0000000 ;  /* 0xf000000000047882 */ /* 0x000fe20000000000 */
[----:B------:R-:W-:Y:S01]  /*17a0*/  UMOV UR5, 0x380fffff ;  /* 0x380fffff00057882 */ /* 0x000fe20000000000 */
[----:B--2---:R-:W0:Y:S01]  /*17b0*/  F2F.F32.F64 R0, R2 ;  /* 0x0000000200007310 */ /* 0x004e220000301000 */
[----:B------:R-:W-:-:S14]  /*17c0*/  DSETP.GEU.AND P0, PT, |R2|, UR4, PT ;  /* 0x0000000402007e2a */ /* 0x000fdc000bf0e200 */
[----:B0-----:R-:W-:Y:S01]  /*17d0*/  @!P0 FMUL R0, R0, 1.175494350822287508e-38 ;  /* 0x0080000000008820 */ /* 0x001fe20000400000 */
[----:B------:R-:W-:Y:S06]  /*17e0*/  BRA `(.L_x_7191) ;  /* 0x00000008007c7947 */ /* 0x000fec0003800000 */
.L_x_7186:
        /* <DEDUP_REMOVED lines=10> */
[----:B------:R-:W-:Y:S01]  /*1890*/  FSEL R0, RZ, 1, !P0 ;  /* 0x3f800000ff007808 */ /* 0x000fe20004000000 */
[----:B------:R-:W-:Y:S08]  /*18a0*/  BRA `(.L_x_7191) ;  /* 0x00000008004c7947 */ /* 0x000ff00003800000 */
.L_x_7200:
[----:B------:R-:W2:Y:S01]  /*18b0*/  LDG.E.64 R2, desc[UR36][R2.64] ;  /* 0x0000002402027981 */ /* 0x000ea2000c1e1b00 */
[----:B------:R-:W-:Y:S01]  /*18c0*/  UMOV UR4, 0xf0000000 ;  /* 0xf000000000047882 */ /* 0x000fe20000000000 */
[----:B------:R-:W-:Y:S01]  /*18d0*/  UMOV UR5, 0x380fffff ;  /* 0x380fffff00057882 */ /* 0x000fe20000000000 */
[----:B--2---:R-:W0:Y:S01]  /*18e0*/  F2F.F32.F64 R0, R2 ;  /* 0x0000000200007310 */ /* 0x004e220000301000 */
[----:B------:R-:W-:-:S14]  /*18f0*/  DSETP.GEU.AND P0, PT, |R2|, UR4, PT ;  /* 0x0000000402007e2a */ /* 0x000fdc000bf0e200 */
[----:B0-----:R-:W-:Y:S01]  /*1900*/  @!P0 FMUL R0, R0, 1.175494350822287508e-38 ;  /* 0x0080000000008820 */ /* 0x001fe20000400000 */
[----:B------:R-:W-:Y:S06]  /*1910*/  BRA `(.L_x_7191) ;  /* 0x0000000800307947 */ /* 0x000fec0003800000 */
.L_x_7199:
        /* <DEDUP_REMOVED lines=24> */
[----:B------:R-:W-:Y:S01]  /*1aa0*/  LOP3.LUT R0, R5, 0x80000000, R0, 0xf8, !PT ;  /* 0x8000000005007812 */ /* 0x000fe200078ef800 */
[----:B------:R-:W-:Y:S06]  /*1ab0*/  BRA `(.L_x_7191) ;  /* 0x0000000400c87947 */ /* 0x000fec0003800000 */
.L_x_7202:
        /* <DEDUP_REMOVED lines=13> */
.L_x_7201:
[----:B------:R-:W2:Y:S02]  /*1b90*/  LDG.E.U16 R0, desc[UR36][R2.64] ;  /* 0x0000002402007981 */ /* 0x000ea4000c1e1500 */
[----:B--2---:R-:W-:Y:S01]  /*1ba0*/  IMAD.U32 R0, R0, 0x10000, RZ ;  /* 0x0001000000007824 */ /* 0x004fe200078e00ff */
[----:B------:R-:W-:Y:S06]  /*1bb0*/  BRA `(.L_x_7191) ;  /* 0x0000000400887947 */ /* 0x000fec0003800000 */
.L_x_7198:
        /* <DEDUP_REMOVED lines=9> */
[----:B--2---:R-:W-:Y:S01]  /*1c50*/  I2FP.F32.U32 R0, R0 ;  /* 0x0000000000007245 */ /* 0x004fe20000201000 */
[----:B------:R-:W-:Y:S06]  /*1c60*/  BRA `(.L_x_7191) ;  /* 0x00000004005c7947 */ /* 0x000fec0003800000 */
.L_x_7205:
[----:B------:R-:W2:Y:S01]  /*1c70*/  LDG.E.U8 R2, desc[UR36][R2.64] ;  /* 0x0000002402027981 */ /* 0x000ea2000c1e1100 */
        /* <DEDUP_REMOVED lines=19> */
.L_x_7207:
[----:B------:R-:W-:Y:S05]  /*1db0*/  BSYNC B0 ;  /* 0x0000000000007941 */ /* 0x000fea0003800000 */
.L_x_7206:
[----:B------:R-:W-:Y:S01]  /*1dc0*/  LEA R3, R0, 0x3b800000, 0x17 ;  /* 0x3b80000000037811 */ /* 0x000fe200078eb8ff */
[----:B------:R-:W-:-:S05]  /*1dd0*/  IMAD.SHL.U32 R0, R2, 0x100000, RZ ;  /* 0x0010000002007824 */ /* 0x000fca00078e00ff */
[----:B------:R-:W-:Y:S01]  /*1de0*/  LOP3.LUT R0, R3, R0, R4, 0xfe, !PT ;  /* 0x0000000003007212 */ /* 0x000fe200078efe04 */
[----:B------:R-:W-:Y:S06]  /*1df0*/  BRA `(.L_x_7191) ;  /* 0x0000000000f87947 */ /* 0x000fec0003800000 */
.L_x_7204:
        /* <DEDUP_REMOVED lines=20> */
.L_x_7209:
[----:B------:R-:W-:Y:S05]  /*1f40*/  BSYNC B0 ;  /* 0x0000000000007941 */ /* 0x000fea0003800000 */
.L_x_7208:
[----:B------:R-:W-:Y:S01]  /*1f50*/  LEA R3, R0, 0x37800000, 0x17 ;  /* 0x3780000000037811 */ /* 0x000fe200078eb8ff */
[----:B------:R-:W-:-:S05]  /*1f60*/  IMAD.SHL.U32 R0, R2, 0x200000, RZ ;  /* 0x0020000002007824 */ /* 0x000fca00078e00ff */
[----:B------:R-:W-:Y:S01]  /*1f70*/  LOP3.LUT R0, R3, R0, R4, 0xfe, !PT ;  /* 0x0000000003007212 */ /* 0x000fe200078efe04 */
[----:B------:R-:W-:Y:S06]  /*1f80*/  BRA `(.L_x_7191) ;  /* 0x0000000000947947 */ /* 0x000fec0003800000 */
.L_x_7203:
[----:B------:R-:W-:-:S13]  /*1f90*/  ISETP.NE.AND P0, PT, R4, 0x1c, PT ;  /* 0x0000001c0400780c */ /* 0x000fda0003f05270 */
[----:B------:R-:W-:Y:S05]  /*1fa0*/  @!P0 BRA `(.L_x_7210) ;  /* 0x0000000000848947 */ /* 0x000fea0003800000 */
[----:B------:R-:W-:-:S13]  /*1fb0*/  ISETP.NE.AND P0, PT, R4, 0x1d, PT ;  /* 0x0000001d0400780c */ /* 0x000fda0003f05270 */
[----:B------:R-:W-:Y:S05]  /*1fc0*/  @!P0 BRA `(.L_x_7211) ;  /* 0x0000000000708947 */ /* 0x000fea0003800000 */
[----:B------:R-:W-:-:S13]  /*1fd0*/  ISETP.NE.AND P0, PT, R4, 0x2c, PT ;  /* 0x0000002c0400780c */ /* 0x000fda0003f05270 */
[----:B------:R-:W-:Y:S05]  /*1fe0*/  @P0 BRA `(.L_x_7190) ;  /* 0x0000000000200947 */ /* 0x000fea0003800000 */
[----:B------:R-:W2:Y:S01]  /*1ff0*/  LDG.E.U8 R2, desc[UR36][R2.64] ;  /* 0x0000002402027981 */ /* 0x000ea2000c1e1100 */
[----:B------:R-:W-:Y:S01]  /*2000*/  IMAD.MOV.U32 R0, RZ, RZ, 0x400000 ;  /* 0x00400000ff007424 */ /* 0x000fe200078e00ff */
[----:B--2---:R-:W-:-:S13]  /*2010*/  ISETP.NE.AND P0, PT, R2, RZ, PT ;  /* 0x000000ff0200720c */ /* 0x004fda0003f05270 */
[----:B------:R-:W-:Y:S05]  /*2020*/  @!P0 BRA `(.L_x_7191) ;  /* 0x00000000006c8947 */ /* 0x000fea0003800000 */
[----:B------:R-:W-:-:S13]  /*2030*/  ISETP.NE.AND P0, PT, R2, 0xff, PT ;  /* 0x000000ff0200780c */ /* 0x000fda0003f05270 */
[----:B------:R-:W-:Y:S02]  /*2040*/  @!P0 IMAD.MOV.U32 R0, RZ, RZ, 0x7f800001 ;  /* 0x7f800001ff008424 */ /* 0x000fe400078e00ff */
[----:B------:R-:W-:Y:S01]  /*2050*/  @P0 IMAD.SHL.U32 R0, R2, 0x800000, RZ ;  /* 0x0080000002000824 */ /* 0x000fe200078e00ff */
[----:B------:R-:W-:Y:S06]  /*2060*/  BRA `(.L_x_7191) ;  /* 0x00000000005c7947 */ /* 0x000fec0003800000 */
.L_x_7190:
        /* <DEDUP_REMOVED lines=16> */
.L_x_7212:
[----:B------:R-:W-:Y:S01]  /*2170*/  IMAD.MOV.U32 R0, RZ, RZ, RZ ;  /* 0x000000ffff007224 */ /* 0x000fe200078e00ff */
[----:B------:R-:W-:Y:S06]  /*2180*/  BRA `(.L_x_7191) ;  /* 0x0000000000147947 */ /* 0x000fec0003800000 */
.L_x_7211:
[----:B------:R-:W2:Y:S02]  /*2190*/  LDG.E.64 R2, desc[UR36][R2.64] ;  /* 0x0000002402027981 */ /* 0x000ea4000c1e1b00 */
[----:B--2---:R0:W1:Y:S01]  /*21a0*/  I2F.U64 R0, R2 ;  /* 0x0000000200007312 */ /* 0x0040620000301000 */
[----:B------:R-:W-:Y:S05]  /*21b0*/  BRA `(.L_x_7191) ;  /* 0x0000000000087947 */ /* 0x000fea0003800000 */
.L_x_7210:
[----:B------:R-:W2:Y:S02]  /*21c0*/  LDG.E R0, desc[UR36][R2.64] ;  /* 0x0000002402007981 */ /* 0x000ea4000c1e1900 */
[----:B--2---:R-:W-:-:S07]  /*21d0*/  I2FP.F32.U32 R0, R0 ;  /* 0x0000000000007245 */ /* 0x004fce0000201000 */
.L_x_7191:
[----:B------:R-:W-:Y:S05]  /*21e0*/  BSYNC B6 ;  /* 0x0000000000067941 */ /* 0x000fea0003800000 */
.L_x_7185:
[----:B------:R-:W0:Y:S01]  /*21f0*/  LDC.U8 R4, c[0x0][0x428] ;  /* 0x00010a00ff047b82 */ /* 0x000e220000000000 */
[----:B------:R-:W-:Y:S02]  /*2200*/  ULDC UR4, c[0x0][0x424] ;  /* 0x0001090000047ab9 */ /* 0x000fe40000000800 */
[----:B012345:R-:W-:Y:S01]  /*2210*/  FMUL.FTZ R2, R0, UR4 ;  /* 0x0000000400027c20 */ /* 0x03ffe20008410000 */
        /* <DEDUP_REMOVED lines=14> */
.L_x_7216:
[----:B------:R-:W0:Y:S02]  /*2300*/  F2I.S64.TRUNC R2, R2 ;  /* 0x0000000200027311 */ /* 0x000e24000020d900 */
[----:B0-----:R-:W-:-:S05]  /*2310*/  IMAD.MOV.U32 R5, RZ, RZ, R2 ;  /* 0x000000ffff057224 */ /* 0x001fca00078e0002 */
[----:B------:R0:W-:Y:S01]  /*2320*/  STG.E.U8 desc[UR36][R16.64], R5 ;  /* 0x0000000510007986 */ /* 0x0001e2000c101124 */
[----:B------:R-:W-:Y:S05]  /*2330*/  BRA `(.L_x_7218) ;  /* 0x0000000c00407947 */ /* 0x000fea0003800000 */
.L_x_7215:
        /* <DEDUP_REMOVED lines=9> */
.L_x_7220:
[----:B------:R-:W0:Y:S02]  /*23d0*/  F2I.FTZ.TRUNC.NTZ R3, R2 ;  /* 0x0000000200037305 */ /* 0x000e24000021f100 */
[----:B0-----:R0:W-:Y:S01]  /*23e0*/  STG.E desc[UR36][R16.64], R3 ;  /* 0x0000000310007986 */ /* 0x0011e2000c101924 */
[----:B------:R-:W-:Y:S05]  /*23f0*/  BRA `(.L_x_7218) ;  /* 0x0000000c00107947 */ /* 0x000fea0003800000 */
.L_x_7219:
[----:B------:R-:W0:Y:S02]  /*2400*/  F2I.FTZ.TRUNC.NTZ R3, R2 ;  /* 0x0000000200037305 */ /* 0x000e24000021f100 */
[----:B0-----:R0:W-:Y:S01]  /*2410*/  STG.E.U16 desc[UR36][R16.64], R3 ;  /* 0x0000000310007986 */ /* 0x0011e2000c101524 */
[----:B------:R-:W-:Y:S05]  /*2420*/  BRA `(.L_x_7218) ;  /* 0x0000000c00047947 */ /* 0x000fea0003800000 */
.L_x_7214:
        /* <DEDUP_REMOVED lines=8> */
.L_x_7222:
[----:B------:R-:W-:-:S05]  /*24b0*/  F2FP.F16.F32.PACK_AB R2, RZ, R2 ;  /* 0x00000002ff02723e */ /* 0x000fca00000000ff */
[----:B------:R0:W-:Y:S01]  /*24c0*/  STG.E.U16 desc[UR36][R16.64], R2 ;  /* 0x0000000210007986 */ /* 0x0001e2000c101524 */
[----:B------:R-:W-:Y:S05]  /*24d0*/  BRA `(.L_x_7218) ;  /* 0x0000000800d87947 */ /* 0x000fea0003800000 */
.L_x_7221:
        /* <DEDUP_REMOVED lines=9> */
.L_x_7224:
[----:B------:R-:W-:-:S04]  /*2570*/  F2FP.F16.F32.PACK_AB R3, RZ, R2 ;  /* 0x00000002ff03723e */ /* 0x000fc800000000ff */
[----:B------:R-:W-:-:S05]  /*2580*/  PRMT R3, R3, 0x5410, RZ ;  /* 0x0000541003037816 */ /* 0x000fca00000000ff */
[----:B------:R0:W-:Y:S01]  /*2590*/  STG.E desc[UR36][R16.64], R3 ;  /* 0x0000000310007986 */ /* 0x0001e2000c101924 */
[----:B------:R-:W-:Y:S05]  /*25a0*/  BRA `(.L_x_7218) ;  /* 0x0000000800a47947 */ /* 0x000fea0003800000 */
.L_x_7223:
[----:B------:R-:W-:-:S06]  /*25b0*/  FMUL.FTZ R2, R2, 1 ;  /* 0x3f80000002027820 */ /* 0x000fcc0000410000 */
[----:B------:R-:W0:Y:S02]  /*25c0*/  F2F.F64.F32 R2, R2 ;  /* 0x0000000200027310 */ /* 0x000e240000201800 */
[----:B0-----:R0:W-:Y:S01]  /*25d0*/  STG.E.64 desc[UR36][R16.64], R2 ;  /* 0x0000000210007986 */ /* 0x0011e2000c101b24 */
[----:B------:R-:W-:Y:S05]  /*25e0*/  BRA `(.L_x_7218) ;  /* 0x0000000800947947 */ /* 0x000fea0003800000 */
.L_x_7213:
        /* <DEDUP_REMOVED lines=8> */
[----:B------:R-:W-:-:S04]  /*2670*/  FSETP.NEU.FTZ.AND P0, PT, R2, RZ, PT ;  /* 0x000000ff0200720b */ /* 0x000fc80003f1d000 */
[----:B------:R-:W-:-:S05]  /*2680*/  SEL R3, RZ, 0x1, !P0 ;  /* 0x00000001ff037807 */ /* 0x000fca0004000000 */
[----:B------:R0:W-:Y:S01]  /*2690*/  STG.E.U8 desc[UR36][R16.64], R3 ;  /* 0x0000000310007986 */ /* 0x0001e2000c101124 */
[----:B------:R-:W-:Y:S05]  /*26a0*/  BRA `(.L_x_7218) ;  /* 0x0000000800647947 */ /* 0x000fea0003800000 */
.L_x_7227:
[----:B------:R-:W-:Y:S01]  /*26b0*/  FMUL.FTZ R4, R2, 1 ;  /* 0x3f80000002047820 */ /* 0x000fe20000410000 */
[----:B------:R-:W-:-:S05]  /*26c0*/  CS2R R6, SRZ ;  /* 0x0000000000067805 */ /* 0x000fca000001ff00 */
[----:B------:R-:W0:Y:S02]  /*26d0*/  F2F.F64.F32 R4, R4 ;  /* 0x0000000400047310 */ /* 0x000e240000201800 */
[----:B0-----:R0:W-:Y:S01]  /*26e0*/  STG.E.128 desc[UR36][R16.64], R4 ;  /* 0x0000000410007986 */ /* 0x0011e2000c101d24 */
[----:B------:R-:W-:Y:S05]  /*26f0*/  BRA `(.L_x_7218) ;  /* 0x0000000800507947 */ /* 0x000fea0003800000 */
.L_x_7226:
        /* <DEDUP_REMOVED lines=20> */
.L_x_7231:
[----:B------:R-:W-:Y:S05]  /*2840*/  BSYNC B0 ;  /* 0x0000000000007941 */ /* 0x000fea0003800000 */
.L_x_7230:
[----:B------:R-:W-:-:S05]  /*2850*/  LOP3.LUT R5, R0, R5, RZ, 0xfc, !PT ;  /* 0x0000000500057212 */ /* 0x000fca00078efcff */
[----:B------:R0:W-:Y:S01]  /*2860*/  STG.E.U8 desc[UR36][R16.64], R5 ;  /* 0x0000000510007986 */ /* 0x0001e2000c101124 */
[----:B------:R-:W-:Y:S05]  /*2870*/  BRA `(.L_x_7218) ;  /* 0x0000000400f07947 */ /* 0x000fea0003800000 */
.L_x_7229:
        /* <DEDUP_REMOVED lines=12> */
.L_x_7233:
[----:B------:R-:W-:Y:S01]  /*2940*/  IMAD.MOV.U32 R0, RZ, RZ, 0x7f ;  /* 0x0000007fff007424 */ /* 0x000fe200078e00ff */
[----:B------:R-:W-:-:S04]  /*2950*/  ISETP.GT.U32.AND P0, PT, R4, 0x7f800000, PT ;  /* 0x7f8000000400780c */ /* 0x000fc80003f04070 */
[----:B------:R-:W-:-:S09]  /*2960*/  SEL R0, R0, 0x7c, P0 ;  /* 0x0000007c00007807 */ /* 0x000fd20000000000 */
.L_x_7234:
[----:B------:R-:W-:Y:S05]  /*2970*/  BSYNC B0 ;  /* 0x0000000000007941 */ /* 0x000fea0003800000 */
.L_x_7232:
[----:B------:R-:W-:-:S04]  /*2980*/  LOP3.LUT R2, R2, 0x80000000, RZ, 0xc0, !PT ;  /* 0x8000000002027812 */ /* 0x000fc800078ec0ff */
[----:B------:R-:W-:-:S04]  /*2990*/  SHF.R.U32.HI R3, RZ, 0x18, R2 ;  /* 0x00000018ff037819 */ /* 0x000fc80000011602 */
[----:B------:R-:W-:-:S05]  /*29a0*/  LOP3.LUT R3, R0, R3, RZ, 0xfc, !PT ;  /* 0x0000000300037212 */ /* 0x000fca00078efcff */
[----:B------:R0:W-:Y:S01]  /*29b0*/  STG.E.U8 desc[UR36][R16.64], R3 ;  /* 0x0000000310007986 */ /* 0x0001e2000c101124 */
[----:B------:R-:W-:Y:S05]  /*29c0*/  BRA `(.L_x_7218) ;  /* 0x00000004009c7947 */ /* 0x000fea0003800000 */
.L_x_7228:
[----:B------:R-:W-:-:S05]  /*29d0*/  F2FP.BF16.F32.PACK_AB R2, RZ, R2 ;  /* 0x00000002ff02723e */ /* 0x000fca00000010ff */
[----:B------:R0:W-:Y:S01]  /*29e0*/  STG.E.U16 desc[UR36][R16.64], R2 ;  /* 0x0000000210007986 */ /* 0x0001e2000c101524 */
[----:B------:R-:W-:Y:S05]  /*29f0*/  BRA `(.L_x_7218) ;  /* 0x0000000400907947 */ /* 0x000fea0003800000 */
.L_x_7225:
        /* <DEDUP_REMOVED lines=11> */
.L_x_7237:
        /* <DEDUP_REMOVED lines=16> */
.L_x_7240:
[----:B------:R-:W-:-:S04]  /*2bb0*/  LOP3.LUT R2, R2, 0x80000000, RZ, 0xc0, !PT ;  /* 0x8000000002027812 */ /* 0x000fc800078ec0ff */
[----:B------:R-:W-:-:S04]  /*2bc0*/  SHF.R.U32.HI R3, RZ, 0x18, R2 ;  /* 0x00000018ff037819 */ /* 0x000fc80000011602 */
[----:B------:R-:W-:-:S04]  /*2bd0*/  LOP3.LUT R0, R0, R3, RZ, 0xfc, !PT ;  /* 0x0000000300007212 */ /* 0x000fc800078efcff */
[----:B------:R-:W-:-:S07]  /*2be0*/  PRMT R8, R0, 0x7610, R8 ;  /* 0x0000761000087816 */ /* 0x000fce0000000008 */
.L_x_7239:
[----:B------:R-:W-:Y:S05]  /*2bf0*/  BSYNC B0 ;  /* 0x0000000000007941 */ /* 0x000fea0003800000 */
.L_x_7238:
[----:B------:R0:W-:Y:S01]  /*2c00*/  STG.E.U8 desc[UR36][R16.64], R8 ;  /* 0x0000000810007986 */ /* 0x0001e2000c101124 */
[----:B------:R-:W-:Y:S05]  /*2c10*/  BRA `(.L_x_7218) ;  /* 0x0000000400087947 */ /* 0x000fea0003800000 */
.L_x_7236:
        /* <DEDUP_REMOVED lines=16> */
.L_x_7243:
[----:B------:R-:W-:-:S04]  /*2d20*/  LOP3.LUT R2, R2, 0x80000000, RZ, 0xc0, !PT ;  /* 0x8000000002027812 */ /* 0x000fc800078ec0ff */
[----:B------:R-:W-:-:S04]  /*2d30*/  SHF.R.U32.HI R3, RZ, 0x18, R2 ;  /* 0x00000018ff037819 */ /* 0x000fc80000011602 */
[----:B------:R-:W-:-:S04]  /*2d40*/  LOP3.LUT R0, R0, R3, RZ, 0xfc, !PT ;  /* 0x0000000300007212 */ /* 0x000fc800078efcff */
[----:B------:R-:W-:-:S07]  /*2d50*/  PRMT R8, R0, 0x7610, R8 ;  /* 0x0000761000087816 */ /* 0x000fce0000000008 */
.L_x_7242:
[----:B------:R-:W-:Y:S05]  /*2d60*/  BSYNC B0 ;  /* 0x0000000000007941 */ /* 0x000fea0003800000 */
.L_x_7241:
[----:B------:R3:W-:Y:S01]  /*2d70*/  STG.E.U8 desc[UR36][R16.64], R8 ;  /* 0x0000000810007986 */ /* 0x0007e2000c101124 */
[----:B------:R-:W-:Y:S05]  /*2d80*/  BRA `(.L_x_7218) ;  /* 0x0000000000ac7947 */ /* 0x000fea0003800000 */
.L_x_7235:
        /* <DEDUP_REMOVED lines=21> */
.L_x_7217:
        /* <DEDUP_REMOVED lines=16> */
.L_x_7246:
[----:B------:R-:W-:Y:S05]  /*2fe0*/  BRA `(.L_x_7218) ;  /* 0x0000000000147947 */ /* 0x000fea0003800000 */
.L_x_7245:
[----:B------:R-:W0:Y:S02]  /*2ff0*/  F2I.U64.TRUNC R2, R2 ;  /* 0x0000000200027311 */ /* 0x000e24000020d800 */
[----:B0-----:R2:W-:Y:S01]  /*3000*/  STG.E.64 desc[UR36][R16.64], R2 ;  /* 0x0000000210007986 */ /* 0x0015e2000c101b24 */
[----:B------:R-:W-:Y:S05]  /*3010*/  BRA `(.L_x_7218) ;  /* 0x0000000000087947 */ /* 0x000fea0003800000 */
.L_x_7244:
[----:B------:R-:W0:Y:S02]  /*3020*/  F2I.FTZ.U32.TRUNC.NTZ R3, R2 ;  /* 0x0000000200037305 */ /* 0x000e24000021f000 */
[----:B0-----:R0:W-:Y:S02]  /*3030*/  STG.E desc[UR36][R16.64], R3 ;  /* 0x0000000310007986 */ /* 0x0011e4000c101924 */
.L_x_7218:
[----:B------:R-:W-:-:S04]  /*3040*/  IMAD R18, R23, 0x200, R18 ;  /* 0x0000020017127824 */ /* 0x000fc800078e0212 */
[----:B------:R-:W-:-:S07]  /*3050*/  VIADD R19, R18, 0x80 ;  /* 0x0000008012137836 */ /* 0x000fce0000000000 */
.L_x_7183:
[----:B------:R-:W-:Y:S05]  /*3060*/  BSYNC B7 ;  /* 0x0000000000077941 */ /* 0x000fea0003800000 */
.L_x_7182:
        /* <DEDUP_REMOVED lines=307> */
.L_x_7249:
        /* <DEDUP_REMOVED lines=22> */
.L_x_7254:
[----:B------:R-:W2:Y:S02]  /*4500*/  LDG.E.U8 R0, desc[UR36][R2.64] ;  /* 0x0000002402007981 */ /* 0x000ea4000c1e1100 */
[----:B--2---:R-:W-:Y:S01]  /*4510*/  I2FP.F32.U32 R0, R0 ;  /* 0x0000000000007245 */ /* 0x004fe20000201000 */
[----:B------:R-:W-:Y:S06]  /*4520*/  BRA `(.L_x_7256) ;  /* 0x0000000c002c7947 */ /* 0x000fec0003800000 */
.L_x_7253:
[----:B------:R-:W-:-:S13]  /*4530*/  ISETP.NE.AND P0, PT, R4, 0x2, PT ;  /* 0x000000020400780c */ /* 0x000fda0003f05270 */
[----:B------:R-:W-:Y:S05]  /*4540*/  @!P0 BRA `(.L_x_7257) ;  /* 0x0000000000288947 */ /* 0x000fea0003800000 */
[----:B------:R-:W-:-:S13]  /*4550*/  ISETP.NE.AND P0, PT, R4, 0x3, PT ;  /* 0x000000030400780c */ /* 0x000fda0003f05270 */
[----:B------:R-:W-:Y:S05]  /*4560*/  @!P0 BRA `(.L_x_7258) ;  /* 0x0000000000148947 */ /* 0x000fea0003800000 */
[----:B------:R-:W-:-:S13]  /*4570*/  ISETP.NE.AND P0, PT, R4, 0x4, PT ;  /* 0x000000040400780c */ /* 0x000fda0003f05270 */
[----:B------:R-:W-:Y:S05]  /*4580*/  @P0 BRA `(.L_x_7255) ;  /* 0x0000000800b80947 */ /* 0x000fea0003800000 */
[----:B------:R-:W2:Y:S02]  /*4590*/  LDG.E.64 R2, desc[UR36][R2.64] ;  /* 0x0000002402027981 */ /* 0x000ea4000c1e1b00 */
[----:B--2---:R2:W3:Y:S01]  /*45a0*/  I2F.S64 R0, R2 ;  /* 0x0000000200007312 */ /* 0x0044e20000301400 */
[----:B------:R-:W-:Y:S05]  /*45b0*/  BRA `(.L_x_7256) ;  /* 0x0000000c00087947 */ /* 0x000fea0003800000 */
.L_x_7258:
[----:B------:R-:W2:Y:S02]  /*45c0*/  LDG.E R0, desc[UR36][R2.64] ;  /* 0x0000002402007981 */ /* 0x000ea4000c1e1900 */
[----:B--2---:R-:W-:Y:S01]  /*45d0*/  I2FP.F32.S32 R0, R0 ;  /* 0x0000000000007245 */ /* 0x004fe20000201400 */
[----:B------:R-:W-:Y:S06]  /*45e0*/  BRA `(.L_x_7256) ;  /* 0x0000000800fc7947 */ /* 0x000fec0003800000 */
.L_x_7257:
[----:B------:R-:W2:Y:S02]  /*45f0*/  LDG.E.U16 R0, desc[UR36][R2.64] ;  /* 0x0000002402007981 */ /* 0x000ea4000c1e1500 */
[----:B--2---:R-:W1:Y:S01]  /*4600*/  I2F.S16 R0, R0 ;  /* 0x0000000000007306 */ /* 0x004e620000101400 */
[----:B------:R-:W-:Y:S05]  /*4610*/  BRA `(.L_x_7256) ;  /* 0x0000000800f07947 */ /* 0x000fea0003800000 */
.L_x_7252:
        /* <DEDUP_REMOVED lines=8> */
.L_x_7260:
[----:B------:R-:W2:Y:S02]  /*46a0*/  LDG.E.U16 R0, desc[UR36][R2.64] ;  /* 0x0000002402007981 */ /* 0x000ea4000c1e1500 */
[----:B--2---:R-:W-:Y:S01]  /*46b0*/  HADD2.F32 R0, -RZ, R0.H0_H0 ;  /* 0x20000000ff007230 */ /* 0x004fe20000004100 */
[----:B------:R-:W-:Y:S06]  /*46c0*/  BRA `(.L_x_7256) ;  /* 0x0000000800c47947 */ /* 0x000fec0003800000 */
.L_x_7259:
        /* <DEDUP_REMOVED lines=8> */
.L_x_7262:
[----:B------:R-:W2:Y:S02]  /*4750*/  LDG.E.U16 R0, desc[UR36][R2.64] ;  /* 0x0000002402007981 */ /* 0x000ea4000c1e1500 */
[----:B--2---:R-:W-:Y:S01]  /*4760*/  HADD2.F32 R0, -RZ, R0.H0_H0 ;  /* 0x20000000ff007230 */ /* 0x004fe20000004100 */
[----:B------:R-:W-:Y:S06]  /*4770*/  BRA `(.L_x_7256) ;  /* 0x0000000800987947 */ /* 0x000fec0003800000 */
.L_x_7261:
[----:B------:R-:W2:Y:S01]  /*4780*/  LDG.E.64 R2, desc[UR36][R2.64] ;  /* 0x0000002402027981 */ /* 0x000ea2000c1e1b00 */
[----:B------:R-:W-:Y:S01]  /*4790*/  UMOV UR4, 0xf0000000 ;  /* 0xf000000000047882 */ /* 0x000fe20000000000 */
[----:B------:R-:W-:Y:S01]  /*47a0*/  UMOV UR5, 0x380fffff ;  /* 0x380fffff00057882 */ /* 0x000fe20000000000 */
[----:B--2---:R-:W0:Y:S01]  /*47b0*/  F2F.F32.F64 R0, R2 ;  /* 0x0000000200007310 */ /* 0x004e220000301000 */
[----:B------:R-:W-:-:S14]  /*47c0*/  DSETP.GEU.AND P0, PT, |R2|, UR4, PT ;  /* 0x0000000402007e2a */ /* 0x000fdc000bf0e200 */
[----:B0-----:R-:W-:Y:S01]  /*47d0*/  @!P0 FMUL R0, R0, 1.175494350822287508e-38 ;  /* 0x0080000000008820 */ /* 0x001fe20000400000 */
[----:B------:R-:W-:Y:S06]  /*47e0*/  BRA `(.L_x_7256) ;  /* 0x00000008007c7947 */ /* 0x000fec0003800000 */
.L_x_7251:
        /* <DEDUP_REMOVED lines=12> */
.L_x_7265:
[----:B------:R-:W2:Y:S01]  /*48b0*/  LDG.E.64 R2, desc[UR36][R2.64] ;  /* 0x0000002402027981 */ /* 0x000ea2000c1e1b00 */
[----:B------:R-:W-:Y:S01]  /*48c0*/  UMOV UR4, 0xf0000000 ;  /* 0xf000000000047882 */ /* 0x000fe20000000000 */
[----:B------:R-:W-:Y:S01]  /*48d0*/  UMOV UR5, 0x380fffff ;  /* 0x380fffff00057882 */ /* 0x000fe20000000000 */
[----:B--2---:R-:W0:Y:S01]  /*48e0*/  F2F.F32.F64 R0, R2 ;  /* 0x0000000200007310 */ /* 0x004e220000301000 */
[----:B------:R-:W-:-:S14]  /*48f0*/  DSETP.GEU.AND P0, PT, |R2|, UR4, PT ;  /* 0x0000000402007e2a */ /* 0x000fdc000bf0e200 */
[----:B0-----:R-:W-:Y:S01]  /*4900*/  @!P0 FMUL R0, R0, 1.175494350822287508e-38 ;  /* 0x0080000000008820 */ /* 0x001fe20000400000 */
[----:B------:R-:W-:Y:S06]  /*4910*/  BRA `(.L_x_7256) ;  /* 0x0000000800307947 */ /* 0x000fec0003800000 */
.L_x_7264:
        /* <DEDUP_REMOVED lines=26> */
.L_x_7267:
        /* <DEDUP_REMOVED lines=13> */
.L_x_7266:
[----:B------:R-:W2:Y:S02]  /*4b90*/  LDG.E.U16 R0, desc[UR36][R2.64] ;  /* 0x0000002402007981 */ /* 0x000ea4000c1e1500 */
[----:B--2---:R-:W-:Y:S01]  /*4ba0*/  IMAD.U32 R0, R0, 0x10000, RZ ;  /* 0x0001000000007824 */ /* 0x004fe200078e00ff */
[----:B------:R-:W-:Y:S06]  /*4bb0*/  BRA `(.L_x_7256) ;  /* 0x0000000400887947 */ /* 0x000fec0003800000 */
.L_x_7263:
        /* <DEDUP_REMOVED lines=11> */
.L_x_7270:
        /* <DEDUP_REMOVED lines=20> */
.L_x_7272:
[----:B------:R-:W-:Y:S05]  /*4db0*/  BSYNC B0 ;  /* 0x0000000000007941 */ /* 0x000fea0003800000 */
.L_x_7271:
[----:B------:R-:W-:Y:S01]  /*4dc0*/  LEA R3, R0, 0x3b800000, 0x17 ;  /* 0x3b80000000037811 */ /* 0x000fe200078eb8ff */
[----:B------:R-:W-:-:S05]  /*4dd0*/  IMAD.SHL.U32 R0, R2, 0x100000, RZ ;  /* 0x0010000002007824 */ /* 0x000fca00078e00ff */
[----:B------:R-:W-:Y:S01]  /*4de0*/  LOP3.LUT R0, R3, R0, R4, 0xfe, !PT ;  /* 0x0000000003007212 */ /* 0x000fe200078efe04 */
[----:B------:R-:W-:Y:S06]  /*4df0*/  BRA `(.L_x_7256) ;  /* 0x0000000000f87947 */ /* 0x000fec0003800000 */
.L_x_7269:
        /* <DEDUP_REMOVED lines=20> */
.L_x_7274:
[----:B------:R-:W-:Y:S05]  /*4f40*/  BSYNC B0 ;  /* 0x0000000000007941 */ /* 0x000fea0003800000 */
.L_x_7273:
[----:B------:R-:W-:Y:S01]  /*4f50*/  LEA R3, R0, 0x37800000, 0x17 ;  /* 0x3780000000037811 */ /* 0x000fe200078eb8ff */
[----:B------:R-:W-:-:S05]  /*4f60*/  IMAD.SHL.U32 R0, R2, 0x200000, RZ ;  /* 0x0020000002007824 */ /* 0x000fca00078e00ff */
[----:B------:R-:W-:Y:S01]  /*4f70*/  LOP3.LUT R0, R3, R0, R4, 0xfe, !PT ;  /* 0x0000000003007212 */ /* 0x000fe200078efe04 */
[----:B------:R-:W-:Y:S06]  /*4f80*/  BRA `(.L_x_7256) ;  /* 0x0000000000947947 */ /* 0x000fec0003800000 */
.L_x_7268:
        /* <DEDUP_REMOVED lines=14> */
.L_x_7255:
        /* <DEDUP_REMOVED lines=16> */
.L_x_7277:
[----:B------:R-:W-:Y:S01]  /*5170*/  IMAD.MOV.U32 R0, RZ, RZ, RZ ;  /* 0x000000ffff007224 */ /* 0x000fe200078e00ff */
[----:B------:R-:W-:Y:S06]  /*5180*/  BRA `(.L_x_7256) ;  /* 0x0000000000147947 */ /* 0x000fec0003800000 */
.L_x_7276:
[----:B------:R-:W2:Y:S02]  /*5190*/  LDG.E.64 R2, desc[UR36][R2.64] ;  /* 0x0000002402027981 */ /* 0x000ea4000c1e1b00 */
[----:B--2---:R0:W1:Y:S01]  /*51a0*/  I2F.U64 R0, R2 ;  /* 0x0000000200007312 */ /* 0x0040620000301000 */
[----:B------:R-:W-:Y:S05]  /*51b0*/  BRA `(.L_x_7256) ;  /* 0x0000000000087947 */ /* 0x000fea0003800000 */
.L_x_7275:
[----:B------:R-:W2:Y:S02]  /*51c0*/  LDG.E R0, desc[UR36][R2.64] ;  /* 0x0000002402007981 */ /* 0x000ea4000c1e1900 */
[----:B--2---:R-:W-:-:S07]  /*51d0*/  I2FP.F32.U32 R0, R0 ;  /* 0x0000000000007245 */ /* 0x004fce0000201000 */
.L_x_7256:
[----:B------:R-:W-:Y:S05]  /*51e0*/  BSYNC B6 ;  /* 0x0000000000067941 */ /* 0x000fea0003800000 */
.L_x_7250:
        /* <DEDUP_REMOVED lines=17> */
.L_x_7281:
[----:B------:R-:W0:Y:S02]  /*5300*/  F2I.S64.TRUNC R2, R2 ;  /* 0x0000000200027311 */ /* 0x000e24000020d900 */
[----:B0-----:R-:W-:-:S05]  /*5310*/  IMAD.MOV.U32 R5, RZ, RZ, R2 ;  /* 0x000000ffff057224 */ /* 0x001fca00078e0002 */
[----:B------:R4:W-:Y:S01]  /*5320*/  STG.E.U8 desc[UR36][R16.64], R5 ;  /* 0x0000000510007986 */ /* 0x0009e2000c101124 */
[----:B------:R-:W-:Y:S05]  /*5330*/  BRA `(.L_x_7283) ;  /* 0x0000000c00407947 */ /* 0x000fea0003800000 */
.L_x_7280:
        /* <DEDUP_REMOVED lines=9> */
.L_x_7285:
[----:B------:R-:W0:Y:S02]  /*53d0*/  F2I.FTZ.TRUNC.NTZ R3, R2 ;  /* 0x0000000200037305 */ /* 0x000e24000021f100 */
[----:B0-----:R2:W-:Y:S01]  /*53e0*/  STG.E desc[UR36][R16.64], R3 ;  /* 0x0000000310007986 */ /* 0x0015e2000c101924 */
[----:B------:R-:W-:Y:S05]  /*53f0*/  BRA `(.L_x_7283) ;  /* 0x0000000c00107947 */ /* 0x000fea0003800000 */
.L_x_7284:
[----:B------:R-:W0:Y:S02]  /*5400*/  F2I.FTZ.TRUNC.NTZ R3, R2 ;  /* 0x0000000200037305 */ /* 0x000e24000021f100 */
[----:B0-----:R0:W-:Y:S01]  /*5410*/  STG.E.U16 desc[UR36][R16.64], R3 ;  /* 0x0000000310007986 */ /* 0x0011e2000c101524 */
[----:B------:R-:W-:Y:S05]  /*5420*/  BRA `(.L_x_7283) ;  /* 0x0000000c00047947 */ /* 0x000fea0003800000 */
.L_x_7279:
        /* <DEDUP_REMOVED lines=8> */
.L_x_7287:
[----:B------:R-:W-:-:S05]  /*54b0*/  F2FP.F16.F32.PACK_AB R2, RZ, R2 ;  /* 0x00000002ff02723e */ /* 0x000fca00000000ff */
[----:B------:R0:W-:Y:S01]  /*54c0*/  STG.E.U16 desc[UR36][R16.64], R2 ;  /* 0x0000000210007986 */ /* 0x0001e2000c101524 */
[----:B------:R-:W-:Y:S05]  /*54d0*/  BRA `(.L_x_7283) ;  /* 0x0000000800d87947 */ /* 0x000fea0003800000 */
.L_x_7286:
        /* <DEDUP_REMOVED lines=9> */
.L_x_7289:
[----:B------:R-:W-:-:S04]  /*5570*/  F2FP.F16.F32.PACK_AB R3, RZ, R2 ;  /* 0x00000002ff03723e */ /* 0x000fc800000000ff */
[----:B------:R-:W-:-:S05]  /*5580*/  PRMT R3, R3, 0x5410, RZ ;  /* 0x0000541003037816 */ /* 0x000fca00000000ff */
[----:B------:R0:W-:Y:S01]  /*5590*/  STG.E desc[UR36][R16.64], R3 ;  /* 0x0000000310007986 */ /* 0x0001e2000c101924 */
[----:B------:R-:W-:Y:S05]  /*55a0*/  BRA `(.L_x_7283) ;  /* 0x0000000800a47947 */ /* 0x000fea0003800000 */
.L_x_7288:
[----:B------:R-:W-:-:S06]  /*55b0*/  FMUL.FTZ R2, R2, 1 ;  /* 0x3f80000002027820 */ /* 0x000fcc0000410000 */
[----:B------:R-:W0:Y:S02]  /*55c0*/  F2F.F64.F32 R2, R2 ;  /* 0x0000000200027310 */ /* 0x000e240000201800 */
[----:B0-----:R0:W-:Y:S01]  /*55d0*/  STG.E.64 desc[UR36][R16.64], R2 ;  /* 0x0000000210007986 */ /* 0x0011e2000c101b24 */
[----:B------:R-:W-:Y:S05]  /*55e0*/  BRA `(.L_x_7283) ;  /* 0x0000000800947947 */ /* 0x000fea0003800000 */
.L_x_7278:
        /* <DEDUP_REMOVED lines=12> */
.L_x_7292:
[----:B------:R-:W-:Y:S01]  /*56b0*/  FMUL.FTZ R4, R2, 1 ;  /* 0x3f80000002047820 */ /* 0x000fe20000410000 */
[----:B------:R-:W-:-:S05]  /*56c0*/  CS2R R6, SRZ ;  /* 0x0000000000067805 */ /* 0x000fca000001ff00 */
[----:B------:R-:W0:Y:S02]  /*56d0*/  F2F.F64.F32 R4, R4 ;  /* 0x0000000400047310 */ /* 0x000e240000201800 */
[----:B0-----:R0:W-:Y:S01]  /*56e0*/  STG.E.128 desc[UR36][R16.64], R4 ;  /* 0x0000000410007986 */ /* 0x0011e2000c101d24 */
[----:B------:R-:W-:Y:S05]  /*56f0*/  BRA `(.L_x_7283) ;  /* 0x0000000800507947 */ /* 0x000fea0003800000 */
.L_x_7291:
        /* <DEDUP_REMOVED lines=20> */
.L_x_7296:
[----:B------:R-:W-:Y:S05]  /*5840*/  BSYNC B0 ;  /* 0x0000000000007941 */ /* 0x000fea0003800000 */
.L_x_7295:
[----:B------:R-:W-:-:S05]  /*5850*/  LOP3.LUT R5, R0, R5, RZ, 0xfc, !PT ;  /* 0x0000000500057212 */ /* 0x000fca00078efcff */
[----:B------:R0:W-:Y:S01]  /*5860*/  STG.E.U8 desc[UR36][R16.64], R5 ;  /* 0x0000000510007986 */ /* 0x0001e2000c101124 */
[----:B------:R-:W-:Y:S05]  /*5870*/  BRA `(.L_x_7283) ;  /* 0x0000000400f07947 */ /* 0x000fea0003800000 */
.L_x_7294:
        /* <DEDUP_REMOVED lines=12> */
.L_x_7298:
[----:B------:R-:W-:Y:S01]  /*5940*/  IMAD.MOV.U32 R0, RZ, RZ, 0x7f ;  /* 0x0000007fff007424 */ /* 0x000fe200078e00ff */
[----:B------:R-:W-:-:S04]  /*5950*/  ISETP.GT.U32.AND P0, PT, R4, 0x7f800000, PT ;  /* 0x7f8000000400780c */ /* 0x000fc80003f04070 */
[----:B------:R-:W-:-:S09]  /*5960*/  SEL R0, R0, 0x7c, P0 ;  /* 0x0000007c00007807 */ /* 0x000fd20000000000 */
.L_x_7299:
[----:B------:R-:W-:Y:S05]  /*5970*/  BSYNC B0 ;  /* 0x0000000000007941 */ /* 0x000fea0003800000 */
.L_x_7297:
[----:B------:R-:W-:-:S04]  /*5980*/  LOP3.LUT R2, R2, 0x80000000, RZ, 0xc0, !PT ;  /* 0x8000000002027812 */ /* 0x000fc800078ec0ff */
[----:B------:R-:W-:-:S04]  /*5990*/  SHF.R.U32.HI R3, RZ, 0x18, R2 ;  /* 0x00000018ff037819 */ /* 0x000fc80000011602 */
[----:B------:R-:W-:-:S05]  /*59a0*/  LOP3.LUT R3, R0, R3, RZ, 0xfc, !PT ;  /* 0x0000000300037212 */ /* 0x000fca00078efcff */
[----:B------:R0:W-:Y:S01]  /*59b0*/  STG.E.U8 desc[UR36][R16.64], R3 ;  /* 0x0000000310007986 */ /* 0x0001e2000c101124 */
[----:B------:R-:W-:Y:S05]  /*59c0*/  BRA `(.L_x_7283) ;  /* 0x00000004009c7947 */ /* 0x000fea0003800000 */
.L_x_7293:
[----:B------:R-:W-:-:S05]  /*59d0*/  F2FP.BF16.F32.PACK_AB R2, RZ, R2 ;  /* 0x00000002ff02723e */ /* 0x000fca00000010ff */
[----:B------:R0:W-:Y:S01]  /*59e0*/  STG.E.U16 desc[UR36][R16.64], R2 ;  /* 0x0000000210007986 */ /* 0x0001e2000c101524 */
[----:B------:R-:W-:Y:S05]  /*59f0*/  BRA `(.L_x_7283) ;  /* 0x0000000400907947 */ /* 0x000fea0003800000 */
.L_x_7290:
        /* <DEDUP_REMOVED lines=11> */
.L_x_7302:
        /* <DEDUP_REMOVED lines=16> */
.L_x_7305:
[----:B------:R-:W-:-:S04]  /*5bb0*/  LOP3.LUT R2, R2, 0x80000000, RZ, 0xc0, !PT ;  /* 0x8000000002027812 */ /* 0x000fc800078ec0ff */
[----:B------:R-:W-:-:S04]  /*5bc0*/  SHF.R.U32.HI R3, RZ, 0x18, R2 ;  /* 0x00000018ff037819 */ /* 0x000fc80000011602 */
[----:B------:R-:W-:-:S04]  /*5bd0*/  LOP3.LUT R0, R0, R3, RZ, 0xfc, !PT ;  /* 0x0000000300007212 */ /* 0x000fc800078efcff */
[----:B------:R-:W-:-:S07]  /*5be0*/  PRMT R8, R0, 0x7610, R8 ;  /* 0x0000761000087816 */ /* 0x000fce0000000008 */
.L_x_7304:
[----:B------:R-:W-:Y:S05]  /*5bf0*/  BSYNC B0 ;  /* 0x0000000000007941 */ /* 0x000fea0003800000 */
.L_x_7303:
[----:B------:R0:W-:Y:S01]  /*5c00*/  STG.E.U8 desc[UR36][R16.64], R8 ;  /* 0x0000000810007986 */ /* 0x0001e2000c101124 */
[----:B------:R-:W-:Y:S05]  /*5c10*/  BRA `(.L_x_7283) ;  /* 0x0000000400087947 */ /* 0x000fea0003800000 */
.L_x_7301:
        /* <DEDUP_REMOVED lines=16> */
.L_x_7308:
[----:B------:R-:W-:-:S04]  /*5d20*/  LOP3.LUT R2, R2, 0x80000000, RZ, 0xc0, !PT ;  /* 0x8000000002027812 */ /* 0x000fc800078ec0ff */
[----:B------:R-:W-:-:S04]  /*5d30*/  SHF.R.U32.HI R3, RZ, 0x18, R2 ;  /* 0x00000018ff037819 */ /* 0x000fc80000011602 */
[----:B------:R-:W-:-:S04]  /*5d40*/  LOP3.LUT R0, R0, R3, RZ, 0xfc, !PT ;  /* 0x0000000300007212 */ /* 0x000fc800078efcff */
[----:B------:R-:W-:-:S07]  /*5d50*/  PRMT R8, R0, 0x7610, R8 ;  /* 0x0000761000087816 */ /* 0x000fce0000000008 */
.L_x_7307:
[----:B------:R-:W-:Y:S05]  /*5d60*/  BSYNC B0 ;  /* 0x0000000000007941 */ /* 0x000fea0003800000 */
.L_x_7306:
[----:B------:R0:W-:Y:S01]  /*5d70*/  STG.E.U8 desc[UR36][R16.64], R8 ;  /* 0x0000000810007986 */ /* 0x0001e2000c101124 */
[----:B------:R-:W-:Y:S05]  /*5d80*/  BRA `(.L_x_7283) ;  /* 0x0000000000ac7947 */ /* 0x000fea0003800000 */
.L_x_7300:
        /* <DEDUP_REMOVED lines=21> */
.L_x_7282:
        /* <DEDUP_REMOVED lines=16> */
.L_x_7311:
[----:B------:R-:W-:Y:S05]  /*5fe0*/  BRA `(.L_x_7283) ;  /* 0x0000000000147947 */ /* 0x000fea0003800000 */
.L_x_7310:
[----:B------:R-:W0:Y:S02]  /*5ff0*/  F2I.U64.TRUNC R2, R2 ;  /* 0x0000000200027311 */ /* 0x000e24000020d800 */
[----:B0-----:R0:W-:Y:S01]  /*6000*/  STG.E.64 desc[UR36][R16.64], R2 ;  /* 0x0000000210007986 */ /* 0x0011e2000c101b24 */
[----:B------:R-:W-:Y:S05]  /*6010*/  BRA `(.L_x_7283) ;  /* 0x0000000000087947 */ /* 0x000fea0003800000 */
.L_x_7309:
[----:B------:R-:W0:Y:S02]  /*6020*/  F2I.FTZ.U32.TRUNC.NTZ R3, R2 ;  /* 0x0000000200037305 */ /* 0x000e24000021f000 */
[----:B0-----:R0:W-:Y:S02]  /*6030*/  STG.E desc[UR36][R16.64], R3 ;  /* 0x0000000310007986 */ /* 0x0011e4000c101924 */
.L_x_7283:
[----:B------:R-:W-:-:S07]  /*6040*/  VIADD R19, R19, 0x80 ;  /* 0x0000008013137836 */ /* 0x000fce0000000000 */
.L_x_7248:
[----:B------:R-:W-:Y:S05]  /*6050*/  BSYNC B7 ;  /* 0x0000000000077941 */ /* 0x000fea0003800000 */
.L_x_7247:
        /* <DEDUP_REMOVED lines=307> */
.L_x_7314:
        /* <DEDUP_REMOVED lines=20> */
[----:B--2---:R-:W3:Y:S01]  /*74d0*/  I2F.S16 R0, R0 ;  /* 0x0000000000007306 */ /* 0x004ee20000101400 */
[----:B------:R-:W-:Y:S05]  /*74e0*/  BRA `(.L_x_7321) ;  /* 0x0000000c00387947 */ /* 0x000fea0003800000 */
.L_x_7319:
[----:B------:R-:W2:Y:S02]  /*74f0*/  LDG.E.U8 R0, desc[UR36][R2.64] ;  /* 0x0000002402007981 */ /* 0x000ea4000c1e1100 */
[----:B--2---:R-:W-:Y:S01]  /*7500*/  I2FP.F32.U32 R0, R0 ;  /* 0x0000000000007245 */ /* 0x004fe20000201000 */
[----:B------:R-:W-:Y:S06]  /*7510*/  BRA `(.L_x_7321) ;  /* 0x0000000c002c7947 */ /* 0x000fec0003800000 */
.L_x_7318:
[----:B------:R-:W-:-:S13]  /*7520*/  ISETP.NE.AND P0, PT, R4, 0x2, PT ;  /* 0x000000020400780c */ /* 0x000fda0003f05270 */
[----:B------:R-:W-:Y:S05]  /*7530*/  @!P0 BRA `(.L_x_7322) ;  /* 0x0000000000288947 */ /* 0x000fea0003800000 */
[----:B------:R-:W-:-:S13]  /*7540*/  ISETP.NE.AND P0, PT, R4, 0x3, PT ;  /* 0x000000030400780c */ /* 0x000fda0003f05270 */
[----:B------:R-:W-:Y:S05]  /*7550*/  @!P0 BRA `(.L_x_7323) ;  /* 0x0000000000148947 */ /* 0x000fea0003800000 */
[----:B------:R-:W-:-:S13]  /*7560*/  ISETP.NE.AND P0, PT, R4, 0x4, PT ;  /* 0x000000040400780c */ /* 0x000fda0003f05270 */
[----:B------:R-:W-:Y:S05]  /*7570*/  @P0 BRA `(.L_x_7320) ;  /* 0x0000000800b80947 */ /* 0x000fea0003800000 */
[----:B------:R-:W2:Y:S02]  /*7580*/  LDG.E.64 R2, desc[UR36][R2.64] ;  /* 0x0000002402027981 */ /* 0x000ea4000c1e1b00 */
[----:B--2---:R1:W2:Y:S01]  /*7590*/  I2F.S64 R0, R2 ;  /* 0x0000000200007312 */ /* 0x0042a20000301400 */
[----:B------:R-:W-:Y:S05]  /*75a0*/  BRA `(.L_x_7321) ;  /* 0x0000000c00087947 */ /* 0x000fea0003800000 */
.L_x_7323:
[----:B------:R-:W2:Y:S02]  /*75b0*/  LDG.E R0, desc[UR36][R2.64] ;  /* 0x0000002402007981 */ /* 0x000ea4000c1e1900 */
[----:B--2---:R-:W-:Y:S01]  /*75c0*/  I2FP.F32.S32 R0, R0 ;  /* 0x0000000000007245 */ /* 0x004fe20000201400 */
[----:B------:R-:W-:Y:S06]  /*75d0*/  BRA `(.L_x_7321) ;  /* 0x0000000800fc7947 */ /* 0x000fec0003800000 */
.L_x_7322:
[----:B------:R-:W2:Y:S02]  /*75e0*/  LDG.E.U16 R0, desc[UR36][R2.64] ;  /* 0x0000002402007981 */ /* 0x000ea4000c1e1500 */
[----:B--2---:R-:W0:Y:S01]  /*75f0*/  I2F.S16 R0, R0 ;  /* 0x0000000000007306 */ /* 0x004e220000101400 */
[----:B------:R-:W-:Y:S05]  /*7600*/  BRA `(.L_x_7321) ;  /* 0x0000000800f07947 */ /* 0x000fea0003800000 */
.L_x_7317:
        /* <DEDUP_REMOVED lines=8> */
.L_x_7325:
[----:B------:R-:W2:Y:S02]  /*7690*/  LDG.E.U16 R0, desc[UR36][R2.64] ;  /* 0x0000002402007981 */ /* 0x000ea4000c1e1500 */
[----:B--2---:R-:W-:Y:S01]  /*76a0*/  HADD2.F32 R0, -RZ, R0.H0_H0 ;  /* 0x20000000ff007230 */ /* 0x004fe20000004100 */
[----:B------:R-:W-:Y:S06]  /*76b0*/  BRA `(.L_x_7321) ;  /* 0x0000000800c47947 */ /* 0x000fec0003800000 */
.L_x_7324:
        /* <DEDUP_REMOVED lines=8> */
.L_x_7327:
[----:B------:R-:W2:Y:S02]  /*7740*/  LDG.E.U16 R0, desc[UR36][R2.64] ;  /* 0x0000002402007981 */ /* 0x000ea4000c1e1500 */
[----:B--2---:R-:W-:Y:S01]  /*7750*/  HADD2.F32 R0, -RZ, R0.H0_H0 ;  /* 0x20000000ff007230 */ /* 0x004fe20000004100 */
[----:B------:R-:W-:Y:S06]  /*7760*/  BRA `(.L_x_7321) ;  /* 0x0000000800987947 */ /* 0x000fec0003800000 */
.L_x_7326:
[----:B------:R-:W2:Y:S01]  /*7770*/  LDG.E.64 R2, desc[UR36][R2.64] ;  /* 0x0000002402027981 */ /* 0x000ea2000c1e1b00 */
[----:B------:R-:W-:Y:S01]  /*7780*/  UMOV UR4, 0xf0000000 ;  /* 0xf000000000047882 */ /* 0x000fe20000000000 */
[----:B------:R-:W-:Y:S01]  /*7790*/  UMOV UR5, 0x380fffff ;  /* 0x380fffff00057882 */ /* 0x000fe20000000000 */
[----:B--2---:R-:W0:Y:S01]  /*77a0*/  F2F.F32.F64 R0, R2 ;  /* 0x0000000200007310 */ /* 0x004e220000301000 */
[----:B------:R-:W-:-:S14]  /*77b0*/  DSETP.GEU.AND P0, PT, |R2|, UR4, PT ;  /* 0x0000000402007e2a */ /* 0x000fdc000bf0e200 */
[----:B0-----:R-:W-:Y:S01]  /*77c0*/  @!P0 FMUL R0, R0, 1.175494350822287508e-38 ;  /* 0x0080000000008820 */ /* 0x001fe20000400000 */
[----:B------:R-:W-:Y:S06]  /*77d0*/  BRA `(.L_x_7321) ;  /* 0x00000008007c7947 */ /* 0x000fec0003800000 */
.L_x_7316:
        /* <DEDUP_REMOVED lines=12> */
.L_x_7330:
[----:B------:R-:W2:Y:S01]  /*78a0*/  LDG.E.64 R2, desc[UR36][R2.64] ;  /* 0x0000002402027981 */ /* 0x000ea2000c1e1b00 */
[----:B------:R-:W-:Y:S01]  /*78b0*/  UMOV UR4, 0xf0000000 ;  /* 0xf000000000047882 */ /* 0x000fe20000000000 */
[----:B------:R-:W-:Y:S01]  /*78c0*/  UMOV UR5, 0x380fffff ;  /* 0x380fffff00057882 */ /* 0x000fe20000000000 */
[----:B--2---:R-:W0:Y:S01]  /*78d0*/  F2F.F32.F64 R0, R2 ;  /* 0x0000000200007310 */ /* 0x004e220000301000 */
[----:B------:R-:W-:-:S14]  /*78e0*/  DSETP.GEU.AND P0, PT, |R2|, UR4, PT ;  /* 0x0000000402007e2a */ /* 0x000fdc000bf0e200 */
[----:B0-----:R-:W-:Y:S01]  /*78f0*/  @!P0 FMUL R0, R0, 1.175494350822287508e-38 ;  /* 0x0080000000008820 */ /* 0x001fe20000400000 */
[----:B------:R-:W-:Y:S06]  /*7900*/  BRA `(.L_x_7321) ;  /* 0x0000000800307947 */ /* 0x000fec0003800000 */
.L_x_7329:
        /* <DEDUP_REMOVED lines=26> */
.L_x_7332:
        /* <DEDUP_REMOVED lines=13> */
.L_x_7331:
[----:B------:R-:W2:Y:S02]  /*7b80*/  LDG.E.U16 R0, desc[UR36][R2.64] ;  /* 0x0000002402007981 */ /* 0x000ea4000c1e1500 */
[----:B--2---:R-:W-:Y:S01]  /*7b90*/  IMAD.U32 R0, R0, 0x10000, RZ ;  /* 0x0001000000007824 */ /* 0x004fe200078e00ff */
[----:B------:R-:W-:Y:S06]  /*7ba0*/  BRA `(.L_x_7321) ;  /* 0x0000000400887947 */ /* 0x000fec0003800000 */
.L_x_7328:
        /* <DEDUP_REMOVED lines=11> */
.L_x_7335:
        /* <DEDUP_REMOVED lines=20> */
.L_x_7337:
[----:B------:R-:W-:Y:S05]  /*7da0*/  BSYNC B0 ;  /* 0x0000000000007941 */ /* 0x000fea0003800000 */
.L_x_7336:
[----:B------:R-:W-:Y:S01]  /*7db0*/  LEA R3, R0, 0x3b800000, 0x17 ;  /* 0x3b80000000037811 */ /* 0x000fe200078eb8ff */
[----:B------:R-:W-:-:S05]  /*7dc0*/  IMAD.SHL.U32 R0, R2, 0x100000, RZ ;  /* 0x0010000002007824 */ /* 0x000fca00078e00ff */
[----:B------:R-:W-:Y:S01]  /*7dd0*/  LOP3.LUT R0, R3, R0, R4, 0xfe, !PT ;  /* 0x0000000003007212 */ /* 0x000fe200078efe04 */
[----:B------:R-:W-:Y:S06]  /*7de0*/  BRA `(.L_x_7321) ;  /* 0x0000000000f87947 */ /* 0x000fec0003800000 */
.L_x_7334:
        /* <DEDUP_REMOVED lines=20> */
.L_x_7339:
[----:B------:R-:W-:Y:S05]  /*7f30*/  BSYNC B0 ;  /* 0x0000000000007941 */ /* 0x000fea0003800000 */
.L_x_7338:
[----:B------:R-:W-:Y:S01]  /*7f40*/  LEA R3, R0, 0x37800000, 0x17 ;  /* 0x3780000000037811 */ /* 0x000fe200078eb8ff */
[----:B------:R-:W-:-:S05]  /*7f50*/  IMAD.SHL.U32 R0, R2, 0x200000, RZ ;  /* 0x0020000002007824 */ /* 0x000fca00078e00ff */
[----:B------:R-:W-:Y:S01]  /*7f60*/  LOP3.LUT R0, R3, R0, R4, 0xfe, !PT ;  /* 0x0000000003007212 */ /* 0x000fe200078efe04 */
[----:B------:R-:W-:Y:S06]  /*7f70*/  BRA `(.L_x_7321) ;  /* 0x0000000000947947 */ /* 0x000fec0003800000 */
.L_x_7333:
        /* <DEDUP_REMOVED lines=14> */
.L_x_7320:
        /* <DEDUP_REMOVED lines=16> */
.L_x_7342:
[----:B------:R-:W-:Y:S01]  /*8160*/  IMAD.MOV.U32 R0, RZ, RZ, RZ ;  /* 0x000000ffff007224 */ /* 0x000fe200078e00ff */
[----:B------:R-:W-:Y:S06]  /*8170*/  BRA `(.L_x_7321) ;  /* 0x0000000000147947 */ /* 0x000fec0003800000 */
.L_x_7341:
[----:B------:R-:W2:Y:S02]  /*8180*/  LDG.E.64 R2, desc[UR36][R2.64] ;  /* 0x0000002402027981 */ /* 0x000ea4000c1e1b00 */
[----:B--2---:R0:W1:Y:S01]  /*8190*/  I2F.U64 R0, R2 ;  /* 0x0000000200007312 */ /* 0x0040620000301000 */
[----:B------:R-:W-:Y:S05]  /*81a0*/  BRA `(.L_x_7321) ;  /* 0x0000000000087947 */ /* 0x000fea0003800000 */
.L_x_7340:
[----:B------:R-:W2:Y:S02]  /*81b0*/  LDG.E R0, desc[UR36][R2.64] ;  /* 0x0000002402007981 */ /* 0x000ea4000c1e1900 */
[----:B--2---:R-:W-:-:S07]  /*81c0*/  I2FP.F32.U32 R0, R0 ;  /* 0x0000000000007245 */ /* 0x004fce0000201000 */
.L_x_7321:
[----:B------:R-:W-:Y:S05]  /*81d0*/  BSYNC B6 ;  /* 0x0000000000067941 */ /* 0x000fea0003800000 */
.L_x_7315:
        /* <DEDUP_REMOVED lines=17> */
.L_x_7346:
[----:B------:R-:W0:Y:S02]  /*82f0*/  F2I.S64.TRUNC R2, R2 ;  /* 0x0000000200027311 */ /* 0x000e24000020d900 */
[----:B0-----:R-:W-:-:S05]  /*8300*/  IMAD.MOV.U32 R5, RZ, RZ, R2 ;  /* 0x000000ffff057224 */ /* 0x001fca00078e0002 */
[----:B------:R0:W-:Y:S01]  /*8310*/  STG.E.U8 desc[UR36][R16.64], R5 ;  /* 0x0000000510007986 */ /* 0x0001e2000c101124 */
[----:B------:R-:W-:Y:S05]  /*8320*/  BRA `(.L_x_7348) ;  /* 0x0000000c00407947 */ /* 0x000fea0003800000 */
.L_x_7345:
        /* <DEDUP_REMOVED lines=9> */
.L_x_7350:
[----:B------:R-:W0:Y:S02]  /*83c0*/  F2I.FTZ.TRUNC.NTZ R3, R2 ;  /* 0x0000000200037305 */ /* 0x000e24000021f100 */
[----:B0-----:R0:W-:Y:S01]  /*83d0*/  STG.E desc[UR36][R16.64], R3 ;  /* 0x0000000310007986 */ /* 0x0011e2000c101924 */
[----:B------:R-:W-:Y:S05]  /*83e0*/  BRA `(.L_x_7348) ;  /* 0x0000000c00107947 */ /* 0x000fea0003800000 */
.L_x_7349:
[----:B------:R-:W0:Y:S02]  /*83f0*/  F2I.FTZ.TRUNC.NTZ R3, R2 ;  /* 0x0000000200037305 */ /* 0x000e24000021f100 */
[----:B0-----:R0:W-:Y:S01]  /*8400*/  STG.E.U16 desc[UR36][R16.64], R3 ;  /* 0x0000000310007986 */ /* 0x0011e2000c101524 */
[----:B------:R-:W-:Y:S05]  /*8410*/  BRA `(.L_x_7348) ;  /* 0x0000000c00047947 */ /* 0x000fea0003800000 */
.L_x_7344:
        /* <DEDUP_REMOVED lines=8> */
.L_x_7352:
[----:B------:R-:W-:-:S05]  /*84a0*/  F2FP.F16.F32.PACK_AB R2, RZ, R2 ;  /* 0x00000002ff02723e */ /* 0x000fca00000000ff */
[----:B------:R0:W-:Y:S01]  /*84b0*/  STG.E.U16 desc[UR36][R16.64], R2 ;  /* 0x0000000210007986 */ /* 0x0001e2000c101524 */
[----:B------:R-:W-:Y:S05]  /*84c0*/  BRA `(.L_x_7348) ;  /* 0x0000000800d87947 */ /* 0x000fea0003800000 */
.L_x_7351:
        /* <DEDUP_REMOVED lines=9> */
.L_x_7354:
[----:B------:R-:W-:-:S04]  /*8560*/  F2FP.F16.F32.PACK_AB R3, RZ, R2 ;  /* 0x00000002ff03723e */ /* 0x000fc800000000ff */
[----:B------:R-:W-:-:S05]  /*8570*/  PRMT R3, R3, 0x5410, RZ ;  /* 0x0000541003037816 */ /* 0x000fca00000000ff */
[----:B------:R0:W-:Y:S01]  /*8580*/  STG.E desc[UR36][R16.64], R3 ;  /* 0x0000000310007986 */ /* 0x0001e2000c101924 */
[----:B------:R-:W-:Y:S05]  /*8590*/  BRA `(.L_x_7348) ;  /* 0x0000000800a47947 */ /* 0x000fea0003800000 */
.L_x_7353:
[----:B------:R-:W-:-:S06]  /*85a0*/  FMUL.FTZ R2, R2, 1 ;  /* 0x3f80000002027820 */ /* 0x000fcc0000410000 */
[----:B------:R-:W0:Y:S02]  /*85b0*/  F2F.F64.F32 R2, R2 ;  /* 0x0000000200027310 */ /* 0x000e240000201800 */
[----:B0-----:R0:W-:Y:S01]  /*85c0*/  STG.E.64 desc[UR36][R16.64], R2 ;  /* 0x0000000210007986 */ /* 0x0011e2000c101b24 */
[----:B------:R-:W-:Y:S05]  /*85d0*/  BRA `(.L_x_7348) ;  /* 0x0000000800947947 */ /* 0x000fea0003800000 */
.L_x_7343:
        /* <DEDUP_REMOVED lines=12> */
.L_x_7357:
[----:B------:R-:W-:Y:S01]  /*86a0*/  FMUL.FTZ R4, R2, 1 ;  /* 0x3f80000002047820 */ /* 0x000fe20000410000 */
[----:B------:R-:W-:-:S05]  /*86b0*/  CS2R R6, SRZ ;  /* 0x0000000000067805 */ /* 0x000fca000001ff00 */
[----:B------:R-:W0:Y:S02]  /*86c0*/  F2F.F64.F32 R4, R4 ;  /* 0x0000000400047310 */ /* 0x000e240000201800 */
[----:B0-----:R0:W-:Y:S01]  /*86d0*/  STG.E.128 desc[UR36][R16.64], R4 ;  /* 0x0000000410007986 */ /* 0x0011e2000c101d24 */
[----:B------:R-:W-:Y:S05]  /*86e0*/  BRA `(.L_x_7348) ;  /* 0x0000000800507947 */ /* 0x000fea0003800000 */
.L_x_7356:
        /* <DEDUP_REMOVED lines=20> */
.L_x_7361:
[----:B------:R-:W-:Y:S05]  /*8830*/  BSYNC B0 ;  /* 0x0000000000007941 */ /* 0x000fea0003800000 */
.L_x_7360:
[----:B------:R-:W-:-:S05]  /*8840*/  LOP3.LUT R5, R0, R5, RZ, 0xfc, !PT ;  /* 0x0000000500057212 */ /* 0x000fca00078efcff */
[----:B------:R0:W-:Y:S01]  /*8850*/  STG.E.U8 desc[UR36][R16.64], R5 ;  /* 0x0000000510007986 */ /* 0x0001e2000c101124 */
[----:B------:R-:W-:Y:S05]  /*8860*/  BRA `(.L_x_7348) ;  /* 0x0000000400f07947 */ /* 0x000fea0003800000 */
.L_x_7359:
        /* <DEDUP_REMOVED lines=12> */
.L_x_7363:
[----:B------:R-:W-:Y:S01]  /*8930*/  IMAD.MOV.U32 R0, RZ, RZ, 0x7f ;  /* 0x0000007fff007424 */ /* 0x000fe200078e00ff */
[----:B------:R-:W-:-:S04]  /*8940*/  ISETP.GT.U32.AND P0, PT, R4, 0x7f800000, PT ;  /* 0x7f8000000400780c */ /* 0x000fc80003f04070 */
[----:B------:R-:W-:-:S09]  /*8950*/  SEL R0, R0, 0x7c, P0 ;  /* 0x0000007c00007807 */ /* 0x000fd20000000000 */
.L_x_7364:
[----:B------:R-:W-:Y:S05]  /*8960*/  BSYNC B0 ;  /* 0x0000000000007941 */ /* 0x000fea0003800000 */
.L_x_7362:
[----:B------:R-:W-:-:S04]  /*8970*/  LOP3.LUT R2, R2, 0x80000000, RZ, 0xc0, !PT ;  /* 0x8000000002027812 */ /* 0x000fc800078ec0ff */
[----:B------:R-:W-:-:S04]  /*8980*/  SHF.R.U32.HI R3, RZ, 0x18, R2 ;  /* 0x00000018ff037819 */ /* 0x000fc80000011602 */
[----:B------:R-:W-:-:S05]  /*8990*/  LOP3.LUT R3, R0, R3, RZ, 0xfc, !PT ;  /* 0x0000000300037212 */ /* 0x000fca00078efcff */
[----:B------:R0:W-:Y:S01]  /*89a0*/  STG.E.U8 desc[UR36][R16.64], R3 ;  /* 0x0000000310007986 */ /* 0x0001e2000c101124 */
[----:B------:R-:W-:Y:S05]  /*89b0*/  BRA `(.L_x_7348) ;  /* 0x00000004009c7947 */ /* 0x000fea0003800000 */
.L_x_7358:
[----:B------:R-:W-:-:S05]  /*89c0*/  F2FP.BF16.F32.PACK_AB R2, RZ, R2 ;  /* 0x00000002ff02723e */ /* 0x000fca00000010ff */
[----:B------:R0:W-:Y:S01]  /*89d0*/  STG.E.U16 desc[UR36][R16.64], R2 ;  /* 0x0000000210007986 */ /* 0x0001e2000c101524 */
[----:B------:R-:W-:Y:S05]  /*89e0*/  BRA `(.L_x_7348) ;  /* 0x0000000400907947 */ /* 0x000fea0003800000 */
.L_x_7355:
        /* <DEDUP_REMOVED lines=11> */
.L_x_7367:
        /* <DEDUP_REMOVED lines=16> */
.L_x_7370:
[----:B------:R-:W-:-:S04]  /*8ba0*/  LOP3.LUT R2, R2, 0x80000000, RZ, 0xc0, !PT ;  /* 0x8000000002027812 */ /* 0x000fc800078ec0ff */
[----:B------:R-:W-:-:S04]  /*8bb0*/  SHF.R.U32.HI R3, RZ, 0x18, R2 ;  /* 0x00000018ff037819 */ /* 0x000fc80000011602 */
[----:B------:R-:W-:-:S04]  /*8bc0*/  LOP3.LUT R0, R0, R3, RZ, 0xfc, !PT ;  /* 0x0000000300007212 */ /* 0x000fc800078efcff */
[----:B------:R-:W-:-:S07]  /*8bd0*/  PRMT R8, R0, 0x7610, R8 ;  /* 0x0000761000087816 */ /* 0x000fce0000000008 */
.L_x_7369:
[----:B------:R-:W-:Y:S05]  /*8be0*/  BSYNC B0 ;  /* 0x0000000000007941 */ /* 0x000fea0003800000 */
.L_x_7368:
[----:B------:R3:W-:Y:S01]  /*8bf0*/  STG.E.U8 desc[UR36][R16.64], R8 ;  /* 0x0000000810007986 */ /* 0x0007e2000c101124 */
[----:B------:R-:W-:Y:S05]  /*8c00*/  BRA `(.L_x_7348) ;  /* 0x0000000400087947 */ /* 0x000fea0003800000 */
.L_x_7366:
        /* <DEDUP_REMOVED lines=16> */
.L_x_7373:
[----:B------:R-:W-:-:S04]  /*8d10*/  LOP3.LUT R2, R2, 0x80000000, RZ, 0xc0, !PT ;  /* 0x8000000002027812 */ /* 0x000fc800078ec0ff */
[----:B------:R-:W-:-:S04]  /*8d20*/  SHF.R.U32.HI R3, RZ, 0x18, R2 ;  /* 0x00000018ff037819 */ /* 0x000fc80000011602 */
[----:B------:R-:W-:-:S04]  /*8d30*/  LOP3.LUT R0, R0, R3, RZ, 0xfc, !PT ;  /* 0x0000000300007212 */ /* 0x000fc800078efcff */
[----:B------:R-:W-:-:S07]  /*8d40*/  PRMT R8, R0, 0x7610, R8 ;  /* 0x0000761000087816 */ /* 0x000fce0000000008 */
.L_x_7372:
[----:B------:R-:W-:Y:S05]  /*8d50*/  BSYNC B0 ;  /* 0x0000000000007941 */ /* 0x000fea0003800000 */
.L_x_7371:
[----:B------:R0:W-:Y:S01]  /*8d60*/  STG.E.U8 desc[UR36][R16.64], R8 ;  /* 0x0000000810007986 */ /* 0x0001e2000c101124 */
[----:B------:R-:W-:Y:S05]  /*8d70*/  BRA `(.L_x_7348) ;  /* 0x0000000000ac7947 */ /* 0x000fea0003800000 */
.L_x_7365:
        /* <DEDUP_REMOVED lines=21> */
.L_x_7347:
        /* <DEDUP_REMOVED lines=16> */
.L_x_7376:
[----:B------:R-:W-:Y:S05]  /*8fd0*/  BRA `(.L_x_7348) ;  /* 0x0000000000147947 */ /* 0x000fea0003800000 */
.L_x_7375:
[----:B------:R-:W0:Y:S02]  /*8fe0*/  F2I.U64.TRUNC R2, R2 ;  /* 0x0000000200027311 */ /* 0x000e24000020d800 */
[----:B0-----:R2:W-:Y:S01]  /*8ff0*/  STG.E.64 desc[UR36][R16.64], R2 ;  /* 0x0000000210007986 */ /* 0x0015e2000c101b24 */
[----:B------:R-:W-:Y:S05]  /*9000*/  BRA `(.L_x_7348) ;  /* 0x0000000000087947 */ /* 0x000fea0003800000 */
.L_x_7374:
[----:B------:R-:W0:Y:S02]  /*9010*/  F2I.FTZ.U32.TRUNC.NTZ R3, R2 ;  /* 0x0000000200037305 */ /* 0x000e24000021f000 */
[----:B0-----:R0:W-:Y:S02]  /*9020*/  STG.E desc[UR36][R16.64], R3 ;  /* 0x0000000310007986 */ /* 0x0011e4000c101924 */
.L_x_7348:
[----:B------:R-:W-:-:S07]  /*9030*/  VIADD R19, R19, 0x80 ;  /* 0x0000008013137836 */ /* 0x000fce0000000000 */
.L_x_7313:
[----:B------:R-:W-:Y:S05]  /*9040*/  BSYNC B7 ;  /* 0x0000000000077941 */ /* 0x000fea0003800000 */
.L_x_7312:
        /* <DEDUP_REMOVED lines=306> */
.L_x_7377:
        /* <DEDUP_REMOVED lines=20> */
[----:B--2---:R-:W2:Y:S01]  /*a4b0*/  I2F.S16 R0, R0 ;  /* 0x0000000000007306 */ /* 0x004ea20000101400 */
[----:B------:R-:W-:Y:S05]  /*a4c0*/  BRA `(.L_x_7384) ;  /* 0x0000000c00387947 */ /* 0x000fea0003800000 */
.L_x_7382:
[----:B------:R-:W2:Y:S02]  /*a4d0*/  LDG.E.U8 R0, desc[UR36][R2.64] ;  /* 0x0000002402007981 */ /* 0x000ea4000c1e1100 */
[----:B--2---:R-:W-:Y:S01]  /*a4e0*/  I2FP.F32.U32 R0, R0 ;  /* 0x0000000000007245 */ /* 0x004fe20000201000 */
[----:B------:R-:W-:Y:S06]  /*a4f0*/  BRA `(.L_x_7384) ;  /* 0x0000000c002c7947 */ /* 0x000fec0003800000 */
.L_x_7381:
[----:B------:R-:W-:-:S13]  /*a500*/  ISETP.NE.AND P0, PT, R4, 0x2, PT ;  /* 0x000000020400780c */ /* 0x000fda0003f05270 */
[----:B------:R-:W-:Y:S05]  /*a510*/  @!P0 BRA `(.L_x_7385) ;  /* 0x0000000000288947 */ /* 0x000fea0003800000 */
[----:B------:R-:W-:-:S13]  /*a520*/  ISETP.NE.AND P0, PT, R4, 0x3, PT ;  /* 0x000000030400780c */ /* 0x000fda0003f05270 */
[----:B------:R-:W-:Y:S05]  /*a530*/  @!P0 BRA `(.L_x_7386) ;  /* 0x0000000000148947 */ /* 0x000fea0003800000 */
[----:B------:R-:W-:-:S13]  /*a540*/  ISETP.NE.AND P0, PT, R4, 0x4, PT ;  /* 0x000000040400780c */ /* 0x000fda0003f05270 */
[----:B------:R-:W-:Y:S05]  /*a550*/  @P0 BRA `(.L_x_7383) ;  /* 0x0000000800b80947 */ /* 0x000fea0003800000 */
[----:B------:R-:W2:Y:S02]  /*a560*/  LDG.E.64 R2, desc[UR36][R2.64] ;  /* 0x0000002402027981 */ /* 0x000ea4000c1e1b00 */
[----:B--2---:R3:W4:Y:S01]  /*a570*/  I2F.S64 R0, R2 ;  /* 0x0000000200007312 */ /* 0x0047220000301400 */
[----:B------:R-:W-:Y:S05]  /*a580*/  BRA `(.L_x_7384) ;  /* 0x0000000c00087947 */ /* 0x000fea0003800000 */
.L_x_7386:
[----:B------:R-:W2:Y:S02]  /*a590*/  LDG.E R0, desc[UR36][R2.64] ;  /* 0x0000002402007981 */ /* 0x000ea4000c1e1900 */
[----:B--2---:R-:W-:Y:S01]  /*a5a0*/  I2FP.F32.S32 R0, R0 ;  /* 0x0000000000007245 */ /* 0x004fe20000201400 */
[----:B------:R-:W-:Y:S06]  /*a5b0*/  BRA `(.L_x_7384) ;  /* 0x0000000800fc7947 */ /* 0x000fec0003800000 */
.L_x_7385:
[----:B------:R-:W2:Y:S02]  /*a5c0*/  LDG.E.U16 R0, desc[UR36][R2.64] ;  /* 0x0000002402007981 */ /* 0x000ea4000c1e1500 */
[----:B--2---:R-:W0:Y:S01]  /*a5d0*/  I2F.S16 R0, R0 ;  /* 0x0000000000007306 */ /* 0x004e220000101400 */
[----:B------:R-:W-:Y:S05]  /*a5e0*/  BRA `(.L_x_7384) ;  /* 0x0000000800f07947 */ /* 0x000fea0003800000 */
.L_x_7380:
        /* <DEDUP_REMOVED lines=8> */
.L_x_7388:
[----:B------:R-:W2:Y:S02]  /*a670*/  LDG.E.U16 R0, desc[UR36][R2.64] ;  /* 0x0000002402007981 */ /* 0x000ea4000c1e1500 */
[----:B--2---:R-:W-:Y:S01]  /*a680*/  HADD2.F32 R0, -RZ, R0.H0_H0 ;  /* 0x20000000ff007230 */ /* 0x004fe20000004100 */
[----:B------:R-:W-:Y:S06]  /*a690*/  BRA `(.L_x_7384) ;  /* 0x0000000800c47947 */ /* 0x000fec0003800000 */
.L_x_7387:
        /* <DEDUP_REMOVED lines=8> */
.L_x_7390:
[----:B------:R-:W2:Y:S02]  /*a720*/  LDG.E.U16 R0, desc[UR36][R2.64] ;  /* 0x0000002402007981 */ /* 0x000ea4000c1e1500 */
[----:B--2---:R-:W-:Y:S01]  /*a730*/  HADD2.F32 R0, -RZ, R0.H0_H0 ;  /* 0x20000000ff007230 */ /* 0x004fe20000004100 */
[----:B------:R-:W-:Y:S06]  /*a740*/  BRA `(.L_x_7384) ;  /* 0x0000000800987947 */ /* 0x000fec0003800000 */
.L_x_7389:
[----:B------:R-:W2:Y:S01]  /*a750*/  LDG.E.64 R2, desc[UR36][R2.64] ;  /* 0x0000002402027981 */ /* 0x000ea2000c1e1b00 */
[----:B------:R-:W-:Y:S01]  /*a760*/  UMOV UR4, 0xf0000000 ;  /* 0xf000000000047882 */ /* 0x000fe20000000000 */
[----:B------:R-:W-:Y:S01]  /*a770*/  UMOV UR5, 0x380fffff ;  /* 0x380fffff00057882 */ /* 0x000fe20000000000 */
[----:B--2---:R-:W0:Y:S01]  /*a780*/  F2F.F32.F64 R0, R2 ;  /* 0x0000000200007310 */ /* 0x004e220000301000 */
[----:B------:R-:W-:-:S14]  /*a790*/  DSETP.GEU.AND P0, PT, |R2|, UR4, PT ;  /* 0x0000000402007e2a */ /* 0x000fdc000bf0e200 */
[----:B0-----:R-:W-:Y:S01]  /*a7a0*/  @!P0 FMUL R0, R0, 1.175494350822287508e-38 ;  /* 0x0080000000008820 */ /* 0x001fe20000400000 */
[----:B------:R-:W-:Y:S06]  /*a7b0*/  BRA `(.L_x_7384) ;  /* 0x00000008007c7947 */ /* 0x000fec0003800000 */
.L_x_7379:
        /* <DEDUP_REMOVED lines=12> */
.L_x_7393:
[----:B------:R-:W2:Y:S01]  /*a880*/  LDG.E.64 R2, desc[UR36][R2.64] ;  /* 0x0000002402027981 */ /* 0x000ea2000c1e1b00 */
[----:B------:R-:W-:Y:S01]  /*a890*/  UMOV UR4, 0xf0000000 ;  /* 0xf000000000047882 */ /* 0x000fe20000000000 */
[----:B------:R-:W-:Y:S01]  /*a8a0*/  UMOV UR5, 0x380fffff ;  /* 0x380fffff00057882 */ /* 0x000fe20000000000 */
[----:B--2---:R-:W0:Y:S01]  /*a8b0*/  F2F.F32.F64 R0, R2 ;  /* 0x0000000200007310 */ /* 0x004e220000301000 */
[----:B------:R-:W-:-:S14]  /*a8c0*/  DSETP.GEU.AND P0, PT, |R2|, UR4, PT ;  /* 0x0000000402007e2a */ /* 0x000fdc000bf0e200 */
[----:B0-----:R-:W-:Y:S01]  /*a8d0*/  @!P0 FMUL R0, R0, 1.175494350822287508e-38 ;  /* 0x0080000000008820 */ /* 0x001fe20000400000 */
[----:B------:R-:W-:Y:S06]  /*a8e0*/  BRA `(.L_x_7384) ;  /* 0x0000000800307947 */ /* 0x000fec0003800000 */
.L_x_7392:
        /* <DEDUP_REMOVED lines=26> */
.L_x_7395:
        /* <DEDUP_REMOVED lines=13> */
.L_x_7394:
[----:B------:R-:W2:Y:S02]  /*ab60*/  LDG.E.U16 R0, desc[UR36][R2.64] ;  /* 0x0000002402007981 */ /* 0x000ea4000c1e1500 */
[----:B--2---:R-:W-:Y:S01]  /*ab70*/  IMAD.U32 R0, R0, 0x10000, RZ ;  /* 0x0001000000007824 */ /* 0x004fe200078e00ff */
[----:B------:R-:W-:Y:S06]  /*ab80*/  BRA `(.L_x_7384) ;  /* 0x0000000400887947 */ /* 0x000fec0003800000 */
.L_x_7391:
        /* <DEDUP_REMOVED lines=11> */
.L_x_7398:
        /* <DEDUP_REMOVED lines=20> */
.L_x_7400:
[----:B------:R-:W-:Y:S05]  /*ad80*/  BSYNC B0 ;  /* 0x0000000000007941 */ /* 0x000fea0003800000 */
.L_x_7399:
[----:B------:R-:W-:Y:S01]  /*ad90*/  LEA R3, R0, 0x3b800000, 0x17 ;  /* 0x3b80000000037811 */ /* 0x000fe200078eb8ff */
[----:B------:R-:W-:-:S05]  /*ada0*/  IMAD.SHL.U32 R0, R2, 0x100000, RZ ;  /* 0x0010000002007824 */ /* 0x000fca00078e00ff */
[----:B------:R-:W-:Y:S01]  /*adb0*/  LOP3.LUT R0, R3, R0, R4, 0xfe, !PT ;  /* 0x0000000003007212 */ /* 0x000fe200078efe04 */
[----:B------:R-:W-:Y:S06]  /*adc0*/  BRA `(.L_x_7384) ;  /* 0x0000000000f87947 */ /* 0x000fec0003800000 */
.L_x_7397:
        /* <DEDUP_REMOVED lines=20> */
.L_x_7402:
[----:B------:R-:W-:Y:S05]  /*af10*/  BSYNC B0 ;  /* 0x0000000000007941 */ /* 0x000fea0003800000 */
.L_x_7401:
[----:B------:R-:W-:Y:S01]  /*af20*/  LEA R3, R0, 0x37800000, 0x17 ;  /* 0x3780000000037811 */ /* 0x000fe200078eb8ff */
[----:B------:R-:W-:-:S05]  /*af30*/  IMAD.SHL.U32 R0, R2, 0x200000, RZ ;  /* 0x0020000002007824 */ /* 0x000fca00078e00ff */
[----:B------:R-:W-:Y:S01]  /*af40*/  LOP3.LUT R0, R3, R0, R4, 0xfe, !PT ;  /* 0x0000000003007212 */ /* 0x000fe200078efe04 */
[----:B------:R-:W-:Y:S06]  /*af50*/  BRA `(.L_x_7384) ;  /* 0x0000000000947947 */ /* 0x000fec0003800000 */
.L_x_7396:
        /* <DEDUP_REMOVED lines=14> */
.L_x_7383:
        /* <DEDUP_REMOVED lines=16> */
.L_x_7405:
[----:B------:R-:W-:Y:S01]  /*b140*/  IMAD.MOV.U32 R0, RZ, RZ, RZ ;  /* 0x000000ffff007224 */ /* 0x000fe200078e00ff */
[----:B------:R-:W-:Y:S06]  /*b150*/  BRA `(.L_x_7384) ;  /* 0x0000000000147947 */ /* 0x000fec0003800000 */
.L_x_7404:
[----:B------:R-:W2:Y:S02]  /*b160*/  LDG.E.64 R2, desc[UR36][R2.64] ;  /* 0x0000002402027981 */ /* 0x000ea4000c1e1b00 */
[----:B--2---:R0:W1:Y:S01]  /*b170*/  I2F.U64 R0, R2 ;  /* 0x0000000200007312 */ /* 0x0040620000301000 */
[----:B------:R-:W-:Y:S05]  /*b180*/  BRA `(.L_x_7384) ;  /* 0x0000000000087947 */ /* 0x000fea0003800000 */
.L_x_7403:
[----:B------:R-:W2:Y:S02]  /*b190*/  LDG.E R0, desc[UR36][R2.64] ;  /* 0x0000002402007981 */ /* 0x000ea4000c1e1900 */
[----:B--2---:R-:W-:-:S07]  /*b1a0*/  I2FP.F32.U32 R0, R0 ;  /* 0x0000000000007245 */ /* 0x004fce0000201000 */
.L_x_7384:
[----:B------:R-:W-:Y:S05]  /*b1b0*/  BSYNC B6 ;  /* 0x0000000000067941 */ /* 0x000fea0003800000 */
.L_x_7378:
        /* <DEDUP_REMOVED lines=17> */
.L_x_7409:
[----:B------:R-:W0:Y:S02]  /*b2d0*/  F2I.S64.TRUNC R2, R2 ;  /* 0x0000000200027311 */ /* 0x000e24000020d900 */
[----:B0-----:R-:W-:-:S05]  /*b2e0*/  IMAD.MOV.U32 R5, RZ, RZ, R2 ;  /* 0x000000ffff057224 */ /* 0x001fca00078e0002 */
[----:B------:R-:W-:Y:S01]  /*b2f0*/  STG.E.U8 desc[UR36][R16.64], R5 ;  /* 0x0000000510007986 */ /* 0x000fe2000c101124 */
[----:B------:R-:W-:Y:S05]  /*b300*/  EXIT ;  /* 0x000000000000794d */ /* 0x000fea0003800000 */
.L_x_7408:
        /* <DEDUP_REMOVED lines=9> */
.L_x_7412:
[----:B------:R-:W0:Y:S02]  /*b3a0*/  F2I.FTZ.TRUNC.NTZ R3, R2 ;  /* 0x0000000200037305 */ /* 0x000e24000021f100 */
[----:B0-----:R-:W-:Y:S01]  /*b3b0*/  STG.E desc[UR36][R16.64], R3 ;  /* 0x0000000310007986 */ /* 0x001fe2000c101924 */
[----:B------:R-:W-:Y:S05]  /*b3c0*/  EXIT ;  /* 0x000000000000794d */ /* 0x000fea0003800000 */
.L_x_7411:
[----:B------:R-:W0:Y:S02]  /*b3d0*/  F2I.FTZ.TRUNC.NTZ R3, R2 ;  /* 0x0000000200037305 */ /* 0x000e24000021f100 */
[----:B0-----:R-:W-:Y:S01]  /*b3e0*/  STG.E.U16 desc[UR36][R16.64], R3 ;  /* 0x0000000310007986 */ /* 0x001fe2000c101524 */
[----:B------:R-:W-:Y:S05]  /*b3f0*/  EXIT ;  /* 0x000000000000794d */ /* 0x000fea0003800000 */
.L_x_7407:
        /* <DEDUP_REMOVED lines=8> */
.L_x_7414:
[----:B------:R-:W-:-:S05]  /*b480*/  F2FP.F16.F32.PACK_AB R2, RZ, R2 ;  /* 0x00000002ff02723e */ /* 0x000fca00000000ff */
[----:B------:R-:W-:Y:S01]  /*b490*/  STG.E.U16 desc[UR36][R16.64], R2 ;  /* 0x0000000210007986 */ /* 0x000fe2000c101524 */
[----:B------:R-:W-:Y:S05]  /*b4a0*/  EXIT ;  /* 0x000000000000794d */ /* 0x000fea0003800000 */
.L_x_7413:
        /* <DEDUP_REMOVED lines=9> */
.L_x_7416:
[----:B------:R-:W-:-:S04]  /*b540*/  F2FP.F16.F32.PACK_AB R3, RZ, R2 ;  /* 0x00000002ff03723e */ /* 0x000fc800000000ff */
[----:B------:R-:W-:-:S05]  /*b550*/  PRMT R3, R3, 0x5410, RZ ;  /* 0x0000541003037816 */ /* 0x000fca00000000ff */
[----:B------:R-:W-:Y:S01]  /*b560*/  STG.E desc[UR36][R16.64], R3 ;  /* 0x0000000310007986 */ /* 0x000fe2000c101924 */
[----:B------:R-:W-:Y:S05]  /*b570*/  EXIT ;  /* 0x000000000000794d */ /* 0x000fea0003800000 */
.L_x_7415:
[----:B------:R-:W-:-:S06]  /*b580*/  FMUL.FTZ R2, R2, 1 ;  /* 0x3f80000002027820 */ /* 0x000fcc0000410000 */
[----:B------:R-:W0:Y:S02]  /*b590*/  F2F.F64.F32 R2, R2 ;  /* 0x0000000200027310 */ /* 0x000e240000201800 */
[----:B0-----:R-:W-:Y:S01]  /*b5a0*/  STG.E.64 desc[UR36][R16.64], R2 ;  /* 0x0000000210007986 */ /* 0x001fe2000c101b24 */
[----:B------:R-:W-:Y:S05]  /*b5b0*/  EXIT ;  /* 0x000000000000794d */ /* 0x000fea0003800000 */
.L_x_7406:
        /* <DEDUP_REMOVED lines=10> */
[----:B------:R-:W-:Y:S01]  /*b660*/  STG.E.U8 desc[UR36][R16.64], R3 ;  /* 0x0000000310007986 */ /* 0x000fe2000c101124 */
[----:B------:R-:W-:Y:S05]  /*b670*/  EXIT ;  /* 0x000000000000794d */ /* 0x000fea0003800000 */
.L_x_7419:
[----:B------:R-:W-:Y:S01]  /*b680*/  FMUL.FTZ R4, R2, 1 ;  /* 0x3f80000002047820 */ /* 0x000fe20000410000 */
[----:B------:R-:W-:-:S05]  /*b690*/  CS2R R6, SRZ ;  /* 0x0000000000067805 */ /* 0x000fca000001ff00 */
[----:B------:R-:W0:Y:S02]  /*b6a0*/  F2F.F64.F32 R4, R4 ;  /* 0x0000000400047310 */ /* 0x000e240000201800 */
[----:B0-----:R-:W-:Y:S01]  /*b6b0*/  STG.E.128 desc[UR36][R16.64], R4 ;  /* 0x0000000410007986 */ /* 0x001fe2000c101d24 */
[----:B------:R-:W-:Y:S05]  /*b6c0*/  EXIT ;  /* 0x000000000000794d */ /* 0x000fea0003800000 */
.L_x_7418:
        /* <DEDUP_REMOVED lines=20> */
.L_x_7423:
[----:B------:R-:W-:Y:S05]  /*b810*/  BSYNC B0 ;  /* 0x0000000000007941 */ /* 0x000fea0003800000 */
.L_x_7422:
[----:B------:R-:W-:-:S05]  /*b820*/  LOP3.LUT R5, R0, R5, RZ, 0xfc, !PT ;  /* 0x0000000500057212 */ /* 0x000fca00078efcff */
[----:B------:R-:W-:Y:S01]  /*b830*/  STG.E.U8 desc[UR36][R16.64], R5 ;  /* 0x0000000510007986 */ /* 0x000fe2000c101124 */
[----:B------:R-:W-:Y:S05]  /*b840*/  EXIT ;  /* 0x000000000000794d */ /* 0x000fea0003800000 */
.L_x_7421:
        /* <DEDUP_REMOVED lines=12> */
.L_x_7425:
[----:B------:R-:W-:Y:S01]  /*b910*/  IMAD.MOV.U32 R0, RZ, RZ, 0x7f ;  /* 0x0000007fff007424 */ /* 0x000fe200078e00ff */
[----:B------:R-:W-:-:S04]  /*b920*/  ISETP.GT.U32.AND P0, PT, R4, 0x7f800000, PT ;  /* 0x7f8000000400780c */ /* 0x000fc80003f04070 */
[----:B------:R-:W-:-:S09]  /*b930*/  SEL R0, R0, 0x7c, P0 ;  /* 0x0000007c00007807 */ /* 0x000fd20000000000 */
.L_x_7426:
[----:B------:R-:W-:Y:S05]  /*b940*/  BSYNC B0 ;  /* 0x0000000000007941 */ /* 0x000fea0003800000 */
.L_x_7424:
[----:B------:R-:W-:-:S04]  /*b950*/  LOP3.LUT R2, R2, 0x80000000, RZ, 0xc0, !PT ;  /* 0x8000000002027812 */ /* 0x000fc800078ec0ff */
[----:B------:R-:W-:-:S04]  /*b960*/  SHF.R.U32.HI R3, RZ, 0x18, R2 ;  /* 0x00000018ff037819 */ /* 0x000fc80000011602 */
[----:B------:R-:W-:-:S05]  /*b970*/  LOP3.LUT R3, R0, R3, RZ, 0xfc, !PT ;  /* 0x0000000300037212 */ /* 0x000fca00078efcff */
[----:B------:R-:W-:Y:S01]  /*b980*/  STG.E.U8 desc[UR36][R16.64], R3 ;  /* 0x0000000310007986 */ /* 0x000fe2000c101124 */
[----:B------:R-:W-:Y:S05]  /*b990*/  EXIT ;  /* 0x000000000000794d */ /* 0x000fea0003800000 */
.L_x_7420:
[----:B------:R-:W-:-:S05]  /*b9a0*/  F2FP.BF16.F32.PACK_AB R2, RZ, R2 ;  /* 0x00000002ff02723e */ /* 0x000fca00000010ff */
[----:B------:R-:W-:Y:S01]  /*b9b0*/  STG.E.U16 desc[UR36][R16.64], R2 ;  /* 0x0000000210007986 */ /* 0x000fe2000c101524 */
[----:B------:R-:W-:Y:S05]  /*b9c0*/  EXIT ;  /* 0x000000000000794d */ /* 0x000fea0003800000 */
.L_x_7417:
        /* <DEDUP_REMOVED lines=11> */
.L_x_7429:
        /* <DEDUP_REMOVED lines=16> */
.L_x_7432:
[----:B------:R-:W-:-:S04]  /*bb80*/  LOP3.LUT R2, R2, 0x80000000, RZ, 0xc0, !PT ;  /* 0x8000000002027812 */ /* 0x000fc800078ec0ff */
[----:B------:R-:W-:-:S04]  /*bb90*/  SHF.R.U32.HI R3, RZ, 0x18, R2 ;  /* 0x00000018ff037819 */ /* 0x000fc80000011602 */
[----:B------:R-:W-:-:S04]  /*bba0*/  LOP3.LUT R0, R0, R3, RZ, 0xfc, !PT ;  /* 0x0000000300007212 */ /* 0x000fc800078efcff */
[----:B------:R-:W-:-:S07]  /*bbb0*/  PRMT R8, R0, 0x7610, R8 ;  /* 0x0000761000087816 */ /* 0x000fce0000000008 */
.L_x_7431:
[----:B------:R-:W-:Y:S05]  /*bbc0*/  BSYNC B0 ;  /* 0x0000000000007941 */ /* 0x000fea0003800000 */
.L_x_7430:
[----:B------:R-:W-:Y:S01]  /*bbd0*/  STG.E.U8 desc[UR36][R16.64], R8 ;  /* 0x0000000810007986 */ /* 0x000fe2000c101124 */
[----:B------:R-:W-:Y:S05]  /*bbe0*/  EXIT ;  /* 0x000000000000794d */ /* 0x000fea0003800000 */
.L_x_7428:
        /* <DEDUP_REMOVED lines=16> */
.L_x_7435:
[----:B------:R-:W-:-:S04]  /*bcf0*/  LOP3.LUT R2, R2, 0x80000000, RZ, 0xc0, !PT ;  /* 0x8000000002027812 */ /* 0x000fc800078ec0ff */
[----:B------:R-:W-:-:S04]  /*bd00*/  SHF.R.U32.HI R3, RZ, 0x18, R2 ;  /* 0x00000018ff037819 */ /* 0x000fc80000011602 */
[----:B------:R-:W-:-:S04]  /*bd10*/  LOP3.LUT R0, R0, R3, RZ, 0xfc, !PT ;  /* 0x0000000300007212 */ /* 0x000fc800078efcff */
[----:B------:R-:W-:-:S07]  /*bd20*/  PRMT R8, R0, 0x7610, R8 ;  /* 0x0000761000087816 */ /* 0x000fce0000000008 */
.L_x_7434:
[----:B------:R-:W-:Y:S05]  /*bd30*/  BSYNC B0 ;  /* 0x0000000000007941 */ /* 0x000fea0003800000 */
.L_x_7433:
[----:B------:R-:W-:Y:S01]  /*bd40*/  STG.E.U8 desc[UR36][R16.64], R8 ;  /* 0x0000000810007986 */ /* 0x000fe2000c101124 */
[----:B------:R-:W-:Y:S05]  /*bd50*/  EXIT ;  /* 0x000000000000794d */ /* 0x000fea0003800000 */
.L_x_7427:
        /* <DEDUP_REMOVED lines=21> */
.L_x_7410:
        /* <DEDUP_REMOVED lines=16> */
.L_x_7438:
[----:B------:R-:W-:Y:S05]  /*bfb0*/  EXIT ;  /* 0x000000000000794d */ /* 0x000fea0003800000 */
.L_x_7437:
[----:B------:R-:W0:Y:S02]  /*bfc0*/  F2I.U64.TRUNC R2, R2 ;  /* 0x0000000200027311 */ /* 0x000e24000020d800 */
[----:B0-----:R-:W-:Y:S01]  /*bfd0*/  STG.E.64 desc[UR36][R16.64], R2 ;  /* 0x0000000210007986 */ /* 0x001fe2000c101b24 */
[----:B------:R-:W-:Y:S05]  /*bfe0*/  EXIT ;  /* 0x000000000000794d */ /* 0x000fea0003800000 */
.L_x_7436:
[----:B------:R-:W0:Y:S02]  /*bff0*/  F2I.FTZ.U32.TRUNC.NTZ R3, R2 ;  /* 0x0000000200037305 */ /* 0x000e24000021f000 */
[----:B0-----:R-:W-:Y:S01]  /*c000*/  STG.E desc[UR36][R16.64], R3 ;  /* 0x0000000310007986 */ /* 0x001fe2000c101924 */
[----:B------:R-:W-:Y:S05]  /*c010*/  EXIT ;  /* 0x000000000000794d */ /* 0x000fea0003800000 */
.L_x_7439:
        /* <DEDUP_REMOVED lines=14> */
.L_x_17276:


//--------------------- .text._ZN2at6native27unrolled_elementwise_kernelINS0_13AUnaryFunctorIfffNS0_15binary_internal10MulFunctorIfEEEESt5arrayIPcLm2EELi4E23TrivialOffsetCalculatorILi1EjESB_NS0_6memory12LoadWithCastILi1EEENSC_13StoreWithCastILi1EEEEEviT_T0_T2_T3_T4_T5_ --------------------------
	.section	.text._ZN2at6native27unrolled_elementwise_kernelINS0_13AUnaryFunctorIfffNS0_15binary_internal10MulFunctorIfEEEESt5arrayIPcLm2EELi4E23TrivialOffsetCalculatorILi1EjESB_NS0_6memory12LoadWithCastILi1EEENSC_13StoreWithCastILi1EEEEEviT_T0_T2_T3_T4_T5_,"ax",@progbits
	.align	128
        .global         _ZN2at6native27unrolled_elementwise_kernelINS0_13AUnaryFunctorIfffNS0_15binary_internal10MulFunctorIfEEEESt5arrayIPcLm2EELi4E23TrivialOffsetCalculatorILi1EjESB_NS0_6memory12LoadWithCastILi1EEENSC_13StoreWithCastILi1EEEEEviT_T0_T2_T3_T4_T5_
        .type           _ZN2at6native27unrolled_elementwise_kernelINS0_13AUnaryFunctorIfffNS0_15binary_internal10MulFunctorIfEEEESt5arrayIPcLm2EELi4E23TrivialOffsetCalculatorILi1EjESB_NS0_6memory12LoadWithCastILi1EEENSC_13StoreWithCastILi1EEEEEviT_T0_T2_T3_T4_T5_,@function
        .size           _ZN2at6native27unrolled_elementwise_kernelINS0_13AUnaryFunctorIfffNS0_15binary_internal10MulFunctorIfEEEESt5arrayIPcLm2EELi4E23TrivialOffsetCalculatorILi1EjESB_NS0_6memory12LoadWithCastILi1EEENSC_13StoreWithCastILi1EEEEEviT_T0_T2_T3_T4_T5_,(.L_x_17277 - _ZN2at6native27unrolled_elementwise_kernelINS0_13AUnaryFunctorIfffNS0_15binary_internal10MulFunctorIfEEEESt5arrayIPcLm2EELi4E23TrivialOffsetCalculatorILi1EjESB_NS0_6memory12LoadWithCastILi1EEENSC_13StoreWithCastILi1EEEEEviT_T0_T2_T3_T4_T5_)
        .other          _ZN2at6native27unrolled_elementwise_kernelINS0_13AUnaryFunctorIfffNS0_15binary_internal10MulFunctorIfEEEESt5arrayIPcLm2EELi4E23TrivialOffsetCalculatorILi1EjESB_NS0_6memory12LoadWithCastILi1EEENSC_13StoreWithCastILi1EEEEEviT_T0_T2_T3_T4_T5_,@"STO_CUDA_ENTRY STV_DEFAULT"
_ZN2at6native27unrolled_elementwise_kernelINS0_13AUnaryFunctorIfffNS0_15binary_internal10MulFunctorIfEEEESt5arrayIPcLm2EELi4E23TrivialOffsetCalculatorILi1EjESB_NS0_6memory12LoadWithCastILi1EEENSC_13StoreWithCastILi1EEEEEviT_T0_T2_T3_T4_T5_:
.text._ZN2at6native27unrolled_elementwise_kernelINS0_13AUnaryFunctorIfffNS0_15binary_internal10MulFunctorIfEEEESt5arrayIPcLm2EELi4E23TrivialOffsetCalculatorILi1EjESB_NS0_6memory12LoadWithCastILi1EEENSC_13StoreWithCastILi1EEEEEviT_T0_T2_T3_T4_T5_:
[----:B------:R-:W0:Y:S01]  /*0000*/  LDC R1, c[0x0][0x28] ;  /* 0x00000a00ff017b82 */ /* 0x000e220000000800 */
[----:B------:R-:W1:Y:S07]  /*0010*/  S2R R2, SR_CTAID.X ;  /* 0x0000000000027919 */ /* 0x000e6e0000002500 */
[----:B------:R-:W1:Y:S01]  /*0020*/  LDC R17, c[0x0][0x210] ;  /* 0x00008400ff117b82 */ /* 0x000e620000000800 */
[----:B------:R-:W-:Y:S01]  /*0030*/  ULDC.64 UR36, c[0x0][0x208] ;  /* 0x0000820000247ab9 */ /* 0x000fe20000000a00 */
[----:B------:R-:W-:Y:S01]  /*0040*/  BSSY B7, `(.L_x_7440) ;  /* 0x00000ee000077945 */ /* 0x000fe20003800000 */
[----:B------:R-:W2:Y:S01]  /*0050*/  S2R R16, SR_TID.X ;  /* 0x0000000000107919 */ /* 0x000ea20000002100 */
[----:B------:R-:W-:-:S04]  /*0060*/  CS2R R22, SRZ ;  /* 0x0000000000167805 */ /* 0x000fc8000001ff00 */
[----:B------:R-:W3:Y:S01]  /*0070*/  LDC.U8 R19, c[0x0][0x234] ;  /* 0x00008d00ff137b82 */ /* 0x000ee20000000000 */
[----:B-1----:R-:W-:-:S05]  /*0080*/  IMAD R17, R2, -0x200, R17 ;  /* 0xfffffe0002117824 */ /* 0x002fca00078e0211 */
[----:B--2---:R-:W-:-:S13]  /*0090*/  ISETP.GE.AND P0, PT, R16, R17, PT ;  /* 0x000000111000720c */ /* 0x004fda0003f06270 */
[----:B0--3--:R-:W-:Y:S05]  /*00a0*/  @P0 BRA `(.L_x_7441) ;  /* 0x0000000c009c0947 */ /* 0x009fea0003800000 */
        /* <DEDUP_REMOVED lines=19> */
[----:B--2---:R4:W0:Y:S01]  /*01e0*/  I2F.S16 R22, R4 ;  /* 0x0000000400167306 */ /* 0x0048220000101400 */
[----:B------:R-:W-:Y:S05]  /*01f0*/  BRA `(.L_x_7448) ;  /* 0x0000000c003c7947 */ /* 0x000fea0003800000 */
.L_x_7446:
[----:B------:R-:W2:Y:S02]  /*0200*/  LDG.E.U8 R4, desc[UR36][R4.64] ;  /* 0x0000002404047981 */ /* 0x000ea4000c1e1100 */
[----:B--2---:R-:W-:Y:S01]  /*0210*/  I2FP.F32.U32 R22, R4 ;  /* 0x0000000400167245 */ /* 0x004fe20000201000 */
[----:B------:R-:W-:Y:S06]  /*0220*/  BRA `(.L_x_7448) ;  /* 0x0000000c00307947 */ /* 0x000fec0003800000 */
.L_x_7445:
[----:B------:R-:W-:-:S13]  /*0230*/  ISETP.NE.AND P0, PT, R0, 0x2, PT ;  /* 0x000000020000780c */ /* 0x000fda0003f05270 */
[----:B------:R-:W-:Y:S05]  /*0240*/  @!P0 BRA `(.L_x_7449) ;  /* 0x0000000000288947 */ /* 0x000fea0003800000 */
[----:B------:R-:W-:-:S13]  /*0250*/  ISETP.NE.AND P0, PT, R0, 0x3, PT ;  /* 0x000000030000780c */ /* 0x000fda0003f05270 */
[----:B------:R-:W-:Y:S05]  /*0260*/  @!P0 BRA `(.L_x_7450) ;  /* 0x0000000000148947 */ /* 0x000fea0003800000 */
[----:B------:R-:W-:-:S13]  /*0270*/  ISETP.NE.AND P0, PT, R0, 0x4, PT ;  /* 0x000000040000780c */ /* 0x000fda0003f05270 */
[----:B------:R-:W-:Y:S05]  /*0280*/  @P0 BRA `(.L_x_7447) ;  /* 0x0000000800bc0947 */ /* 0x000fea0003800000 */
[----:B------:R-:W2:Y:S02]  /*0290*/  LDG.E.64 R4, desc[UR36][R4.64] ;  /* 0x0000002404047981 */ /* 0x000ea4000c1e1b00 */
[----:B--2---:R0:W1:Y:S01]  /*02a0*/  I2F.S64 R22, R4 ;  /* 0x0000000400167312 */ /* 0x0040620000301400 */
[----:B------:R-:W-:Y:S05]  /*02b0*/  BRA `(.L_x_7448) ;  /* 0x0000000c000c7947 */ /* 0x000fea0003800000 */
.L_x_7450:
[----:B------:R-:W2:Y:S02]  /*02c0*/  LDG.E R4, desc[UR36][R4.64] ;  /* 0x0000002404047981 */ /* 0x000ea4000c1e1900 */
[----:B--2---:R-:W-:Y:S01]  /*02d0*/  I2FP.F32.S32 R22, R4 ;  /* 0x0000000400167245 */ /* 0x004fe20000201400 */
[----:B------:R-:W-:Y:S06]  /*02e0*/  BRA `(.L_x_7448) ;  /* 0x0000000c00007947 */ /* 0x000fec0003800000 */
.L_x_7449:
[----:B------:R-:W2:Y:S02]  /*02f0*/  LDG.E.U16 R4, desc[UR36][R4.64] ;  /* 0x0000002404047981 */ /* 0x000ea4000c1e1500 */
[----:B--2---:R2:W3:Y:S01]  /*0300*/  I2F.S16 R22, R4 ;  /* 0x0000000400167306 */ /* 0x0044e20000101400 */
[----:B------:R-:W-:Y:S05]  /*0310*/  BRA `(.L_x_7448) ;  /* 0x0000000800f47947 */ /* 0x000fea0003800000 */
.L_x_7444:
        /* <DEDUP_REMOVED lines=8> */
.L_x_7452:
[----:B------:R-:W2:Y:S02]  /*03a0*/  LDG.E.U16 R4, desc[UR36][R4.64] ;  /* 0x0000002404047981 */ /* 0x000ea4000c1e1500 */
[----:B--2---:R-:W-:Y:S01]  /*03b0*/  HADD2.F32 R22, -RZ, R4.H0_H0 ;  /* 0x20000004ff167230 */ /* 0x004fe20000004100 */
[----:B------:R-:W-:Y:S06]  /*03c0*/  BRA `(.L_x_7448) ;  /* 0x0000000800c87947 */ /* 0x000fec0003800000 */
.L_x_7451:
        /* <DEDUP_REMOVED lines=8> */
.L_x_7454:
[----:B------:R-:W2:Y:S02]  /*0450*/  LDG.E.U16 R4, desc[UR36][R4.64] ;  /* 0x0000002404047981 */ /* 0x000ea4000c1e1500 */
[----:B--2---:R-:W-:Y:S01]  /*0460*/  HADD2.F32 R22, -RZ, R4.H0_H0 ;  /* 0x20000004ff167230 */ /* 0x004fe20000004100 */
[----:B------:R-:W-:Y:S06]  /*0470*/  BRA `(.L_x_7448) ;  /* 0x00000008009c7947 */ /* 0x000fec0003800000 */
.L_x_7453:
[----:B------:R-:W2:Y:S01]  /*0480*/  LDG.E.64 R4, desc[UR36][R4.64] ;  /* 0x0000002404047981 */ /* 0x000ea2000c1e1b00 */
[----:B------:R-:W-:Y:S01]  /*0490*/  UMOV UR4, 0xf0000000 ;  /* 0xf000000000047882 */ /* 0x000fe20000000000 */
[----:B------:R-:W-:Y:S01]  /*04a0*/  UMOV UR5, 0x380fffff ;  /* 0x380fffff00057882 */ /* 0x000fe20000000000 */
[----:B--2---:R-:W0:Y:S01]  /*04b0*/  F2F.F32.F64 R22, R4 ;  /* 0x0000000400167310 */ /* 0x004e220000301000 */
[----:B------:R-:W-:-:S14]  /*04c0*/  DSETP.GEU.AND P0, PT, |R4|, UR4, PT ;  /* 0x0000000404007e2a */ /* 0x000fdc000bf0e200 */
[----:B0-----:R-:W-:Y:S01]  /*04d0*/  @!P0 FMUL R22, R22, 1.175494350822287508e-38 ;  /* 0x0080000016168820 */ /* 0x001fe20000400000 */
[----:B------:R-:W-:Y:S06]  /*04e0*/  BRA `(.L_x_7448) ;  /* 0x0000000800807947 */ /* 0x000fec0003800000 */
.L_x_7443:
        /* <DEDUP_REMOVED lines=12> */
.L_x_7457:
[----:B------:R-:W2:Y:S01]  /*05b0*/  LDG.E.64 R4, desc[UR36][R4.64] ;  /* 0x0000002404047981 */ /* 0x000ea2000c1e1b00 */
[----:B------:R-:W-:Y:S01]  /*05c0*/  UMOV UR4, 0xf0000000 ;  /* 0xf000000000047882 */ /* 0x000fe20000000000 */
[----:B------:R-:W-:Y:S01]  /*05d0*/  UMOV UR5, 0x380fffff ;  /* 0x380fffff00057882 */ /* 0x000fe20000000000 */
[----:B--2---:R-:W0:Y:S01]  /*05e0*/  F2F.F32.F64 R22, R4 ;  /* 0x0000000400167310 */ /* 0x004e220000301000 */
[----:B------:R-:W-:-:S14]  /*05f0*/  DSETP.GEU.AND P0, PT, |R4|, UR4, PT ;  /* 0x0000000404007e2a */ /* 0x000fdc000bf0e200 */
[----:B0-----:R-:W-:Y:S01]  /*0600*/  @!P0 FMUL R22, R22, 1.175494350822287508e-38 ;  /* 0x0080000016168820 */ /* 0x001fe20000400000 */
[----:B------:R-:W-:Y:S06]  /*0610*/  BRA `(.L_x_7448) ;  /* 0x0000000800347947 */ /* 0x000fec0003800000 */
.L_x_7456:
        /* <DEDUP_REMOVED lines=26> */
.L_x_7459:
        /* <DEDUP_REMOVED lines=14> */
.L_x_7458:
[----:B------:R-:W2:Y:S02]  /*08a0*/  LDG.E.U16 R4, desc[UR36][R4.64] ;  /* 0x0000002404047981 */ /* 0x000ea4000c1e1500 */
[----:B--2---:R-:W-:Y:S01]  /*08b0*/  IMAD.U32 R22, R4, 0x10000, RZ ;  /* 0x0001000004167824 */ /* 0x004fe200078e00ff */
[----:B------:R-:W-:Y:S06]  /*08c0*/  BRA `(.L_x_7448) ;  /* 0x0000000400887947 */ /* 0x000fec0003800000 */
.L_x_7455:
        /* <DEDUP_REMOVED lines=11> */
.L_x_7462:
        /* <DEDUP_REMOVED lines=20> */
.L_x_7464:
[----:B------:R-:W-:Y:S05]  /*0ac0*/  BSYNC B0 ;  /* 0x0000000000007941 */ /* 0x000fea0003800000 */
.L_x_7463:
[----:B------:R-:W-:Y:S01]  /*0ad0*/  IMAD.SHL.U32 R3, R3, 0x100000, RZ ;  /* 0x0010000003037824 */ /* 0x000fe200078e00ff */
[----:B------:R-:W-:-:S04]  /*0ae0*/  LEA R5, R0, 0x3b800000, 0x17 ;  /* 0x3b80000000057811 */ /* 0x000fc800078eb8ff */
[----:B------:R-:W-:Y:S01]  /*0af0*/  LOP3.LUT R22, R5, R3, R22, 0xfe, !PT ;  /* 0x0000000305167212 */ /* 0x000fe200078efe16 */
[----:B------:R-:W-:Y:S06]  /*0b00*/  BRA `(.L_x_7448) ;  /* 0x0000000000f87947 */ /* 0x000fec0003800000 */
.L_x_7461:
        /* <DEDUP_REMOVED lines=20> */
.L_x_7466:
[----:B------:R-:W-:Y:S05]  /*0c50*/  BSYNC B0 ;  /* 0x0000000000007941 */ /* 0x000fea0003800000 */
.L_x_7465:
[----:B------:R-:W-:Y:S01]  /*0c60*/  IMAD.SHL.U32 R3, R3, 0x200000, RZ ;  /* 0x0020000003037824 */ /* 0x000fe200078e00ff */
[----:B------:R-:W-:-:S04]  /*0c70*/  LEA R5, R0, 0x37800000, 0x17 ;  /* 0x3780000000057811 */ /* 0x000fc800078eb8ff */
[----:B------:R-:W-:Y:S01]  /*0c80*/  LOP3.LUT R22, R5, R3, R22, 0xfe, !PT ;  /* 0x0000000305167212 */ /* 0x000fe200078efe16 */
[----:B------:R-:W-:Y:S06]  /*0c90*/  BRA `(.L_x_7448) ;  /* 0x0000000000947947 */ /* 0x000fec0003800000 */
.L_x_7460:
        /* <DEDUP_REMOVED lines=14> */
.L_x_7447:
        /* <DEDUP_REMOVED lines=16> */
.L_x_7469:
[----:B------:R-:W-:Y:S01]  /*0e80*/  IMAD.MOV.U32 R22, RZ, RZ, RZ ;  /* 0x000000ffff167224 */ /* 0x000fe200078e00ff */
[----:B------:R-:W-:Y:S06]  /*0e90*/  BRA `(.L_x_7448) ;  /* 0x0000000000147947 */ /* 0x000fec0003800000 */
.L_x_7468:
[----:B------:R-:W2:Y:S02]  /*0ea0*/  LDG.E.64 R4, desc[UR36][R4.64] ;  /* 0x0000002404047981 */ /* 0x000ea4000c1e1b00 */
[----:B--2---:R0:W1:Y:S01]  /*0eb0*/  I2F.U64 R22, R4 ;  /* 0x0000000400167312 */ /* 0x0040620000301000 */
[----:B------:R-:W-:Y:S05]  /*0ec0*/  BRA `(.L_x_7448) ;  /* 0x0000000000087947 */ /* 0x000fea0003800000 */
.L_x_7467:
[----:B------:R-:W2:Y:S02]  /*0ed0*/  LDG.E R4, desc[UR36][R4.64] ;  /* 0x0000002404047981 */ /* 0x000ea4000c1e1900 */
[----:B--2---:R-:W-:-:S07]  /*0ee0*/  I2FP.F32.U32 R22, R4 ;  /* 0x0000000400167245 */ /* 0x004fce0000201000 */
.L_x_7448:
[----:B------:R-:W-:Y:S05]  /*0ef0*/  BSYNC B6 ;  /* 0x0000000000067941 */ /* 0x000fea0003800000 */
.L_x_7442:
[----:B------:R-:W2:Y:S02]  /*0f00*/  S2R R16, SR_TID.X ;  /* 0x0000000000107919 */ /* 0x000ea40000002100 */
[----:B--2---:R-:W-:-:S07]  /*0f10*/  VIADD R16, R16, 0x80 ;  /* 0x0000008010107836 */ /* 0x004fce0000000000 */
.L_x_7441:
[----:B------:R-:W-:Y:S05]  /*0f20*/  BSYNC B7 ;  /* 0x0000000000077941 */ /* 0x000fea0003800000 */
.L_x_7440:
[----:B------:R-:W-:Y:S01]  /*0f30*/  ISETP.GE.AND P0, PT, R16, R17, PT ;  /* 0x000000111000720c */ /* 0x000fe20003f06270 */
[----:B------:R-:W-:-:S12]  /*0f40*/  BSSY B7, `(.L_x_7470) ;  /* 0x00000e8000077945 */ /* 0x000fd80003800000 */
[----:B------:R-:W-:Y:S05]  /*0f50*/  @P0 BRA `(.L_x_7471) ;  /* 0x0000000c00980947 */ /* 0x000fea0003800000 */
[----:B0---4-:R-:W0:Y:S01]  /*0f60*/  LDC.64 R4, c[0x0][0x228] ;  /* 0x00008a00ff047b82 */ /* 0x011e220000000a00 */
        /* <DEDUP_REMOVED lines=21> */
.L_x_7476:
[----:B------:R-:W2:Y:S02]  /*10c0*/  LDG.E.U8 R4, desc[UR36][R4.64] ;  /* 0x0000002404047981 */ /* 0x000ea4000c1e1100 */
[----:B--2---:R-:W-:Y:S01]  /*10d0*/  I2FP.F32.U32 R23, R4 ;  /* 0x0000000400177245 */ /* 0x004fe20000201000 */
[----:B------:R-:W-:Y:S06]  /*10e0*/  BRA `(.L_x_7478) ;  /* 0x0000000c002c7947 */ /* 0x000fec0003800000 */
.L_x_7475:
        /* <DEDUP_REMOVED lines=9> */
.L_x_7480:
[----:B------:R-:W2:Y:S02]  /*1180*/  LDG.E R4, desc[UR36][R4.64] ;  /* 0x0000002404047981 */ /* 0x000ea4000c1e1900 */
[----:B--2---:R-:W-:Y:S01]  /*1190*/  I2FP.F32.S32 R23, R4 ;  /* 0x0000000400177245 */ /* 0x004fe20000201400 */
[----:B------:R-:W-:Y:S06]  /*11a0*/  BRA `(.L_x_7478) ;  /* 0x0000000800fc7947 */ /* 0x000fec0003800000 */
.L_x_7479:
[----:B------:R-:W2:Y:S02]  /*11b0*/  LDG.E.U16 R4, desc[UR36][R4.64] ;  /* 0x0000002404047981 */ /* 0x000ea4000c1e1500 */
[----:B--2---:R0:W2:Y:S01]  /*11c0*/  I2F.S16 R23, R4 ;  /* 0x0000000400177306 */ /* 0x0040a20000101400 */
[----:B------:R-:W-:Y:S05]  /*11d0*/  BRA `(.L_x_7478) ;  /* 0x0000000800f07947 */ /* 0x000fea0003800000 */
.L_x_7474:
        /* <DEDUP_REMOVED lines=8> */
.L_x_7482:
[----:B------:R-:W2:Y:S02]  /*1260*/  LDG.E.U16 R4, desc[UR36][R4.64] ;  /* 0x0000002404047981 */ /* 0x000ea4000c1e1500 */
[----:B--2---:R-:W-:Y:S01]  /*1270*/  HADD2.F32 R23, -RZ, R4.H0_H0 ;  /* 0x20000004ff177230 */ /* 0x004fe20000004100 */
[----:B------:R-:W-:Y:S06]  /*1280*/  BRA `(.L_x_7478) ;  /* 0x0000000800c47947 */ /* 0x000fec0003800000 */
.L_x_7481:
        /* <DEDUP_REMOVED lines=8> */
.L_x_7484:
[----:B------:R-:W2:Y:S02]  /*1310*/  LDG.E.U16 R4, desc[UR36][R4.64] ;  /* 0x0000002404047981 */ /* 0x000ea4000c1e1500 */
[----:B--2---:R-:W-:Y:S01]  /*1320*/  HADD2.F32 R23, -RZ, R4.H0_H0 ;  /* 0x20000004ff177230 */ /* 0x004fe20000004100 */
[----:B------:R-:W-:Y:S06]  /*1330*/  BRA `(.L_x_7478) ;  /* 0x0000000800987947 */ /* 0x000fec0003800000 */
.L_x_7483:
[----:B------:R-:W2:Y:S01]  /*1340*/  LDG.E.64 R4, desc[UR36][R4.64] ;  /* 0x0000002404047981 */ /* 0x000ea2000c1e1b00 */
[----:B------:R-:W-:Y:S01]  /*1350*/  UMOV UR4, 0xf0000000 ;  /* 0xf000000000047882 */ /* 0x000fe20000000000 */
[----:B------:R-:W-:Y:S01]  /*1360*/  UMOV UR5, 0x380fffff ;  /* 0x380fffff00057882 */ /* 0x000fe20000000000 */
[----:B--2---:R-:W0:Y:S01]  /*1370*/  F2F.F32.F64 R23, R4 ;  /* 0x0000000400177310 */ /* 0x004e220000301000 */
[----:B------:R-:W-:-:S14]  /*1380*/  DSETP.GEU.AND P0, PT, |R4|, UR4, PT ;  /* 0x0000000404007e2a */ /* 0x000fdc000bf0e200 */
[----:B0-----:R-:W-:Y:S01]  /*1390*/  @!P0 FMUL R23, R23, 1.175494350822287508e-38 ;  /* 0x0080000017178820 */ /* 0x001fe20000400000 */
[----:B------:R-:W-:Y:S06]  /*13a0*/  BRA `(.L_x_7478) ;  /* 0x00000008007c7947 */ /* 0x000fec0003800000 */
.L_x_7473:
        /* <DEDUP_REMOVED lines=12> */
.L_x_7487:
[----:B------:R-:W2:Y:S01]  /*1470*/  LDG.E.64 R4, desc[UR36][R4.64] ;  /* 0x0000002404047981 */ /* 0x000ea2000c1e1b00 */
[----:B------:R-:W-:Y:S01]  /*1480*/  UMOV UR4, 0xf0000000 ;  /* 0xf000000000047882 */ /* 0x000fe20000000000 */
[----:B------:R-:W-:Y:S01]  /*1490*/  UMOV UR5, 0x380fffff ;  /* 0x380fffff00057882 */ /* 0x000fe20000000000 */
[----:B--2---:R-:W0:Y:S01]  /*14a0*/  F2F.F32.F64 R23, R4 ;  /* 0x0000000400177310 */ /* 0x004e220000301000 */
[----:B------:R-:W-:-:S14]  /*14b0*/  DSETP.GEU.AND P0, PT, |R4|, UR4, PT ;  /* 0x0000000404007e2a */ /* 0x000fdc000bf0e200 */
[----:B0-----:R-:W-:Y:S01]  /*14c0*/  @!P0 FMUL R23, R23, 1.175494350822287508e-38 ;  /* 0x0080000017178820 */ /* 0x001fe20000400000 */
[----:B------:R-:W-:Y:S06]  /*14d0*/  BRA `(.L_x_7478) ;  /* 0x0000000800307947 */ /* 0x000fec0003800000 */
.L_x_7486:
        /* <DEDUP_REMOVED lines=26> */
.L_x_7489:
        /* <DEDUP_REMOVED lines=11> */
[----:B------:R-:W-:Y:S01]  /*1730*/  LOP3.LUT R23, R23, 0x80000000, R0, 0xf8, !PT ;  /* 0x8000000017177812 */ /* 0x000fe200078ef800 */
[----:B------:R-:W-:Y:S06]  /*1740*/  BRA `(.L_x_7478) ;  /* 0x0000000400947947 */ /* 0x000fec0003800000 */
.L_x_7488:
[----:B------:R-:W2:Y:S02]  /*1750*/  LDG.E.U16 R4, desc[UR36][R4.64] ;  /* 0x0000002404047981 */ /* 0x000ea4000c1e1500 */
[----:B--2---:R-:W-:Y:S01]  /*1760*/  IMAD.U32 R23, R4, 0x10000, RZ ;  /* 0x0001000004177824 */ /* 0x004fe200078e00ff */
[----:B------:R-:W-:Y:S06]  /*1770*/  BRA `(.L_x_7478) ;  /* 0x0000000400887947 */ /* 0x000fec0003800000 */
.L_x_7485:
        /* <DEDUP_REMOVED lines=11> */
.L_x_7492:
        /* <DEDUP_REMOVED lines=20> */
.L_x_7494:
[----:B------:R-:W-:Y:S05]  /*1970*/  BSYNC B0 ;  /* 0x0000000000007941 */ /* 0x000fea0003800000 */
.L_x_7493:
[----:B------:R-:W-:Y:S01]  /*1980*/  IMAD.SHL.U32 R3, R3, 0x100000, RZ ;  /* 0x0010000003037824 */ /* 0x000fe200078e00ff */
[----:B------:R-:W-:-:S04]  /*1990*/  LEA R0, R0, 0x3b800000, 0x17 ;  /* 0x3b80000000007811 */ /* 0x000fc800078eb8ff */
[----:B------:R-:W-:Y:S01]  /*19a0*/  LOP3.LUT R23, R0, R3, R23, 0xfe, !PT ;  /* 0x0000000300177212 */ /* 0x000fe200078efe17 */
[----:B------:R-:W-:Y:S06]  /*19b0*/  BRA `(.L_x_7478) ;  /* 0x0000000000f87947 */ /* 0x000fec0003800000 */
.L_x_7491:
        /* <DEDUP_REMOVED lines=20> */
.L_x_7496:
[----:B------:R-:W-:Y:S05]  /*1b00*/  BSYNC B0 ;  /* 0x0000000000007941 */ /* 0x000fea0003800000 */
.L_x_7495:
[----:B------:R-:W-:Y:S01]  /*1b10*/  IMAD.SHL.U32 R3, R3, 0x200000, RZ ;  /* 0x0020000003037824 */ /* 0x000fe200078e00ff */
[----:B------:R-:W-:-:S04]  /*1b20*/  LEA R0, R0, 0x37800000, 0x17 ;  /* 0x3780000000007811 */ /* 0x000fc800078eb8ff */
[----:B------:R-:W-:Y:S01]  /*1b30*/  LOP3.LUT R23, R0, R3, R23, 0xfe, !PT ;  /* 0x0000000300177212 */ /* 0x000fe200078efe17 */
[----:B------:R-:W-:Y:S06]  /*1b40*/  BRA `(.L_x_7478) ;  /* 0x0000000000947947 */ /* 0x000fec0003800000 */
.L_x_7490:
        /* <DEDUP_REMOVED lines=14> */
.L_x_7477:
        /* <DEDUP_REMOVED lines=16> */
.L_x_7499:
[----:B------:R-:W-:Y:S01]  /*1d30*/  IMAD.MOV.U32 R23, RZ, RZ, RZ ;  /* 0x000000ffff177224 */ /* 0x000fe200078e00ff */
[----:B------:R-:W-:Y:S06]  /*1d40*/  BRA `(.L_x_7478) ;  /* 0x0000000000147947 */ /* 0x000fec0003800000 */
.L_x_7498:
[----:B------:R-:W2:Y:S02]  /*1d50*/  LDG.E.64 R4, desc[UR36][R4.64] ;  /* 0x0000002404047981 */ /* 0x000ea4000c1e1b00 */
[----:B--2---:R0:W2:Y:S01]  /*1d60*/  I2F.U64 R23, R4 ;  /* 0x0000000400177312 */ /* 0x0040a20000301000 */
[----:B------:R-:W-:Y:S05]  /*1d70*/  BRA `(.L_x_7478) ;  /* 0x0000000000087947 */ /* 0x000fea0003800000 */
.L_x_7497:
[----:B------:R-:W2:Y:S02]  /*1d80*/  LDG.E R4, desc[UR36][R4.64] ;  /* 0x0000002404047981 */ /* 0x000ea4000c1e1900 */
[----:B--2---:R-:W-:-:S07]  /*1d90*/  I2FP.F32.U32 R23, R4 ;  /* 0x0000000400177245 */ /* 0x004fce0000201000 */
.L_x_7478:
[----:B------:R-:W-:Y:S05]  /*1da0*/  BSYNC B6 ;  /* 0x0000000000067941 */ /* 0x000fea0003800000 */
.L_x_7472:
[----:B------:R-:W-:-:S07]  /*1db0*/  VIADD R16, R16, 0x80 ;  /* 0x0000008010107836 */ /* 0x000fce0000000000 */
.L_x_7471:
[----:B------:R-:W-:Y:S05]  /*1dc0*/  BSYNC B7 ;  /* 0x0000000000077941 */ /* 0x000fea0003800000 */
.L_x_7470:
[----:B------:R-:W-:Y:S01]  /*1dd0*/  ISETP.GE.AND P0, PT, R16, R17, PT ;  /* 0x000000111000720c */ /* 0x000fe20003f06270 */
[----:B------:R-:W-:Y:S01]  /*1de0*/  BSSY B7, `(.L_x_7500) ;  /* 0x00000ea000077945 */ /* 0x000fe20003800000 */
[----:B------:R-:W-:Y:S02]  /*1df0*/  IMAD.MOV.U32 R18, RZ, RZ, RZ ;  /* 0x000000ffff127224 */ /* 0x000fe400078e00ff */
[----:B------:R-:W-:-:S09]  /*1e00*/  IMAD.MOV.U32 R24, RZ, RZ, RZ ;  /* 0x000000ffff187224 */ /* 0x000fd200078e00ff */
        /* <DEDUP_REMOVED lines=21> */
[----:B--2---:R0:W2:Y:S01]  /*1f60*/  I2F.S16 R24, R4 ;  /* 0x0000000400187306 */ /* 0x0040a20000101400 */
[----:B------:R-:W-:Y:S05]  /*1f70*/  BRA `(.L_x_7508) ;  /* 0x0000000c00387947 */ /* 0x000fea0003800000 */
.L_x_7506:
[----:B------:R-:W2:Y:S02]  /*1f80*/  LDG.E.U8 R4, desc[UR36][R4.64] ;  /* 0x0000002404047981 */ /* 0x000ea4000c1e1100 */
[----:B--2---:R-:W-:Y:S01]  /*1f90*/  I2FP.F32.U32 R24, R4 ;  /* 0x0000000400187245 */ /* 0x004fe20000201000 */
[----:B------:R-:W-:Y:S06]  /*1fa0*/  BRA `(.L_x_7508) ;  /* 0x0000000c002c7947 */ /* 0x000fec0003800000 */
.L_x_7505:
        /* <DEDUP_REMOVED lines=9> */
.L_x_7510:
[----:B------:R-:W2:Y:S02]  /*2040*/  LDG.E R4, desc[UR36][R4.64] ;  /* 0x0000002404047981 */ /* 0x000ea4000c1e1900 */
[----:B--2---:R-:W-:Y:S01]  /*2050*/  I2FP.F32.S32 R24, R4 ;  /* 0x0000000400187245 */ /* 0x004fe20000201400 */
[----:B------:R-:W-:Y:S06]  /*2060*/  BRA `(.L_x_7508) ;  /* 0x0000000800fc7947 */ /* 0x000fec0003800000 */
.L_x_7509:
[----:B------:R-:W2:Y:S02]  /*2070*/  LDG.E.U16 R4, desc[UR36][R4.64] ;  /* 0x0000002404047981 */ /* 0x000ea4000c1e1500 */
[----:B--2---:R4:W0:Y:S01]  /*2080*/  I2F.S16 R24, R4 ;  /* 0x0000000400187306 */ /* 0x0048220000101400 */
[----:B------:R-:W-:Y:S05]  /*2090*/  BRA `(.L_x_7508) ;  /* 0x0000000800f07947 */ /* 0x000fea0003800000 */
.L_x_7504:
        /* <DEDUP_REMOVED lines=8> */
.L_x_7512:
[----:B------:R-:W2:Y:S02]  /*2120*/  LDG.E.U16 R4, desc[UR36][R4.64] ;  /* 0x0000002404047981 */ /* 0x000ea4000c1e1500 */
[----:B--2---:R-:W-:Y:S01]  /*2130*/  HADD2.F32 R24, -RZ, R4.H0_H0 ;  /* 0x20000004ff187230 */ /* 0x004fe20000004100 */
[----:B------:R-:W-:Y:S06]  /*2140*/  BRA `(.L_x_7508) ;  /* 0x0000000800c47947 */ /* 0x000fec0003800000 */
.L_x_7511:
        /* <DEDUP_REMOVED lines=8> */
.L_x_7514:
[----:B------:R-:W2:Y:S02]  /*21d0*/  LDG.E.U16 R4, desc[UR36][R4.64] ;  /* 0x0000002404047981 */ /* 0x000ea4000c1e1500 */
[----:B--2---:R-:W-:Y:S01]  /*21e0*/  HADD2.F32 R24, -RZ, R4.H0_H0 ;  /* 0x20000004ff187230 */ /* 0x004fe20000004100 */
[----:B------:R-:W-:Y:S06]  /*21f0*/  BRA `(.L_x_7508) ;  /* 0x0000000800987947 */ /* 0x000fec0003800000 */
.L_x_7513:
[----:B------:R-:W2:Y:S01]  /*2200*/  LDG.E.64 R4, desc[UR36][R4.64] ;  /* 0x0000002404047981 */ /* 0x000ea2000c1e1b00 */
[----:B------:R-:W-:Y:S01]  /*2210*/  UMOV UR4, 0xf0000000 ;  /* 0xf000000000047882 */ /* 0x000fe20000000000 */
[----:B------:R-:W-:Y:S01]  /*2220*/  UMOV UR5, 0x380fffff ;  /* 0x380fffff00057882 */ /* 0x000fe20000000000 */
[----:B--2---:R-:W0:Y:S01]  /*2230*/  F2F.F32.F64 R24, R4 ;  /* 0x0000000400187310 */ /* 0x004e220000301000 */
[----:B------:R-:W-:-:S14]  /*2240*/  DSETP.GEU.AND P0, PT, |R4|, UR4, PT ;  /* 0x0000000404007e2a */ /* 0x000fdc000bf0e200 */
[----:B0-----:R-:W-:Y:S01]  /*2250*/  @!P0 FMUL R24, R24, 1.175494350822287508e-38 ;  /* 0x0080000018188820 */ /* 0x001fe20000400000 */
[----:B------:R-:W-:Y:S06]  /*2260*/  BRA `(.L_x_7508) ;  /* 0x00000008007c7947 */ /* 0x000fec0003800000 */
.L_x_7503:
        /* <DEDUP_REMOVED lines=12> */
.L_x_7517:
[----:B------:R-:W2:Y:S01]  /*2330*/  LDG.E.64 R4, desc[UR36][R4.64] ;  /* 0x0000002404047981 */ /* 0x000ea2000c1e1b00 */
[----:B------:R-:W-:Y:S01]  /*2340*/  UMOV UR4, 0xf0000000 ;  /* 0xf000000000047882 */ /* 0x000fe20000000000 */
[----:B------:R-:W-:Y:S01]  /*2350*/  UMOV UR5, 0x380fffff ;  /* 0x380fffff00057882 */ /* 0x000fe20000000000 */
[----:B--2---:R-:W0:Y:S01]  /*2360*/  F2F.F32.F64 R24, R4 ;  /* 0x0000000400187310 */ /* 0x004e220000301000 */
[----:B------:R-:W-:-:S14]  /*2370*/  DSETP.GEU.AND P0, PT, |R4|, UR4, PT ;  /* 0x0000000404007e2a */ /* 0x000fdc000bf0e200 */
[----:B0-----:R-:W-:Y:S01]  /*2380*/  @!P0 FMUL R24, R24, 1.175494350822287508e-38 ;  /* 0x0080000018188820 */ /* 0x001fe20000400000 */
[----:B------:R-:W-:Y:S06]  /*2390*/  BRA `(.L_x_7508) ;  /* 0x0000000800307947 */ /* 0x000fec0003800000 */
.L_x_7516:
        /* <DEDUP_REMOVED lines=26> */
.L_x_7519:
        /* <DEDUP_REMOVED lines=13> */
.L_x_7518:
[----:B------:R-:W2:Y:S02]  /*2610*/  LDG.E.U16 R4, desc[UR36][R4.64] ;  /* 0x0000002404047981 */ /* 0x000ea4000c1e1500 */
[----:B--2---:R-:W-:Y:S01]  /*2620*/  IMAD.U32 R24, R4, 0x10000, RZ ;  /* 0x0001000004187824 */ /* 0x004fe200078e00ff */
[----:B------:R-:W-:Y:S06]  /*2630*/  BRA `(.L_x_7508) ;  /* 0x0000000400887947 */ /* 0x000fec0003800000 */
.L_x_7515:
        /* <DEDUP_REMOVED lines=11> */
.L_x_7522:
        /* <DEDUP_REMOVED lines=20> */
.L_x_7524:
[----:B------:R-:W-:Y:S05]  /*2830*/  BSYNC B0 ;  /* 0x0000000000007941 */ /* 0x000fea0003800000 */
.L_x_7523:
[----:B------:R-:W-:Y:S01]  /*2840*/  IMAD.SHL.U32 R3, R3, 0x100000, RZ ;  /* 0x0010000003037824 */ /* 0x000fe200078e00ff */
[----:B------:R-:W-:-:S04]  /*2850*/  LEA R5, R0, 0x3b800000, 0x17 ;  /* 0x3b80000000057811 */ /* 0x000fc800078eb8ff */
[----:B------:R-:W-:Y:S01]  /*2860*/  LOP3.LUT R24, R5, R3, R24, 0xfe, !PT ;  /* 0x0000000305187212 */ /* 0x000fe200078efe18 */
[----:B------:R-:W-:Y:S06]  /*2870*/  BRA `(.L_x_7508) ;  /* 0x0000000000f87947 */ /* 0x000fec0003800000 */
.L_x_7521:
        /* <DEDUP_REMOVED lines=20> */
.L_x_7526:
[----:B------:R-:W-:Y:S05]  /*29c0*/  BSYNC B0 ;  /* 0x0000000000007941 */ /* 0x000fea0003800000 */
.L_x_7525:
[----:B------:R-:W-:Y:S01]  /*29d0*/  IMAD.SHL.U32 R3, R3, 0x200000, RZ ;  /* 0x0020000003037824 */ /* 0x000fe200078e00ff */
[----:B------:R-:W-:-:S04]  /*29e0*/  LEA R5, R0, 0x37800000, 0x17 ;  /* 0x3780000000057811 */ /* 0x000fc800078eb8ff */
[----:B------:R-:W-:Y:S01]  /*29f0*/  LOP3.LUT R24, R5, R3, R24, 0xfe, !PT ;  /* 0x0000000305187212 */ /* 0x000fe200078efe18 */
[----:B------:R-:W-:Y:S06]  /*2a00*/  BRA `(.L_x_7508) ;  /* 0x0000000000947947 */ /* 0x000fec0003800000 */
.L_x_7520:
        /* <DEDUP_REMOVED lines=14> */
.L_x_7507:
        /* <DEDUP_REMOVED lines=16> */
.L_x_7529:
[----:B------:R-:W-:Y:S01]  /*2bf0*/  IMAD.MOV.U32 R24, RZ, RZ, RZ ;  /* 0x000000ffff187224 */ /* 0x000fe200078e00ff */
[----:B------:R-:W-:Y:S06]  /*2c00*/  BRA `(.L_x_7508) ;  /* 0x0000000000147947 */ /* 0x000fec0003800000 */
.L_x_7528:
[----:B------:R-:W2:Y:S02]  /*2c10*/  LDG.E.64 R24, desc[UR36][R4.64] ;  /* 0x0000002404187981 */ /* 0x000ea4000c1e1b00 */
[----:B--2---:R0:W2:Y:S01]  /*2c20*/  I2F.U64 R24, R24 ;  /* 0x0000001800187312 */ /* 0x0040a20000301000 */
[----:B------:R-:W-:Y:S05]  /*2c30*/  BRA `(.L_x_7508) ;  /* 0x0000000000087947 */ /* 0x000fea0003800000 */
.L_x_7527:
[----:B------:R-:W2:Y:S02]  /*2c40*/  LDG.E R4, desc[UR36][R4.64] ;  /* 0x0000002404047981 */ /* 0x000ea4000c1e1900 */
[----:B--2---:R-:W-:-:S07]  /*2c50*/  I2FP.F32.U32 R24, R4 ;  /* 0x0000000400187245 */ /* 0x004fce0000201000 */
.L_x_7508:
[----:B------:R-:W-:Y:S05]  /*2c60*/  BSYNC B6 ;  /* 0x0000000000067941 */ /* 0x000fea0003800000 */
.L_x_7502:
[----:B------:R-:W-:-:S07]  /*2c70*/  VIADD R16, R16, 0x80 ;  /* 0x0000008010107836 */ /* 0x000fce0000000000 */
.L_x_7501:
[----:B------:R-:W-:Y:S05]  /*2c80*/  BSYNC B7 ;  /* 0x0000000000077941 */ /* 0x000fea0003800000 */
.L_x_7500:
[----:B------:R-:W-:Y:S01]  /*2c90*/  ISETP.GE.AND P0, PT, R16, R17, PT ;  /* 0x000000111000720c */ /* 0x000fe20003f06270 */
[----:B------:R-:W-:-:S12]  /*2ca0*/  BSSY B6, `(.L_x_7530) ;  /* 0x00000e1000067945 */ /* 0x000fd80003800000 */
        /* <DEDUP_REMOVED lines=21> */
.L_x_7535:
[----:B------:R-:W2:Y:S02]  /*2e00*/  LDG.E.U8 R4, desc[UR36][R4.64] ;  /* 0x0000002404047981 */ /* 0x000ea4000c1e1100 */
[----:B--2---:R-:W-:Y:S01]  /*2e10*/  I2FP.F32.U32 R18, R4 ;  /* 0x0000000400127245 */ /* 0x004fe20000201000 */
[----:B------:R-:W-:Y:S06]  /*2e20*/  BRA `(.L_x_7531) ;  /* 0x0000000c00207947 */ /* 0x000fec0003800000 */
.L_x_7534:
        /* <DEDUP_REMOVED lines=9> */
.L_x_7538:
[----:B------:R-:W2:Y:S02]  /*2ec0*/  LDG.E R4, desc[UR36][R4.64] ;  /* 0x0000002404047981 */ /* 0x000ea4000c1e1900 */
[----:B--2---:R-:W-:Y:S01]  /*2ed0*/  I2FP.F32.S32 R18, R4 ;  /* 0x0000000400127245 */ /* 0x004fe20000201400 */
[----:B------:R-:W-:Y:S06]  /*2ee0*/  BRA `(.L_x_7531) ;  /* 0x0000000800f07947 */ /* 0x000fec0003800000 */
.L_x_7537:
[----:B------:R-:W2:Y:S02]  /*2ef0*/  LDG.E.U16 R4, desc[UR36][R4.64] ;  /* 0x0000002404047981 */ /* 0x000ea4000c1e1500 */
[----:B--2---:R0:W2:Y:S01]  /*2f00*/  I2F.S16 R18, R4 ;  /* 0x0000000400127306 */ /* 0x0040a20000101400 */
[----:B------:R-:W-:Y:S05]  /*2f10*/  BRA `(.L_x_7531) ;  /* 0x0000000800e47947 */ /* 0x000fea0003800000 */
.L_x_7533:
        /* <DEDUP_REMOVED lines=8> */
.L_x_7540:
[----:B------:R-:W2:Y:S02]  /*2fa0*/  LDG.E.U16 R4, desc[UR36][R4.64] ;  /* 0x0000002404047981 */ /* 0x000ea4000c1e1500 */
[----:B--2---:R-:W-:Y:S01]  /*2fb0*/  HADD2.F32 R18, -RZ, R4.H0_H0 ;  /* 0x20000004ff127230 */ /* 0x004fe20000004100 */
[----:B------:R-:W-:Y:S06]  /*2fc0*/  BRA `(.L_x_7531) ;  /* 0x0000000800b87947 */ /* 0x000fec0003800000 */
.L_x_7539:
        /* <DEDUP_REMOVED lines=8> */
.L_x_7542:
[----:B------:R-:W2:Y:S02]  /*3050*/  LDG.E.U16 R4, desc[UR36][R4.64] ;  /* 0x0000002404047981 */ /* 0x000ea4000c1e1500 */
[----:B--2---:R-:W-:Y:S01]  /*3060*/  HADD2.F32 R18, -RZ, R4.H0_H0 ;  /* 0x20000004ff127230 */ /* 0x004fe20000004100 */
[----:B------:R-:W-:Y:S06]  /*3070*/  BRA `(.L_x_7531) ;  /* 0x00000008008c7947 */ /* 0x000fec0003800000 */
.L_x_7541:
[----:B------:R-:W2:Y:S01]  /*3080*/  LDG.E.64 R4, desc[UR36][R4.64] ;  /* 0x0000002404047981 */ /* 0x000ea2000c1e1b00 */
[----:B------:R-:W-:Y:S01]  /*3090*/  UMOV UR4, 0xf0000000 ;  /* 0xf000000000047882 */ /* 0x000fe20000000000 */
[----:B------:R-:W-:Y:S01]  /*30a0*/  UMOV UR5, 0x380fffff ;  /* 0x380fffff00057882 */ /* 0x000fe20000000000 */
[----:B--2---:R-:W0:Y:S01]  /*30b0*/  F2F.F32.F64 R18, R4 ;  /* 0x0000000400127310 */ /* 0x004e220000301000 */
[----:B------:R-:W-:-:S14]  /*30c0*/  DSETP.GEU.AND P0, PT, |R4|, UR4, PT ;  /* 0x0000000404007e2a */ /* 0x000fdc000bf0e200 */
[----:B0-----:R-:W-:Y:S01]  /*30d0*/  @!P0 FMUL R18, R18, 1.175494350822287508e-38 ;  /* 0x0080000012128820 */ /* 0x001fe20000400000 */
[----:B------:R-:W-:Y:S06]  /*30e0*/  BRA `(.L_x_7531) ;  /* 0x0000000800707947 */ /* 0x000fec0003800000 */
.L_x_7532:
        /* <DEDUP_REMOVED lines=12> */
.L_x_7545:
[----:B------:R-:W2:Y:S01]  /*31b0*/  LDG.E.64 R4, desc[UR36][R4.64] ;  /* 0x0000002404047981 */ /* 0x000ea2000c1e1b00 */
[----:B------:R-:W-:Y:S01]  /*31c0*/  UMOV UR4, 0xf0000000 ;  /* 0xf000000000047882 */ /* 0x000fe20000000000 */
[----:B------:R-:W-:Y:S01]  /*31d0*/  UMOV UR5, 0x380fffff ;  /* 0x380fffff00057882 */ /* 0x000fe20000000000 */
[----:B--2---:R-:W0:Y:S01]  /*31e0*/  F2F.F32.F64 R18, R4 ;  /* 0x0000000400127310 */ /* 0x004e220000301000 */
[----:B------:R-:W-:-:S14]  /*31f0*/  DSETP.GEU.AND P0, PT, |R4|, UR4, PT ;  /* 0x0000000404007e2a */ /* 0x000fdc000bf0e200 */
[----:B0-----:R-:W-:Y:S01]  /*3200*/  @!P0 FMUL R18, R18, 1.175494350822287508e-38 ;  /* 0x0080000012128820 */ /* 0x001fe20000400000 */
[----:B------:R-:W-:Y:S06]  /*3210*/  BRA `(.L_x_7531) ;  /* 0x0000000800247947 */ /* 0x000fec0003800000 */
.L_x_7544:
        /* <DEDUP_REMOVED lines=26> */
.L_x_7547:
        /* <DEDUP_REMOVED lines=13> */
.L_x_7546:
[----:B------:R-:W2:Y:S02]  /*3490*/  LDG.E.U16 R4, desc[UR36][R4.64] ;  /* 0x0000002404047981 */ /* 0x000ea4000c1e1500 */
[----:B--2---:R-:W-:Y:S01]  /*34a0*/  IMAD.U32 R18, R4, 0x10000, RZ ;  /* 0x0001000004127824 */ /* 0x004fe200078e00ff */
[----:B------:R-:W-:Y:S06]  /*34b0*/  BRA `(.L_x_7531) ;  /* 0x00000004007c7947 */ /* 0x000fec0003800000 */
.L_x_7543:
        /* <DEDUP_REMOVED lines=11> */
.L_x_7550:
[----:B------:R-:W2:Y:S02]  /*3570*/  LDG.E.U8 R3, desc[UR36][R4.64] ;  /* 0x0000002404037981 */ /* 0x000ea4000c1e1100 */
        /* <DEDUP_REMOVED lines=18> */
.L_x_7552:
[----:B------:R-:W-:Y:S05]  /*36a0*/  BSYNC B0 ;  /* 0x0000000000007941 */ /* 0x000fea0003800000 */
.L_x_7551:
[----:B------:R-:W-:Y:S01]  /*36b0*/  IMAD.SHL.U32 R3, R3, 0x100000, RZ ;  /* 0x0010000003037824 */ /* 0x000fe200078e00ff */
[----:B------:R-:W-:-:S04]  /*36c0*/  LEA R5, R0, 0x3b800000, 0x17 ;  /* 0x3b80000000057811 */ /* 0x000fc800078eb8ff */
[----:B------:R-:W-:Y:S01]  /*36d0*/  LOP3.LUT R18, R5, R3, R18, 0xfe, !PT ;  /* 0x0000000305127212 */ /* 0x000fe200078efe12 */
[----:B------:R-:W-:Y:S06]  /*36e0*/  BRA `(.L_x_7531) ;  /* 0x0000000000f07947 */ /* 0x000fec0003800000 */
.L_x_7549:
        /* <DEDUP_REMOVED lines=19> */
.L_x_7554:
[----:B------:R-:W-:Y:S05]  /*3820*/  BSYNC B0 ;  /* 0x0000000000007941 */ /* 0x000fea0003800000 */
.L_x_7553:
[----:B------:R-:W-:Y:S01]  /*3830*/  IMAD.SHL.U32 R3, R3, 0x200000, RZ ;  /* 0x0020000003037824 */ /* 0x000fe200078e00ff */
[----:B------:R-:W-:-:S04]  /*3840*/  LEA R5, R0, 0x37800000, 0x17 ;  /* 0x3780000000057811 */ /* 0x000fc800078eb8ff */
[----:B------:R-:W-:Y:S01]  /*3850*/  LOP3.LUT R18, R5, R3, R18, 0xfe, !PT ;  /* 0x0000000305127212 */ /* 0x000fe200078efe12 */
[----:B------:R-:W-:Y:S06]  /*3860*/  BRA `(.L_x_7531) ;  /* 0x0000000000907947 */ /* 0x000fec0003800000 */
.L_x_7548:
        /* <DEDUP_REMOVED lines=14> */
.L_x_7536:
        /* <DEDUP_REMOVED lines=16> */
.L_x_7557:
[----:B------:R-:W-:Y:S05]  /*3a50*/  BRA `(.L_x_7531) ;  /* 0x0000000000147947 */ /* 0x000fea0003800000 */
.L_x_7556:
[----:B------:R-:W2:Y:S02]  /*3a60*/  LDG.E.64 R18, desc[UR36][R4.64] ;  /* 0x0000002404127981 */ /* 0x000ea4000c1e1b00 */
[----:B--2---:R0:W2:Y:S01]  /*3a70*/  I2F.U64 R18, R18 ;  /* 0x0000001200127312 */ /* 0x0040a20000301000 */
[----:B------:R-:W-:Y:S05]  /*3a80*/  BRA `(.L_x_7531) ;  /* 0x0000000000087947 */ /* 0x000fea0003800000 */
.L_x_7555:
[----:B------:R-:W2:Y:S02]  /*3a90*/  LDG.E R4, desc[UR36][R4.64] ;  /* 0x0000002404047981 */ /* 0x000ea4000c1e1900 */
[----:B--2---:R-:W-:-:S07]  /*3aa0*/  I2FP.F32.U32 R18, R4 ;  /* 0x0000000400127245 */ /* 0x004fce0000201000 */
.L_x_7531:
[----:B------:R-:W-:Y:S05]  /*3ab0*/  BSYNC B6 ;  /* 0x0000000000067941 */ /* 0x000fea0003800000 */
.L_x_7530:
[----:B0-----:R-:W0:Y:S01]  /*3ac0*/  S2R R19, SR_TID.X ;  /* 0x0000000000137919 */ /* 0x001e220000002100 */
[----:B------:R-:W0:Y:S01]  /*3ad0*/  LDC.U8 R16, c[0x0][0x23c] ;  /* 0x00008f00ff107b82 */ /* 0x000e220000000000 */
[----:B------:R-:W-:Y:S01]  /*3ae0*/  ULDC UR4, c[0x0][0x218] ;  /* 0x0000860000047ab9 */ /* 0x000fe20000000800 */
[----:B------:R-:W-:Y:S01]  /*3af0*/  BSSY B6, `(.L_x_7558) ;  /* 0x00000f1000067945 */ /* 0x000fe20003800000 */
[----:B-12345:R-:W-:Y:S01]  /*3b00*/  FMUL.FTZ R4, R22, UR4 ;  /* 0x0000000416047c20 */ /* 0x03efe20008410000 */
[----:B------:R-:W-:Y:S01]  /*3b10*/  FMUL.FTZ R22, R23, UR4 ;  /* 0x0000000417167c20 */ /* 0x000fe20008410000 */
[----:B------:R-:W-:Y:S01]  /*3b20*/  FMUL.FTZ R24, R24, UR4 ;  /* 0x0000000418187c20 */ /* 0x000fe20008410000 */
[----:B------:R-:W-:Y:S01]  /*3b30*/  FMUL.FTZ R18, R18, UR4 ;  /* 0x0000000412127c20 */ /* 0x000fe20008410000 */
[----:B0-----:R-:W-:-:S13]  /*3b40*/  ISETP.GE.AND P0, PT, R19, R17, PT ;  /* 0x000000111300720c */ /* 0x001fda0003f06270 */
[----:B------:R-:W-:Y:S05]  /*3b50*/  @P0 BRA `(.L_x_7559) ;  /* 0x0000000c00a80947 */ /* 0x000fea0003800000 */
[----:B------:R-:W0:Y:S01]  /*3b60*/  LDC.64 R8, c[0x0][0x220] ;  /* 0x00008800ff087b82 */ /* 0x000e220000000a00 */
[----:B------:R-:W-:Y:S01]  /*3b70*/  IMAD R0, R2, 0x200, R19 ;  /* 0x0000020002007824 */ /* 0x000fe200078e0213 */
[----:B------:R-:W-:Y:S01]  /*3b80*/  PRMT R5, R16, 0x9910, RZ ;  /* 0x0000991010057816 */ /* 0x000fe200000000ff */
        /* <DEDUP_REMOVED lines=19> */
.L_x_7563:
[----:B------:R-:W0:Y:S02]  /*3cc0*/  F2I.S64.TRUNC R4, R4 ;  /* 0x0000000400047311 */ /* 0x000e24000020d900 */
[----:B0-----:R-:W-:-:S05]  /*3cd0*/  IMAD.MOV.U32 R3, RZ, RZ, R4 ;  /* 0x000000ffff037224 */ /* 0x001fca00078e0004 */
[----:B------:R0:W-:Y:S01]  /*3ce0*/  STG.E.U8 desc[UR36][R8.64], R3 ;  /* 0x0000000308007986 */ /* 0x0001e2000c101124 */
[----:B------:R-:W-:Y:S05]  /*3cf0*/  BRA `(.L_x_7559) ;  /* 0x0000000c00407947 */ /* 0x000fea0003800000 */
.L_x_7562:
        /* <DEDUP_REMOVED lines=9> */
.L_x_7566:
[----:B------:R-:W0:Y:S02]  /*3d90*/  F2I.FTZ.TRUNC.NTZ R3, R4 ;  /* 0x0000000400037305 */ /* 0x000e24000021f100 */
[----:B0-----:R0:W-:Y:S01]  /*3da0*/  STG.E desc[UR36][R8.64], R3 ;  /* 0x0000000308007986 */ /* 0x0011e2000c101924 */
[----:B------:R-:W-:Y:S05]  /*3db0*/  BRA `(.L_x_7559) ;  /* 0x0000000c00107947 */ /* 0x000fea0003800000 */
.L_x_7565:
[----:B------:R-:W0:Y:S02]  /*3dc0*/  F2I.FTZ.TRUNC.NTZ R3, R4 ;  /* 0x0000000400037305 */ /* 0x000e24000021f100 */
[----:B0-----:R0:W-:Y:S01]  /*3dd0*/  STG.E.U16 desc[UR36][R8.64], R3 ;  /* 0x0000000308007986 */ /* 0x0011e2000c101524 */
[----:B------:R-:W-:Y:S05]  /*3de0*/  BRA `(.L_x_7559) ;  /* 0x0000000c00047947 */ /* 0x000fea0003800000 */
.L_x_7561:
        /* <DEDUP_REMOVED lines=8> */
.L_x_7568:
[----:B------:R-:W-:-:S05]  /*3e70*/  F2FP.F16.F32.PACK_AB R4, RZ, R4 ;  /* 0x00000004ff04723e */ /* 0x000fca00000000ff */
[----:B------:R0:W-:Y:S01]  /*3e80*/  STG.E.U16 desc[UR36][R8.64], R4 ;  /* 0x0000000408007986 */ /* 0x0001e2000c101524 */
[----:B------:R-:W-:Y:S05]  /*3e90*/  BRA `(.L_x_7559) ;  /* 0x0000000800d87947 */ /* 0x000fea0003800000 */
.L_x_7567:
        /* <DEDUP_REMOVED lines=9> */
.L_x_7570:
[----:B------:R-:W-:-:S04]  /*3f30*/  F2FP.F16.F32.PACK_AB R3, RZ, R4 ;  /* 0x00000004ff03723e */ /* 0x000fc800000000ff */
[----:B------:R-:W-:-:S05]  /*3f40*/  PRMT R3, R3, 0x5410, RZ ;  /* 0x0000541003037816 */ /* 0x000fca00000000ff */
[----:B------:R0:W-:Y:S01]  /*3f50*/  STG.E desc[UR36][R8.64], R3 ;  /* 0x0000000308007986 */ /* 0x0001e2000c101924 */
[----:B------:R-:W-:Y:S05]  /*3f60*/  BRA `(.L_x_7559) ;  /* 0x0000000800a47947 */ /* 0x000fea0003800000 */
.L_x_7569:
[----:B------:R-:W-:-:S06]  /*3f70*/  FMUL.FTZ R4, R4, 1 ;  /* 0x3f80000004047820 */ /* 0x000fcc0000410000 */
[----:B------:R-:W0:Y:S02]  /*3f80*/  F2F.F64.F32 R4, R4 ;  /* 0x0000000400047310 */ /* 0x000e240000201800 */
[----:B0-----:R0:W-:Y:S01]  /*3f90*/  STG.E.64 desc[UR36][R8.64], R4 ;  /* 0x0000000408007986 */ /* 0x0011e2000c101b24 */
[----:B------:R-:W-:Y:S05]  /*3fa0*/  BRA `(.L_x_7559) ;  /* 0x0000000800947947 */ /* 0x000fea0003800000 */
.L_x_7560:
        /* <DEDUP_REMOVED lines=12> */
.L_x_7573:
[----:B------:R-:W-:Y:S01]  /*4070*/  FMUL.FTZ R4, R4, 1 ;  /* 0x3f80000004047820 */ /* 0x000fe20000410000 */
[----:B------:R-:W-:-:S05]  /*4080*/  CS2R R6, SRZ ;  /* 0x0000000000067805 */ /* 0x000fca000001ff00 */
[----:B------:R-:W0:Y:S02]  /*4090*/  F2F.F64.F32 R4, R4 ;  /* 0x0000000400047310 */ /* 0x000e240000201800 */
[----:B0-----:R0:W-:Y:S01]  /*40a0*/  STG.E.128 desc[UR36][R8.64], R4 ;  /* 0x0000000408007986 */ /* 0x0011e2000c101d24 */
[----:B------:R-:W-:Y:S05]  /*40b0*/  BRA `(.L_x_7559) ;  /* 0x0000000800507947 */ /* 0x000fea0003800000 */
.L_x_7572:
        /* <DEDUP_REMOVED lines=20> */
.L_x_7577:
[----:B------:R-:W-:Y:S05]  /*4200*/  BSYNC B0 ;  /* 0x0000000000007941 */ /* 0x000fea0003800000 */
.L_x_7576:
[----:B------:R-:W-:-:S05]  /*4210*/  LOP3.LUT R5, R0, R5, RZ, 0xfc, !PT ;  /* 0x0000000500057212 */ /* 0x000fca00078efcff */
[----:B------:R0:W-:Y:S01]  /*4220*/  STG.E.U8 desc[UR36][R8.64], R5 ;  /* 0x0000000508007986 */ /* 0x0001e2000c101124 */
[----:B------:R-:W-:Y:S05]  /*4230*/  BRA `(.L_x_7559) ;  /* 0x0000000400f07947 */ /* 0x000fea0003800000 */
.L_x_7575:
        /* <DEDUP_REMOVED lines=12> */
.L_x_7579:
[----:B------:R-:W-:Y:S01]  /*4300*/  IMAD.MOV.U32 R0, RZ, RZ, 0x7f ;  /* 0x0000007fff007424 */ /* 0x000fe200078e00ff */
[----:B------:R-:W-:-:S04]  /*4310*/  ISETP.GT.U32.AND P0, PT, R5, 0x7f800000, PT ;  /* 0x7f8000000500780c */ /* 0x000fc80003f04070 */
[----:B------:R-:W-:-:S09]  /*4320*/  SEL R0, R0, 0x7c, P0 ;  /* 0x0000007c00007807 */ /* 0x000fd20000000000 */
.L_x_7580:
[----:B------:R-:W-:Y:S05]  /*4330*/  BSYNC B0 ;  /* 0x0000000000007941 */ /* 0x000fea0003800000 */
.L_x_7578:
[----:B------:R-:W-:-:S04]  /*4340*/  LOP3.LUT R4, R4, 0x80000000, RZ, 0xc0, !PT ;  /* 0x8000000004047812 */ /* 0x000fc800078ec0ff */
[----:B------:R-:W-:-:S04]  /*4350*/  SHF.R.U32.HI R3, RZ, 0x18, R4 ;  /* 0x00000018ff037819 */ /* 0x000fc80000011604 */
[----:B------:R-:W-:-:S05]  /*4360*/  LOP3.LUT R3, R0, R3, RZ, 0xfc, !PT ;  /* 0x0000000300037212 */ /* 0x000fca00078efcff */
[----:B------:R0:W-:Y:S01]  /*4370*/  STG.E.U8 desc[UR36][R8.64], R3 ;  /* 0x0000000308007986 */ /* 0x0001e2000c101124 */
[----:B------:R-:W-:Y:S05]  /*4380*/  BRA `(.L_x_7559) ;  /* 0x00000004009c7947 */ /* 0x000fea0003800000 */
.L_x_7574:
[----:B------:R-:W-:-:S05]  /*4390*/  F2FP.BF16.F32.PACK_AB R4, RZ, R4 ;  /* 0x00000004ff04723e */ /* 0x000fca00000010ff */
[----:B------:R0:W-:Y:S01]  /*43a0*/  STG.E.U16 desc[UR36][R8.64], R4 ;  /* 0x0000000408007986 */ /* 0x0001e2000c101524 */
[----:B------:R-:W-:Y:S05]  /*43b0*/  BRA `(.L_x_7559) ;  /* 0x0000000400907947 */ /* 0x000fea0003800000 */
.L_x_7571:
        /* <DEDUP_REMOVED lines=11> */
.L_x_7583:
        /* <DEDUP_REMOVED lines=16> */
.L_x_7586:
[----:B------:R-:W-:-:S04]  /*4570*/  LOP3.LUT R4, R4, 0x80000000, RZ, 0xc0, !PT ;  /* 0x8000000004047812 */ /* 0x000fc800078ec0ff */
[----:B------:R-:W-:-:S04]  /*4580*/  SHF.R.U32.HI R4, RZ, 0x18, R4 ;  /* 0x00000018ff047819 */ /* 0x000fc80000011604 */
[----:B------:R-:W-:-:S04]  /*4590*/  LOP3.LUT R3, R3, R4, RZ, 0xfc, !PT ;  /* 0x0000000403037212 */ /* 0x000fc800078efcff */
[----:B------:R-:W-:-:S07]  /*45a0*/  PRMT R0, R3, 0x7610, R0 ;  /* 0x0000761003007816 */ /* 0x000fce0000000000 */
.L_x_7585:
[----:B------:R-:W-:Y:S05]  /*45b0*/  BSYNC B0 ;  /* 0x0000000000007941 */ /* 0x000fea0003800000 */
.L_x_7584:
[----:B------:R3:W-:Y:S01]  /*45c0*/  STG.E.U8 desc[UR36][R8.64], R0 ;  /* 0x0000000008007986 */ /* 0x0007e2000c101124 */
[----:B------:R-:W-:Y:S05]  /*45d0*/  BRA `(.L_x_7559) ;  /* 0x0000000400087947 */ /* 0x000fea0003800000 */
.L_x_7582:
        /* <DEDUP_REMOVED lines=16> */
.L_x_7589:
[----:B------:R-:W-:-:S04]  /*46e0*/  LOP3.LUT R4, R4, 0x80000000, RZ, 0xc0, !PT ;  /* 0x8000000004047812 */ /* 0x000fc800078ec0ff */
[----:B------:R-:W-:-:S04]  /*46f0*/  SHF.R.U32.HI R4, RZ, 0x18, R4 ;  /* 0x00000018ff047819 */ /* 0x000fc80000011604 */
[----:B------:R-:W-:-:S04]  /*4700*/  LOP3.LUT R3, R3, R4, RZ, 0xfc, !PT ;  /* 0x0000000403037212 */ /* 0x000fc800078efcff */
[----:B------:R-:W-:-:S07]  /*4710*/  PRMT R0, R3, 0x7610, R0 ;  /* 0x0000761003007816 */ /* 0x000fce0000000000 */
.L_x_7588:
[----:B------:R-:W-:Y:S05]  /*4720*/  BSYNC B0 ;  /* 0x0000000000007941 */ /* 0x000fea0003800000 */
.L_x_7587:
[----:B------:R0:W-:Y:S01]  /*4730*/  STG.E.U8 desc[UR36][R8.64], R0 ;  /* 0x0000000008007986 */ /* 0x0001e2000c101124 */
[----:B------:R-:W-:Y:S05]  /*4740*/  BRA `(.L_x_7559) ;  /* 0x0000000000ac7947 */ /* 0x000fea0003800000 */
.L_x_7581:
        /* <DEDUP_REMOVED lines=21> */
.L_x_7564:
        /* <DEDUP_REMOVED lines=16> */
.L_x_7592:
[----:B------:R-:W-:Y:S05]  /*49a0*/  BRA `(.L_x_7559) ;  /* 0x0000000000147947 */ /* 0x000fea0003800000 */
.L_x_7591:
[----:B------:R-:W0:Y:S02]  /*49b0*/  F2I.U64.TRUNC R4, R4 ;  /* 0x0000000400047311 */ /* 0x000e24000020d800 */
[----:B0-----:R2:W-:Y:S01]  /*49c0*/  STG.E.64 desc[UR36][R8.64], R4 ;  /* 0x0000000408007986 */ /* 0x0015e2000c101b24 */
[----:B------:R-:W-:Y:S05]  /*49d0*/  BRA `(.L_x_7559) ;  /* 0x0000000000087947 */ /* 0x000fea0003800000 */
.L_x_7590:
[----:B------:R-:W0:Y:S02]  /*49e0*/  F2I.FTZ.U32.TRUNC.NTZ R3, R4 ;  /* 0x0000000400037305 */ /* 0x000e24000021f000 */
[----:B0-----:R0:W-:Y:S02]  /*49f0*/  STG.E desc[UR36][R8.64], R3 ;  /* 0x0000000308007986 */ /* 0x0011e4000c101924 */
.L_x_7559:
[----:B------:R-:W-:Y:S05]  /*4a00*/  BSYNC B6 ;  /* 0x0000000000067941 */ /* 0x000fea0003800000 */
.L_x_7558:
        /* <DEDUP_REMOVED lines=24> */
.L_x_7598:
[----:B------:R-:W0:Y:S02]  /*4b90*/  F2I.S64.TRUNC R22, R22 ;  /* 0x0000001600167311 */ /* 0x000e24000020d900 */
[----:B0-----:R-:W-:-:S05]  /*4ba0*/  IMAD.MOV.U32 R3, RZ, RZ, R22 ;  /* 0x000000ffff037224 */ /* 0x001fca00078e0016 */
[----:B------:R0:W-:Y:S01]  /*4bb0*/  STG.E.U8 desc[UR36][R8.64], R3 ;  /* 0x0000000308007986 */ /* 0x0001e2000c101124 */
[----:B------:R-:W-:Y:S05]  /*4bc0*/  BRA `(.L_x_7600) ;  /* 0x0000000c00407947 */ /* 0x000fea0003800000 */
.L_x_7597:
        /* <DEDUP_REMOVED lines=9> */
.L_x_7602:
[----:B------:R-:W0:Y:S02]  /*4c60*/  F2I.FTZ.TRUNC.NTZ R3, R22 ;  /* 0x0000001600037305 */ /* 0x000e24000021f100 */
[----:B0-----:R0:W-:Y:S01]  /*4c70*/  STG.E desc[UR36][R8.64], R3 ;  /* 0x0000000308007986 */ /* 0x0011e2000c101924 */
[----:B------:R-:W-:Y:S05]  /*4c80*/  BRA `(.L_x_7600) ;  /* 0x0000000c00107947 */ /* 0x000fea0003800000 */
.L_x_7601:
[----:B------:R-:W0:Y:S02]  /*4c90*/  F2I.FTZ.TRUNC.NTZ R3, R22 ;  /* 0x0000001600037305 */ /* 0x000e24000021f100 */
[----:B0-----:R0:W-:Y:S01]  /*4ca0*/  STG.E.U16 desc[UR36][R8.64], R3 ;  /* 0x0000000308007986 */ /* 0x0011e2000c101524 */
[----:B------:R-:W-:Y:S05]  /*4cb0*/  BRA `(.L_x_7600) ;  /* 0x0000000c00047947 */ /* 0x000fea0003800000 */
.L_x_7596:
        /* <DEDUP_REMOVED lines=8> */
.L_x_7604:
[----:B------:R-:W-:-:S05]  /*4d40*/  F2FP.F16.F32.PACK_AB R22, RZ, R22 ;  /* 0x00000016ff16723e */ /* 0x000fca00000000ff */
[----:B------:R0:W-:Y:S01]  /*4d50*/  STG.E.U16 desc[UR36][R8.64], R22 ;  /* 0x0000001608007986 */ /* 0x0001e2000c101524 */
[----:B------:R-:W-:Y:S05]  /*4d60*/  BRA `(.L_x_7600) ;  /* 0x0000000800d87947 */ /* 0x000fea0003800000 */
.L_x_7603:
        /* <DEDUP_REMOVED lines=9> */
.L_x_7606:
[----:B------:R-:W-:-:S04]  /*4e00*/  F2FP.F16.F32.PACK_AB R3, RZ, R22 ;  /* 0x00000016ff03723e */ /* 0x000fc800000000ff */
[----:B------:R-:W-:-:S05]  /*4e10*/  PRMT R3, R3, 0x5410, RZ ;  /* 0x0000541003037816 */ /* 0x000fca00000000ff */
[----:B------:R0:W-:Y:S01]  /*4e20*/  STG.E desc[UR36][R8.64], R3 ;  /* 0x0000000308007986 */ /* 0x0001e2000c101924 */
[----:B------:R-:W-:Y:S05]  /*4e30*/  BRA `(.L_x_7600) ;  /* 0x0000000800a47947 */ /* 0x000fea0003800000 */
.L_x_7605:
[----:B------:R-:W-:-:S06]  /*4e40*/  FMUL.FTZ R4, R22, 1 ;  /* 0x3f80000016047820 */ /* 0x000fcc0000410000 */
[----:B------:R-:W0:Y:S02]  /*4e50*/  F2F.F64.F32 R4, R4 ;  /* 0x0000000400047310 */ /* 0x000e240000201800 */
[----:B0-----:R0:W-:Y:S01]  /*4e60*/  STG.E.64 desc[UR36][R8.64], R4 ;  /* 0x0000000408007986 */ /* 0x0011e2000c101b24 */
[----:B------:R-:W-:Y:S05]  /*4e70*/  BRA `(.L_x_7600) ;  /* 0x0000000800947947 */ /* 0x000fea0003800000 */
.L_x_7595:
        /* <DEDUP_REMOVED lines=12> */
.L_x_7609:
[----:B------:R-:W-:Y:S01]  /*4f40*/  FMUL.FTZ R4, R22, 1 ;  /* 0x3f80000016047820 */ /* 0x000fe20000410000 */
[----:B------:R-:W-:-:S05]  /*4f50*/  CS2R R6, SRZ ;  /* 0x0000000000067805 */ /* 0x000fca000001ff00 */
[----:B------:R-:W0:Y:S02]  /*4f60*/  F2F.F64.F32 R4, R4 ;  /* 0x0000000400047310 */ /* 0x000e240000201800 */
[----:B0-----:R0:W-:Y:S01]  /*4f70*/  STG.E.128 desc[UR36][R8.64], R4 ;  /* 0x0000000408007986 */ /* 0x0011e2000c101d24 */
[----:B------:R-:W-:Y:S05]  /*4f80*/  BRA `(.L_x_7600) ;  /* 0x0000000800507947 */ /* 0x000fea0003800000 */
.L_x_7608:
        /* <DEDUP_REMOVED lines=20> */
.L_x_7613:
[----:B------:R-:W-:Y:S05]  /*50d0*/  BSYNC B0 ;  /* 0x0000000000007941 */ /* 0x000fea0003800000 */
.L_x_7612:
[----:B------:R-:W-:-:S05]  /*50e0*/  LOP3.LUT R5, R0, R5, RZ, 0xfc, !PT ;  /* 0x0000000500057212 */ /* 0x000fca00078efcff */
[----:B------:R0:W-:Y:S01]  /*50f0*/  STG.E.U8 desc[UR36][R8.64], R5 ;  /* 0x0000000508007986 */ /* 0x0001e2000c101124 */
[----:B------:R-:W-:Y:S05]  /*5100*/  BRA `(.L_x_7600) ;  /* 0x0000000400f07947 */ /* 0x000fea0003800000 */
.L_x_7611:
        /* <DEDUP_REMOVED lines=12> */
.L_x_7615:
[----:B------:R-:W-:Y:S01]  /*51d0*/  IMAD.MOV.U32 R0, RZ, RZ, 0x7f ;  /* 0x0000007fff007424 */ /* 0x000fe200078e00ff */
[----:B------:R-:W-:-:S04]  /*51e0*/  ISETP.GT.U32.AND P0, PT, R4, 0x7f800000, PT ;  /* 0x7f8000000400780c */ /* 0x000fc80003f04070 */
[----:B------:R-:W-:-:S09]  /*51f0*/  SEL R0, R0, 0x7c, P0 ;  /* 0x0000007c00007807 */ /* 0x000fd20000000000 */
.L_x_7616:
[----:B------:R-:W-:Y:S05]  /*5200*/  BSYNC B0 ;  /* 0x0000000000007941 */ /* 0x000fea0003800000 */
.L_x_7614:
[----:B------:R-:W-:-:S04]  /*5210*/  LOP3.LUT R22, R22, 0x80000000, RZ, 0xc0, !PT ;  /* 0x8000000016167812 */ /* 0x000fc800078ec0ff */
[----:B------:R-:W-:-:S04]  /*5220*/  SHF.R.U32.HI R3, RZ, 0x18, R22 ;  /* 0x00000018ff037819 */ /* 0x000fc80000011616 */
[----:B------:R-:W-:-:S05]  /*5230*/  LOP3.LUT R3, R0, R3, RZ, 0xfc, !PT ;  /* 0x0000000300037212 */ /* 0x000fca00078efcff */
[----:B------:R0:W-:Y:S01]  /*5240*/  STG.E.U8 desc[UR36][R8.64], R3 ;  /* 0x0000000308007986 */ /* 0x0001e2000c101124 */
[----:B------:R-:W-:Y:S05]  /*5250*/  BRA `(.L_x_7600) ;  /* 0x00000004009c7947 */ /* 0x000fea0003800000 */
.L_x_7610:
[----:B------:R-:W-:-:S05]  /*5260*/  F2FP.BF16.F32.PACK_AB R22, RZ, R22 ;  /* 0x00000016ff16723e */ /* 0x000fca00000010ff */
[----:B------:R0:W-:Y:S01]  /*5270*/  STG.E.U16 desc[UR36][R8.64], R22 ;  /* 0x0000001608007986 */ /* 0x0001e2000c101524 */
[----:B------:R-:W-:Y:S05]  /*5280*/  BRA `(.L_x_7600) ;  /* 0x0000000400907947 */ /* 0x000fea0003800000 */
.L_x_7607:
        /* <DEDUP_REMOVED lines=11> */
.L_x_7619:
        /* <DEDUP_REMOVED lines=16> */
.L_x_7622:
[----:B------:R-:W-:-:S04]  /*5440*/  LOP3.LUT R22, R22, 0x80000000, RZ, 0xc0, !PT ;  /* 0x8000000016167812 */ /* 0x000fc800078ec0ff */
[----:B------:R-:W-:-:S04]  /*5450*/  SHF.R.U32.HI R3, RZ, 0x18, R22 ;  /* 0x00000018ff037819 */ /* 0x000fc80000011616 */
[----:B------:R-:W-:-:S04]  /*5460*/  LOP3.LUT R0, R0, R3, RZ, 0xfc, !PT ;  /* 0x0000000300007212 */ /* 0x000fc800078efcff */
[----:B------:R-:W-:-:S07]  /*5470*/  PRMT R4, R0, 0x7610, R4 ;  /* 0x0000761000047816 */ /* 0x000fce0000000004 */
.L_x_7621:
[----:B------:R-:W-:Y:S05]  /*5480*/  BSYNC B0 ;  /* 0x0000000000007941 */ /* 0x000fea0003800000 */
.L_x_7620:
[----:B------:R3:W-:Y:S01]  /*5490*/  STG.E.U8 desc[UR36][R8.64], R4 ;  /* 0x0000000408007986 */ /* 0x0007e2000c101124 */
[----:B------:R-:W-:Y:S05]  /*54a0*/  BRA `(.L_x_7600) ;  /* 0x0000000400087947 */ /* 0x000fea0003800000 */
.L_x_7618:
        /* <DEDUP_REMOVED lines=16> */
.L_x_7625:
[----:B------:R-:W-:-:S04]  /*55b0*/  LOP3.LUT R22, R22, 0x80000000, RZ, 0xc0, !PT ;  /* 0x8000000016167812 */ /* 0x000fc800078ec0ff */
[----:B------:R-:W-:-:S04]  /*55c0*/  SHF.R.U32.HI R3, RZ, 0x18, R22 ;  /* 0x00000018ff037819 */ /* 0x000fc80000011616 */
[----:B------:R-:W-:-:S04]  /*55d0*/  LOP3.LUT R0, R0, R3, RZ, 0xfc, !PT ;  /* 0x0000000300007212 */ /* 0x000fc800078efcff */
[----:B------:R-:W-:-:S07]  /*55e0*/  PRMT R4, R0, 0x7610, R4 ;  /* 0x0000761000047816 */ /* 0x000fce0000000004 */
.L_x_7624:
[----:B------:R-:W-:Y:S05]  /*55f0*/  BSYNC B0 ;  /* 0x0000000000007941 */ /* 0x000fea0003800000 */
.L_x_7623:
[----:B------:R0:W-:Y:S01]  /*5600*/  STG.E.U8 desc[UR36][R8.64], R4 ;  /* 0x0000000408007986 */ /* 0x0001e2000c101124 */
[----:B------:R-:W-:Y:S05]  /*5610*/  BRA `(.L_x_7600) ;  /* 0x0000000000ac7947 */ /* 0x000fea0003800000 */
.L_x_7617:
        /* <DEDUP_REMOVED lines=21> */
.L_x_7599:
        /* <DEDUP_REMOVED lines=16> */
.L_x_7628:
[----:B------:R-:W-:Y:S05]  /*5870*/  BRA `(.L_x_7600) ;  /* 0x0000000000147947 */ /* 0x000fea0003800000 */
.L_x_7627:
[----:B------:R-:W0:Y:S02]  /*5880*/  F2I.U64.TRUNC R22, R22 ;  /* 0x0000001600167311 */ /* 0x000e24000020d800 */
[----:B0-----:R2:W-:Y:S01]  /*5890*/  STG.E.64 desc[UR36][R8.64], R22 ;  /* 0x0000001608007986 */ /* 0x0015e2000c101b24 */
[----:B------:R-:W-:Y:S05]  /*58a0*/  BRA `(.L_x_7600) ;  /* 0x0000000000087947 */ /* 0x000fea0003800000 */
.L_x_7626:
[----:B------:R-:W0:Y:S02]  /*58b0*/  F2I.FTZ.U32.TRUNC.NTZ R3, R22 ;  /* 0x0000001600037305 */ /* 0x000e24000021f000 */
[----:B0-----:R0:W-:Y:S02]  /*58c0*/  STG.E desc[UR36][R8.64], R3 ;  /* 0x0000000308007986 */ /* 0x0011e4000c101924 */
.L_x_7600:
        /* <DEDUP_REMOVED lines=24> */
.L_x_7632:
[----:B------:R-:W0:Y:S02]  /*5a50*/  F2I.S64.TRUNC R24, R24 ;  /* 0x0000001800187311 */ /* 0x000e24000020d900 */
[----:B0-----:R-:W-:-:S05]  /*5a60*/  IMAD.MOV.U32 R3, RZ, RZ, R24 ;  /* 0x000000ffff037224 */ /* 0x001fca00078e0018 */
[----:B------:R0:W-:Y:S01]  /*5a70*/  STG.E.U8 desc[UR36][R8.64], R3 ;  /* 0x0000000308007986 */ /* 0x0001e2000c101124 */
[----:B------:R-:W-:Y:S05]  /*5a80*/  BRA `(.L_x_7634) ;  /* 0x0000000c00407947 */ /* 0x000fea0003800000 */
.L_x_7631:
        /* <DEDUP_REMOVED lines=9> */
.L_x_7636:
[----:B------:R-:W0:Y:S02]  /*5b20*/  F2I.FTZ.TRUNC.NTZ R3, R24 ;  /* 0x0000001800037305 */ /* 0x000e24000021f100 */
[----:B0-----:R3:W-:Y:S01]  /*5b30*/  STG.E desc[UR36][R8.64], R3 ;  /* 0x0000000308007986 */ /* 0x0017e2000c101924 */
[----:B------:R-:W-:Y:S05]  /*5b40*/  BRA `(.L_x_7634) ;  /* 0x0000000c00107947 */ /* 0x000fea0003800000 */
.L_x_7635:
[----:B------:R-:W0:Y:S02]  /*5b50*/  F2I.FTZ.TRUNC.NTZ R3, R24 ;  /* 0x0000001800037305 */ /* 0x000e24000021f100 */
[----:B0-----:R2:W-:Y:S01]  /*5b60*/  STG.E.U16 desc[UR36][R8.64], R3 ;  /* 0x0000000308007986 */ /* 0x0015e2000c101524 */
[----:B------:R-:W-:Y:S05]  /*5b70*/  BRA `(.L_x_7634) ;  /* 0x0000000c00047947 */ /* 0x000fea0003800000 */
.L_x_7630:
        /* <DEDUP_REMOVED lines=8> */
.L_x_7638:
[----:B------:R-:W-:-:S05]  /*5c00*/  F2FP.F16.F32.PACK_AB R24, RZ, R24 ;  /* 0x00000018ff18723e */ /* 0x000fca00000000ff */
[----:B------:R0:W-:Y:S01]  /*5c10*/  STG.E.U16 desc[UR36][R8.64], R24 ;  /* 0x0000001808007986 */ /* 0x0001e2000c101524 */
[----:B------:R-:W-:Y:S05]  /*5c20*/  BRA `(.L_x_7634) ;  /* 0x0000000800d87947 */ /* 0x000fea0003800000 */
.L_x_7637:
        /* <DEDUP_REMOVED lines=9> */
.L_x_7640:
[----:B------:R-:W-:-:S04]  /*5cc0*/  F2FP.F16.F32.PACK_AB R3, RZ, R24 ;  /* 0x00000018ff03723e */ /* 0x000fc800000000ff */
[----:B------:R-:W-:-:S05]  /*5cd0*/  PRMT R3, R3, 0x5410, RZ ;  /* 0x0000541003037816 */ /* 0x000fca00000000ff */
[----:B------:R0:W-:Y:S01]  /*5ce0*/  STG.E desc[UR36][R8.64], R3 ;  /* 0x0000000308007986 */ /* 0x0001e2000c101924 */
[----:B------:R-:W-:Y:S05]  /*5cf0*/  BRA `(.L_x_7634) ;  /* 0x0000000800a47947 */ /* 0x000fea0003800000 */
.L_x_7639:
[----:B------:R-:W-:-:S06]  /*5d00*/  FMUL.FTZ R4, R24, 1 ;  /* 0x3f80000018047820 */ /* 0x000fcc0000410000 */
[----:B------:R-:W0:Y:S02]  /*5d10*/  F2F.F64.F32 R4, R4 ;  /* 0x0000000400047310 */ /* 0x000e240000201800 */
[----:B0-----:R0:W-:Y:S01]  /*5d20*/  STG.E.64 desc[UR36][R8.64], R4 ;  /* 0x0000000408007986 */ /* 0x0011e2000c101b24 */
[----:B------:R-:W-:Y:S05]  /*5d30*/  BRA `(.L_x_7634) ;  /* 0x0000000800947947 */ /* 0x000fea0003800000 */
.L_x_7629:
        /* <DEDUP_REMOVED lines=12> */
.L_x_7643:
[----:B------:R-:W-:Y:S01]  /*5e00*/  FMUL.FTZ R4, R24, 1 ;  /* 0x3f80000018047820 */ /* 0x000fe20000410000 */
[----:B------:R-:W-:-:S05]  /*5e10*/  CS2R R6, SRZ ;  /* 0x0000000000067805 */ /* 0x000fca000001ff00 */
[----:B------:R-:W0:Y:S02]  /*5e20*/  F2F.F64.F32 R4, R4 ;  /* 0x0000000400047310 */ /* 0x000e240000201800 */
[----:B0-----:R0:W-:Y:S01]  /*5e30*/  STG.E.128 desc[UR36][R8.64], R4 ;  /* 0x0000000408007986 */ /* 0x0011e2000c101d24 */
[----:B------:R-:W-:Y:S05]  /*5e40*/  BRA `(.L_x_7634) ;  /* 0x0000000800507947 */ /* 0x000fea0003800000 */
.L_x_7642:
        /* <DEDUP_REMOVED lines=20> */
.L_x_7647:
[----:B------:R-:W-:Y:S05]  /*5f90*/  BSYNC B0 ;  /* 0x0000000000007941 */ /* 0x000fea0003800000 */
.L_x_7646:
[----:B------:R-:W-:-:S05]  /*5fa0*/  LOP3.LUT R5, R0, R5, RZ, 0xfc, !PT ;  /* 0x0000000500057212 */ /* 0x000fca00078efcff */
[----:B------:R0:W-:Y:S01]  /*5fb0*/  STG.E.U8 desc[UR36][R8.64], R5 ;  /* 0x0000000508007986 */ /* 0x0001e2000c101124 */
[----:B------:R-:W-:Y:S05]  /*5fc0*/  BRA `(.L_x_7634) ;  /* 0x0000000400f07947 */ /* 0x000fea0003800000 */
.L_x_7645:
        /* <DEDUP_REMOVED lines=12> */
.L_x_7649:
[----:B------:R-:W-:Y:S01]  /*6090*/  IMAD.MOV.U32 R0, RZ, RZ, 0x7f ;  /* 0x0000007fff007424 */ /* 0x000fe200078e00ff */
[----:B------:R-:W-:-:S04]  /*60a0*/  ISETP.GT.U32.AND P0, PT, R4, 0x7f800000, PT ;  /* 0x7f8000000400780c */ /* 0x000fc80003f04070 */
[----:B------:R-:W-:-:S09]  /*60b0*/  SEL R0, R0, 0x7c, P0 ;  /* 0x0000007c00007807 */ /* 0x000fd20000000000 */
.L_x_7650:
[----:B------:R-:W-:Y:S05]  /*60c0*/  BSYNC B0 ;  /* 0x0000000000007941 */ /* 0x000fea0003800000 */
.L_x_7648:
[----:B------:R-:W-:-:S04]  /*60d0*/  LOP3.LUT R24, R24, 0x80000000, RZ, 0xc0, !PT ;  /* 0x8000000018187812 */ /* 0x000fc800078ec0ff */
[----:B------:R-:W-:-:S04]  /*60e0*/  SHF.R.U32.HI R3, RZ, 0x18, R24 ;  /* 0x00000018ff037819 */ /* 0x000fc80000011618 */
[----:B------:R-:W-:-:S05]  /*60f0*/  LOP3.LUT R3, R0, R3, RZ, 0xfc, !PT ;  /* 0x0000000300037212 */ /* 0x000fca00078efcff */
[----:B------:R0:W-:Y:S01]  /*6100*/  STG.E.U8 desc[UR36][R8.64], R3 ;  /* 0x0000000308007986 */ /* 0x0001e2000c101124 */
[----:B------:R-:W-:Y:S05]  /*6110*/  BRA `(.L_x_7634) ;  /* 0x00000004009c7947 */ /* 0x000fea0003800000 */
.L_x_7644:
[----:B------:R-:W-:-:S05]  /*6120*/  F2FP.BF16.F32.PACK_AB R24, RZ, R24 ;  /* 0x00000018ff18723e */ /* 0x000fca00000010ff */
[----:B------:R0:W-:Y:S01]  /*6130*/  STG.E.U16 desc[UR36][R8.64], R24 ;  /* 0x0000001808007986 */ /* 0x0001e2000c101524 */
[----:B------:R-:W-:Y:S05]  /*6140*/  BRA `(.L_x_7634) ;  /* 0x0000000400907947 */ /* 0x000fea0003800000 */
.L_x_7641:
        /* <DEDUP_REMOVED lines=11> */
.L_x_7653:
        /* <DEDUP_REMOVED lines=16> */
.L_x_7656:
[----:B------:R-:W-:-:S04]  /*6300*/  LOP3.LUT R24, R24, 0x80000000, RZ, 0xc0, !PT ;  /* 0x8000000018187812 */ /* 0x000fc800078ec0ff */
[----:B------:R-:W-:-:S04]  /*6310*/  SHF.R.U32.HI R3, RZ, 0x18, R24 ;  /* 0x00000018ff037819 */ /* 0x000fc80000011618 */
[----:B------:R-:W-:-:S04]  /*6320*/  LOP3.LUT R0, R0, R3, RZ, 0xfc, !PT ;  /* 0x0000000300007212 */ /* 0x000fc800078efcff */
[----:B------:R-:W-:-:S07]  /*6330*/  PRMT R4, R0, 0x7610, R4 ;  /* 0x0000761000047816 */ /* 0x000fce0000000004 */
.L_x_7655:
[----:B------:R-:W-:Y:S05]  /*6340*/  BSYNC B0 ;  /* 0x0000000000007941 */ /* 0x000fea0003800000 */
.L_x_7654:
[----:B------:R0:W-:Y:S01]  /*6350*/  STG.E.U8 desc[UR36][R8.64], R4 ;  /* 0x0000000408007986 */ /* 0x0001e2000c101124 */
[----:B------:R-:W-:Y:S05]  /*6360*/  BRA `(.L_x_7634) ;  /* 0x0000000400087947 */ /* 0x000fea0003800000 */
.L_x_7652:
        /* <DEDUP_REMOVED lines=16> */
.L_x_7659:
[----:B------:R-:W-:-:S04]  /*6470*/  LOP3.LUT R24, R24, 0x80000000, RZ, 0xc0, !PT ;  /* 0x8000000018187812 */ /* 0x000fc800078ec0ff */
[----:B------:R-:W-:-:S04]  /*6480*/  SHF.R.U32.HI R3, RZ, 0x18, R24 ;  /* 0x00000018ff037819 */ /* 0x000fc80000011618 */
[----:B------:R-:W-:-:S04]  /*6490*/  LOP3.LUT R0, R0, R3, RZ, 0xfc, !PT ;  /* 0x0000000300007212 */ /* 0x000fc800078efcff */
[----:B------:R-:W-:-:S07]  /*64a0*/  PRMT R4, R0, 0x7610, R4 ;  /* 0x0000761000047816 */ /* 0x000fce0000000004 */
.L_x_7658:
[----:B------:R-:W-:Y:S05]  /*64b0*/  BSYNC B0 ;  /* 0x0000000000007941 */ /* 0x000fea0003800000 */
.L_x_7657:
[----:B------:R0:W-:Y:S01]  /*64c0*/  STG.E.U8 desc[UR36][R8.64], R4 ;  /* 0x0000000408007986 */ /* 0x0001e2000c101124 */
[----:B------:R-:W-:Y:S05]  /*64d0*/  BRA `(.L_x_7634) ;  /* 0x0000000000ac7947 */ /* 0x000fea0003800000 */
.L_x_7651:
        /* <DEDUP_REMOVED lines=21> */
.L_x_7633:
        /* <DEDUP_REMOVED lines=16> */
.L_x_7662:
[----:B------:R-:W-:Y:S05]  /*6730*/  BRA `(.L_x_7634) ;  /* 0x0000000000147947 */ /* 0x000fea0003800000 */
.L_x_7661:
[----:B------:R-:W0:Y:S02]  /*6740*/  F2I.U64.TRUNC R24, R24 ;  /* 0x0000001800187311 */ /* 0x000e24000020d800 */
[----:B0-----:R0:W-:Y:S01]  /*6750*/  STG.E.64 desc[UR36][R8.64], R24 ;  /* 0x0000001808007986 */ /* 0x0011e2000c101b24 */
[----:B------:R-:W-:Y:S05]  /*6760*/  BRA `(.L_x_7634) ;  /* 0x0000000000087947 */ /* 0x000fea0003800000 */
.L_x_7660:
[----:B------:R-:W0:Y:S02]  /*6770*/  F2I.FTZ.U32.TRUNC.NTZ R3, R24 ;  /* 0x0000001800037305 */ /* 0x000e24000021f000 */
[----:B0-----:R0:W-:Y:S02]  /*6780*/  STG.E desc[UR36][R8.64], R3 ;  /* 0x0000000308007986 */ /* 0x0011e4000c101924 */
.L_x_7634:
[----:B------:R-:W-:-:S07]  /*6790*/  VIADD R19, R19, 0x80 ;  /* 0x0000008013137836 */ /* 0x000fce0000000000 */
.L_x_7594:
[----:B------:R-:W-:Y:S05]  /*67a0*/  BSYNC B6 ;  /* 0x0000000000067941 */ /* 0x000fea0003800000 */
.L_x_7593:
[----:B------:R-:W-:-:S13]  /*67b0*/  ISETP.GE.AND P0, PT, R19, R17, PT ;  /* 0x000000111300720c */ /* 0x000fda0003f06270 */
[----:B------:R-:W-:Y:S05]  /*67c0*/  @P0 EXIT ;  /* 0x000000000000094d */ /* 0x000fea0003800000 */
[----:B0-23--:R-:W0:Y:S01]  /*67d0*/  LDC.64 R4, c[0x0][0x220] ;  /* 0x00008800ff047b82 */ /* 0x00de220000000a00 */
[----:B------:R-:W-:Y:S01]  /*67e0*/  PRMT R0, R16, 0x9910, RZ ;  /* 0x0000991010007816 */ /* 0x000fe200000000ff */
[----:B------:R-:W-:Y:S01]  /*67f0*/  IMAD R2, R2, 0x200, R19 ;  /* 0x0000020002027824 */ /* 0x000fe200078e0213 */
[----:B------:R-:W-:Y:S02]  /*6800*/  ULDC UR4, c[0x0][0x240] ;  /* 0x0000900000047ab9 */ /* 0x000fe40000000800 */
[----:B------:R-:W-:Y:S01]  /*6810*/  ISETP.GT.AND P1, PT, R0, 0x9, PT ;  /* 0x000000090000780c */ /* 0x000fe20003f24270 */
[----:B-1--4-:R-:W-:-:S05]  /*6820*/  IMAD R3, R2, UR4, RZ ;  /* 0x0000000402037c24 */ /* 0x012fca000f8e02ff */
        /* <DEDUP_REMOVED lines=14> */
.L_x_7666:
[----:B------:R-:W0:Y:S02]  /*6910*/  F2I.S64.TRUNC R18, R18 ;  /* 0x0000001200127311 */ /* 0x000e24000020d900 */
[----:B0-----:R-:W-:-:S05]  /*6920*/  IMAD.MOV.U32 R5, RZ, RZ, R18 ;  /* 0x000000ffff057224 */ /* 0x001fca00078e0012 */
[----:B------:R-:W-:Y:S01]  /*6930*/  STG.E.U8 desc[UR36][R2.64], R5 ;  /* 0x0000000502007986 */ /* 0x000fe2000c101124 */
[----:B------:R-:W-:Y:S05]  /*6940*/  EXIT ;  /* 0x000000000000794d */ /* 0x000fea0003800000 */
.L_x_7665:
        /* <DEDUP_REMOVED lines=9> */
.L_x_7669:
[----:B------:R-:W0:Y:S02]  /*69e0*/  F2I.FTZ.TRUNC.NTZ R5, R18 ;  /* 0x0000001200057305 */ /* 0x000e24000021f100 */
[----:B0-----:R-:W-:Y:S01]  /*69f0*/  STG.E desc[UR36][R2.64], R5 ;  /* 0x0000000502007986 */ /* 0x001fe2000c101924 */
[----:B------:R-:W-:Y:S05]  /*6a00*/  EXIT ;  /* 0x000000000000794d */ /* 0x000fea0003800000 */
.L_x_7668:
[----:B------:R-:W0:Y:S02]  /*6a10*/  F2I.FTZ.TRUNC.NTZ R5, R18 ;  /* 0x0000001200057305 */ /* 0x000e24000021f100 */
[----:B0-----:R-:W-:Y:S01]  /*6a20*/  STG.E.U16 desc[UR36][R2.64], R5 ;  /* 0x0000000502007986 */ /* 0x001fe2000c101524 */
[----:B------:R-:W-:Y:S05]  /*6a30*/  EXIT ;  /* 0x000000000000794d */ /* 0x000fea0003800000 */
.L_x_7664:
        /* <DEDUP_REMOVED lines=8> */
.L_x_7671:
[----:B------:R-:W-:-:S05]  /*6ac0*/  F2FP.F16.F32.PACK_AB R18, RZ, R18 ;  /* 0x00000012ff12723e */ /* 0x000fca00000000ff */
[----:B------:R-:W-:Y:S01]  /*6ad0*/  STG.E.U16 desc[UR36][R2.64], R18 ;  /* 0x0000001202007986 */ /* 0x000fe2000c101524 */
[----:B------:R-:W-:Y:S05]  /*6ae0*/  EXIT ;  /* 0x000000000000794d */ /* 0x000fea0003800000 */
.L_x_7670:
        /* <DEDUP_REMOVED lines=9> */
.L_x_7673:
[----:B------:R-:W-:-:S04]  /*6b80*/  F2FP.F16.F32.PACK_AB R5, RZ, R18 ;  /* 0x00000012ff05723e */ /* 0x000fc800000000ff */
[----:B------:R-:W-:-:S05]  /*6b90*/  PRMT R5, R5, 0x5410, RZ ;  /* 0x0000541005057816 */ /* 0x000fca00000000ff */
[----:B------:R-:W-:Y:S01]  /*6ba0*/  STG.E desc[UR36][R2.64], R5 ;  /* 0x0000000502007986 */ /* 0x000fe2000c101924 */
[----:B------:R-:W-:Y:S05]  /*6bb0*/  EXIT ;  /* 0x000000000000794d */ /* 0x000fea0003800000 */
.L_x_7672:
[----:B------:R-:W-:-:S06]  /*6bc0*/  FMUL.FTZ R4, R18, 1 ;  /* 0x3f80000012047820 */ /* 0x000fcc0000410000 */
[----:B------:R-:W0:Y:S02]  /*6bd0*/  F2F.F64.F32 R4, R4 ;  /* 0x0000000400047310 */ /* 0x000e240000201800 */
[----:B0-----:R-:W-:Y:S01]  /*6be0*/  STG.E.64 desc[UR36][R2.64], R4 ;  /* 0x0000000402007986 */ /* 0x001fe2000c101b24 */
[----:B------:R-:W-:Y:S05]  /*6bf0*/  EXIT ;  /* 0x000000000000794d */ /* 0x000fea0003800000 */
.L_x_7663:
        /* <DEDUP_REMOVED lines=12> */
.L_x_7676:
[----:B------:R-:W-:Y:S01]  /*6cc0*/  FMUL.FTZ R4, R18, 1 ;  /* 0x3f80000012047820 */ /* 0x000fe20000410000 */
[----:B------:R-:W-:-:S05]  /*6cd0*/  CS2R R6, SRZ ;  /* 0x0000000000067805 */ /* 0x000fca000001ff00 */
[----:B------:R-:W0:Y:S02]  /*6ce0*/  F2F.F64.F32 R4, R4 ;  /* 0x0000000400047310 */ /* 0x000e240000201800 */
[----:B0-----:R-:W-:Y:S01]  /*6cf0*/  STG.E.128 desc[UR36][R2.64], R4 ;  /* 0x0000000402007986 */ /* 0x001fe2000c101d24 */
[----:B------:R-:W-:Y:S05]  /*6d00*/  EXIT ;  /* 0x000000000000794d */ /* 0x000fea0003800000 */
.L_x_7675:
        /* <DEDUP_REMOVED lines=20> */
.L_x_7680:
[----:B------:R-:W-:Y:S05]  /*6e50*/  BSYNC B0 ;  /* 0x0000000000007941 */ /* 0x000fea0003800000 */
.L_x_7679:
[----:B------:R-:W-:-:S05]  /*6e60*/  LOP3.LUT R7, R0, R7, RZ, 0xfc, !PT ;  /* 0x0000000700077212 */ /* 0x000fca00078efcff */
[----:B------:R-:W-:Y:S01]  /*6e70*/  STG.E.U8 desc[UR36][R2.64], R7 ;  /* 0x0000000702007986 */ /* 0x000fe2000c101124 */
[----:B------:R-:W-:Y:S05]  /*6e80*/  EXIT ;  /* 0x000000000000794d */ /* 0x000fea0003800000 */
.L_x_7678:
        /* <DEDUP_REMOVED lines=12> */
.L_x_7682:
[----:B------:R-:W-:Y:S01]  /*6f50*/  IMAD.MOV.U32 R0, RZ, RZ, 0x7f ;  /* 0x0000007fff007424 */ /* 0x000fe200078e00ff */
[----:B------:R-:W-:-:S04]  /*6f60*/  ISETP.GT.U32.AND P0, PT, R4, 0x7f800000, PT ;  /* 0x7f8000000400780c */ /* 0x000fc80003f04070 */
[----:B------:R-:W-:-:S09]  /*6f70*/  SEL R0, R0, 0x7c, P0 ;  /* 0x0000007c00007807 */ /* 0x000fd20000000000 */
.L_x_7683:
[----:B------:R-:W-:Y:S05]  /*6f80*/  BSYNC B0 ;  /* 0x0000000000007941 */ /* 0x000fea0003800000 */
.L_x_7681:
[----:B------:R-:W-:-:S04]  /*6f90*/  LOP3.LUT R18, R18, 0x80000000, RZ, 0xc0, !PT ;  /* 0x8000000012127812 */ /* 0x000fc800078ec0ff */
[----:B------:R-:W-:-:S04]  /*6fa0*/  SHF.R.U32.HI R5, RZ, 0x18, R18 ;  /* 0x00000018ff057819 */ /* 0x000fc80000011612 */
[----:B------:R-:W-:-:S05]  /*6fb0*/  LOP3.LUT R5, R0, R5, RZ, 0xfc, !PT ;  /* 0x0000000500057212 */ /* 0x000fca00078efcff */
[----:B------:R-:W-:Y:S01]  /*6fc0*/  STG.E.U8 desc[UR36][R2.64], R5 ;  /* 0x0000000502007986 */ /* 0x000fe2000c101124 */
[----:B------:R-:W-:Y:S05]  /*6fd0*/  EXIT ;  /* 0x000000000000794d */ /* 0x000fea0003800000 */
.L_x_7677:
[----:B------:R-:W-:-:S05]  /*6fe0*/  F2FP.BF16.F32.PACK_AB R18, RZ, R18 ;  /* 0x00000012ff12723e */ /* 0x000fca00000010ff */
[----:B------:R-:W-:Y:S01]  /*6ff0*/  STG.E.U16 desc[UR36][R2.64], R18 ;  /* 0x0000001202007986 */ /* 0x000fe2000c101524 */
[----:B------:R-:W-:Y:S05]  /*7000*/  EXIT ;  /* 0x000000000000794d */ /* 0x000fea0003800000 */
.L_x_7674:
        /* <DEDUP_REMOVED lines=11> */
.L_x_7686:
        /* <DEDUP_REMOVED lines=16> */
.L_x_7689:
[----:B------:R-:W-:-:S04]  /*71c0*/  LOP3.LUT R18, R18, 0x80000000, RZ, 0xc0, !PT ;  /* 0x8000000012127812 */ /* 0x000fc800078ec0ff */
[----:B------:R-:W-:-:S04]  /*71d0*/  SHF.R.U32.HI R5, RZ, 0x18, R18 ;  /* 0x00000018ff057819 */ /* 0x000fc80000011612 */
[----:B------:R-:W-:-:S04]  /*71e0*/  LOP3.LUT R4, R4, R5, RZ, 0xfc, !PT ;  /* 0x0000000504047212 */ /* 0x000fc800078efcff */
[----:B------:R-:W-:-:S07]  /*71f0*/  PRMT R0, R4, 0x7610, R0 ;  /* 0x0000761004007816 */ /* 0x000fce0000000000 */
.L_x_7688:
[----:B------:R-:W-:Y:S05]  /*7200*/  BSYNC B0 ;  /* 0x0000000000007941 */ /* 0x000fea0003800000 */
.L_x_7687:
[----:B------:R-:W-:Y:S01]  /*7210*/  STG.E.U8 desc[UR36][R2.64], R0 ;  /* 0x0000000002007986 */ /* 0x000fe2000c101124 */
[----:B------:R-:W-:Y:S05]  /*7220*/  EXIT ;  /* 0x000000000000794d */ /* 0x000fea0003800000 */
.L_x_7685:
        /* <DEDUP_REMOVED lines=16> */
.L_x_7692:
[----:B------:R-:W-:-:S04]  /*7330*/  LOP3.LUT R18, R18, 0x80000000, RZ, 0xc0, !PT ;  /* 0x8000000012127812 */ /* 0x000fc800078ec0ff */
[----:B------:R-:W-:-:S04]  /*7340*/  SHF.R.U32.HI R5, RZ, 0x18, R18 ;  /* 0x00000018ff057819 */ /* 0x000fc80000011612 */
[----:B------:R-:W-:-:S04]  /*7350*/  LOP3.LUT R4, R4, R5, RZ, 0xfc, !PT ;  /* 0x0000000504047212 */ /* 0x000fc800078efcff */
[----:B------:R-:W-:-:S07]  /*7360*/  PRMT R0, R4, 0x7610, R0 ;  /* 0x0000761004007816 */ /* 0x000fce0000000000 */
.L_x_7691:
[----:B------:R-:W-:Y:S05]  /*7370*/  BSYNC B0 ;  /* 0x0000000000007941 */ /* 0x000fea0003800000 */
.L_x_7690:
[----:B------:R-:W-:Y:S01]  /*7380*/  STG.E.U8 desc[UR36][R2.64], R0 ;  /* 0x0000000002007986 */ /* 0x000fe2000c101124 */
[----:B------:R-:W-:Y:S05]  /*7390*/  EXIT ;  /* 0x000000000000794d */ /* 0x000fea0003800000 */
.L_x_7684:
        /* <DEDUP_REMOVED lines=21> */
.L_x_7667:
        /* <DEDUP_REMOVED lines=16> */
.L_x_7695:
[----:B------:R-:W-:Y:S05]  /*75f0*/  EXIT ;  /* 0x000000000000794d */ /* 0x000fea0003800000 */
.L_x_7694:
[----:B------:R-:W0:Y:S02]  /*7600*/  F2I.U64.TRUNC R18, R18 ;  /* 0x0000001200127311 */ /* 0x000e24000020d800 */
[----:B0-----:R-:W-:Y:S01]  /*7610*/  STG.E.64 desc[UR36][R2.64], R18 ;  /* 0x0000001202007986 */ /* 0x001fe2000c101b24 */
[----:B------:R-:W-:Y:S05]  /*7620*/  EXIT ;  /* 0x000000000000794d */ /* 0x000fea0003800000 */
.L_x_7693:
[----:B------:R-:W0:Y:S02]  /*7630*/  F2I.FTZ.U32.TRUNC.NTZ R5, R18 ;  /* 0x0000001200057305 */ /* 0x000e24000021f000 */
[----:B0-----:R-:W-:Y:S01]  /*7640*/  STG.E desc[UR36][R2.64], R5 ;  /* 0x0000000502007986 */ /* 0x001fe2000c101924 */
[----:B------:R-:W-:Y:S05]  /*7650*/  EXIT ;  /* 0x000000000000794d */ /* 0x000fea0003800000 */
.L_x_7696:
        /* <DEDUP_REMOVED lines=10> */
.L_x_17277:


//--------------------- .text._ZN2at6native18elementwise_kernelILi128ELi2EZNS0_22gpu_kernel_impl_nocastINS0_13AUnaryFunctorIfffNS0_15binary_internal10MulFunctorIfEEEEEEvRNS_18TensorIteratorBaseERKT_EUliE_EEviT1_ --------------------------
	.section	.text._ZN2at6native18elementwise_kernelILi128ELi2EZNS0_22gpu_kernel_impl_nocastINS0_13AUnaryFunctorIfffNS0_15binary_internal10MulFunctorIfEEEEEEvRNS_18TensorIteratorBaseERKT_EUliE_EEviT1_,"ax",@progbits
	.align	128
        .global         _ZN2at6native18elementwise_kernelILi128ELi2EZNS0_22gpu_kernel_impl_nocastINS0_13AUnaryFunctorIfffNS0_15binary_internal10MulFunctorIfEEEEEEvRNS_18TensorIteratorBaseERKT_EUliE_EEviT1_
        .type           _ZN2at6native18elementwise_kernelILi128ELi2EZNS0_22gpu_kernel_impl_nocastINS0_13AUnaryFunctorIfffNS0_15binary_internal10MulFunctorIfEEEEEEvRNS_18TensorIteratorBaseERKT_EUliE_EEviT1_,@function
        .size           _ZN2at6native18elementwise_kernelILi128ELi2EZNS0_22gpu_kernel_impl_nocastINS0_13AUnaryFunctorIfffNS0_15binary_internal10MulFunctorIfEEEEEEvRNS_18TensorIteratorBaseERKT_EUliE_EEviT1_,(.L_x_17278 - _ZN2at6native18elementwise_kernelILi128ELi2EZNS0_22gpu_kernel_impl_nocastINS0_13AUnaryFunctorIfffNS0_15binary_internal10MulFunctorIfEEEEEEvRNS_18TensorIteratorBaseERKT_EUliE_EEviT1_)
        .other          _ZN2at6native18elementwise_kernelILi128ELi2EZNS0_22gpu_kernel_impl_nocastINS0_13AUnaryFunctorIfffNS0_15binary_internal10MulFunctorIfEEEEEEvRNS_18TensorIteratorBaseERKT_EUliE_EEviT1_,@"STO_CUDA_ENTRY STV_DEFAULT"
_ZN2at6native18elementwise_kernelILi128ELi2EZNS0_22gpu_kernel_impl_nocastINS0_13AUnaryFunctorIfffNS0_15binary_internal10MulFunctorIfEEEEEEvRNS_18TensorIteratorBaseERKT_EUliE_EEviT1_:
.text._ZN2at6native18elementwise_kernelILi128ELi2EZNS0_22gpu_kernel_impl_nocastINS0_13AUnaryFunctorIfffNS0_15binary_internal10MulFunctorIfEEEEEEvRNS_18TensorIteratorBaseERKT_EUliE_EEviT1_:
        /* <DEDUP_REMOVED lines=312> */
.L_x_7699:
[----:B------:R-:W-:Y:S01]  /*1380*/  ULDC.64 UR8, c[0x0][0x418] ;  /* 0x0001060000087ab9 */ /* 0x000fe20000000a00 */
[----:B------:R-:W-:Y:S01]  /*1390*/  ULDC UR7, c[0x0][0x424] ;  /* 0x0001090000077ab9 */ /* 0x000fe20000000800 */
[----:B------:R-:W-:-:S04]  /*13a0*/  IADD3 R4, P0, R2, UR8, RZ ;  /* 0x0000000802047c10 */ /* 0x000fc8000ff1e0ff */
[----:B------:R-:W-:Y:S01]  /*13b0*/  IADD3.X R5, RZ, UR9, RZ, P0, !PT ;  /* 0x00000009ff057c10 */ /* 0x000fe200087fe4ff */
[----:B------:R-:W-:-:S04]  /*13c0*/  ULDC.64 UR8, c[0x0][0x410] ;  /* 0x0001040000087ab9 */ /* 0x000fc80000000a00 */
[----:B------:R-:W2:Y:S01]  /*13d0*/  LDG.E R4, desc[UR4][R4.64] ;  /* 0x0000000404047981 */ /* 0x000ea2000c1e1900 */
[----:B------:R-:W-:Y:S02]  /*13e0*/  IADD3 R2, P0, R3, UR8, RZ ;  /* 0x0000000803027c10 */ /* 0x000fe4000ff1e0ff */
[----:B------:R-:W-:Y:S02]  /*13f0*/  IADD3 R7, R0, 0x80, RZ ;  /* 0x0000008000077810 */ /* 0x000fe40007ffe0ff */
[----:B------:R-:W-:Y:S01]  /*1400*/  IADD3.X R3, RZ, UR9, RZ, P0, !PT ;  /* 0x00000009ff037c10 */ /* 0x000fe200087fe4ff */
[----:B--2---:R-:W-:-:S05]  /*1410*/  FMUL.FTZ R9, R4, UR7 ;  /* 0x0000000704097c20 */ /* 0x004fca0008410000 */
[----:B------:R0:W-:Y:S03]  /*1420*/  STG.E desc[UR4][R2.64], R9 ;  /* 0x0000000902007986 */ /* 0x0001e6000c101904 */
.L_x_7698:
[----:B------:R-:W-:Y:S05]  /*1430*/  BSYNC B0 ;  /* 0x0000000000007941 */ /* 0x000fea0003800000 */
.L_x_7697:
[----:B------:R-:W-:-:S13]  /*1440*/  ISETP.GE.AND P0, PT, R7, UR6, PT ;  /* 0x0000000607007c0c */ /* 0x000fda000bf06270 */
[----:B------:R-:W-:Y:S05]  /*1450*/  @P0 EXIT ;  /* 0x000000000000094d */ /* 0x000fea0003800000 */
[----:B------:R-:W1:Y:S01]  /*1460*/  LDC R8, c[0x0][0x218] ;  /* 0x00008600ff087b82 */ /* 0x000e620000000800 */
[----:B------:R-:W-:Y:S01]  /*1470*/  HFMA2.MMA R0, -RZ, RZ, 0, 0 ;  /* 0x00000000ff007435 */ /* 0x000fe200000001ff */
[----:B0-----:R-:W-:Y:S02]  /*1480*/  MOV R3, RZ ;  /* 0x000000ff00037202 */ /* 0x001fe40000000f00 */
[----:B-1----:R-:W-:-:S13]  /*1490*/  ISETP.NE.AND P0, PT, R8, RZ, PT ;  /* 0x000000ff0800720c */ /* 0x002fda0003f05270 */
[----:B------:R-:W-:Y:S05]  /*14a0*/  @!P0 BRA `(.L_x_7700) ;  /* 0x0000001000a88947 */ /* 0x000fea0003800000 */
[----:B------:R-:W-:Y:S01]  /*14b0*/  MOV R2, RZ ;  /* 0x000000ff00027202 */ /* 0x000fe20000000f00 */
[----:B------:R-:W-:Y:S01]  /*14c0*/  ULDC.64 UR6, c[0x0][0x220] ;  /* 0x0000880000067ab9 */ /* 0x000fe20000000a00 */
[----:B------:R-:W-:Y:S02]  /*14d0*/  MOV R3, R7 ;  /* 0x0000000700037202 */ /* 0x000fe40000000f00 */
        /* <DEDUP_REMOVED lines=295> */
.L_x_7700:
[----:B------:R-:W-:Y:S02]  /*2750*/  ULDC.64 UR6, c[0x0][0x418] ;  /* 0x0001060000067ab9 */ /* 0x000fe40000000a00 */
[----:B------:R-:W-:-:S04]  /*2760*/  IADD3 R4, P0, R0, UR6, RZ ;  /* 0x0000000600047c10 */ /* 0x000fc8000ff1e0ff */
[----:B------:R-:W-:Y:S01]  /*2770*/  IADD3.X R5, RZ, UR7, RZ, P0, !PT ;  /* 0x00000007ff057c10 */ /* 0x000fe200087fe4ff */
[----:B------:R-:W-:-:S04]  /*2780*/  ULDC.64 UR6, c[0x0][0x410] ;  /* 0x0001040000067ab9 */ /* 0x000fc80000000a00 */
[----:B------:R-:W2:Y:S01]  /*2790*/  LDG.E R4, desc[UR4][R4.64] ;  /* 0x0000000404047981 */ /* 0x000ea2000c1e1900 */
[----:B------:R-:W-:Y:S01]  /*27a0*/  IADD3 R2, P0, R3, UR6, RZ ;  /* 0x0000000603027c10 */ /* 0x000fe2000ff1e0ff */
[----:B------:R-:W-:-:S03]  /*27b0*/  ULDC UR6, c[0x0][0x424] ;  /* 0x0001090000067ab9 */ /* 0x000fc60000000800 */
[----:B------:R-:W-:Y:S01]  /*27c0*/  IADD3.X R3, RZ, UR7, RZ, P0, !PT ;  /* 0x00000007ff037c10 */ /* 0x000fe200087fe4ff */
[----:B--2---:R-:W-:-:S05]  /*27d0*/  FMUL.FTZ R7, R4, UR6 ;  /* 0x0000000604077c20 */ /* 0x004fca0008410000 */
[----:B------:R-:W-:Y:S01]  /*27e0*/  STG.E desc[UR4][R2.64], R7 ;  /* 0x0000000702007986 */ /* 0x000fe2000c101904 */
[----:B------:R-:W-:Y:S05]  /*27f0*/  EXIT ;  /* 0x000000000000794d */ /* 0x000fea0003800000 */
.L_x_7701:
        /* <DEDUP_REMOVED lines=16> */
.L_x_17278:


//--------------------- .text._ZN2at6native27unrolled_elementwise_kernelINS0_13AUnaryFunctorIfffNS0_15binary_internal10MulFunctorIfEEEESt5arrayIPcLm2EELi4E23TrivialOffsetCalculatorILi1EjESB_NS0_6memory15LoadWithoutCastENSC_16StoreWithoutCastEEEviT_T0_T2_T3_T4_T5_ --------------------------
	.section	.text._ZN2at6native27unrolled_elementwise_kernelINS0_13AUnaryFunctorIfffNS0_15binary_internal10MulFunctorIfEEEESt5arrayIPcLm2EELi4E23TrivialOffsetCalculatorILi1EjESB_NS0_6memory15LoadWithoutCastENSC_16StoreWithoutCastEEEviT_T0_T2_T3_T4_T5_,"ax",@progbits
	.align	128
        .global         _ZN2at6native27unrolled_elementwise_kernelINS0_13AUnaryFunctorIfffNS0_15binary_internal10MulFunctorIfEEEESt5arrayIPcLm2EELi4E23TrivialOffsetCalculatorILi1EjESB_NS0_6memory15LoadWithoutCastENSC_16StoreWithoutCastEEEviT_T0_T2_T3_T4_T5_
        .type           _ZN2at6native27unrolled_elementwise_kernelINS0_13AUnaryFunctorIfffNS0_15binary_internal10MulFunctorIfEEEESt5arrayIPcLm2EELi4E23TrivialOffsetCalculatorILi1EjESB_NS0_6memory15LoadWithoutCastENSC_16StoreWithoutCastEEEviT_T0_T2_T3_T4_T5_,@function
        .size           _ZN2at6native27unrolled_elementwise_kernelINS0_13AUnaryFunctorIfffNS0_15binary_internal10MulFunctorIfEEEESt5arrayIPcLm2EELi4E23TrivialOffsetCalculatorILi1EjESB_NS0_6memory15LoadWithoutCastENSC_16StoreWithoutCastEEEviT_T0_T2_T3_T4_T5_,(.L_x_17279 - _ZN2at6native27unrolled_elementwise_kernelINS0_13AUnaryFunctorIfffNS0_15binary_internal10MulFunctorIfEEEESt5arrayIPcLm2EELi4E23TrivialOffsetCalculatorILi1EjESB_NS0_6memory15LoadWithoutCastENSC_16StoreWithoutCastEEEviT_T0_T2_T3_T4_T5_)
        .other          _ZN2at6native27unrolled_elementwise_kernelINS0_13AUnaryFunctorIfffNS0_15binary_internal10MulFunctorIfEEEESt5arrayIPcLm2EELi4E23TrivialOffsetCalculatorILi1EjESB_NS0_6memory15LoadWithoutCastENSC_16StoreWithoutCastEEEviT_T0_T2_T3_T4_T5_,@"STO_CUDA_ENTRY STV_DEFAULT"
_ZN2at6native27unrolled_elementwise_kernelINS0_13AUnaryFunctorIfffNS0_15binary_internal10MulFunctorIfEEEESt5arrayIPcLm2EELi4E23TrivialOffsetCalculatorILi1EjESB_NS0_6memory15LoadWithoutCastENSC_16StoreWithoutCastEEEviT_T0_T2_T3_T4_T5_:
.text._ZN2at6native27unrolled_elementwise_kernelINS0_13AUnaryFunctorIfffNS0_15binary_internal10MulFunctorIfEEEESt5arrayIPcLm2EELi4E23TrivialOffsetCalculatorILi1EjESB_NS0_6memory15LoadWithoutCastENSC_16StoreWithoutCastEEEviT_T0_T2_T3_T4_T5_:
[----:B------:R-:W-:Y:S01]  /*0000*/  LDC R1, c[0x0][0x28] ;  /* 0x00000a00ff017b82 */ /* 0x000fe20000000800 */
[----:B------:R-:W0:Y:S07]  /*0010*/  S2R R0, SR_CTAID.X ;  /* 0x0000000000007919 */ /* 0x000e2e0000002500 */
[----:B------:R-:W0:Y:S01]  /*0020*/  LDC R5, c[0x0][0x210] ;  /* 0x00008400ff057b82 */ /* 0x000e220000000800 */
[----:B------:R-:W-:Y:S01]  /*0030*/  ULDC.64 UR4, c[0x0][0x208] ;  /* 0x0000820000047ab9 */ /* 0x000fe20000000a00 */
[----:B------:R-:W-:Y:S01]  /*0040*/  ULDC UR6, c[0x0][0x218] ;  /* 0x0000860000067ab9 */ /* 0x000fe20000000800 */
[----:B------:R-:W1:Y:S01]  /*0050*/  S2R R3, SR_TID.X ;  /* 0x0000000000037919 */ /* 0x000e620000002100 */
[----:B0-----:R-:W-:-:S02]  /*0060*/  IMAD R2, R0, -0x200, R5 ;  /* 0xfffffe0000027824 */ /* 0x001fc400078e0205 */
[----:B-1----:R-:W-:-:S03]  /*0070*/  VIADD R18, R3, 0x80 ;  /* 0x0000008003127836 */ /* 0x002fc60000000000 */
[----:B------:R-:W-:Y:S02]  /*0080*/  ISETP.GE.AND P0, PT, R3, R2, PT ;  /* 0x000000020300720c */ /* 0x000fe40003f06270 */
[----:B------:R-:W-:-:S11]  /*0090*/  MOV R13, R3 ;  /* 0x00000003000d7202 */ /* 0x000fd60000000f00 */
[----:B------:R-:W-:Y:S01]  /*00a0*/  @!P0 MOV R13, R18 ;  /* 0x00000012000d8202 */ /* 0x000fe20000000f00 */
[----:B------:R-:W0:Y:S01]  /*00b0*/  @!P0 LDC.64 R10, c[0x0][0x228] ;  /* 0x00008a00ff0a8b82 */ /* 0x000e220000000a00 */
[----:B------:R-:W-:Y:S02]  /*00c0*/  @!P0 LEA R15, R0, R3, 0x9 ;  /* 0x00000003000f8211 */ /* 0x000fe400078e48ff */
[----:B------:R-:W-:-:S13]  /*00d0*/  ISETP.GE.AND P1, PT, R13, R2, PT ;  /* 0x000000020d00720c */ /* 0x000fda0003f26270 */
[----:B------:R-:W-:Y:S01]  /*00e0*/  @!P1 IMAD R17, R0, 0x200, R13 ;  /* 0x0000020000119824 */ /* 0x000fe200078e020d */
[----:B------:R-:W-:Y:S01]  /*00f0*/  @!P1 IADD3 R13, R13, 0x80, RZ ;  /* 0x000000800d0d9810 */ /* 0x000fe20007ffe0ff */
[----:B------:R-:W1:Y:S03]  /*0100*/  @!P1 LDC.64 R4, c[0x0][0x228] ;  /* 0x00008a00ff049b82 */ /* 0x000e660000000a00 */
[----:B------:R-:W-:Y:S01]  /*0110*/  ISETP.GE.AND P3, PT, R13, R2, PT ;  /* 0x000000020d00720c */ /* 0x000fe20003f66270 */
[----:B0-----:R-:W-:Y:S01]  /*0120*/  @!P0 IMAD.WIDE.U32 R10, R15, 0x4, R10 ;  /* 0x000000040f0a8825 */ /* 0x001fe200078e000a */
[----:B------:R-:W-:-:S06]  /*0130*/  CS2R R14, SRZ ;  /* 0x00000000000e7805 */ /* 0x000fcc000001ff00 */
[----:B------:R-:W2:Y:S05]  /*0140*/  @!P0 LDG.E R15, desc[UR4][R10.64] ;  /* 0x000000040a0f8981 */ /* 0x000eaa000c1e1900 */
[----:B------:R-:W-:Y:S01]  /*0150*/  @!P3 IMAD R21, R0, 0x200, R13 ;  /* 0x000002000015b824 */ /* 0x000fe200078e020d */
[----:B------:R-:W-:Y:S01]  /*0160*/  @!P3 IADD3 R13, R13, 0x80, RZ ;  /* 0x000000800d0db810 */ /* 0x000fe20007ffe0ff */
[----:B------:R-:W0:Y:S03]  /*0170*/  @!P3 LDC.64 R8, c[0x0][0x228] ;  /* 0x00008a00ff08bb82 */ /* 0x000e260000000a00 */
[----:B------:R-:W-:Y:S01]  /*0180*/  ISETP.GE.AND P2, PT, R13, R2, PT ;  /* 0x000000020d00720c */ /* 0x000fe20003f46270 */
[----:B-1----:R-:W-:-:S12]  /*0190*/  @!P1 IMAD.WIDE.U32 R4, R17, 0x4, R4 ;  /* 0x0000000411049825 */ /* 0x002fd800078e0004 */
[----:B------:R-:W1:Y:S01]  /*01a0*/  @!P2 LDC.64 R6, c[0x0][0x228] ;  /* 0x00008a00ff06ab82 */ /* 0x000e620000000a00 */
[----:B------:R-:W-:Y:S01]  /*01b0*/  @!P2 IMAD R19, R0, 0x200, R13 ;  /* 0x000002000013a824 */ /* 0x000fe200078e020d */
[----:B------:R-:W-:Y:S01]  /*01c0*/  CS2R R16, SRZ ;  /* 0x0000000000107805 */ /* 0x000fe2000001ff00 */
[----:B------:R-:W3:Y:S01]  /*01d0*/  @!P1 LDG.E R14, desc[UR4][R4.64] ;  /* 0x00000004040e9981 */ /* 0x000ee2000c1e1900 */
[----:B0-----:R-:W-:-:S04]  /*01e0*/  @!P3 IMAD.WIDE.U32 R12, R21, 0x4, R8 ;  /* 0x00000004150cb825 */ /* 0x001fc800078e0008 */
[----:B------:R-:W0:Y:S01]  /*01f0*/  @!P0 LDC.64 R8, c[0x0][0x220] ;  /* 0x00008800ff088b82 */ /* 0x000e220000000a00 */
[----:B------:R-:W4:Y:S01]  /*0200*/  @!P3 LDG.E R17, desc[UR4][R12.64] ;  /* 0x000000040c11b981 */ /* 0x000f22000c1e1900 */
[----:B-1----:R-:W-:-:S05]  /*0210*/  @!P2 IMAD.WIDE.U32 R6, R19, 0x4, R6 ;  /* 0x000000041306a825 */ /* 0x002fca00078e0006 */
[----:B------:R-:W5:Y:S01]  /*0220*/  @!P2 LDG.E R16, desc[UR4][R6.64] ;  /* 0x000000040610a981 */ /* 0x000f62000c1e1900 */
[-C--:B------:R-:W-:Y:S02]  /*0230*/  MOV R19, R3.reuse ;  /* 0x0000000300137202 */ /* 0x080fe40000000f00 */
[----:B------:R-:W-:-:S05]  /*0240*/  @!P0 LEA R3, R0, R3, 0x9 ;  /* 0x0000000300038211 */ /* 0x000fca00078e48ff */
[----:B0-----:R-:W-:-:S04]  /*0250*/  @!P0 IMAD.WIDE.U32 R8, R3, 0x4, R8 ;  /* 0x0000000403088825 */ /* 0x001fc800078e0008 */
[----:B------:R-:W-:-:S05]  /*0260*/  @!P0 IMAD.MOV.U32 R19, RZ, RZ, R18 ;  /* 0x000000ffff138224 */ /* 0x000fca00078e0012 */
[----:B------:R-:W-:Y:S01]  /*0270*/  ISETP.GE.AND P1, PT, R19, R2, PT ;  /* 0x000000021300720c */ /* 0x000fe20003f26270 */
[----:B------:R-:W-:Y:S01]  /*0280*/  BSSY B0, `(.L_x_7702) ;  /* 0x0000011000007945 */ /* 0x000fe20003800000 */
[----:B--2---:R-:W-:-:S05]  /*0290*/  FMUL.FTZ R15, R15, UR6 ;  /* 0x000000060f0f7c20 */ /* 0x004fca0008410000 */
[----:B------:R0:W-:Y:S01]  /*02a0*/  @!P0 STG.E desc[UR4][R8.64], R15 ;  /* 0x0000000f08008986 */ /* 0x0001e2000c101904 */
[----:B---3--:R-:W-:Y:S01]  /*02b0*/  FMUL.FTZ R3, R14, UR6 ;  /* 0x000000060e037c20 */ /* 0x008fe20008410000 */
[----:B----4-:R-:W-:Y:S01]  /*02c0*/  FMUL.FTZ R17, R17, UR6 ;  /* 0x0000000611117c20 */ /* 0x010fe20008410000 */
[----:B-----5:R-:W-:-:S03]  /*02d0*/  FMUL.FTZ R11, R16, UR6 ;  /* 0x00000006100b7c20 */ /* 0x020fc60008410000 */
[----:B0-----:R-:W-:Y:S05]  /*02e0*/  @P1 BRA `(.L_x_7703) ;  /* 0x0000000000281947 */ /* 0x001fea0003800000 */
        /* <DEDUP_REMOVED lines=8> */
[----:B------:R0:W-:Y:S04]  /*0370*/  STG.E desc[UR4][R4.64], R3 ;  /* 0x0000000304007986 */ /* 0x0001e8000c101904 */
[----:B------:R0:W-:Y:S02]  /*0380*/  @!P0 STG.E desc[UR4][R6.64], R17 ;  /* 0x0000001106008986 */ /* 0x0001e4000c101904 */
.L_x_7703:
[----:B------:R-:W-:Y:S05]  /*0390*/  BSYNC B0 ;  /* 0x0000000000007941 */ /* 0x000fea0003800000 */
.L_x_7702:
[----:B------:R-:W-:-:S13]  /*03a0*/  ISETP.GE.AND P0, PT, R19, R2, PT ;  /* 0x000000021300720c */ /* 0x000fda0003f06270 */
[----:B------:R-:W-:Y:S05]  /*03b0*/  @P0 EXIT ;  /* 0x000000000000094d */ /* 0x000fea0003800000 */
[----:B0-----:R-:W0:Y:S01]  /*03c0*/  LDC.64 R2, c[0x0][0x220] ;  /* 0x00008800ff027b82 */ /* 0x001e220000000a00 */
[----:B------:R-:W-:-:S05]  /*03d0*/  LEA R19, R0, R19, 0x9 ;  /* 0x0000001300137211 */ /* 0x000fca00078e48ff */
[----:B0-----:R-:W-:-:S05]  /*03e0*/  IMAD.WIDE.U32 R2, R19, 0x4, R2 ;  /* 0x0000000413027825 */ /* 0x001fca00078e0002 */
[----:B------:R-:W-:Y:S01]  /*03f0*/  STG.E desc[UR4][R2.64], R11 ;  /* 0x0000000b02007986 */ /* 0x000fe2000c101904 */
[----:B------:R-:W-:Y:S05]  /*0400*/  EXIT ;  /* 0x000000000000794d */ /* 0x000fea0003800000 */
.L_x_7704:
        /* <DEDUP_REMOVED lines=15> */
.L_x_17279:


//--------------------- .text._ZN2at6native29vectorized_elementwise_kernelILi2ENS0_13AUnaryFunctorIfffNS0_15binary_internal10MulFunctorIfEEEESt5arrayIPcLm2EEEEviT0_T1_ --------------------------
	.section	.text._ZN2at6native29vectorized_elementwise_kernelILi2ENS0_13AUnaryFunctorIfffNS0_15binary_internal10MulFunctorIfEEEESt5arrayIPcLm2EEEEviT0_T1_,"ax",@progbits
	.align	128
        .global         _ZN2at6native29vectorized_elementwise_kernelILi2ENS0_13AUnaryFunctorIfffNS0_15binary_internal10MulFunctorIfEEEESt5arrayIPcLm2EEEEviT0_T1_
        .type           _ZN2at6native29vectorized_elementwise_kernelILi2ENS0_13AUnaryFunctorIfffNS0_15binary_internal10MulFunctorIfEEEESt5arrayIPcLm2EEEEviT0_T1_,@function
        .size           _ZN2at6native29vectorized_elementwise_kernelILi2ENS0_13AUnaryFunctorIfffNS0_15binary_internal10MulFunctorIfEEEESt5arrayIPcLm2EEEEviT0_T1_,(.L_x_17280 - _ZN2at6native29vectorized_elementwise_kernelILi2ENS0_13AUnaryFunctorIfffNS0_15binary_internal10MulFunctorIfEEEESt5arrayIPcLm2EEEEviT0_T1_)
        .other          _ZN2at6native29vectorized_elementwise_kernelILi2ENS0_13AUnaryFunctorIfffNS0_15binary_internal10MulFunctorIfEEEESt5arrayIPcLm2EEEEviT0_T1_,@"STO_CUDA_ENTRY STV_DEFAULT"
_ZN2at6native29vectorized_elementwise_kernelILi2ENS0_13AUnaryFunctorIfffNS0_15binary_internal10MulFunctorIfEEEESt5arrayIPcLm2EEEEviT0_T1_:
.text._ZN2at6native29vectorized_elementwise_kernelILi2ENS0_13AUnaryFunctorIfffNS0_15binary_internal10MulFunctorIfEEEESt5arrayIPcLm2EEEEviT0_T1_:
        /* <DEDUP_REMOVED lines=10> */
[----:B------:R-:W-:-:S07]  /*00a0*/  ULDC UR6, c[0x0][0x218] ;  /* 0x0000860000067ab9 */ /* 0x000fce0000000800 */
[----:B------:R-:W2:Y:S01]  /*00b0*/  LDC.64 R4, c[0x0][0x220] ;  /* 0x00008800ff047b82 */ /* 0x000ea20000000a00 */
[----:B-1----:R-:W-:-:S04]  /*00c0*/  IMAD.WIDE R2, R0, 0x4, R2 ;  /* 0x0000000400027825 */ /* 0x002fc800078e0202 */
[----:B0-----:R-:W-:-:S05]  /*00d0*/  IMAD.WIDE.U32 R2, R15, 0x8, R2 ;  /* 0x000000080f027825 */ /* 0x001fca00078e0002 */
[----:B------:R-:W3:Y:S04]  /*00e0*/  LDG.E.64 R6, desc[UR4][R2.64] ;  /* 0x0000000402067981 */ /* 0x000ee8000c1e1b00 */
[----:B------:R-:W4:Y:S04]  /*00f0*/  LDG.E.64 R8, desc[UR4][R2.64+0x400] ;  /* 0x0004000402087981 */ /* 0x000f28000c1e1b00 */
[----:B------:R-:W5:Y:S04]  /*0100*/  LDG.E.64 R10, desc[UR4][R2.64+0x800] ;  /* 0x00080004020a7981 */ /* 0x000f68000c1e1b00 */
[----:B------:R-:W5:Y:S01]  /*0110*/  LDG.E.64 R12, desc[UR4][R2.64+0xc00] ;  /* 0x000c0004020c7981 */ /* 0x000f62000c1e1b00 */
[----:B--2---:R-:W-:-:S04]  /*0120*/  IMAD.WIDE.U32 R4, R0, 0x4, R4 ;  /* 0x0000000400047825 */ /* 0x004fc800078e0004 */
[----:B------:R-:W-:-:S04]  /*0130*/  IMAD.WIDE R4, R15, 0x8, R4 ;  /* 0x000000080f047825 */ /* 0x000fc800078e0204 */
[----:B---3--:R-:W-:Y:S01]  /*0140*/  FMUL.FTZ R7, R7, UR6 ;  /* 0x0000000607077c20 */ /* 0x008fe20008410000 */
[----:B------:R-:W-:Y:S01]  /*0150*/  FMUL.FTZ R6, R6, UR6 ;  /* 0x0000000606067c20 */ /* 0x000fe20008410000 */
[----:B----4-:R-:W-:Y:S01]  /*0160*/  FMUL.FTZ R9, R9, UR6 ;  /* 0x0000000609097c20 */ /* 0x010fe20008410000 */
[----:B------:R-:W-:-:S03]  /*0170*/  FMUL.FTZ R8, R8, UR6 ;  /* 0x0000000608087c20 */ /* 0x000fc60008410000 */
[----:B------:R-:W-:Y:S01]  /*0180*/  STG.E.64 desc[UR4][R4.64], R6 ;  /* 0x0000000604007986 */ /* 0x000fe2000c101b04 */
[----:B-----5:R-:W-:Y:S01]  /*0190*/  FMUL.FTZ R11, R11, UR6 ;  /* 0x000000060b0b7c20 */ /* 0x020fe20008410000 */
[----:B------:R-:W-:Y:S02]  /*01a0*/  FMUL.FTZ R10, R10, UR6 ;  /* 0x000000060a0a7c20 */ /* 0x000fe40008410000 */
[----:B------:R-:W-:Y:S01]  /*01b0*/  STG.E.64 desc[UR4][R4.64+0x400], R8 ;  /* 0x0004000804007986 */ /* 0x000fe2000c101b04 */
[----:B------:R-:W-:Y:S01]  /*01c0*/  FMUL.FTZ R13, R13, UR6 ;  /* 0x000000060d0d7c20 */ /* 0x000fe20008410000 */
[----:B------:R-:W-:Y:S02]  /*01d0*/  FMUL.FTZ R12, R12, UR6 ;  /* 0x000000060c0c7c20 */ /* 0x000fe40008410000 */
[----:B------:R-:W-:Y:S04]  /*01e0*/  STG.E.64 desc[UR4][R4.64+0x800], R10 ;  /* 0x0008000a04007986 */ /* 0x000fe8000c101b04 */
[----:B------:R-:W-:Y:S01]  /*01f0*/  STG.E.64 desc[UR4][R4.64+0xc00], R12 ;  /* 0x000c000c04007986 */ /* 0x000fe2000c101b04 */
[----:B------:R-:W-:Y:S05]  /*0200*/  EXIT ;  /* 0x000000000000794d */ /* 0x000fea0003800000 */
.L_x_7705:
[----:B------:R-:W0:Y:S01]  /*0210*/  S2R R19, SR_TID.X ;  /* 0x0000000000137919 */ /* 0x000e220000002100 */
[----:B------:R-:W-:Y:S01]  /*0220*/  HFMA2.MMA R17, -RZ, RZ, 0, 0 ;  /* 0x00000000ff117435 */ /* 0x000fe200000001ff */
[----:B------:R-:W-:Y:S01]  /*0230*/  ULDC UR6, c[0x0][0x218] ;  /* 0x0000860000067ab9 */ /* 0x000fe20000000800 */
[C---:B0-----:R-:W-:Y:S01]  /*0240*/  ISETP.GE.AND P0, PT, R19.reuse, R16, PT ;  /* 0x000000101300720c */ /* 0x041fe20003f06270 */
[----:B------:R-:W-:Y:S01]  /*0250*/  VIADD R20, R19, 0x80 ;  /* 0x0000008013147836 */ /* 0x000fe20000000000 */
[----:B------:R-:W-:-:S11]  /*0260*/  MOV R29, R19 ;  /* 0x00000013001d7202 */ /* 0x000fd60000000f00 */
[----:B------:R-:W-:Y:S01]  /*0270*/  @!P0 MOV R29, R20 ;  /* 0x00000014001d8202 */ /* 0x000fe20000000f00 */
[----:B------:R-:W0:Y:S03]  /*0280*/  @!P0 LDC.64 R14, c[0x0][0x228] ;  /* 0x00008a00ff0e8b82 */ /* 0x000e260000000a00 */
[----:B------:R-:W-:-:S13]  /*0290*/  ISETP.GE.AND P6, PT, R29, R16, PT ;  /* 0x000000101d00720c */ /* 0x000fda0003fc6270 */
[----:B------:R-:W-:Y:S01]  /*02a0*/  @!P6 IADD3 R5, R0, R29, RZ ;  /* 0x0000001d0005e210 */ /* 0x000fe20007ffe0ff */
[----:B------:R-:W-:Y:S01]  /*02b0*/  @!P6 VIADD R29, R29, 0x80 ;  /* 0x000000801d1de836 */ /* 0x000fe20000000000 */
[----:B------:R-:W1:Y:S04]  /*02c0*/  @!P6 LDC.64 R2, c[0x0][0x228] ;  /* 0x00008a00ff02eb82 */ /* 0x000e680000000a00 */
[----:B------:R-:W-:-:S13]  /*02d0*/  ISETP.GE.AND P5, PT, R29, R16, PT ;  /* 0x000000101d00720c */ /* 0x000fda0003fa6270 */
[----:B------:R-:W-:Y:S01]  /*02e0*/  @!P5 IADD3 R22, R0, R29, RZ ;  /* 0x0000001d0016d210 */ /* 0x000fe20007ffe0ff */
[----:B------:R-:W2:Y:S01]  /*02f0*/  @!P5 LDC.64 R12, c[0x0][0x228] ;  /* 0x00008a00ff0cdb82 */ /* 0x000ea20000000a00 */
[----:B------:R-:W-:-:S04]  /*0300*/  @!P5 IADD3 R29, R29, 0x80, RZ ;  /* 0x000000801d1dd810 */ /* 0x000fc80007ffe0ff */
[----:B------:R-:W-:Y:S01]  /*0310*/  ISETP.GE.AND P4, PT, R29, R16, PT ;  /* 0x000000101d00720c */ /* 0x000fe20003f86270 */
[----:B-1----:R-:W-:-:S05]  /*0320*/  @!P6 IMAD.WIDE.U32 R2, R5, 0x4, R2 ;  /* 0x000000040502e825 */ /* 0x002fca00078e0002 */
[----:B------:R1:W3:Y:S07]  /*0330*/  @!P6 LDG.E R17, desc[UR4][R2.64] ;  /* 0x000000040211e981 */ /* 0x0002ee000c1e1900 */
[C---:B------:R-:W-:Y:S01]  /*0340*/  @!P4 IMAD.IADD R27, R0.reuse, 0x1, R29 ;  /* 0x00000001001bc824 */ /* 0x040fe200078e021d */
[----:B------:R-:W-:Y:S02]  /*0350*/  @!P4 IADD3 R29, R29, 0x80, RZ ;  /* 0x000000801d1dc810 */ /* 0x000fe40007ffe0ff */
[----:B------:R-:W-:Y:S01]  /*0360*/  @!P0 IADD3 R18, R0, R19, RZ ;  /* 0x0000001300128210 */ /* 0x000fe20007ffe0ff */
[----:B-1----:R-:W1:Y:S01]  /*0370*/  @!P4 LDC.64 R2, c[0x0][0x228] ;  /* 0x00008a00ff02cb82 */ /* 0x002e620000000a00 */
[----:B------:R-:W-:-:S13]  /*0380*/  ISETP.GE.AND P3, PT, R29, R16, PT ;  /* 0x000000101d00720c */ /* 0x000fda0003f66270 */
[----:B------:R-:W-:Y:S01]  /*0390*/  @!P3 IADD3 R25, R0, R29, RZ ;  /* 0x0000001d0019b210 */ /* 0x000fe20007ffe0ff */
[----:B------:R-:W-:Y:S01]  /*03a0*/  @!P3 VIADD R29, R29, 0x80 ;  /* 0x000000801d1db836 */ /* 0x000fe20000000000 */
[----:B------:R-:W4:Y:S04]  /*03b0*/  @!P3 LDC.64 R4, c[0x0][0x228] ;  /* 0x00008a00ff04bb82 */ /* 0x000f280000000a00 */
[----:B------:R-:W-:-:S13]  /*03c0*/  ISETP.GE.AND P2, PT, R29, R16, PT ;  /* 0x000000101d00720c */ /* 0x000fda0003f46270 */
[----:B------:R-:W-:Y:S01]  /*03d0*/  @!P2 IADD3 R23, R0, R29, RZ ;  /* 0x0000001d0017a210 */ /* 0x000fe20007ffe0ff */
[----:B------:R-:W5:Y:S01]  /*03e0*/  @!P2 LDC.64 R6, c[0x0][0x228] ;  /* 0x00008a00ff06ab82 */ /* 0x000f620000000a00 */
[----:B------:R-:W-:-:S04]  /*03f0*/  @!P2 IADD3 R29, R29, 0x80, RZ ;  /* 0x000000801d1da810 */ /* 0x000fc80007ffe0ff */
[----:B------:R-:W-:-:S13]  /*0400*/  ISETP.GE.AND P1, PT, R29, R16, PT ;  /* 0x000000101d00720c */ /* 0x000fda0003f26270 */
[----:B------:R-:W-:Y:S01]  /*0410*/  @!P1 IMAD.IADD R21, R0, 0x1, R29 ;  /* 0x0000000100159824 */ /* 0x000fe200078e021d */
[----:B------:R-:W-:Y:S01]  /*0420*/  @!P1 IADD3 R29, R29, 0x80, RZ ;  /* 0x000000801d1d9810 */ /* 0x000fe20007ffe0ff */
[----:B------:R-:W1:Y:S03]  /*0430*/  @!P1 LDC.64 R8, c[0x0][0x228] ;  /* 0x00008a00ff089b82 */ /* 0x000e660000000a00 */
[----:B------:R-:W-:Y:S01]  /*0440*/  ISETP.GE.AND P6, PT, R29, R16, PT ;  /* 0x000000101d00720c */ /* 0x000fe20003fc6270 */
[----:B0-----:R-:W-:Y:S01]  /*0450*/  @!P0 IMAD.WIDE.U32 R14, R18, 0x4, R14 ;  /* 0x00000004120e8825 */ /* 0x001fe200078e000e */
[----:B------:R-:W-:-:S06]  /*0460*/  MOV R18, RZ ;  /* 0x000000ff00127202 */ /* 0x000fcc0000000f00 */
[----:B------:R0:W3:Y:S05]  /*0470*/  @!P0 LDG.E R18, desc[UR4][R14.64] ;  /* 0x000000040e128981 */ /* 0x0000ea000c1e1900 */
[----:B------:R-:W4:Y:S01]  /*0480*/  @!P6 LDC.64 R10, c[0x0][0x228] ;  /* 0x00008a00ff0aeb82 */ /* 0x000f220000000a00 */
[----:B--2---:R-:W-:Y:S01]  /*0490*/  @!P5 IMAD.WIDE.U32 R12, R22, 0x4, R12 ;  /* 0x00000004160cd825 */ /* 0x004fe200078e000c */
[----:B------:R-:W-:-:S03]  /*04a0*/  @!P6 IADD3 R29, R0, R29, RZ ;  /* 0x0000001d001de210 */ /* 0x000fc60007ffe0ff */
[----:B------:R-:W-:Y:S02]  /*04b0*/  IMAD.MOV.U32 R22, RZ, RZ, RZ ;  /* 0x000000ffff167224 */ /* 0x000fe400078e00ff */
[----:B-1----:R-:W-:Y:S01]  /*04c0*/  @!P1 IMAD.WIDE.U32 R8, R21, 0x4, R8 ;  /* 0x0000000415089825 */ /* 0x002fe200078e0008 */
[----:B------:R-:W-:Y:S01]  /*04d0*/  HFMA2.MMA R21, -RZ, RZ, 0, 0 ;  /* 0x00000000ff157435 */ /* 0x000fe200000001ff */
[----:B0-----:R-:W-:Y:S02]  /*04e0*/  CS2R R14, SRZ ;  /* 0x00000000000e7805 */ /* 0x001fe4000001ff00 */
[----:B------:R0:W2:Y:S01]  /*04f0*/  @!P5 LDG.E R22, desc[UR4][R12.64] ;  /* 0x000000040c16d981 */ /* 0x0000a2000c1e1900 */
[----:B-----5:R-:W-:Y:S01]  /*0500*/  @!P2 IMAD.WIDE.U32 R6, R23, 0x4, R6 ;  /* 0x000000041706a825 */ /* 0x020fe200078e0006 */
[----:B------:R-:W-:-:S03]  /*0510*/  MOV R23, RZ ;  /* 0x000000ff00177202 */ /* 0x000fc60000000f00 */
[----:B------:R-:W-:Y:S01]  /*0520*/  @!P4 IMAD.WIDE.U32 R2, R27, 0x4, R2 ;  /* 0x000000041b02c825 */ /* 0x000fe200078e0002 */
[----:B------:R-:W5:Y:S03]  /*0530*/  @!P2 LDG.E R15, desc[UR4][R6.64] ;  /* 0x00000004060fa981 */ /* 0x000f66000c1e1900 */
[----:B----4-:R-:W-:Y:S01]  /*0540*/  @!P3 IMAD.WIDE.U32 R4, R25, 0x4, R4 ;  /* 0x000000041904b825 */ /* 0x010fe200078e0004 */
[----:B------:R-:W4:Y:S01]  /*0550*/  @!P4 LDG.E R21, desc[UR4][R2.64] ;  /* 0x000000040215c981 */ /* 0x000f22000c1e1900 */
[----:B------:R-:W1:Y:S02]  /*0560*/  @!P0 LDC.64 R24, c[0x0][0x220] ;  /* 0x00008800ff188b82 */ /* 0x000e640000000a00 */
[----:B0-----:R-:W-:Y:S01]  /*0570*/  IMAD.MOV.U32 R12, RZ, RZ, RZ ;  /* 0x000000ffff0c7224 */ /* 0x001fe200078e00ff */
[----:B------:R-:W4:Y:S01]  /*0580*/  @!P3 LDG.E R23, desc[UR4][R4.64] ;  /* 0x000000040417b981 */ /* 0x000f22000c1e1900 */
[----:B------:R-:W-:-:S03]  /*0590*/  @!P6 IMAD.WIDE.U32 R10, R29, 0x4, R10 ;  /* 0x000000041d0ae825 */ /* 0x000fc600078e000a */
[----:B------:R2:W4:Y:S04]  /*05a0*/  @!P1 LDG.E R14, desc[UR4][R8.64] ;  /* 0x00000004080e9981 */ /* 0x000528000c1e1900 */
[----:B------:R-:W4:Y:S01]  /*05b0*/  @!P6 LDG.E R12, desc[UR4][R10.64] ;  /* 0x000000040a0ce981 */ /* 0x000f22000c1e1900 */
[----:B------:R-:W-:Y:S02]  /*05c0*/  @!P0 IADD3 R13, R0, R19, RZ ;  /* 0x00000013000d8210 */ /* 0x000fe40007ffe0ff */
[----:B------:R-:W-:-:S03]  /*05d0*/  @!P0 MOV R19, R20 ;  /* 0x0000001400138202 */ /* 0x000fc60000000f00 */
[----:B-1----:R-:W-:Y:S01]  /*05e0*/  @!P0 IMAD.WIDE.U32 R24, R13, 0x4, R24 ;  /* 0x000000040d188825 */ /* 0x002fe200078e0018 */
[----:B------:R-:W-:Y:S04]  /*05f0*/  BSSY B0, `(.L_x_7706) ;  /* 0x0000036000007945 */ /* 0x000fe80003800000 */
[----:B------:R-:W-:Y:S01]  /*0600*/  BSSY B1, `(.L_x_7707) ;  /* 0x000002e000017945 */ /* 0x000fe20003800000 */
[----:B---3--:R-:W-:Y:S01]  /*0610*/  FMUL.FTZ R17, R17, UR6 ;  /* 0x0000000611117c20 */ /* 0x008fe20008410000 */
[----:B------:R-:W-:-:S05]  /*0620*/  FMUL.FTZ R13, R18, UR6 ;  /* 0x00000006120d7c20 */ /* 0x000fca0008410000 */
[----:B------:R0:W-:Y:S01]  /*0630*/  @!P0 STG.E desc[UR4][R24.64], R13 ;  /* 0x0000000d18008986 */ /* 0x0001e2000c101904 */
[----:B------:R-:W-:Y:S01]  /*0640*/  ISETP.GE.AND P0, PT, R19, R16, PT ;  /* 0x000000101300720c */ /* 0x000fe20003f06270 */
[----:B--2---:R-:W-:Y:S01]  /*0650*/  FMUL.FTZ R9, R22, UR6 ;  /* 0x0000000616097c20 */ /* 0x004fe20008410000 */
[----:B-----5:R-:W-:Y:S01]  /*0660*/  FMUL.FTZ R3, R15, UR6 ;  /* 0x000000060f037c20 */ /* 0x020fe20008410000 */
[----:B----4-:R-:W-:Y:S01]  /*0670*/  FMUL.FTZ R21, R21, UR6 ;  /* 0x0000000615157c20 */ /* 0x010fe20008410000 */
[----:B------:R-:W-:Y:S01]  /*0680*/  FMUL.FTZ R23, R23, UR6 ;  /* 0x0000000617177c20 */ /* 0x000fe20008410000 */
[----:B------:R-:W-:Y:S01]  /*0690*/  FMUL.FTZ R2, R14, UR6 ;  /* 0x000000060e027c20 */ /* 0x000fe20008410000 */
[----:B------:R-:W-:-:S07]  /*06a0*/  FMUL.FTZ R12, R12, UR6 ;  /* 0x000000060c0c7c20 */ /* 0x000fce0008410000 */
[----:B0-----:R-:W-:Y:S05]  /*06b0*/  @P0 BRA `(.L_x_7708) ;  /* 0x0000000000300947 */ /* 0x001fea0003800000 */
[----:B------:R-:W0:Y:S01]  /*06c0*/  LDC.64 R4, c[0x0][0x220] ;  /* 0x00008800ff047b82 */ /* 0x000e220000000a00 */
[----:B------:R-:W-:Y:S01]  /*06d0*/  IADD3 R7, R0, R19, RZ ;  /* 0x0000001300077210 */ /* 0x000fe20007ffe0ff */
[----:B------:R-:W-:-:S05]  /*06e0*/  VIADD R19, R19, 0x80 ;  /* 0x0000008013137836 */ /* 0x000fca0000000000 */
[----:B------:R-:W-:Y:S01]  /*06f0*/  ISETP.GE.AND P0, PT, R19, R16, PT ;  /* 0x000000101300720c */ /* 0x000fe20003f06270 */
[----:B0-----:R-:W-:-:S05]  /*0700*/  IMAD.WIDE.U32 R4, R7, 0x4, R4 ;  /* 0x0000000407047825 */ /* 0x001fca00078e0004 */
[----:B------:R0:W-:Y:S07]  /*0710*/  STG.E desc[UR4][R4.64], R17 ;  /* 0x0000001104007986 */ /* 0x0001ee000c101904 */
[----:B------:R-:W-:Y:S05]  /*0720*/  @P0 BRA `(.L_x_7709) ;  /* 0x0000000000300947 */ /* 0x000fea0003800000 */
[----:B0-----:R-:W0:Y:S01]  /*0730*/  LDC.64 R4, c[0x0][0x220] ;  /* 0x00008800ff047b82 */ /* 0x001e220000000a00 */
[----:B------:R-:W-:Y:S02]  /*0740*/  IADD3 R7, R0, R19, RZ ;  /* 0x0000001300077210 */ /* 0x000fe40007ffe0ff */
[----:B------:R-:W-:-:S03]  /*0750*/  IADD3 R19, R19, 0x80, RZ ;  /* 0x0000008013137810 */ /* 0x000fc60007ffe0ff */
[----:B0-----:R-:W-:-:S05]  /*0760*/  IMAD.WIDE.U32 R4, R7, 0x4, R4 ;  /* 0x0000000407047825 */ /* 0x001fca00078e0004 */
[----:B------:R0:W-:Y:S02]  /*0770*/  STG.E desc[UR4][R4.64], R9 ;  /* 0x0000000904007986 */ /* 0x0001e4000c101904 */
.L_x_7708:
[----:B------:R-:W-:-:S13]  /*0780*/  ISETP.GE.AND P0, PT, R19, R16, PT ;  /* 0x000000101300720c */ /* 0x000fda0003f06270 */
[----:B------:R-:W-:Y:S05]  /*0790*/  @P0 BRA `(.L_x_7710) ;  /* 0x0000000000300947 */ /* 0x000fea0003800000 */
[----:B0-----:R-:W0:Y:S01]  /*07a0*/  LDC.64 R4, c[0x0][0x220] ;  /* 0x00008800ff047b82 */ /* 0x001e220000000a00 */
[----:B------:R-:W-:Y:S01]  /*07b0*/  IADD3 R7, R0, R19, RZ ;  /* 0x0000001300077210 */ /* 0x000fe20007ffe0ff */
[----:B------:R-:W-:-:S04]  /*07c0*/  VIADD R19, R19, 0x80 ;  /* 0x0000008013137836 */ /* 0x000fc80000000000 */
[----:B0-----:R-:W-:-:S05]  /*07d0*/  IMAD.WIDE.U32 R4, R7, 0x4, R4 ;  /* 0x0000000407047825 */ /* 0x001fca00078e0004 */
[----:B------:R1:W-:Y:S02]  /*07e0*/  STG.E desc[UR4][R4.64], R21 ;  /* 0x0000001504007986 */ /* 0x0003e4000c101904 */
.L_x_7709:
[----:B------:R-:W-:-:S13]  /*07f0*/  ISETP.GE.AND P0, PT, R19, R16, PT ;  /* 0x000000101300720c */ /* 0x000fda0003f06270 */
[----:B------:R-:W-:Y:S05]  /*0800*/  @P0 BRA `(.L_x_7711) ;  /* 0x0000000000340947 */ /* 0x000fea0003800000 */
[----:B01----:R-:W0:Y:S01]  /*0810*/  LDC.64 R4, c[0x0][0x220] ;  /* 0x00008800ff047b82 */ /* 0x003e220000000a00 */
[----:B------:R-:W-:Y:S02]  /*0820*/  IADD3 R7, R0, R19, RZ ;  /* 0x0000001300077210 */ /* 0x000fe40007ffe0ff */
[----:B------:R-:W-:-:S03]  /*0830*/  IADD3 R19, R19, 0x80, RZ ;  /* 0x0000008013137810 */ /* 0x000fc60007ffe0ff */
[----:B0-----:R-:W-:-:S05]  /*0840*/  IMAD.WIDE.U32 R4, R7, 0x4, R4 ;  /* 0x0000000407047825 */ /* 0x001fca00078e0004 */
[----:B------:R1:W-:Y:S02]  /*0850*/  STG.E desc[UR4][R4.64], R23 ;  /* 0x0000001704007986 */ /* 0x0003e4000c101904 */
.L_x_7710:
[----:B------:R-:W-:-:S13]  /*0860*/  ISETP.GE.AND P0, PT, R19, R16, PT ;  /* 0x000000101300720c */ /* 0x000fda0003f06270 */
[----:B------:R-:W-:Y:S05]  /*0870*/  @P0 BREAK B1 ;  /* 0x0000000000010942 */ /* 0x000fea0003800000 */
[----:B------:R-:W-:Y:S05]  /*0880*/  @P0 BRA `(.L_x_7712) ;  /* 0x0000000000300947 */ /* 0x000fea0003800000 */
[----:B01----:R-:W0:Y:S01]  /*0890*/  LDC.64 R4, c[0x0][0x220] ;  /* 0x00008800ff047b82 */ /* 0x003e220000000a00 */
[----:B------:R-:W-:Y:S01]  /*08a0*/  IADD3 R7, R0, R19, RZ ;  /* 0x0000001300077210 */ /* 0x000fe20007ffe0ff */
[----:B------:R-:W-:-:S04]  /*08b0*/  VIADD R19, R19, 0x80 ;  /* 0x0000008013137836 */ /* 0x000fc80000000000 */
[----:B0-----:R-:W-:-:S05]  /*08c0*/  IMAD.WIDE.U32 R4, R7, 0x4, R4 ;  /* 0x0000000407047825 */ /* 0x001fca00078e0004 */
[----:B------:R2:W-:Y:S02]  /*08d0*/  STG.E desc[UR4][R4.64], R3 ;  /* 0x0000000304007986 */ /* 0x0005e4000c101904 */
.L_x_7711:
[----:B------:R-:W-:Y:S05]  /*08e0*/  BSYNC B1 ;  /* 0x0000000000017941 */ /* 0x000fea0003800000 */
.L_x_7707:
[----:B------:R-:W-:-:S13]  /*08f0*/  ISETP.GE.AND P0, PT, R19, R16, PT ;  /* 0x000000101300720c */ /* 0x000fda0003f06270 */
[----:B012---:R-:W0:Y:S01]  /*0900*/  @!P0 LDC.64 R4, c[0x0][0x220] ;  /* 0x00008800ff048b82 */ /* 0x007e220000000a00 */
[----:B------:R-:W-:Y:S02]  /*0910*/  @!P0 IADD3 R3, R0, R19, RZ ;  /* 0x0000001300038210 */ /* 0x000fe40007ffe0ff */
[----:B------:R-:W-:-:S03]  /*0920*/  @!P0 IADD3 R19, R19, 0x80, RZ ;  /* 0x0000008013138810 */ /* 0x000fc60007ffe0ff */
[----:B0-----:R-:W-:-:S05]  /*0930*/  @!P0 IMAD.WIDE.U32 R4, R3, 0x4, R4 ;  /* 0x0000000403048825 */ /* 0x001fca00078e0004 */
[----:B------:R2:W-:Y:S02]  /*0940*/  @!P0 STG.E desc[UR4][R4.64], R2 ;  /* 0x0000000204008986 */ /* 0x0005e4000c101904 */
.L_x_7712:
[----:B------:R-:W-:Y:S05]  /*0950*/  BSYNC B0 ;  /* 0x0000000000007941 */ /* 0x000fea0003800000 */
.L_x_7706:
[----:B------:R-:W-:Y:S05]  /*0960*/  WARPSYNC.ALL ;  /* 0x0000000000007948 */ /* 0x000fea0003800000 */
[----:B------:R-:W-:-:S13]  /*0970*/  ISETP.GE.AND P0, PT, R19, R16, PT ;  /* 0x000000101300720c */ /* 0x000fda0003f06270 */
[----:B------:R-:W-:Y:S05]  /*0980*/  @P0 EXIT ;  /* 0x000000000000094d */ /* 0x000fea0003800000 */
[----:B--2---:R-:W2:Y:S01]  /*0990*/  LDC.64 R2, c[0x0][0x220] ;  /* 0x00008800ff027b82 */ /* 0x004ea20000000a00 */
[----:B------:R-:W-:-:S05]  /*09a0*/  IADD3 R19, R0, R19, RZ ;  /* 0x0000001300137210 */ /* 0x000fca0007ffe0ff */
[----:B--2---:R-:W-:-:S05]  /*09b0*/  IMAD.WIDE.U32 R2, R19, 0x4, R2 ;  /* 0x0000000413027825 */ /* 0x004fca00078e0002 */
[----:B------:R-:W-:Y:S01]  /*09c0*/  STG.E desc[UR4][R2.64], R12 ;  /* 0x0000000c02007986 */ /* 0x000fe2000c101904 */
[----:B------:R-:W-:Y:S05]  /*09d0*/  EXIT ;  /* 0x000000000000794d */ /* 0x000fea0003800000 */
.L_x_7713:
        /* <DEDUP_REMOVED lines=10> */
.L_x_17280:


//--------------------- .text._ZN2at6native29vectorized_elementwise_kernelILi4ENS0_13AUnaryFunctorIfffNS0_15binary_internal10MulFunctorIfEEEESt5arrayIPcLm2EEEEviT0_T1_ --------------------------
	.section	.text._ZN2at6native29vectorized_elementwise_kernelILi4ENS0_13AUnaryFunctorIfffNS0_15binary_internal10MulFunctorIfEEEESt5arrayIPcLm2EEEEviT0_T1_,"ax",@progbits
	.align	128
        .global         _ZN2at6native29vectorized_elementwise_kernelILi4ENS0_13AUnaryFunctorIfffNS0_15binary_internal10MulFunctorIfEEEESt5arrayIPcLm2EEEEviT0_T1_
        .type           _ZN2at6native29vectorized_elementwise_kernelILi4ENS0_13AUnaryFunctorIfffNS0_15binary_internal10MulFunctorIfEEEESt5arrayIPcLm2EEEEviT0_T1_,@function
        .size           _ZN2at6native29vectorized_elementwise_kernelILi4ENS0_13AUnaryFunctorIfffNS0_15binary_internal10MulFunctorIfEEEESt5arrayIPcLm2EEEEviT0_T1_,(.L_x_17281 - _ZN2at6native29vectorized_elementwise_kernelILi4ENS0_13AUnaryFunctorIfffNS0_15binary_internal10MulFunctorIfEEEESt5arrayIPcLm2EEEEviT0_T1_)
        .other          _ZN2at6native29vectorized_elementwise_kernelILi4ENS0_13AUnaryFunctorIfffNS0_15binary_internal10MulFunctorIfEEEESt5arrayIPcLm2EEEEviT0_T1_,@"STO_CUDA_ENTRY STV_DEFAULT"
_ZN2at6native29vectorized_elementwise_kernelILi4ENS0_13AUnaryFunctorIfffNS0_15binary_internal10MulFunctorIfEEEESt5arrayIPcLm2EEEEviT0_T1_:
.text._ZN2at6native29vectorized_elementwise_kernelILi4ENS0_13AUnaryFunctorIfffNS0_15binary_internal10MulFunctorIfEEEESt5arrayIPcLm2EEEEviT0_T1_:
        /* <DEDUP_REMOVED lines=14> */
[----:B------:R-:W3:Y:S04]  /*00e0*/  LDG.E.128 R4, desc[UR4][R2.64] ;  /* 0x0000000402047981 */ /* 0x000ee8000c1e1d00 */
[----:B------:R-:W4:Y:S01]  /*00f0*/  LDG.E.128 R8, desc[UR4][R2.64+0x800] ;  /* 0x0008000402087981 */ /* 0x000f22000c1e1d00 */
[----:B--2---:R-:W-:-:S04]  /*0100*/  IMAD.WIDE.U32 R12, R0, 0x4, R12 ;  /* 0x00000004000c7825 */ /* 0x004fc800078e000c */
[----:B------:R-:W-:-:S04]  /*0110*/  IMAD.WIDE R12, R15, 0x10, R12 ;  /* 0x000000100f0c7825 */ /* 0x000fc800078e020c */
[----:B---3--:R-:W-:Y:S01]  /*0120*/  FMUL.FTZ R7, R7, UR6 ;  /* 0x0000000607077c20 */ /* 0x008fe20008410000 */
[----:B------:R-:W-:Y:S01]  /*0130*/  FMUL.FTZ R6, R6, UR6 ;  /* 0x0000000606067c20 */ /* 0x000fe20008410000 */
[----:B------:R-:W-:Y:S01]  /*0140*/  FMUL.FTZ R5, R5, UR6 ;  /* 0x0000000605057c20 */ /* 0x000fe20008410000 */
[----:B------:R-:W-:Y:S01]  /*0150*/  FMUL.FTZ R4, R4, UR6 ;  /* 0x0000000604047c20 */ /* 0x000fe20008410000 */
[----:B----4-:R-:W-:Y:S01]  /*0160*/  FMUL.FTZ R11, R11, UR6 ;  /* 0x000000060b0b7c20 */ /* 0x010fe20008410000 */
[----:B------:R-:W-:Y:S01]  /*0170*/  FMUL.FTZ R10, R10, UR6 ;  /* 0x000000060a0a7c20 */ /* 0x000fe20008410000 */
[----:B------:R-:W-:Y:S01]  /*0180*/  FMUL.FTZ R9, R9, UR6 ;  /* 0x0000000609097c20 */ /* 0x000fe20008410000 */
[----:B------:R-:W-:Y:S01]  /*0190*/  FMUL.FTZ R8, R8, UR6 ;  /* 0x0000000608087c20 */ /* 0x000fe20008410000 */
[----:B------:R-:W-:Y:S04]  /*01a0*/  STG.E.128 desc[UR4][R12.64], R4 ;  /* 0x000000040c007986 */ /* 0x000fe8000c101d04 */
[----:B------:R-:W-:Y:S01]  /*01b0*/  STG.E.128 desc[UR4][R12.64+0x800], R8 ;  /* 0x000800080c007986 */ /* 0x000fe2000c101d04 */
[----:B------:R-:W-:Y:S05]  /*01c0*/  EXIT ;  /* 0x000000000000794d */ /* 0x000fea0003800000 */
.L_x_7714:
        /* <DEDUP_REMOVED lines=87> */
.L_x_7717:
[----:B------:R-:W-:-:S13]  /*0740*/  ISETP.GE.AND P0, PT, R19, R16, PT ;  /* 0x000000101300720c */ /* 0x000fda0003f06270 */
[----:B------:R-:W-:Y:S05]  /*0750*/  @P0 BRA `(.L_x_7719) ;  /* 0x0000000000300947 */ /* 0x000fea0003800000 */
[----:B0-----:R-:W0:Y:S01]  /*0760*/  LDC.64 R4, c[0x0][0x220] ;  /* 0x00008800ff047b82 */ /* 0x001e220000000a00 */
[----:B------:R-:W-:Y:S01]  /*0770*/  IADD3 R7, R0, R19, RZ ;  /* 0x0000001300077210 */ /* 0x000fe20007ffe0ff */
[----:B------:R-:W-:-:S04]  /*0780*/  VIADD R19, R19, 0x80 ;  /* 0x0000008013137836 */ /* 0x000fc80000000000 */
[----:B0-----:R-:W-:-:S05]  /*0790*/  IMAD.WIDE.U32 R4, R7, 0x4, R4 ;  /* 0x0000000407047825 */ /* 0x001fca00078e0004 */
[----:B------:R1:W-:Y:S02]  /*07a0*/  STG.E desc[UR4][R4.64], R21 ;  /* 0x0000001504007986 */ /* 0x0003e4000c101904 */
.L_x_7718:
[----:B------:R-:W-:-:S13]  /*07b0*/  ISETP.GE.AND P0, PT, R19, R16, PT ;  /* 0x000000101300720c */ /* 0x000fda0003f06270 */
[----:B------:R-:W-:Y:S05]  /*07c0*/  @P0 BRA `(.L_x_7720) ;  /* 0x0000000000340947 */ /* 0x000fea0003800000 */
[----:B01----:R-:W0:Y:S01]  /*07d0*/  LDC.64 R4, c[0x0][0x220] ;  /* 0x00008800ff047b82 */ /* 0x003e220000000a00 */
[----:B------:R-:W-:Y:S02]  /*07e0*/  IADD3 R7, R0, R19, RZ ;  /* 0x0000001300077210 */ /* 0x000fe40007ffe0ff */
[----:B------:R-:W-:-:S03]  /*07f0*/  IADD3 R19, R19, 0x80, RZ ;  /* 0x0000008013137810 */ /* 0x000fc60007ffe0ff */
[----:B0-----:R-:W-:-:S05]  /*0800*/  IMAD.WIDE.U32 R4, R7, 0x4, R4 ;  /* 0x0000000407047825 */ /* 0x001fca00078e0004 */
[----:B------:R1:W-:Y:S02]  /*0810*/  STG.E desc[UR4][R4.64], R23 ;  /* 0x0000001704007986 */ /* 0x0003e4000c101904 */
.L_x_7719:
        /* <DEDUP_REMOVED lines=8> */
.L_x_7720:
[----:B------:R-:W-:Y:S05]  /*08a0*/  BSYNC B1 ;  /* 0x0000000000017941 */ /* 0x000fea0003800000 */
.L_x_7716:
[----:B------:R-:W-:-:S13]  /*08b0*/  ISETP.GE.AND P0, PT, R19, R16, PT ;  /* 0x000000101300720c */ /* 0x000fda0003f06270 */
[----:B012---:R-:W0:Y:S01]  /*08c0*/  @!P0 LDC.64 R4, c[0x0][0x220] ;  /* 0x00008800ff048b82 */ /* 0x007e220000000a00 */
[----:B------:R-:W-:Y:S02]  /*08d0*/  @!P0 IADD3 R3, R0, R19, RZ ;  /* 0x0000001300038210 */ /* 0x000fe40007ffe0ff */
[----:B------:R-:W-:-:S03]  /*08e0*/  @!P0 IADD3 R19, R19, 0x80, RZ ;  /* 0x0000008013138810 */ /* 0x000fc60007ffe0ff */
[----:B0-----:R-:W-:-:S05]  /*08f0*/  @!P0 IMAD.WIDE.U32 R4, R3, 0x4, R4 ;  /* 0x0000000403048825 */ /* 0x001fca00078e0004 */
[----:B------:R2:W-:Y:S02]  /*0900*/  @!P0 STG.E desc[UR4][R4.64], R2 ;  /* 0x0000000204008986 */ /* 0x0005e4000c101904 */
.L_x_7721:
[----:B------:R-:W-:Y:S05]  /*0910*/  BSYNC B0 ;  /* 0x0000000000007941 */ /* 0x000fea0003800000 */
.L_x_7715:
        /* <DEDUP_REMOVED lines=8> */
.L_x_7722:
        /* <DEDUP_REMOVED lines=14> */
.L_x_17281:


//--------------------- .text._ZN2at6native29vectorized_elementwise_kernelILi8ENS0_13AUnaryFunctorIfffNS0_15binary_internal10MulFunctorIfEEEESt5arrayIPcLm2EEEEviT0_T1_ --------------------------
	.section	.text._ZN2at6native29vectorized_elementwise_kernelILi8ENS0_13AUnaryFunctorIfffNS0_15binary_internal10MulFunctorIfEEEESt5arrayIPcLm2EEEEviT0_T1_,"ax",@progbits
	.align	128
        .global         _ZN2at6native29vectorized_elementwise_kernelILi8ENS0_13AUnaryFunctorIfffNS0_15binary_internal10MulFunctorIfEEEESt5arrayIPcLm2EEEEviT0_T1_
        .type           _ZN2at6native29vectorized_elementwise_kernelILi8ENS0_13AUnaryFunctorIfffNS0_15binary_internal10MulFunctorIfEEEESt5arrayIPcLm2EEEEviT0_T1_,@function
        .size           _ZN2at6native29vectorized_elementwise_kernelILi8ENS0_13AUnaryFunctorIfffNS0_15binary_internal10MulFunctorIfEEEESt5arrayIPcLm2EEEEviT0_T1_,(.L_x_17282 - _ZN2at6native29vectorized_elementwise_kernelILi8ENS0_13AUnaryFunctorIfffNS0_15binary_internal10MulFunctorIfEEEESt5arrayIPcLm2EEEEviT0_T1_)
        .other          _ZN2at6native29vectorized_elementwise_kernelILi8ENS0_13AUnaryFunctorIfffNS0_15binary_internal10MulFunctorIfEEEESt5arrayIPcLm2EEEEviT0_T1_,@"STO_CUDA_ENTRY STV_DEFAULT"
_ZN2at6native29vectorized_elementwise_kernelILi8ENS0_13AUnaryFunctorIfffNS0_15binary_internal10MulFunctorIfEEEESt5arrayIPcLm2EEEEviT0_T1_:
.text._ZN2at6native29vectorized_elementwise_kernelILi8ENS0_13AUnaryFunctorIfffNS0_15binary_internal10MulFunctorIfEEEESt5arrayIPcLm2EEEEviT0_T1_:
        /* <DEDUP_REMOVED lines=29> */
.L_x_7723:
        /* <DEDUP_REMOVED lines=87> */
.L_x_7726:
[----:B------:R-:W-:-:S13]  /*0740*/  ISETP.GE.AND P0, PT, R19, R16, PT ;  /* 0x000000101300720c */ /* 0x000fda0003f06270 */
[----:B------:R-:W-:Y:S05]  /*0750*/  @P0 BRA `(.L_x_7728) ;  /* 0x0000000000300947 */ /* 0x000fea0003800000 */
[----:B0-----:R-:W0:Y:S01]  /*0760*/  LDC.64 R4, c[0x0][0x220] ;  /* 0x00008800ff047b82 */ /* 0x001e220000000a00 */
[----:B------:R-:W-:Y:S01]  /*0770*/  IADD3 R7, R0, R19, RZ ;  /* 0x0000001300077210 */ /* 0x000fe20007ffe0ff */
[----:B------:R-:W-:-:S04]  /*0780*/  VIADD R19, R19, 0x80 ;  /* 0x0000008013137836 */ /* 0x000fc80000000000 */
[----:B0-----:R-:W-:-:S05]  /*0790*/  IMAD.WIDE.U32 R4, R7, 0x4, R4 ;  /* 0x0000000407047825 */ /* 0x001fca00078e0004 */
[----:B------:R1:W-:Y:S02]  /*07a0*/  STG.E desc[UR4][R4.64], R21 ;  /* 0x0000001504007986 */ /* 0x0003e4000c101904 */
.L_x_7727:
[----:B------:R-:W-:-:S13]  /*07b0*/  ISETP.GE.AND P0, PT, R19, R16, PT ;  /* 0x000000101300720c */ /* 0x000fda0003f06270 */
[----:B------:R-:W-:Y:S05]  /*07c0*/  @P0 BRA `(.L_x_7729) ;  /* 0x0000000000340947 */ /* 0x000fea0003800000 */
[----:B01----:R-:W0:Y:S01]  /*07d0*/  LDC.64 R4, c[0x0][0x220] ;  /* 0x00008800ff047b82 */ /* 0x003e220000000a00 */
[----:B------:R-:W-:Y:S02]  /*07e0*/  IADD3 R7, R0, R19, RZ ;  /* 0x0000001300077210 */ /* 0x000fe40007ffe0ff */
[----:B------:R-:W-:-:S03]  /*07f0*/  IADD3 R19, R19, 0x80, RZ ;  /* 0x0000008013137810 */ /* 0x000fc60007ffe0ff */
[----:B0-----:R-:W-:-:S05]  /*0800*/  IMAD.WIDE.U32 R4, R7, 0x4, R4 ;  /* 0x0000000407047825 */ /* 0x001fca00078e0004 */
[----:B------:R1:W-:Y:S02]  /*0810*/  STG.E desc[UR4][R4.64], R23 ;  /* 0x0000001704007986 */ /* 0x0003e4000c101904 */
.L_x_7728:
        /* <DEDUP_REMOVED lines=8> */
.L_x_7729:
[----:B------:R-:W-:Y:S05]  /*08a0*/  BSYNC B1 ;  /* 0x0000000000017941 */ /* 0x000fea0003800000 */
.L_x_7725:
[----:B------:R-:W-:-:S13]  /*08b0*/  ISETP.GE.AND P0, PT, R19, R16, PT ;  /* 0x000000101300720c */ /* 0x000fda0003f06270 */
[----:B012---:R-:W0:Y:S01]  /*08c0*/  @!P0 LDC.64 R4, c[0x0][0x220] ;  /* 0x00008800ff048b82 */ /* 0x007e220000000a00 */
[----:B------:R-:W-:Y:S02]  /*08d0*/  @!P0 IADD3 R3, R0, R19, RZ ;  /* 0x0000001300038210 */ /* 0x000fe40007ffe0ff */
[----:B------:R-:W-:-:S03]  /*08e0*/  @!P0 IADD3 R19, R19, 0x80, RZ ;  /* 0x0000008013138810 */ /* 0x000fc60007ffe0ff */
[----:B0-----:R-:W-:-:S05]  /*08f0*/  @!P0 IMAD.WIDE.U32 R4, R3, 0x4, R4 ;  /* 0x0000000403048825 */ /* 0x001fca00078e0004 */
[----:B------:R2:W-:Y:S02]  /*0900*/  @!P0 STG.E desc[UR4][R4.64], R2 ;  /* 0x0000000204008986 */ /* 0x0005e4000c101904 */
.L_x_7730:
[----:B------:R-:W-:Y:S05]  /*0910*/  BSYNC B0 ;  /* 0x0000000000007941 */ /* 0x000fea0003800000 */
.L_x_7724:
        /* <DEDUP_REMOVED lines=8> */
.L_x_7731:
        /* <DEDUP_REMOVED lines=14> */
.L_x_17282:


//--------------------- .text._ZN2at6native18elementwise_kernelILi128ELi4EZNS0_15gpu_kernel_implINS0_13BinaryFunctorIfffNS0_15binary_internal10MulFunctorIfEEEEEEvRNS_18TensorIteratorBaseERKT_EUliE_EEviT1_ --------------------------
	.section	.text._ZN2at6native18elementwise_kernelILi128ELi4EZNS0_15gpu_kernel_implINS0_13BinaryFunctorIfffNS0_15binary_internal10MulFunctorIfEEEEEEvRNS_18TensorIteratorBaseERKT_EUliE_EEviT1_,"ax",@progbits
	.align	128
        .global         _ZN2at6native18elementwise_kernelILi128ELi4EZNS0_15gpu_kernel_implINS0_13BinaryFunctorIfffNS0_15binary_internal10MulFunctorIfEEEEEEvRNS_18TensorIteratorBaseERKT_EUliE_EEviT1_
        .type           _ZN2at6native18elementwise_kernelILi128ELi4EZNS0_15gpu_kernel_implINS0_13BinaryFunctorIfffNS0_15binary_internal10MulFunctorIfEEEEEEvRNS_18TensorIteratorBaseERKT_EUliE_EEviT1_,@function
        .size           _ZN2at6native18elementwise_kernelILi128ELi4EZNS0_15gpu_kernel_implINS0_13BinaryFunctorIfffNS0_15binary_internal10MulFunctorIfEEEEEEvRNS_18TensorIteratorBaseERKT_EUliE_EEviT1_,(.L_x_17283 - _ZN2at6native18elementwise_kernelILi128ELi4EZNS0_15gpu_kernel_implINS0_13BinaryFunctorIfffNS0_15binary_internal10MulFunctorIfEEEEEEvRNS_18TensorIteratorBaseERKT_EUliE_EEviT1_)
        .other          _ZN2at6native18elementwise_kernelILi128ELi4EZNS0_15gpu_kernel_implINS0_13BinaryFunctorIfffNS0_15binary_internal10MulFunctorIfEEEEEEvRNS_18TensorIteratorBaseERKT_EUliE_EEviT1_,@"STO_CUDA_ENTRY STV_DEFAULT"
_ZN2at6native18elementwise_kernelILi128ELi4EZNS0_15gpu_kernel_implINS0_13BinaryFunctorIfffNS0_15binary_internal10MulFunctorIfEEEEEEvRNS_18TensorIteratorBaseERKT_EUliE_EEviT1_:
.text._ZN2at6native18elementwise_kernelILi128ELi4EZNS0_15gpu_kernel_implINS0_13BinaryFunctorIfffNS0_15binary_internal10MulFunctorIfEEEEEEvRNS_18TensorIteratorBaseERKT_EUliE_EEviT1_:
        /* <DEDUP_REMOVED lines=365> */
.L_x_7734:
        /* <DEDUP_REMOVED lines=20> */
[----:B--2---:R0:W1:Y:S01]  /*1810*/  I2F.S16 R19, R2 ;  /* 0x0000000200137306 */ /* 0x0040620000101400 */
[----:B------:R-:W-:Y:S05]  /*1820*/  BRA `(.L_x_7741) ;  /* 0x0000000c00387947 */ /* 0x000fea0003800000 */
.L_x_7739:
[----:B------:R-:W2:Y:S02]  /*1830*/  LDG.E.U8 R2, desc[UR36][R2.64] ;  /* 0x0000002402027981 */ /* 0x000ea4000c1e1100 */
[----:B--2---:R-:W-:Y:S01]  /*1840*/  I2FP.F32.U32 R19, R2 ;  /* 0x0000000200137245 */ /* 0x004fe20000201000 */
[----:B------:R-:W-:Y:S06]  /*1850*/  BRA `(.L_x_7741) ;  /* 0x0000000c002c7947 */ /* 0x000fec0003800000 */
.L_x_7738:
        /* <DEDUP_REMOVED lines=9> */
.L_x_7743:
[----:B------:R-:W2:Y:S02]  /*18f0*/  LDG.E R2, desc[UR36][R2.64] ;  /* 0x0000002402027981 */ /* 0x000ea4000c1e1900 */
[----:B--2---:R-:W-:Y:S01]  /*1900*/  I2FP.F32.S32 R19, R2 ;  /* 0x0000000200137245 */ /* 0x004fe20000201400 */
[----:B------:R-:W-:Y:S06]  /*1910*/  BRA `(.L_x_7741) ;  /* 0x0000000800fc7947 */ /* 0x000fec0003800000 */
.L_x_7742:
[----:B------:R-:W2:Y:S02]  /*1920*/  LDG.E.U16 R2, desc[UR36][R2.64] ;  /* 0x0000002402027981 */ /* 0x000ea4000c1e1500 */
[----:B--2---:R0:W1:Y:S01]  /*1930*/  I2F.S16 R19, R2 ;  /* 0x0000000200137306 */ /* 0x0040620000101400 */
[----:B------:R-:W-:Y:S05]  /*1940*/  BRA `(.L_x_7741) ;  /* 0x0000000800f07947 */ /* 0x000fea0003800000 */
.L_x_7737:
        /* <DEDUP_REMOVED lines=8> */
.L_x_7745:
[----:B------:R-:W2:Y:S02]  /*19d0*/  LDG.E.U16 R2, desc[UR36][R2.64] ;  /* 0x0000002402027981 */ /* 0x000ea4000c1e1500 */
[----:B--2---:R-:W-:Y:S01]  /*19e0*/  HADD2.F32 R19, -RZ, R2.H0_H0 ;  /* 0x20000002ff137230 */ /* 0x004fe20000004100 */
[----:B------:R-:W-:Y:S06]  /*19f0*/  BRA `(.L_x_7741) ;  /* 0x0000000800c47947 */ /* 0x000fec0003800000 */
.L_x_7744:
        /* <DEDUP_REMOVED lines=8> */
.L_x_7747:
[----:B------:R-:W2:Y:S02]  /*1a80*/  LDG.E.U16 R2, desc[UR36][R2.64] ;  /* 0x0000002402027981 */ /* 0x000ea4000c1e1500 */
[----:B--2---:R-:W-:Y:S01]  /*1a90*/  HADD2.F32 R19, -RZ, R2.H0_H0 ;  /* 0x20000002ff137230 */ /* 0x004fe20000004100 */
[----:B------:R-:W-:Y:S06]  /*1aa0*/  BRA `(.L_x_7741) ;  /* 0x0000000800987947 */ /* 0x000fec0003800000 */
.L_x_7746:
[----:B------:R-:W2:Y:S01]  /*1ab0*/  LDG.E.64 R2, desc[UR36][R2.64] ;  /* 0x0000002402027981 */ /* 0x000ea2000c1e1b00 */
[----:B------:R-:W-:Y:S01]  /*1ac0*/  UMOV UR4, 0xf0000000 ;  /* 0xf000000000047882 */ /* 0x000fe20000000000 */
[----:B------:R-:W-:Y:S01]  /*1ad0*/  UMOV UR5, 0x380fffff ;  /* 0x380fffff00057882 */ /* 0x000fe20000000000 */
[----:B--2---:R-:W0:Y:S01]  /*1ae0*/  F2F.F32.F64 R19, R2 ;  /* 0x0000000200137310 */ /* 0x004e220000301000 */
[----:B------:R-:W-:-:S14]  /*1af0*/  DSETP.GEU.AND P0, PT, |R2|, UR4, PT ;  /* 0x0000000402007e2a */ /* 0x000fdc000bf0e200 */
[----:B0-----:R-:W-:Y:S01]  /*1b00*/  @!P0 FMUL R19, R19, 1.175494350822287508e-38 ;  /* 0x0080000013138820 */ /* 0x001fe20000400000 */
[----:B------:R-:W-:Y:S06]  /*1b10*/  BRA `(.L_x_7741) ;  /* 0x00000008007c7947 */ /* 0x000fec0003800000 */
.L_x_7736:
        /* <DEDUP_REMOVED lines=12> */
.L_x_7750:
[----:B------:R-:W2:Y:S01]  /*1be0*/  LDG.E.64 R2, desc[UR36][R2.64] ;  /* 0x0000002402027981 */ /* 0x000ea2000c1e1b00 */
[----:B------:R-:W-:Y:S01]  /*1bf0*/  UMOV UR4, 0xf0000000 ;  /* 0xf000000000047882 */ /* 0x000fe20000000000 */
[----:B------:R-:W-:Y:S01]  /*1c00*/  UMOV UR5, 0x380fffff ;  /* 0x380fffff00057882 */ /* 0x000fe20000000000 */
[----:B--2---:R-:W0:Y:S01]  /*1c10*/  F2F.F32.F64 R19, R2 ;  /* 0x0000000200137310 */ /* 0x004e220000301000 */
[----:B------:R-:W-:-:S14]  /*1c20*/  DSETP.GEU.AND P0, PT, |R2|, UR4, PT ;  /* 0x0000000402007e2a */ /* 0x000fdc000bf0e200 */
[----:B0-----:R-:W-:Y:S01]  /*1c30*/  @!P0 FMUL R19, R19, 1.175494350822287508e-38 ;  /* 0x0080000013138820 */ /* 0x001fe20000400000 */
[----:B------:R-:W-:Y:S06]  /*1c40*/  BRA `(.L_x_7741) ;  /* 0x0000000800307947 */ /* 0x000fec0003800000 */
.L_x_7749:
        /* <DEDUP_REMOVED lines=26> */
.L_x_7752:
        /* <DEDUP_REMOVED lines=13> */
.L_x_7751:
[----:B------:R-:W2:Y:S02]  /*1ec0*/  LDG.E.U16 R2, desc[UR36][R2.64] ;  /* 0x0000002402027981 */ /* 0x000ea4000c1e1500 */
[----:B--2---:R-:W-:Y:S01]  /*1ed0*/  IMAD.U32 R19, R2, 0x10000, RZ ;  /* 0x0001000002137824 */ /* 0x004fe200078e00ff */
[----:B------:R-:W-:Y:S06]  /*1ee0*/  BRA `(.L_x_7741) ;  /* 0x0000000400887947 */ /* 0x000fec0003800000 */
.L_x_7748:
        /* <DEDUP_REMOVED lines=11> */
.L_x_7755:
        /* <DEDUP_REMOVED lines=20> */
.L_x_7757:
[----:B------:R-:W-:Y:S05]  /*20e0*/  BSYNC B0 ;  /* 0x0000000000007941 */ /* 0x000fea0003800000 */
.L_x_7756:
[----:B------:R-:W-:Y:S01]  /*20f0*/  IMAD.SHL.U32 R2, R2, 0x100000, RZ ;  /* 0x0010000002027824 */ /* 0x000fe200078e00ff */
[----:B------:R-:W-:-:S04]  /*2100*/  LEA R0, R0, 0x3b800000, 0x17 ;  /* 0x3b80000000007811 */ /* 0x000fc800078eb8ff */
[----:B------:R-:W-:Y:S01]  /*2110*/  LOP3.LUT R19, R0, R2, R19, 0xfe, !PT ;  /* 0x0000000200137212 */ /* 0x000fe200078efe13 */
[----:B------:R-:W-:Y:S06]  /*2120*/  BRA `(.L_x_7741) ;  /* 0x0000000000f87947 */ /* 0x000fec0003800000 */
.L_x_7754:
        /* <DEDUP_REMOVED lines=20> */
.L_x_7759:
[----:B------:R-:W-:Y:S05]  /*2270*/  BSYNC B0 ;  /* 0x0000000000007941 */ /* 0x000fea0003800000 */
.L_x_7758:
[----:B------:R-:W-:Y:S01]  /*2280*/  IMAD.SHL.U32 R2, R2, 0x200000, RZ ;  /* 0x0020000002027824 */ /* 0x000fe200078e00ff */
[----:B------:R-:W-:-:S04]  /*2290*/  LEA R0, R0, 0x37800000, 0x17 ;  /* 0x3780000000007811 */ /* 0x000fc800078eb8ff */
[----:B------:R-:W-:Y:S01]  /*22a0*/  LOP3.LUT R19, R0, R2, R19, 0xfe, !PT ;  /* 0x0000000200137212 */ /* 0x000fe200078efe13 */
[----:B------:R-:W-:Y:S06]  /*22b0*/  BRA `(.L_x_7741) ;  /* 0x0000000000947947 */ /* 0x000fec0003800000 */
.L_x_7753:
        /* <DEDUP_REMOVED lines=14> */
.L_x_7740:
        /* <DEDUP_REMOVED lines=16> */
.L_x_7762:
[----:B------:R-:W-:Y:S01]  /*24a0*/  IMAD.MOV.U32 R19, RZ, RZ, RZ ;  /* 0x000000ffff137224 */ /* 0x000fe200078e00ff */
[----:B------:R-:W-:Y:S06]  /*24b0*/  BRA `(.L_x_7741) ;  /* 0x0000000000147947 */ /* 0x000fec0003800000 */
.L_x_7761:
[----:B------:R-:W2:Y:S02]  /*24c0*/  LDG.E.64 R2, desc[UR36][R2.64] ;  /* 0x0000002402027981 */ /* 0x000ea4000c1e1b00 */
[----:B--2---:R0:W1:Y:S01]  /*24d0*/  I2F.U64 R19, R2 ;  /* 0x0000000200137312 */ /* 0x0040620000301000 */
[----:B------:R-:W-:Y:S05]  /*24e0*/  BRA `(.L_x_7741) ;  /* 0x0000000000087947 */ /* 0x000fea0003800000 */
.L_x_7760:
[----:B------:R-:W2:Y:S02]  /*24f0*/  LDG.E R2, desc[UR36][R2.64] ;  /* 0x0000002402027981 */ /* 0x000ea4000c1e1900 */
[----:B--2---:R-:W-:-:S07]  /*2500*/  I2FP.F32.U32 R19, R2 ;  /* 0x0000000200137245 */ /* 0x004fce0000201000 */
.L_x_7741:
[----:B------:R-:W-:Y:S05]  /*2510*/  BSYNC B6 ;  /* 0x0000000000067941 */ /* 0x000fea0003800000 */
.L_x_7735:
[----:B------:R-:W1:Y:S01]  /*2520*/  LDC.U8 R4, c[0x0][0x493] ;  /* 0x000124c0ff047b82 */ /* 0x000e620000000000 */
[----:B------:R-:W-:Y:S01]  /*2530*/  ULDC.64 UR4, c[0x0][0x488] ;  /* 0x0001220000047ab9 */ /* 0x000fe20000000a00 */
[----:B------:R-:W-:Y:S01]  /*2540*/  BSSY B6, `(.L_x_7763) ;  /* 0x00000df000067945 */ /* 0x000fe20003800000 */
[----:B0-234-:R-:W-:-:S05]  /*2550*/  IADD3 R2, P1, R22, UR4, RZ ;  /* 0x0000000416027c10 */ /* 0x01dfca000ff3e0ff */
        /* <DEDUP_REMOVED lines=15> */
.L_x_7767:
[----:B------:R-:W2:Y:S02]  /*2650*/  LDG.E.U8 R0, desc[UR36][R2.64] ;  /* 0x0000002402007981 */ /* 0x000ea4000c1e1100 */
[----:B--2---:R-:W-:Y:S01]  /*2660*/  I2FP.F32.U32 R0, R0 ;  /* 0x0000000000007245 */ /* 0x004fe20000201000 */
[----:B------:R-:W-:Y:S06]  /*2670*/  BRA `(.L_x_7769) ;  /* 0x0000000c002c7947 */ /* 0x000fec0003800000 */
.L_x_7766:
        /* <DEDUP_REMOVED lines=9> */
.L_x_7771:
[----:B------:R-:W2:Y:S02]  /*2710*/  LDG.E R0, desc[UR36][R2.64] ;  /* 0x0000002402007981 */ /* 0x000ea4000c1e1900 */
[----:B--2---:R-:W-:Y:S01]  /*2720*/  I2FP.F32.S32 R0, R0 ;  /* 0x0000000000007245 */ /* 0x004fe20000201400 */
[----:B------:R-:W-:Y:S06]  /*2730*/  BRA `(.L_x_7769) ;  /* 0x0000000800fc7947 */ /* 0x000fec0003800000 */
.L_x_7770:
[----:B------:R-:W2:Y:S02]  /*2740*/  LDG.E.U16 R0, desc[UR36][R2.64] ;  /* 0x0000002402007981 */ /* 0x000ea4000c1e1500 */
[----:B--2---:R-:W4:Y:S01]  /*2750*/  I2F.S16 R0, R0 ;  /* 0x0000000000007306 */ /* 0x004f220000101400 */
[----:B------:R-:W-:Y:S05]  /*2760*/  BRA `(.L_x_7769) ;  /* 0x0000000800f07947 */ /* 0x000fea0003800000 */
.L_x_7765:
        /* <DEDUP_REMOVED lines=8> */
.L_x_7773:
[----:B------:R-:W2:Y:S02]  /*27f0*/  LDG.E.U16 R0, desc[UR36][R2.64] ;  /* 0x0000002402007981 */ /* 0x000ea4000c1e1500 */
[----:B--2---:R-:W-:Y:S01]  /*2800*/  HADD2.F32 R0, -RZ, R0.H0_H0 ;  /* 0x20000000ff007230 */ /* 0x004fe20000004100 */
[----:B------:R-:W-:Y:S06]  /*2810*/  BRA `(.L_x_7769) ;  /* 0x0000000800c47947 */ /* 0x000fec0003800000 */
.L_x_7772:
        /* <DEDUP_REMOVED lines=8> */
.L_x_7775:
[----:B------:R-:W2:Y:S02]  /*28a0*/  LDG.E.U16 R0, desc[UR36][R2.64] ;  /* 0x0000002402007981 */ /* 0x000ea4000c1e1500 */
[----:B--2---:R-:W-:Y:S01]  /*28b0*/  HADD2.F32 R0, -RZ, R0.H0_H0 ;  /* 0x20000000ff007230 */ /* 0x004fe20000004100 */
[----:B------:R-:W-:Y:S06]  /*28c0*/  BRA `(.L_x_7769) ;  /* 0x0000000800987947 */ /* 0x000fec0003800000 */
.L_x_7774:
[----:B------:R-:W2:Y:S01]  /*28d0*/  LDG.E.64 R2, desc[UR36][R2.64] ;  /* 0x0000002402027981 */ /* 0x000ea2000c1e1b00 */
[----:B------:R-:W-:Y:S01]  /*28e0*/  UMOV UR4, 0xf0000000 ;  /* 0xf000000000047882 */ /* 0x000fe20000000000 */
[----:B------:R-:W-:Y:S01]  /*28f0*/  UMOV UR5, 0x380fffff ;  /* 0x380fffff00057882 */ /* 0x000fe20000000000 */
[----:B--2---:R-:W0:Y:S01]  /*2900*/  F2F.F32.F64 R0, R2 ;  /* 0x0000000200007310 */ /* 0x004e220000301000 */
[----:B------:R-:W-:-:S14]  /*2910*/  DSETP.GEU.AND P0, PT, |R2|, UR4, PT ;  /* 0x0000000402007e2a */ /* 0x000fdc000bf0e200 */
[----:B0-----:R-:W-:Y:S01]  /*2920*/  @!P0 FMUL R0, R0, 1.175494350822287508e-38 ;  /* 0x0080000000008820 */ /* 0x001fe20000400000 */
[----:B------:R-:W-:Y:S06]  /*2930*/  BRA `(.L_x_7769) ;  /* 0x00000008007c7947 */ /* 0x000fec0003800000 */
.L_x_7764:
        /* <DEDUP_REMOVED lines=12> */
.L_x_7778:
[----:B------:R-:W2:Y:S01]  /*2a00*/  LDG.E.64 R2, desc[UR36][R2.64] ;  /* 0x0000002402027981 */ /* 0x000ea2000c1e1b00 */
[----:B------:R-:W-:Y:S01]  /*2a10*/  UMOV UR4, 0xf0000000 ;  /* 0xf000000000047882 */ /* 0x000fe20000000000 */
[----:B------:R-:W-:Y:S01]  /*2a20*/  UMOV UR5, 0x380fffff ;  /* 0x380fffff00057882 */ /* 0x000fe20000000000 */
[----:B--2---:R-:W0:Y:S01]  /*2a30*/  F2F.F32.F64 R0, R2 ;  /* 0x0000000200007310 */ /* 0x004e220000301000 */
[----:B------:R-:W-:-:S14]  /*2a40*/  DSETP.GEU.AND P0, PT, |R2|, UR4, PT ;  /* 0x0000000402007e2a */ /* 0x000fdc000bf0e200 */
[----:B0-----:R-:W-:Y:S01]  /*2a50*/  @!P0 FMUL R0, R0, 1.175494350822287508e-38 ;  /* 0x0080000000008820 */ /* 0x001fe20000400000 */
[----:B------:R-:W-:Y:S06]  /*2a60*/  BRA `(.L_x_7769) ;  /* 0x0000000800307947 */ /* 0x000fec0003800000 */
.L_x_7777:
        /* <DEDUP_REMOVED lines=26> */
.L_x_7780:
        /* <DEDUP_REMOVED lines=13> */
.L_x_7779:
[----:B------:R-:W2:Y:S02]  /*2ce0*/  LDG.E.U16 R0, desc[UR36][R2.64] ;  /* 0x0000002402007981 */ /* 0x000ea4000c1e1500 */
[----:B--2---:R-:W-:Y:S01]  /*2cf0*/  IMAD.U32 R0, R0, 0x10000, RZ ;  /* 0x0001000000007824 */ /* 0x004fe200078e00ff */
[----:B------:R-:W-:Y:S06]  /*2d00*/  BRA `(.L_x_7769) ;  /* 0x0000000400887947 */ /* 0x000fec0003800000 */
.L_x_7776:
        /* <DEDUP_REMOVED lines=11> */
.L_x_7783:
        /* <DEDUP_REMOVED lines=20> */
.L_x_7785:
[----:B------:R-:W-:Y:S05]  /*2f00*/  BSYNC B0 ;  /* 0x0000000000007941 */ /* 0x000fea0003800000 */
.L_x_7784:
[----:B------:R-:W-:Y:S01]  /*2f10*/  LEA R3, R0, 0x3b800000, 0x17 ;  /* 0x3b80000000037811 */ /* 0x000fe200078eb8ff */
[----:B------:R-:W-:-:S05]  /*2f20*/  IMAD.SHL.U32 R0, R2, 0x100000, RZ ;  /* 0x0010000002007824 */ /* 0x000fca00078e00ff */
[----:B------:R-:W-:Y:S01]  /*2f30*/  LOP3.LUT R0, R3, R0, R4, 0xfe, !PT ;  /* 0x0000000003007212 */ /* 0x000fe200078efe04 */
[----:B------:R-:W-:Y:S06]  /*2f40*/  BRA `(.L_x_7769) ;  /* 0x0000000000f87947 */ /* 0x000fec0003800000 */
.L_x_7782:
        /* <DEDUP_REMOVED lines=20> */
.L_x_7787:
[----:B------:R-:W-:Y:S05]  /*3090*/  BSYNC B0 ;  /* 0x0000000000007941 */ /* 0x000fea0003800000 */
.L_x_7786:
[----:B------:R-:W-:Y:S01]  /*30a0*/  LEA R3, R0, 0x37800000, 0x17 ;  /* 0x3780000000037811 */ /* 0x000fe200078eb8ff */
[----:B------:R-:W-:-:S05]  /*30b0*/  IMAD.SHL.U32 R0, R2, 0x200000, RZ ;  /* 0x0020000002007824 */ /* 0x000fca00078e00ff */
[----:B------:R-:W-:Y:S01]  /*30c0*/  LOP3.LUT R0, R3, R0, R4, 0xfe, !PT ;  /* 0x0000000003007212 */ /* 0x000fe200078efe04 */
[----:B------:R-:W-:Y:S06]  /*30d0*/  BRA `(.L_x_7769) ;  /* 0x0000000000947947 */ /* 0x000fec0003800000 */
.L_x_7781:
        /* <DEDUP_REMOVED lines=14> */
.L_x_7768:
        /* <DEDUP_REMOVED lines=16> */
.L_x_7790:
[----:B------:R-:W-:Y:S01]  /*32c0*/  IMAD.MOV.U32 R0, RZ, RZ, RZ ;  /* 0x000000ffff007224 */ /* 0x000fe200078e00ff */
[----:B------:R-:W-:Y:S06]  /*32d0*/  BRA `(.L_x_7769) ;  /* 0x0000000000147947 */ /* 0x000fec0003800000 */
.L_x_7789:
[----:B------:R-:W2:Y:S02]  /*32e0*/  LDG.E.64 R2, desc[UR36][R2.64] ;  /* 0x0000002402027981 */ /* 0x000ea4000c1e1b00 */
[----:B--2---:R0:W1:Y:S01]  /*32f0*/  I2F.U64 R0, R2 ;  /* 0x0000000200007312 */ /* 0x0040620000301000 */
[----:B------:R-:W-:Y:S05]  /*3300*/  BRA `(.L_x_7769) ;  /* 0x0000000000087947 */ /* 0x000fea0003800000 */
.L_x_7788:
[----:B------:R-:W2:Y:S02]  /*3310*/  LDG.E R0, desc[UR36][R2.64] ;  /* 0x0000002402007981 */ /* 0x000ea4000c1e1900 */
[----:B--2---:R-:W-:-:S07]  /*3320*/  I2FP.F32.U32 R0, R0 ;  /* 0x0000000000007245 */ /* 0x004fce0000201000 */
.L_x_7769:
[----:B------:R-:W-:Y:S05]  /*3330*/  BSYNC B6 ;  /* 0x0000000000067941 */ /* 0x000fea0003800000 */
.L_x_7763:
[----:B------:R-:W0:Y:S02]  /*3340*/  LDC.U8 R4, c[0x0][0x491] ;  /* 0x00012440ff047b82 */ /* 0x000e240000000000 */
[----:B012345:R-:W-:Y:S01]  /*3350*/  FMUL.FTZ R2, R0, R19 ;  /* 0x0000001300027220 */ /* 0x03ffe20000410000 */
        /* <DEDUP_REMOVED lines=14> */
.L_x_7794:
[----:B------:R-:W0:Y:S02]  /*3440*/  F2I.S64.TRUNC R2, R2 ;  /* 0x0000000200027311 */ /* 0x000e24000020d900 */
[----:B0-----:R-:W-:-:S05]  /*3450*/  IMAD.MOV.U32 R5, RZ, RZ, R2 ;  /* 0x000000ffff057224 */ /* 0x001fca00078e0002 */
[----:B------:R0:W-:Y:S01]  /*3460*/  STG.E.U8 desc[UR36][R16.64], R5 ;  /* 0x0000000510007986 */ /* 0x0001e2000c101124 */
[----:B------:R-:W-:Y:S05]  /*3470*/  BRA `(.L_x_7796) ;  /* 0x0000000c00407947 */ /* 0x000fea0003800000 */
.L_x_7793:
        /* <DEDUP_REMOVED lines=9> */
.L_x_7798:
[----:B------:R-:W0:Y:S02]  /*3510*/  F2I.FTZ.TRUNC.NTZ R3, R2 ;  /* 0x0000000200037305 */ /* 0x000e24000021f100 */
[----:B0-----:R0:W-:Y:S01]  /*3520*/  STG.E desc[UR36][R16.64], R3 ;  /* 0x0000000310007986 */ /* 0x0011e2000c101924 */
[----:B------:R-:W-:Y:S05]  /*3530*/  BRA `(.L_x_7796) ;  /* 0x0000000c00107947 */ /* 0x000fea0003800000 */
.L_x_7797:
[----:B------:R-:W0:Y:S02]  /*3540*/  F2I.FTZ.TRUNC.NTZ R3, R2 ;  /* 0x0000000200037305 */ /* 0x000e24000021f100 */
[----:B0-----:R0:W-:Y:S01]  /*3550*/  STG.E.U16 desc[UR36][R16.64], R3 ;  /* 0x0000000310007986 */ /* 0x0011e2000c101524 */
[----:B------:R-:W-:Y:S05]  /*3560*/  BRA `(.L_x_7796) ;  /* 0x0000000c00047947 */ /* 0x000fea0003800000 */
.L_x_7792:
        /* <DEDUP_REMOVED lines=8> */
.L_x_7800:
[----:B------:R-:W-:-:S05]  /*35f0*/  F2FP.F16.F32.PACK_AB R2, RZ, R2 ;  /* 0x00000002ff02723e */ /* 0x000fca00000000ff */
[----:B------:R0:W-:Y:S01]  /*3600*/  STG.E.U16 desc[UR36][R16.64], R2 ;  /* 0x0000000210007986 */ /* 0x0001e2000c101524 */
[----:B------:R-:W-:Y:S05]  /*3610*/  BRA `(.L_x_7796) ;  /* 0x0000000800d87947 */ /* 0x000fea0003800000 */
.L_x_7799:
        /* <DEDUP_REMOVED lines=9> */
.L_x_7802:
[----:B------:R-:W-:-:S04]  /*36b0*/  F2FP.F16.F32.PACK_AB R3, RZ, R2 ;  /* 0x00000002ff03723e */ /* 0x000fc800000000ff */
[----:B------:R-:W-:-:S05]  /*36c0*/  PRMT R3, R3, 0x5410, RZ ;  /* 0x0000541003037816 */ /* 0x000fca00000000ff */
[----:B------:R2:W-:Y:S01]  /*36d0*/  STG.E desc[UR36][R16.64], R3 ;  /* 0x0000000310007986 */ /* 0x0005e2000c101924 */
[----:B------:R-:W-:Y:S05]  /*36e0*/  BRA `(.L_x_7796) ;  /* 0x0000000800a47947 */ /* 0x000fea0003800000 */
.L_x_7801:
[----:B------:R-:W-:-:S06]  /*36f0*/  FMUL.FTZ R2, R2, 1 ;  /* 0x3f80000002027820 */ /* 0x000fcc0000410000 */
[----:B------:R-:W0:Y:S02]  /*3700*/  F2F.F64.F32 R2, R2 ;  /* 0x0000000200027310 */ /* 0x000e240000201800 */
[----:B0-----:R4:W-:Y:S01]  /*3710*/  STG.E.64 desc[UR36][R16.64], R2 ;  /* 0x0000000210007986 */ /* 0x0019e2000c101b24 */
[----:B------:R-:W-:Y:S05]  /*3720*/  BRA `(.L_x_7796) ;  /* 0x0000000800947947 */ /* 0x000fea0003800000 */
.L_x_7791:
        /* <DEDUP_REMOVED lines=12> */
.L_x_7805:
[----:B------:R-:W-:Y:S01]  /*37f0*/  FMUL.FTZ R4, R2, 1 ;  /* 0x3f80000002047820 */ /* 0x000fe20000410000 */
[----:B------:R-:W-:-:S05]  /*3800*/  CS2R R6, SRZ ;  /* 0x0000000000067805 */ /* 0x000fca000001ff00 */
[----:B------:R-:W0:Y:S02]  /*3810*/  F2F.F64.F32 R4, R4 ;  /* 0x0000000400047310 */ /* 0x000e240000201800 */
[----:B0-----:R0:W-:Y:S01]  /*3820*/  STG.E.128 desc[UR36][R16.64], R4 ;  /* 0x0000000410007986 */ /* 0x0011e2000c101d24 */
[----:B------:R-:W-:Y:S05]  /*3830*/  BRA `(.L_x_7796) ;  /* 0x0000000800507947 */ /* 0x000fea0003800000 */
.L_x_7804:
        /* <DEDUP_REMOVED lines=20> */
.L_x_7809:
[----:B------:R-:W-:Y:S05]  /*3980*/  BSYNC B0 ;  /* 0x0000000000007941 */ /* 0x000fea0003800000 */
.L_x_7808:
[----:B------:R-:W-:-:S05]  /*3990*/  LOP3.LUT R5, R0, R5, RZ, 0xfc, !PT ;  /* 0x0000000500057212 */ /* 0x000fca00078efcff */
[----:B------:R0:W-:Y:S01]  /*39a0*/  STG.E.U8 desc[UR36][R16.64], R5 ;  /* 0x0000000510007986 */ /* 0x0001e2000c101124 */
[----:B------:R-:W-:Y:S05]  /*39b0*/  BRA `(.L_x_7796) ;  /* 0x0000000400f07947 */ /* 0x000fea0003800000 */
.L_x_7807:
        /* <DEDUP_REMOVED lines=12> */
.L_x_7811:
[----:B------:R-:W-:Y:S01]  /*3a80*/  IMAD.MOV.U32 R0, RZ, RZ, 0x7f ;  /* 0x0000007fff007424 */ /* 0x000fe200078e00ff */
[----:B------:R-:W-:-:S04]  /*3a90*/  ISETP.GT.U32.AND P0, PT, R4, 0x7f800000, PT ;  /* 0x7f8000000400780c */ /* 0x000fc80003f04070 */
[----:B------:R-:W-:-:S09]  /*3aa0*/  SEL R0, R0, 0x7c, P0 ;  /* 0x0000007c00007807 */ /* 0x000fd20000000000 */
.L_x_7812:
[----:B------:R-:W-:Y:S05]  /*3ab0*/  BSYNC B0 ;  /* 0x0000000000007941 */ /* 0x000fea0003800000 */
.L_x_7810:
[----:B------:R-:W-:-:S04]  /*3ac0*/  LOP3.LUT R2, R2, 0x80000000, RZ, 0xc0, !PT ;  /* 0x8000000002027812 */ /* 0x000fc800078ec0ff */
[----:B------:R-:W-:-:S04]  /*3ad0*/  SHF.R.U32.HI R3, RZ, 0x18, R2 ;  /* 0x00000018ff037819 */ /* 0x000fc80000011602 */
[----:B------:R-:W-:-:S05]  /*3ae0*/  LOP3.LUT R3, R0, R3, RZ, 0xfc, !PT ;  /* 0x0000000300037212 */ /* 0x000fca00078efcff */
[----:B------:R0:W-:Y:S01]  /*3af0*/  STG.E.U8 desc[UR36][R16.64], R3 ;  /* 0x0000000310007986 */ /* 0x0001e2000c101124 */
[----:B------:R-:W-:Y:S05]  /*3b00*/  BRA `(.L_x_7796) ;  /* 0x00000004009c7947 */ /* 0x000fea0003800000 */
.L_x_7806:
[----:B------:R-:W-:-:S05]  /*3b10*/  F2FP.BF16.F32.PACK_AB R2, RZ, R2 ;  /* 0x00000002ff02723e */ /* 0x000fca00000010ff */
[----:B------:R0:W-:Y:S01]  /*3b20*/  STG.E.U16 desc[UR36][R16.64], R2 ;  /* 0x0000000210007986 */ /* 0x0001e2000c101524 */
[----:B------:R-:W-:Y:S05]  /*3b30*/  BRA `(.L_x_7796) ;  /* 0x0000000400907947 */ /* 0x000fea0003800000 */
.L_x_7803:
        /* <DEDUP_REMOVED lines=11> */
.L_x_7815:
        /* <DEDUP_REMOVED lines=16> */
.L_x_7818:
[----:B------:R-:W-:-:S04]  /*3cf0*/  LOP3.LUT R2, R2, 0x80000000, RZ, 0xc0, !PT ;  /* 0x8000000002027812 */ /* 0x000fc800078ec0ff */
[----:B------:R-:W-:-:S04]  /*3d00*/  SHF.R.U32.HI R3, RZ, 0x18, R2 ;  /* 0x00000018ff037819 */ /* 0x000fc80000011602 */
[----:B------:R-:W-:-:S04]  /*3d10*/  LOP3.LUT R0, R0, R3, RZ, 0xfc, !PT ;  /* 0x0000000300007212 */ /* 0x000fc800078efcff */
[----:B------:R-:W-:-:S07]  /*3d20*/  PRMT R8, R0, 0x7610, R8 ;  /* 0x0000761000087816 */ /* 0x000fce0000000008 */
.L_x_7817:
[----:B------:R-:W-:Y:S05]  /*3d30*/  BSYNC B0 ;  /* 0x0000000000007941 */ /* 0x000fea0003800000 */
.L_x_7816:
[----:B------:R0:W-:Y:S01]  /*3d40*/  STG.E.U8 desc[UR36][R16.64], R8 ;  /* 0x0000000810007986 */ /* 0x0001e2000c101124 */
[----:B------:R-:W-:Y:S05]  /*3d50*/  BRA `(.L_x_7796) ;  /* 0x0000000400087947 */ /* 0x000fea0003800000 */
.L_x_7814:
        /* <DEDUP_REMOVED lines=16> */
.L_x_7821:
[----:B------:R-:W-:-:S04]  /*3e60*/  LOP3.LUT R2, R2, 0x80000000, RZ, 0xc0, !PT ;  /* 0x8000000002027812 */ /* 0x000fc800078ec0ff */
[----:B------:R-:W-:-:S04]  /*3e70*/  SHF.R.U32.HI R3, RZ, 0x18, R2 ;  /* 0x00000018ff037819 */ /* 0x000fc80000011602 */
[----:B------:R-:W-:-:S04]  /*3e80*/  LOP3.LUT R0, R0, R3, RZ, 0xfc, !PT ;  /* 0x0000000300007212 */ /* 0x000fc800078efcff */
[----:B------:R-:W-:-:S07]  /*3e90*/  PRMT R8, R0, 0x7610, R8 ;  /* 0x0000761000087816 */ /* 0x000fce0000000008 */
.L_x_7820:
[----:B------:R-:W-:Y:S05]  /*3ea0*/  BSYNC B0 ;  /* 0x0000000000007941 */ /* 0x000fea0003800000 */
.L_x_7819:
[----:B------:R0:W-:Y:S01]  /*3eb0*/  STG.E.U8 desc[UR36][R16.64], R8 ;  /* 0x0000000810007986 */ /* 0x0001e2000c101124 */
[----:B------:R-:W-:Y:S05]  /*3ec0*/  BRA `(.L_x_7796) ;  /* 0x0000000000ac7947 */ /* 0x000fea0003800000 */
.L_x_7813:
        /* <DEDUP_REMOVED lines=21> */
.L_x_7795:
        /* <DEDUP_REMOVED lines=16> */
.L_x_7824:
[----:B------:R-:W-:Y:S05]  /*4120*/  BRA `(.L_x_7796) ;  /* 0x0000000000147947 */ /* 0x000fea0003800000 */
.L_x_7823:
[----:B------:R-:W0:Y:S02]  /*4130*/  F2I.U64.TRUNC R2, R2 ;  /* 0x0000000200027311 */ /* 0x000e24000020d800 */
[----:B0-----:R0:W-:Y:S01]  /*4140*/  STG.E.64 desc[UR36][R16.64], R2 ;  /* 0x0000000210007986 */ /* 0x0011e2000c101b24 */
[----:B------:R-:W-:Y:S05]  /*4150*/  BRA `(.L_x_7796) ;  /* 0x0000000000087947 */ /* 0x000fea0003800000 */
.L_x_7822:
[----:B------:R-:W0:Y:S02]  /*4160*/  F2I.FTZ.U32.TRUNC.NTZ R3, R2 ;  /* 0x0000000200037305 */ /* 0x000e24000021f000 */
[----:B0-----:R0:W-:Y:S02]  /*4170*/  STG.E desc[UR36][R16.64], R3 ;  /* 0x0000000310007986 */ /* 0x0011e4000c101924 */
.L_x_7796:
[----:B------:R-:W-:-:S04]  /*4180*/  IMAD R18, R18, 0x200, R23 ;  /* 0x0000020012127824 */ /* 0x000fc800078e0217 */
[----:B------:R-:W-:-:S07]  /*4190*/  VIADD R19, R18, 0x80 ;  /* 0x0000008012137836 */ /* 0x000fce0000000000 */
.L_x_7733:
[----:B------:R-:W-:Y:S05]  /*41a0*/  BSYNC B7 ;  /* 0x0000000000077941 */ /* 0x000fea0003800000 */
.L_x_7732:
        /* <DEDUP_REMOVED lines=358> */
.L_x_7827:
        /* <DEDUP_REMOVED lines=22> */
.L_x_7832:
[----:B------:R-:W2:Y:S02]  /*5970*/  LDG.E.U8 R2, desc[UR36][R2.64] ;  /* 0x0000002402027981 */ /* 0x000ea4000c1e1100 */
[----:B--2---:R-:W-:Y:S01]  /*5980*/  I2FP.F32.U32 R22, R2 ;  /* 0x0000000200167245 */ /* 0x004fe20000201000 */
[----:B------:R-:W-:Y:S06]  /*5990*/  BRA `(.L_x_7834) ;  /* 0x0000000c002c7947 */ /* 0x000fec0003800000 */
.L_x_7831:
        /* <DEDUP_REMOVED lines=9> */
.L_x_7836:
[----:B------:R-:W2:Y:S02]  /*5a30*/  LDG.E R2, desc[UR36][R2.64] ;  /* 0x0000002402027981 */ /* 0x000ea4000c1e1900 */
[----:B--2---:R-:W-:Y:S01]  /*5a40*/  I2FP.F32.S32 R22, R2 ;  /* 0x0000000200167245 */ /* 0x004fe20000201400 */
[----:B------:R-:W-:Y:S06]  /*5a50*/  BRA `(.L_x_7834) ;  /* 0x0000000800fc7947 */ /* 0x000fec0003800000 */
.L_x_7835:
[----:B------:R-:W2:Y:S02]  /*5a60*/  LDG.E.U16 R2, desc[UR36][R2.64] ;  /* 0x0000002402027981 */ /* 0x000ea4000c1e1500 */
[----:B--2---:R0:W1:Y:S01]  /*5a70*/  I2F.S16 R22, R2 ;  /* 0x0000000200167306 */ /* 0x0040620000101400 */
[----:B------:R-:W-:Y:S05]  /*5a80*/  BRA `(.L_x_7834) ;  /* 0x0000000800f07947 */ /* 0x000fea0003800000 */
.L_x_7830:
        /* <DEDUP_REMOVED lines=8> */
.L_x_7838:
[----:B------:R-:W2:Y:S02]  /*5b10*/  LDG.E.U16 R2, desc[UR36][R2.64] ;  /* 0x0000002402027981 */ /* 0x000ea4000c1e1500 */
[----:B--2---:R-:W-:Y:S01]  /*5b20*/  HADD2.F32 R22, -RZ, R2.H0_H0 ;  /* 0x20000002ff167230 */ /* 0x004fe20000004100 */
[----:B------:R-:W-:Y:S06]  /*5b30*/  BRA `(.L_x_7834) ;  /* 0x0000000800c47947 */ /* 0x000fec0003800000 */
.L_x_7837:
        /* <DEDUP_REMOVED lines=8> */
.L_x_7840:
[----:B------:R-:W2:Y:S02]  /*5bc0*/  LDG.E.U16 R2, desc[UR36][R2.64] ;  /* 0x0000002402027981 */ /* 0x000ea4000c1e1500 */
[----:B--2---:R-:W-:Y:S01]  /*5bd0*/  HADD2.F32 R22, -RZ, R2.H0_H0 ;  /* 0x20000002ff167230 */ /* 0x004fe20000004100 */
[----:B------:R-:W-:Y:S06]  /*5be0*/  BRA `(.L_x_7834) ;  /* 0x0000000800987947 */ /* 0x000fec0003800000 */
.L_x_7839:
[----:B------:R-:W2:Y:S01]  /*5bf0*/  LDG.E.64 R2, desc[UR36][R2.64] ;  /* 0x0000002402027981 */ /* 0x000ea2000c1e1b00 */
[----:B------:R-:W-:Y:S01]  /*5c00*/  UMOV UR4, 0xf0000000 ;  /* 0xf000000000047882 */ /* 0x000fe20000000000 */
[----:B------:R-:W-:Y:S01]  /*5c10*/  UMOV UR5, 0x380fffff ;  /* 0x380fffff00057882 */ /* 0x000fe20000000000 */
[----:B--2---:R-:W0:Y:S01]  /*5c20*/  F2F.F32.F64 R22, R2 ;  /* 0x0000000200167310 */ /* 0x004e220000301000 */
[----:B------:R-:W-:-:S14]  /*5c30*/  DSETP.GEU.AND P0, PT, |R2|, UR4, PT ;  /* 0x0000000402007e2a */ /* 0x000fdc000bf0e200 */
[----:B0-----:R-:W-:Y:S01]  /*5c40*/  @!P0 FMUL R22, R22, 1.175494350822287508e-38 ;  /* 0x0080000016168820 */ /* 0x001fe20000400000 */
[----:B------:R-:W-:Y:S06]  /*5c50*/  BRA `(.L_x_7834) ;  /* 0x00000008007c7947 */ /* 0x000fec0003800000 */
.L_x_7829:
        /* <DEDUP_REMOVED lines=12> */
.L_x_7843:
[----:B------:R-:W2:Y:S01]  /*5d20*/  LDG.E.64 R2, desc[UR36][R2.64] ;  /* 0x0000002402027981 */ /* 0x000ea2000c1e1b00 */
[----:B------:R-:W-:Y:S01]  /*5d30*/  UMOV UR4, 0xf0000000 ;  /* 0xf000000000047882 */ /* 0x000fe20000000000 */
[----:B------:R-:W-:Y:S01]  /*5d40*/  UMOV UR5, 0x380fffff ;  /* 0x380fffff00057882 */ /* 0x000fe20000000000 */
[----:B--2---:R-:W0:Y:S01]  /*5d50*/  F2F.F32.F64 R22, R2 ;  /* 0x0000000200167310 */ /* 0x004e220000301000 */
[----:B------:R-:W-:-:S14]  /*5d60*/  DSETP.GEU.AND P0, PT, |R2|, UR4, PT ;  /* 0x0000000402007e2a */ /* 0x000fdc000bf0e200 */
[----:B0-----:R-:W-:Y:S01]  /*5d70*/  @!P0 FMUL R22, R22, 1.175494350822287508e-38 ;  /* 0x0080000016168820 */ /* 0x001fe20000400000 */
[----:B------:R-:W-:Y:S06]  /*5d80*/  BRA `(.L_x_7834) ;  /* 0x0000000800307947 */ /* 0x000fec0003800000 */
.L_x_7842:
        /* <DEDUP_REMOVED lines=26> */
.L_x_7845:
        /* <DEDUP_REMOVED lines=13> */
.L_x_7844:
[----:B------:R-:W2:Y:S02]  /*6000*/  LDG.E.U16 R2, desc[UR36][R2.64] ;  /* 0x0000002402027981 */ /* 0x000ea4000c1e1500 */
[----:B--2---:R-:W-:Y:S01]  /*6010*/  IMAD.U32 R22, R2, 0x10000, RZ ;  /* 0x0001000002167824 */ /* 0x004fe200078e00ff */
[----:B------:R-:W-:Y:S06]  /*6020*/  BRA `(.L_x_7834) ;  /* 0x0000000400887947 */ /* 0x000fec0003800000 */
.L_x_7841:
        /* <DEDUP_REMOVED lines=11> */
.L_x_7848:
        /* <DEDUP_REMOVED lines=20> */
.L_x_7850:
[----:B------:R-:W-:Y:S05]  /*6220*/  BSYNC B0 ;  /* 0x0000000000007941 */ /* 0x000fea0003800000 */
.L_x_7849:
[----:B------:R-:W-:Y:S01]  /*6230*/  IMAD.SHL.U32 R2, R2, 0x100000, RZ ;  /* 0x0010000002027824 */ /* 0x000fe200078e00ff */
[----:B------:R-:W-:-:S04]  /*6240*/  LEA R3, R0, 0x3b800000, 0x17 ;  /* 0x3b80000000037811 */ /* 0x000fc800078eb8ff */
[----:B------:R-:W-:Y:S01]  /*6250*/  LOP3.LUT R22, R3, R2, R22, 0xfe, !PT ;  /* 0x0000000203167212 */ /* 0x000fe200078efe16 */
[----:B------:R-:W-:Y:S06]  /*6260*/  BRA `(.L_x_7834) ;  /* 0x0000000000f87947 */ /* 0x000fec0003800000 */
.L_x_7847:
        /* <DEDUP_REMOVED lines=20> */
.L_x_7852:
[----:B------:R-:W-:Y:S05]  /*63b0*/  BSYNC B0 ;  /* 0x0000000000007941 */ /* 0x000fea0003800000 */
.L_x_7851:
[----:B------:R-:W-:Y:S01]  /*63c0*/  IMAD.SHL.U32 R2, R2, 0x200000, RZ ;  /* 0x0020000002027824 */ /* 0x000fe200078e00ff */
[----:B------:R-:W-:-:S04]  /*63d0*/  LEA R3, R0, 0x37800000, 0x17 ;  /* 0x3780000000037811 */ /* 0x000fc800078eb8ff */
[----:B------:R-:W-:Y:S01]  /*63e0*/  LOP3.LUT R22, R3, R2, R22, 0xfe, !PT ;  /* 0x0000000203167212 */ /* 0x000fe200078efe16 */
[----:B------:R-:W-:Y:S06]  /*63f0*/  BRA `(.L_x_7834) ;  /* 0x0000000000947947 */ /* 0x000fec0003800000 */
.L_x_7846:
        /* <DEDUP_REMOVED lines=14> */
.L_x_7833:
        /* <DEDUP_REMOVED lines=16> */
.L_x_7855:
[----:B------:R-:W-:Y:S01]  /*65e0*/  IMAD.MOV.U32 R22, RZ, RZ, RZ ;  /* 0x000000ffff167224 */ /* 0x000fe200078e00ff */
[----:B------:R-:W-:Y:S06]  /*65f0*/  BRA `(.L_x_7834) ;  /* 0x0000000000147947 */ /* 0x000fec0003800000 */
.L_x_7854:
[----:B------:R-:W2:Y:S02]  /*6600*/  LDG.E.64 R22, desc[UR36][R2.64] ;  /* 0x0000002402167981 */ /* 0x000ea4000c1e1b00 */
[----:B--2---:R0:W1:Y:S01]  /*6610*/  I2F.U64 R22, R22 ;  /* 0x0000001600167312 */ /* 0x0040620000301000 */
[----:B------:R-:W-:Y:S05]  /*6620*/  BRA `(.L_x_7834) ;  /* 0x0000000000087947 */ /* 0x000fea0003800000 */
.L_x_7853:
[----:B------:R-:W2:Y:S02]  /*6630*/  LDG.E R2, desc[UR36][R2.64] ;  /* 0x0000002402027981 */ /* 0x000ea4000c1e1900 */
[----:B--2---:R-:W-:-:S07]  /*6640*/  I2FP.F32.U32 R22, R2 ;  /* 0x0000000200167245 */ /* 0x004fce0000201000 */
.L_x_7834:
[----:B------:R-:W-:Y:S05]  /*6650*/  BSYNC B6 ;  /* 0x0000000000067941 */ /* 0x000fea0003800000 */
.L_x_7828:
[----:B------:R-:W2:Y:S01]  /*6660*/  LDC.U8 R4, c[0x0][0x493] ;  /* 0x000124c0ff047b82 */ /* 0x000ea20000000000 */
[----:B------:R-:W-:Y:S01]  /*6670*/  ULDC.64 UR4, c[0x0][0x488] ;  /* 0x0001220000047ab9 */ /* 0x000fe20000000a00 */
[----:B------:R-:W-:Y:S01]  /*6680*/  BSSY B6, `(.L_x_7856) ;  /* 0x00000df000067945 */ /* 0x000fe20003800000 */
[----:B0---4-:R-:W-:-:S05]  /*6690*/  IADD3 R2, P0, R18, UR4, RZ ;  /* 0x0000000412027c10 */ /* 0x011fca000ff1e0ff */
        /* <DEDUP_REMOVED lines=15> */
.L_x_7860:
[----:B------:R-:W2:Y:S02]  /*6790*/  LDG.E.U8 R2, desc[UR36][R2.64] ;  /* 0x0000002402027981 */ /* 0x000ea4000c1e1100 */
[----:B--2---:R-:W-:Y:S01]  /*67a0*/  I2FP.F32.U32 R5, R2 ;  /* 0x0000000200057245 */ /* 0x004fe20000201000 */
[----:B------:R-:W-:Y:S06]  /*67b0*/  BRA `(.L_x_7862) ;  /* 0x0000000c002c7947 */ /* 0x000fec0003800000 */
.L_x_7859:
        /* <DEDUP_REMOVED lines=9> */
.L_x_7864:
[----:B------:R-:W2:Y:S02]  /*6850*/  LDG.E R2, desc[UR36][R2.64] ;  /* 0x0000002402027981 */ /* 0x000ea4000c1e1900 */
[----:B--2---:R-:W-:Y:S01]  /*6860*/  I2FP.F32.S32 R5, R2 ;  /* 0x0000000200057245 */ /* 0x004fe20000201400 */
[----:B------:R-:W-:Y:S06]  /*6870*/  BRA `(.L_x_7862) ;  /* 0x0000000800fc7947 */ /* 0x000fec0003800000 */
.L_x_7863:
[----:B------:R-:W2:Y:S02]  /*6880*/  LDG.E.U16 R2, desc[UR36][R2.64] ;  /* 0x0000002402027981 */ /* 0x000ea4000c1e1500 */
[----:B--2---:R0:W2:Y:S01]  /*6890*/  I2F.S16 R5, R2 ;  /* 0x0000000200057306 */ /* 0x0040a20000101400 */
[----:B------:R-:W-:Y:S05]  /*68a0*/  BRA `(.L_x_7862) ;  /* 0x0000000800f07947 */ /* 0x000fea0003800000 */
.L_x_7858:
        /* <DEDUP_REMOVED lines=8> */
.L_x_7866:
[----:B------:R-:W2:Y:S02]  /*6930*/  LDG.E.U16 R2, desc[UR36][R2.64] ;  /* 0x0000002402027981 */ /* 0x000ea4000c1e1500 */
[----:B--2---:R-:W-:Y:S01]  /*6940*/  HADD2.F32 R5, -RZ, R2.H0_H0 ;  /* 0x20000002ff057230 */ /* 0x004fe20000004100 */
[----:B------:R-:W-:Y:S06]  /*6950*/  BRA `(.L_x_7862) ;  /* 0x0000000800c47947 */ /* 0x000fec0003800000 */
.L_x_7865:
        /* <DEDUP_REMOVED lines=8> */
.L_x_7868:
[----:B------:R-:W2:Y:S02]  /*69e0*/  LDG.E.U16 R2, desc[UR36][R2.64] ;  /* 0x0000002402027981 */ /* 0x000ea4000c1e1500 */
[----:B--2---:R-:W-:Y:S01]  /*69f0*/  HADD2.F32 R5, -RZ, R2.H0_H0 ;  /* 0x20000002ff057230 */ /* 0x004fe20000004100 */
[----:B------:R-:W-:Y:S06]  /*6a00*/  BRA `(.L_x_7862) ;  /* 0x0000000800987947 */ /* 0x000fec0003800000 */
.L_x_7867:
[----:B------:R-:W2:Y:S01]  /*6a10*/  LDG.E.64 R2, desc[UR36][R2.64] ;  /* 0x0000002402027981 */ /* 0x000ea2000c1e1b00 */
[----:B------:R-:W-:Y:S01]  /*6a20*/  UMOV UR4, 0xf0000000 ;  /* 0xf000000000047882 */ /* 0x000fe20000000000 */
[----:B------:R-:W-:Y:S01]  /*6a30*/  UMOV UR5, 0x380fffff ;  /* 0x380fffff00057882 */ /* 0x000fe20000000000 */
[----:B--2---:R-:W0:Y:S01]  /*6a40*/  F2F.F32.F64 R5, R2 ;  /* 0x0000000200057310 */ /* 0x004e220000301000 */
[----:B------:R-:W-:-:S14]  /*6a50*/  DSETP.GEU.AND P0, PT, |R2|, UR4, PT ;  /* 0x0000000402007e2a */ /* 0x000fdc000bf0e200 */
[----:B0-----:R-:W-:Y:S01]  /*6a60*/  @!P0 FMUL R5, R5, 1.175494350822287508e-38 ;  /* 0x0080000005058820 */ /* 0x001fe20000400000 */
[----:B------:R-:W-:Y:S06]  /*6a70*/  BRA `(.L_x_7862) ;  /* 0x00000008007c7947 */ /* 0x000fec0003800000 */
.L_x_7857:
        /* <DEDUP_REMOVED lines=12> */
.L_x_7871:
[----:B------:R-:W2:Y:S01]  /*6b40*/  LDG.E.64 R2, desc[UR36][R2.64] ;  /* 0x0000002402027981 */ /* 0x000ea2000c1e1b00 */
[----:B------:R-:W-:Y:S01]  /*6b50*/  UMOV UR4, 0xf0000000 ;  /* 0xf000000000047882 */ /* 0x000fe20000000000 */
[----:B------:R-:W-:Y:S01]  /*6b60*/  UMOV UR5, 0x380fffff ;  /* 0x380fffff00057882 */ /* 0x000fe20000000000 */
[----:B--2---:R-:W0:Y:S01]  /*6b70*/  F2F.F32.F64 R5, R2 ;  /* 0x0000000200057310 */ /* 0x004e220000301000 */
[----:B------:R-:W-:-:S14]  /*6b80*/  DSETP.GEU.AND P0, PT, |R2|, UR4, PT ;  /* 0x0000000402007e2a */ /* 0x000fdc000bf0e200 */
[----:B0-----:R-:W-:Y:S01]  /*6b90*/  @!P0 FMUL R5, R5, 1.175494350822287508e-38 ;  /* 0x0080000005058820 */ /* 0x001fe20000400000 */
[----:B------:R-:W-:Y:S06]  /*6ba0*/  BRA `(.L_x_7862) ;  /* 0x0000000800307947 */ /* 0x000fec0003800000 */
.L_x_7870:
        /* <DEDUP_REMOVED lines=26> */
.L_x_7873:
        /* <DEDUP_REMOVED lines=13> */
.L_x_7872:
[----:B------:R-:W2:Y:S02]  /*6e20*/  LDG.E.U16 R2, desc[UR36][R2.64] ;  /* 0x0000002402027981 */ /* 0x000ea4000c1e1500 */
[----:B--2---:R-:W-:Y:S01]  /*6e30*/  IMAD.U32 R5, R2, 0x10000, RZ ;  /* 0x0001000002057824 */ /* 0x004fe200078e00ff */
[----:B------:R-:W-:Y:S06]  /*6e40*/  BRA `(.L_x_7862) ;  /* 0x0000000400887947 */ /* 0x000fec0003800000 */
.L_x_7869:
        /* <DEDUP_REMOVED lines=11> */
.L_x_7876:
        /* <DEDUP_REMOVED lines=20> */
.L_x_7878:
[----:B------:R-:W-:Y:S05]  /*7040*/  BSYNC B0 ;  /* 0x0000000000007941 */ /* 0x000fea0003800000 */
.L_x_7877:
[----:B------:R-:W-:Y:S01]  /*7050*/  IMAD.SHL.U32 R2, R2, 0x100000, RZ ;  /* 0x0010000002027824 */ /* 0x000fe200078e00ff */
[----:B------:R-:W-:-:S04]  /*7060*/  LEA R5, R0, 0x3b800000, 0x17 ;  /* 0x3b80000000057811 */ /* 0x000fc800078eb8ff */
[----:B------:R-:W-:Y:S01]  /*7070*/  LOP3.LUT R5, R5, R2, R4, 0xfe, !PT ;  /* 0x0000000205057212 */ /* 0x000fe200078efe04 */
[----:B------:R-:W-:Y:S06]  /*7080*/  BRA `(.L_x_7862) ;  /* 0x0000000000f87947 */ /* 0x000fec0003800000 */
.L_x_7875:
        /* <DEDUP_REMOVED lines=20> */
.L_x_7880:
[----:B------:R-:W-:Y:S05]  /*71d0*/  BSYNC B0 ;  /* 0x0000000000007941 */ /* 0x000fea0003800000 */
.L_x_7879:
[----:B------:R-:W-:Y:S01]  /*71e0*/  IMAD.SHL.U32 R2, R2, 0x200000, RZ ;  /* 0x0020000002027824 */ /* 0x000fe200078e00ff */
[----:B------:R-:W-:-:S04]  /*71f0*/  LEA R5, R0, 0x37800000, 0x17 ;  /* 0x3780000000057811 */ /* 0x000fc800078eb8ff */
[----:B------:R-:W-:Y:S01]  /*7200*/  LOP3.LUT R5, R5, R2, R4, 0xfe, !PT ;  /* 0x0000000205057212 */ /* 0x000fe200078efe04 */
[----:B------:R-:W-:Y:S06]  /*7210*/  BRA `(.L_x_7862) ;  /* 0x0000000000947947 */ /* 0x000fec0003800000 */
.L_x_7874:
        /* <DEDUP_REMOVED lines=14> */
.L_x_7861:
        /* <DEDUP_REMOVED lines=16> */
.L_x_7883:
[----:B------:R-:W-:Y:S01]  /*7400*/  IMAD.MOV.U32 R5, RZ, RZ, RZ ;  /* 0x000000ffff057224 */ /* 0x000fe200078e00ff */
[----:B------:R-:W-:Y:S06]  /*7410*/  BRA `(.L_x_7862) ;  /* 0x0000000000147947 */ /* 0x000fec0003800000 */
.L_x_7882:
[----:B------:R-:W2:Y:S02]  /*7420*/  LDG.E.64 R2, desc[UR36][R2.64] ;  /* 0x0000002402027981 */ /* 0x000ea4000c1e1b00 */
[----:B--2---:R0:W2:Y:S01]  /*7430*/  I2F.U64 R5, R2 ;  /* 0x0000000200057312 */ /* 0x0040a20000301000 */
[----:B------:R-:W-:Y:S05]  /*7440*/  BRA `(.L_x_7862) ;  /* 0x0000000000087947 */ /* 0x000fea0003800000 */
.L_x_7881:
[----:B------:R-:W2:Y:S02]  /*7450*/  LDG.E R2, desc[UR36][R2.64] ;  /* 0x0000002402027981 */ /* 0x000ea4000c1e1900 */
[----:B--2---:R-:W-:-:S07]  /*7460*/  I2FP.F32.U32 R5, R2 ;  /* 0x0000000200057245 */ /* 0x004fce0000201000 */
.L_x_7862:
[----:B------:R-:W-:Y:S05]  /*7470*/  BSYNC B6 ;  /* 0x0000000000067941 */ /* 0x000fea0003800000 */
.L_x_7856:
[----:B0---4-:R-:W0:Y:S01]  /*7480*/  LDC.U8 R2, c[0x0][0x491] ;  /* 0x00012440ff027b82 */ /* 0x011e220000000000 */
[----:B-123-5:R-:W-:Y:S01]  /*7490*/  FMUL.FTZ R22, R5, R22 ;  /* 0x0000001605167220 */ /* 0x02efe20000410000 */
        /* <DEDUP_REMOVED lines=14> */
.L_x_7887:
[----:B------:R-:W0:Y:S02]  /*7580*/  F2I.S64.TRUNC R22, R22 ;  /* 0x0000001600167311 */ /* 0x000e24000020d900 */
[----:B0-----:R-:W-:-:S05]  /*7590*/  IMAD.MOV.U32 R3, RZ, RZ, R22 ;  /* 0x000000ffff037224 */ /* 0x001fca00078e0016 */
[----:B------:R0:W-:Y:S01]  /*75a0*/  STG.E.U8 desc[UR36][R16.64], R3 ;  /* 0x0000000310007986 */ /* 0x0001e2000c101124 */
[----:B------:R-:W-:Y:S05]  /*75b0*/  BRA `(.L_x_7889) ;  /* 0x0000000c00407947 */ /* 0x000fea0003800000 */
.L_x_7886:
        /* <DEDUP_REMOVED lines=9> */
.L_x_7891:
[----:B------:R-:W0:Y:S02]  /*7650*/  F2I.FTZ.TRUNC.NTZ R3, R22 ;  /* 0x0000001600037305 */ /* 0x000e24000021f100 */
[----:B0-----:R0:W-:Y:S01]  /*7660*/  STG.E desc[UR36][R16.64], R3 ;  /* 0x0000000310007986 */ /* 0x0011e2000c101924 */
[----:B------:R-:W-:Y:S05]  /*7670*/  BRA `(.L_x_7889) ;  /* 0x0000000c00107947 */ /* 0x000fea0003800000 */
.L_x_7890:
[----:B------:R-:W0:Y:S02]  /*7680*/  F2I.FTZ.TRUNC.NTZ R3, R22 ;  /* 0x0000001600037305 */ /* 0x000e24000021f100 */
[----:B0-----:R0:W-:Y:S01]  /*7690*/  STG.E.U16 desc[UR36][R16.64], R3 ;  /* 0x0000000310007986 */ /* 0x0011e2000c101524 */
[----:B------:R-:W-:Y:S05]  /*76a0*/  BRA `(.L_x_7889) ;  /* 0x0000000c00047947 */ /* 0x000fea0003800000 */
.L_x_7885:
        /* <DEDUP_REMOVED lines=8> */
.L_x_7893:
[----:B------:R-:W-:-:S05]  /*7730*/  F2FP.F16.F32.PACK_AB R22, RZ, R22 ;  /* 0x00000016ff16723e */ /* 0x000fca00000000ff */
[----:B------:R0:W-:Y:S01]  /*7740*/  STG.E.U16 desc[UR36][R16.64], R22 ;  /* 0x0000001610007986 */ /* 0x0001e2000c101524 */
[----:B------:R-:W-:Y:S05]  /*7750*/  BRA `(.L_x_7889) ;  /* 0x0000000800d87947 */ /* 0x000fea0003800000 */
.L_x_7892:
        /* <DEDUP_REMOVED lines=9> */
.L_x_7895:
[----:B------:R-:W-:-:S04]  /*77f0*/  F2FP.F16.F32.PACK_AB R3, RZ, R22 ;  /* 0x00000016ff03723e */ /* 0x000fc800000000ff */
[----:B------:R-:W-:-:S05]  /*7800*/  PRMT R3, R3, 0x5410, RZ ;  /* 0x0000541003037816 */ /* 0x000fca00000000ff */
[----:B------:R0:W-:Y:S01]  /*7810*/  STG.E desc[UR36][R16.64], R3 ;  /* 0x0000000310007986 */ /* 0x0001e2000c101924 */
[----:B------:R-:W-:Y:S05]  /*7820*/  BRA `(.L_x_7889) ;  /* 0x0000000800a47947 */ /* 0x000fea0003800000 */
.L_x_7894:
[----:B------:R-:W-:-:S06]  /*7830*/  FMUL.FTZ R2, R22, 1 ;  /* 0x3f80000016027820 */ /* 0x000fcc0000410000 */
[----:B------:R-:W0:Y:S02]  /*7840*/  F2F.F64.F32 R2, R2 ;  /* 0x0000000200027310 */ /* 0x000e240000201800 */
[----:B0-----:R0:W-:Y:S01]  /*7850*/  STG.E.64 desc[UR36][R16.64], R2 ;  /* 0x0000000210007986 */ /* 0x0011e2000c101b24 */
[----:B------:R-:W-:Y:S05]  /*7860*/  BRA `(.L_x_7889) ;  /* 0x0000000800947947 */ /* 0x000fea0003800000 */
.L_x_7884:
        /* <DEDUP_REMOVED lines=12> */
.L_x_7898:
[----:B------:R-:W-:Y:S01]  /*7930*/  FMUL.FTZ R4, R22, 1 ;  /* 0x3f80000016047820 */ /* 0x000fe20000410000 */
[----:B------:R-:W-:-:S05]  /*7940*/  CS2R R6, SRZ ;  /* 0x0000000000067805 */ /* 0x000fca000001ff00 */
[----:B------:R-:W0:Y:S02]  /*7950*/  F2F.F64.F32 R4, R4 ;  /* 0x0000000400047310 */ /* 0x000e240000201800 */
[----:B0-----:R0:W-:Y:S01]  /*7960*/  STG.E.128 desc[UR36][R16.64], R4 ;  /* 0x0000000410007986 */ /* 0x0011e2000c101d24 */
[----:B------:R-:W-:Y:S05]  /*7970*/  BRA `(.L_x_7889) ;  /* 0x0000000800507947 */ /* 0x000fea0003800000 */
.L_x_7897:
        /* <DEDUP_REMOVED lines=20> */
.L_x_7902:
[----:B------:R-:W-:Y:S05]  /*7ac0*/  BSYNC B0 ;  /* 0x0000000000007941 */ /* 0x000fea0003800000 */
.L_x_7901:
[----:B------:R-:W-:-:S05]  /*7ad0*/  LOP3.LUT R5, R0, R5, RZ, 0xfc, !PT ;  /* 0x0000000500057212 */ /* 0x000fca00078efcff */
[----:B------:R0:W-:Y:S01]  /*7ae0*/  STG.E.U8 desc[UR36][R16.64], R5 ;  /* 0x0000000510007986 */ /* 0x0001e2000c101124 */
[----:B------:R-:W-:Y:S05]  /*7af0*/  BRA `(.L_x_7889) ;  /* 0x0000000400f07947 */ /* 0x000fea0003800000 */
.L_x_7900:
        /* <DEDUP_REMOVED lines=12> */
.L_x_7904:
[----:B------:R-:W-:Y:S01]  /*7bc0*/  IMAD.MOV.U32 R0, RZ, RZ, 0x7f ;  /* 0x0000007fff007424 */ /* 0x000fe200078e00ff */
[----:B------:R-:W-:-:S04]  /*7bd0*/  ISETP.GT.U32.AND P0, PT, R2, 0x7f800000, PT ;  /* 0x7f8000000200780c */ /* 0x000fc80003f04070 */
[----:B------:R-:W-:-:S09]  /*7be0*/  SEL R0, R0, 0x7c, P0 ;  /* 0x0000007c00007807 */ /* 0x000fd20000000000 */
.L_x_7905:
[----:B------:R-:W-:Y:S05]  /*7bf0*/  BSYNC B0 ;  /* 0x0000000000007941 */ /* 0x000fea0003800000 */
.L_x_7903:
[----:B------:R-:W-:-:S04]  /*7c00*/  LOP3.LUT R22, R22, 0x80000000, RZ, 0xc0, !PT ;  /* 0x8000000016167812 */ /* 0x000fc800078ec0ff */
[----:B------:R-:W-:-:S04]  /*7c10*/  SHF.R.U32.HI R3, RZ, 0x18, R22 ;  /* 0x00000018ff037819 */ /* 0x000fc80000011616 */
[----:B------:R-:W-:-:S05]  /*7c20*/  LOP3.LUT R3, R0, R3, RZ, 0xfc, !PT ;  /* 0x0000000300037212 */ /* 0x000fca00078efcff */
[----:B------:R0:W-:Y:S01]  /*7c30*/  STG.E.U8 desc[UR36][R16.64], R3 ;  /* 0x0000000310007986 */ /* 0x0001e2000c101124 */
[----:B------:R-:W-:Y:S05]  /*7c40*/  BRA `(.L_x_7889) ;  /* 0x00000004009c7947 */ /* 0x000fea0003800000 */
.L_x_7899:
[----:B------:R-:W-:-:S05]  /*7c50*/  F2FP.BF16.F32.PACK_AB R22, RZ, R22 ;  /* 0x00000016ff16723e */ /* 0x000fca00000010ff */
[----:B------:R0:W-:Y:S01]  /*7c60*/  STG.E.U16 desc[UR36][R16.64], R22 ;  /* 0x0000001610007986 */ /* 0x0001e2000c101524 */
[----:B------:R-:W-:Y:S05]  /*7c70*/  BRA `(.L_x_7889) ;  /* 0x0000000400907947 */ /* 0x000fea0003800000 */
.L_x_7896:
        /* <DEDUP_REMOVED lines=11> */
.L_x_7908:
        /* <DEDUP_REMOVED lines=16> */
.L_x_7911:
[----:B------:R-:W-:-:S04]  /*7e30*/  LOP3.LUT R22, R22, 0x80000000, RZ, 0xc0, !PT ;  /* 0x8000000016167812 */ /* 0x000fc800078ec0ff */
[----:B------:R-:W-:-:S04]  /*7e40*/  SHF.R.U32.HI R3, RZ, 0x18, R22 ;  /* 0x00000018ff037819 */ /* 0x000fc80000011616 */
[----:B------:R-:W-:-:S04]  /*7e50*/  LOP3.LUT R0, R0, R3, RZ, 0xfc, !PT ;  /* 0x0000000300007212 */ /* 0x000fc800078efcff */
[----:B------:R-:W-:-:S07]  /*7e60*/  PRMT R8, R0, 0x7610, R8 ;  /* 0x0000761000087816 */ /* 0x000fce0000000008 */
.L_x_7910:
[----:B------:R-:W-:Y:S05]  /*7e70*/  BSYNC B0 ;  /* 0x0000000000007941 */ /* 0x000fea0003800000 */
.L_x_7909:
[----:B------:R3:W-:Y:S01]  /*7e80*/  STG.E.U8 desc[UR36][R16.64], R8 ;  /* 0x0000000810007986 */ /* 0x0007e2000c101124 */
[----:B------:R-:W-:Y:S05]  /*7e90*/  BRA `(.L_x_7889) ;  /* 0x0000000400087947 */ /* 0x000fea0003800000 */
.L_x_7907:
        /* <DEDUP_REMOVED lines=16> */
.L_x_7914:
[----:B------:R-:W-:-:S04]  /*7fa0*/  LOP3.LUT R22, R22, 0x80000000, RZ, 0xc0, !PT ;  /* 0x8000000016167812 */ /* 0x000fc800078ec0ff */
[----:B------:R-:W-:-:S04]  /*7fb0*/  SHF.R.U32.HI R3, RZ, 0x18, R22 ;  /* 0x00000018ff037819 */ /* 0x000fc80000011616 */
[----:B------:R-:W-:-:S04]  /*7fc0*/  LOP3.LUT R0, R0, R3, RZ, 0xfc, !PT ;  /* 0x0000000300007212 */ /* 0x000fc800078efcff */
[----:B------:R-:W-:-:S07]  /*7fd0*/  PRMT R8, R0, 0x7610, R8 ;  /* 0x0000761000087816 */ /* 0x000fce0000000008 */
.L_x_7913:
[----:B------:R-:W-:Y:S05]  /*7fe0*/  BSYNC B0 ;  /* 0x0000000000007941 */ /* 0x000fea0003800000 */
.L_x_7912:
[----:B------:R0:W-:Y:S01]  /*7ff0*/  STG.E.U8 desc[UR36][R16.64], R8 ;  /* 0x0000000810007986 */ /* 0x0001e2000c101124 */
[----:B------:R-:W-:Y:S05]  /*8000*/  BRA `(.L_x_7889) ;  /* 0x0000000000ac7947 */ /* 0x000fea0003800000 */
.L_x_7906:
        /* <DEDUP_REMOVED lines=21> */
.L_x_7888:
        /* <DEDUP_REMOVED lines=16> */
.L_x_7917:
[----:B------:R-:W-:Y:S05]  /*8260*/  BRA `(.L_x_7889) ;  /* 0x0000000000147947 */ /* 0x000fea0003800000 */
.L_x_7916:
[----:B------:R-:W0:Y:S02]  /*8270*/  F2I.U64.TRUNC R22, R22 ;  /* 0x0000001600167311 */ /* 0x000e24000020d800 */
[----:B0-----:R2:W-:Y:S01]  /*8280*/  STG.E.64 desc[UR36][R16.64], R22 ;  /* 0x0000001610007986 */ /* 0x0015e2000c101b24 */
[----:B------:R-:W-:Y:S05]  /*8290*/  BRA `(.L_x_7889) ;  /* 0x0000000000087947 */ /* 0x000fea0003800000 */
.L_x_7915:
[----:B------:R-:W0:Y:S02]  /*82a0*/  F2I.FTZ.U32.TRUNC.NTZ R3, R22 ;  /* 0x0000001600037305 */ /* 0x000e24000021f000 */
[----:B0-----:R0:W-:Y:S02]  /*82b0*/  STG.E desc[UR36][R16.64], R3 ;  /* 0x0000000310007986 */ /* 0x0011e4000c101924 */
.L_x_7889:
[----:B------:R-:W-:-:S07]  /*82c0*/  VIADD R19, R19, 0x80 ;  /* 0x0000008013137836 */ /* 0x000fce0000000000 */
.L_x_7826:
[----:B------:R-:W-:Y:S05]  /*82d0*/  BSYNC B7 ;  /* 0x0000000000077941 */ /* 0x000fea0003800000 */
.L_x_7825:
        /* <DEDUP_REMOVED lines=358> */
.L_x_7920:
        /* <DEDUP_REMOVED lines=22> */
.L_x_7925:
[----:B------:R-:W2:Y:S02]  /*9aa0*/  LDG.E.U8 R2, desc[UR36][R2.64] ;  /* 0x0000002402027981 */ /* 0x000ea4000c1e1100 */
[----:B--2---:R-:W-:Y:S01]  /*9ab0*/  I2FP.F32.U32 R22, R2 ;  /* 0x0000000200167245 */ /* 0x004fe20000201000 */
[----:B------:R-:W-:Y:S06]  /*9ac0*/  BRA `(.L_x_7927) ;  /* 0x0000000c002c7947 */ /* 0x000fec0003800000 */
.L_x_7924:
        /* <DEDUP_REMOVED lines=9> */
.L_x_7929:
[----:B------:R-:W2:Y:S02]  /*9b60*/  LDG.E R2, desc[UR36][R2.64] ;  /* 0x0000002402027981 */ /* 0x000ea4000c1e1900 */
[----:B--2---:R-:W-:Y:S01]  /*9b70*/  I2FP.F32.S32 R22, R2 ;  /* 0x0000000200167245 */ /* 0x004fe20000201400 */
[----:B------:R-:W-:Y:S06]  /*9b80*/  BRA `(.L_x_7927) ;  /* 0x0000000800fc7947 */ /* 0x000fec0003800000 */
.L_x_7928:
[----:B------:R-:W2:Y:S02]  /*9b90*/  LDG.E.U16 R2, desc[UR36][R2.64] ;  /* 0x0000002402027981 */ /* 0x000ea4000c1e1500 */
[----:B--2---:R2:W3:Y:S01]  /*9ba0*/  I2F.S16 R22, R2 ;  /* 0x0000000200167306 */ /* 0x0044e20000101400 */
[----:B------:R-:W-:Y:S05]  /*9bb0*/  BRA `(.L_x_7927) ;  /* 0x0000000800f07947 */ /* 0x000fea0003800000 */
.L_x_7923:
        /* <DEDUP_REMOVED lines=8> */
.L_x_7931:
[----:B------:R-:W2:Y:S02]  /*9c40*/  LDG.E.U16 R2, desc[UR36][R2.64] ;  /* 0x0000002402027981 */ /* 0x000ea4000c1e1500 */
[----:B--2---:R-:W-:Y:S01]  /*9c50*/  HADD2.F32 R22, -RZ, R2.H0_H0 ;  /* 0x20000002ff167230 */ /* 0x004fe20000004100 */
[----:B------:R-:W-:Y:S06]  /*9c60*/  BRA `(.L_x_7927) ;  /* 0x0000000800c47947 */ /* 0x000fec0003800000 */
.L_x_7930:
        /* <DEDUP_REMOVED lines=8> */
.L_x_7933:
[----:B------:R-:W2:Y:S02]  /*9cf0*/  LDG.E.U16 R2, desc[UR36][R2.64] ;  /* 0x0000002402027981 */ /* 0x000ea4000c1e1500 */
[----:B--2---:R-:W-:Y:S01]  /*9d00*/  HADD2.F32 R22, -RZ, R2.H0_H0 ;  /* 0x20000002ff167230 */ /* 0x004fe20000004100 */
[----:B------:R-:W-:Y:S06]  /*9d10*/  BRA `(.L_x_7927) ;  /* 0x0000000800987947 */ /* 0x000fec0003800000 */
.L_x_7932:
[----:B------:R-:W2:Y:S01]  /*9d20*/  LDG.E.64 R2, desc[UR36][R2.64] ;  /* 0x0000002402027981 */ /* 0x000ea2000c1e1b00 */
[----:B------:R-:W-:Y:S01]  /*9d30*/  UMOV UR4, 0xf0000000 ;  /* 0xf000000000047882 */ /* 0x000fe20000000000 */
[----:B------:R-:W-:Y:S01]  /*9d40*/  UMOV UR5, 0x380fffff ;  /* 0x380fffff00057882 */ /* 0x000fe20000000000 */
[----:B--2---:R-:W0:Y:S01]  /*9d50*/  F2F.F32.F64 R22, R2 ;  /* 0x0000000200167310 */ /* 0x004e220000301000 */
[----:B------:R-:W-:-:S14]  /*9d60*/  DSETP.GEU.AND P0, PT, |R2|, UR4, PT ;  /* 0x0000000402007e2a */ /* 0x000fdc000bf0e200 */
[----:B0-----:R-:W-:Y:S01]  /*9d70*/  @!P0 FMUL R22, R22, 1.175494350822287508e-38 ;  /* 0x0080000016168820 */ /* 0x001fe20000400000 */
[----:B------:R-:W-:Y:S06]  /*9d80*/  BRA `(.L_x_7927) ;  /* 0x00000008007c7947 */ /* 0x000fec0003800000 */
.L_x_7922:
        /* <DEDUP_REMOVED lines=12> */
.L_x_7936:
[----:B------:R-:W2:Y:S01]  /*9e50*/  LDG.E.64 R2, desc[UR36][R2.64] ;  /* 0x0000002402027981 */ /* 0x000ea2000c1e1b00 */
[----:B------:R-:W-:Y:S01]  /*9e60*/  UMOV UR4, 0xf0000000 ;  /* 0xf000000000047882 */ /* 0x000fe20000000000 */
[----:B------:R-:W-:Y:S01]  /*9e70*/  UMOV UR5, 0x380fffff ;  /* 0x380fffff00057882 */ /* 0x000fe20000000000 */
[----:B--2---:R-:W0:Y:S01]  /*9e80*/  F2F.F32.F64 R22, R2 ;  /* 0x0000000200167310 */ /* 0x004e220000301000 */
[----:B------:R-:W-:-:S14]  /*9e90*/  DSETP.GEU.AND P0, PT, |R2|, UR4, PT ;  /* 0x0000000402007e2a */ /* 0x000fdc000bf0e200 */
[----:B0-----:R-:W-:Y:S01]  /*9ea0*/  @!P0 FMUL R22, R22, 1.175494350822287508e-38 ;  /* 0x0080000016168820 */ /* 0x001fe20000400000 */
[----:B------:R-:W-:Y:S06]  /*9eb0*/  BRA `(.L_x_7927) ;  /* 0x0000000800307947 */ /* 0x000fec0003800000 */
.L_x_7935:
        /* <DEDUP_REMOVED lines=26> */
.L_x_7938:
        /* <DEDUP_REMOVED lines=13> */
.L_x_7937:
[----:B------:R-:W2:Y:S02]  /*a130*/  LDG.E.U16 R2, desc[UR36][R2.64] ;  /* 0x0000002402027981 */ /* 0x000ea4000c1e1500 */
[----:B--2---:R-:W-:Y:S01]  /*a140*/  IMAD.U32 R22, R2, 0x10000, RZ ;  /* 0x0001000002167824 */ /* 0x004fe200078e00ff */
[----:B------:R-:W-:Y:S06]  /*a150*/  BRA `(.L_x_7927) ;  /* 0x0000000400887947 */ /* 0x000fec0003800000 */
.L_x_7934:
        /* <DEDUP_REMOVED lines=11> */
.L_x_7941:
        /* <DEDUP_REMOVED lines=20> */
.L_x_7943:
[----:B------:R-:W-:Y:S05]  /*a350*/  BSYNC B0 ;  /* 0x0000000000007941 */ /* 0x000fea0003800000 */
.L_x_7942:
[----:B------:R-:W-:Y:S01]  /*a360*/  IMAD.SHL.U32 R2, R2, 0x100000, RZ ;  /* 0x0010000002027824 */ /* 0x000fe200078e00ff */
[----:B------:R-:W-:-:S04]  /*a370*/  LEA R3, R0, 0x3b800000, 0x17 ;  /* 0x3b80000000037811 */ /* 0x000fc800078eb8ff */
[----:B------:R-:W-:Y:S01]  /*a380*/  LOP3.LUT R22, R3, R2, R22, 0xfe, !PT ;  /* 0x0000000203167212 */ /* 0x000fe200078efe16 */
[----:B------:R-:W-:Y:S06]  /*a390*/  BRA `(.L_x_7927) ;  /* 0x0000000000f87947 */ /* 0x000fec0003800000 */
.L_x_7940:
        /* <DEDUP_REMOVED lines=20> */
.L_x_7945:
[----:B------:R-:W-:Y:S05]  /*a4e0*/  BSYNC B0 ;  /* 0x0000000000007941 */ /* 0x000fea0003800000 */
.L_x_7944:
[----:B------:R-:W-:Y:S01]  /*a4f0*/  IMAD.SHL.U32 R2, R2, 0x200000, RZ ;  /* 0x0020000002027824 */ /* 0x000fe200078e00ff */
[----:B------:R-:W-:-:S04]  /*a500*/  LEA R3, R0, 0x37800000, 0x17 ;  /* 0x3780000000037811 */ /* 0x000fc800078eb8ff */
[----:B------:R-:W-:Y:S01]  /*a510*/  LOP3.LUT R22, R3, R2, R22, 0xfe, !PT ;  /* 0x0000000203167212 */ /* 0x000fe200078efe16 */
[----:B------:R-:W-:Y:S06]  /*a520*/  BRA `(.L_x_7927) ;  /* 0x0000000000947947 */ /* 0x000fec0003800000 */
.L_x_7939:
        /* <DEDUP_REMOVED lines=14> */
.L_x_7926:
        /* <DEDUP_REMOVED lines=16> */
.L_x_7948:
[----:B------:R-:W-:Y:S01]  /*a710*/  IMAD.MOV.U32 R22, RZ, RZ, RZ ;  /* 0x000000ffff167224 */ /* 0x000fe200078e00ff */
[----:B------:R-:W-:Y:S06]  /*a720*/  BRA `(.L_x_7927) ;  /* 0x0000000000147947 */ /* 0x000fec0003800000 */
.L_x_7947:
[----:B------:R-:W2:Y:S02]  /*a730*/  LDG.E.64 R22, desc[UR36][R2.64] ;  /* 0x0000002402167981 */ /* 0x000ea4000c1e1b00 */
[----:B--2---:R0:W1:Y:S01]  /*a740*/  I2F.U64 R22, R22 ;  /* 0x0000001600167312 */ /* 0x0040620000301000 */
[----:B------:R-:W-:Y:S05]  /*a750*/  BRA `(.L_x_7927) ;  /* 0x0000000000087947 */ /* 0x000fea0003800000 */
.L_x_7946:
[----:B------:R-:W2:Y:S02]  /*a760*/  LDG.E R2, desc[UR36][R2.64] ;  /* 0x0000002402027981 */ /* 0x000ea4000c1e1900 */
[----:B--2---:R-:W-:-:S07]  /*a770*/  I2FP.F32.U32 R22, R2 ;  /* 0x0000000200167245 */ /* 0x004fce0000201000 */
.L_x_7927:
[----:B------:R-:W-:Y:S05]  /*a780*/  BSYNC B6 ;  /* 0x0000000000067941 */ /* 0x000fea0003800000 */
.L_x_7921:
[----:B------:R-:W4:Y:S01]  /*a790*/  LDC.U8 R4, c[0x0][0x493] ;  /* 0x000124c0ff047b82 */ /* 0x000f220000000000 */
[----:B------:R-:W-:Y:S01]  /*a7a0*/  ULDC.64 UR4, c[0x0][0x488] ;  /* 0x0001220000047ab9 */ /* 0x000fe20000000a00 */
[----:B------:R-:W-:Y:S01]  /*a7b0*/  BSSY B6, `(.L_x_7949) ;  /* 0x00000df000067945 */ /* 0x000fe20003800000 */
[----:B0-2---:R-:W-:-:S05]  /*a7c0*/  IADD3 R2, P0, R18, UR4, RZ ;  /* 0x0000000412027c10 */ /* 0x005fca000ff1e0ff */
        /* <DEDUP_REMOVED lines=15> */
.L_x_7953:
[----:B------:R-:W2:Y:S02]  /*a8c0*/  LDG.E.U8 R2, desc[UR36][R2.64] ;  /* 0x0000002402027981 */ /* 0x000ea4000c1e1100 */
[----:B--2---:R-:W-:Y:S01]  /*a8d0*/  I2FP.F32.U32 R5, R2 ;  /* 0x0000000200057245 */ /* 0x004fe20000201000 */
[----:B------:R-:W-:Y:S06]  /*a8e0*/  BRA `(.L_x_7955) ;  /* 0x0000000c002c7947 */ /* 0x000fec0003800000 */
.L_x_7952:
        /* <DEDUP_REMOVED lines=9> */
.L_x_7957:
[----:B------:R-:W2:Y:S02]  /*a980*/  LDG.E R2, desc[UR36][R2.64] ;  /* 0x0000002402027981 */ /* 0x000ea4000c1e1900 */
[----:B--2---:R-:W-:Y:S01]  /*a990*/  I2FP.F32.S32 R5, R2 ;  /* 0x0000000200057245 */ /* 0x004fe20000201400 */
[----:B------:R-:W-:Y:S06]  /*a9a0*/  BRA `(.L_x_7955) ;  /* 0x0000000800fc7947 */ /* 0x000fec0003800000 */
.L_x_7956:
[----:B------:R-:W2:Y:S02]  /*a9b0*/  LDG.E.U16 R2, desc[UR36][R2.64] ;  /* 0x0000002402027981 */ /* 0x000ea4000c1e1500 */
[----:B--2---:R0:W2:Y:S01]  /*a9c0*/  I2F.S16 R5, R2 ;  /* 0x0000000200057306 */ /* 0x0040a20000101400 */
[----:B------:R-:W-:Y:S05]  /*a9d0*/  BRA `(.L_x_7955) ;  /* 0x0000000800f07947 */ /* 0x000fea0003800000 */
.L_x_7951:
        /* <DEDUP_REMOVED lines=8> */
.L_x_7959:
[----:B------:R-:W2:Y:S02]  /*aa60*/  LDG.E.U16 R2, desc[UR36][R2.64] ;  /* 0x0000002402027981 */ /* 0x000ea4000c1e1500 */
[----:B--2---:R-:W-:Y:S01]  /*aa70*/  HADD2.F32 R5, -RZ, R2.H0_H0 ;  /* 0x20000002ff057230 */ /* 0x004fe20000004100 */
[----:B------:R-:W-:Y:S06]  /*aa80*/  BRA `(.L_x_7955) ;  /* 0x0000000800c47947 */ /* 0x000fec0003800000 */
.L_x_7958:
        /* <DEDUP_REMOVED lines=8> */
.L_x_7961:
[----:B------:R-:W2:Y:S02]  /*ab10*/  LDG.E.U16 R2, desc[UR36][R2.64] ;  /* 0x0000002402027981 */ /* 0x000ea4000c1e1500 */
[----:B--2---:R-:W-:Y:S01]  /*ab20*/  HADD2.F32 R5, -RZ, R2.H0_H0 ;  /* 0x20000002ff057230 */ /* 0x004fe20000004100 */
[----:B------:R-:W-:Y:S06]  /*ab30*/  BRA `(.L_x_7955) ;  /* 0x0000000800987947 */ /* 0x000fec0003800000 */
.L_x_7960:
[----:B------:R-:W2:Y:S01]  /*ab40*/  LDG.E.64 R2, desc[UR36][R2.64] ;  /* 0x0000002402027981 */ /* 0x000ea2000c1e1b00 */
[----:B------:R-:W-:Y:S01]  /*ab50*/  UMOV UR4, 0xf0000000 ;  /* 0xf000000000047882 */ /* 0x000fe20000000000 */
[----:B------:R-:W-:Y:S01]  /*ab60*/  UMOV UR5, 0x380fffff ;  /* 0x380fffff00057882 */ /* 0x000fe20000000000 */
[----:B--2---:R-:W0:Y:S01]  /*ab70*/  F2F.F32.F64 R5, R2 ;  /* 0x0000000200057310 */ /* 0x004e220000301000 */
[----:B------:R-:W-:-:S14]  /*ab80*/  DSETP.GEU.AND P0, PT, |R2|, UR4, PT ;  /* 0x0000000402007e2a */ /* 0x000fdc000bf0e200 */
[----:B0-----:R-:W-:Y:S01]  /*ab90*/  @!P0 FMUL R5, R5, 1.175494350822287508e-38 ;  /* 0x0080000005058820 */ /* 0x001fe20000400000 */
[----:B------:R-:W-:Y:S06]  /*aba0*/  BRA `(.L_x_7955) ;  /* 0x00000008007c7947 */ /* 0x000fec0003800000 */
.L_x_7950:
        /* <DEDUP_REMOVED lines=12> */
.L_x_7964:
[----:B------:R-:W2:Y:S01]  /*ac70*/  LDG.E.64 R2, desc[UR36][R2.64] ;  /* 0x0000002402027981 */ /* 0x000ea2000c1e1b00 */
[----:B------:R-:W-:Y:S01]  /*ac80*/  UMOV UR4, 0xf0000000 ;  /* 0xf000000000047882 */ /* 0x000fe20000000000 */
[----:B------:R-:W-:Y:S01]  /*ac90*/  UMOV UR5, 0x380fffff ;  /* 0x380fffff00057882 */ /* 0x000fe20000000000 */
[----:B--2---:R-:W0:Y:S01]  /*aca0*/  F2F.F32.F64 R5, R2 ;  /* 0x0000000200057310 */ /* 0x004e220000301000 */
[----:B------:R-:W-:-:S14]  /*acb0*/  DSETP.GEU.AND P0, PT, |R2|, UR4, PT ;  /* 0x0000000402007e2a */ /* 0x000fdc000bf0e200 */
[----:B0-----:R-:W-:Y:S01]  /*acc0*/  @!P0 FMUL R5, R5, 1.175494350822287508e-38 ;  /* 0x0080000005058820 */ /* 0x001fe20000400000 */
[----:B------:R-:W-:Y:S06]  /*acd0*/  BRA `(.L_x_7955) ;  /* 0x0000000800307947 */ /* 0x000fec0003800000 */
.L_x_7963:
        /* <DEDUP_REMOVED lines=26> */
.L_x_7966:
        /* <DEDUP_REMOVED lines=13> */
.L_x_7965:
[----:B------:R-:W2:Y:S02]  /*af50*/  LDG.E.U16 R2, desc[UR36][R2.64] ;  /* 0x0000002402027981 */ /* 0x000ea4000c1e1500 */
[----:B--2---:R-:W-:Y:S01]  /*af60*/  IMAD.U32 R5, R2, 0x10000, RZ ;  /* 0x0001000002057824 */ /* 0x004fe200078e00ff */
[----:B------:R-:W-:Y:S06]  /*af70*/  BRA `(.L_x_7955) ;  /* 0x0000000400887947 */ /* 0x000fec0003800000 */
.L_x_7962:
        /* <DEDUP_REMOVED lines=11> */
.L_x_7969:
        /* <DEDUP_REMOVED lines=20> */
.L_x_7971:
[----:B------:R-:W-:Y:S05]  /*b170*/  BSYNC B0 ;  /* 0x0000000000007941 */ /* 0x000fea0003800000 */
.L_x_7970:
[----:B------:R-:W-:Y:S01]  /*b180*/  IMAD.SHL.U32 R2, R2, 0x100000, RZ ;  /* 0x0010000002027824 */ /* 0x000fe200078e00ff */
[----:B------:R-:W-:-:S04]  /*b190*/  LEA R5, R0, 0x3b800000, 0x17 ;  /* 0x3b80000000057811 */ /* 0x000fc800078eb8ff */
[----:B------:R-:W-:Y:S01]  /*b1a0*/  LOP3.LUT R5, R5, R2, R4, 0xfe, !PT ;  /* 0x0000000205057212 */ /* 0x000fe200078efe04 */
[----:B------:R-:W-:Y:S06]  /*b1b0*/  BRA `(.L_x_7955) ;  /* 0x0000000000f87947 */ /* 0x000fec0003800000 */
.L_x_7968:
        /* <DEDUP_REMOVED lines=20> */
.L_x_7973:
[----:B------:R-:W-:Y:S05]  /*b300*/  BSYNC B0 ;  /* 0x0000000000007941 */ /* 0x000fea0003800000 */
.L_x_7972:
[----:B------:R-:W-:Y:S01]  /*b310*/  IMAD.SHL.U32 R2, R2, 0x200000, RZ ;  /* 0x0020000002027824 */ /* 0x000fe200078e00ff */
[----:B------:R-:W-:-:S04]  /*b320*/  LEA R5, R0, 0x37800000, 0x17 ;  /* 0x3780000000057811 */ /* 0x000fc800078eb8ff */
[----:B------:R-:W-:Y:S01]  /*b330*/  LOP3.LUT R5, R5, R2, R4, 0xfe, !PT ;  /* 0x0000000205057212 */ /* 0x000fe200078efe04 */
[----:B------:R-:W-:Y:S06]  /*b340*/  BRA `(.L_x_7955) ;  /* 0x0000000000947947 */ /* 0x000fec0003800000 */
.L_x_7967:
        /* <DEDUP_REMOVED lines=14> */
.L_x_7954:
        /* <DEDUP_REMOVED lines=16> */
.L_x_7976:
[----:B------:R-:W-:Y:S01]  /*b530*/  IMAD.MOV.U32 R5, RZ, RZ, RZ ;  /* 0x000000ffff057224 */ /* 0x000fe200078e00ff */
[----:B------:R-:W-:Y:S06]  /*b540*/  BRA `(.L_x_7955) ;  /* 0x0000000000147947 */ /* 0x000fec0003800000 */
.L_x_7975:
[----:B------:R-:W2:Y:S02]  /*b550*/  LDG.E.64 R2, desc[UR36][R2.64] ;  /* 0x0000002402027981 */ /* 0x000ea4000c1e1b00 */
[----:B--2---:R0:W2:Y:S01]  /*b560*/  I2F.U64 R5, R2 ;  /* 0x0000000200057312 */ /* 0x0040a20000301000 */
[----:B------:R-:W-:Y:S05]  /*b570*/  BRA `(.L_x_7955) ;  /* 0x0000000000087947 */ /* 0x000fea0003800000 */
.L_x_7974:
[----:B------:R-:W2:Y:S02]  /*b580*/  LDG.E R2, desc[UR36][R2.64] ;  /* 0x0000002402027981 */ /* 0x000ea4000c1e1900 */
[----:B--2---:R-:W-:-:S07]  /*b590*/  I2FP.F32.U32 R5, R2 ;  /* 0x0000000200057245 */ /* 0x004fce0000201000 */
.L_x_7955:
[----:B------:R-:W-:Y:S05]  /*b5a0*/  BSYNC B6 ;  /* 0x0000000000067941 */ /* 0x000fea0003800000 */
.L_x_7949:
        /* <DEDUP_REMOVED lines=16> */
.L_x_7980:
[----:B------:R-:W0:Y:S02]  /*b6b0*/  F2I.S64.TRUNC R22, R22 ;  /* 0x0000001600167311 */ /* 0x000e24000020d900 */
[----:B0-----:R-:W-:-:S05]  /*b6c0*/  IMAD.MOV.U32 R3, RZ, RZ, R22 ;  /* 0x000000ffff037224 */ /* 0x001fca00078e0016 */
[----:B------:R0:W-:Y:S01]  /*b6d0*/  STG.E.U8 desc[UR36][R16.64], R3 ;  /* 0x0000000310007986 */ /* 0x0001e2000c101124 */
[----:B------:R-:W-:Y:S05]  /*b6e0*/  BRA `(.L_x_7982) ;  /* 0x0000000c00407947 */ /* 0x000fea0003800000 */
.L_x_7979:
        /* <DEDUP_REMOVED lines=9> */
.L_x_7984:
[----:B------:R-:W0:Y:S02]  /*b780*/  F2I.FTZ.TRUNC.NTZ R3, R22 ;  /* 0x0000001600037305 */ /* 0x000e24000021f100 */
[----:B0-----:R0:W-:Y:S01]  /*b790*/  STG.E desc[UR36][R16.64], R3 ;  /* 0x0000000310007986 */ /* 0x0011e2000c101924 */
[----:B------:R-:W-:Y:S05]  /*b7a0*/  BRA `(.L_x_7982) ;  /* 0x0000000c00107947 */ /* 0x000fea0003800000 */
.L_x_7983:
[----:B------:R-:W0:Y:S02]  /*b7b0*/  F2I.FTZ.TRUNC.NTZ R3, R22 ;  /* 0x0000001600037305 */ /* 0x000e24000021f100 */
[----:B0-----:R0:W-:Y:S01]  /*b7c0*/  STG.E.U16 desc[UR36][R16.64], R3 ;  /* 0x0000000310007986 */ /* 0x0011e2000c101524 */
[----:B------:R-:W-:Y:S05]  /*b7d0*/  BRA `(.L_x_7982) ;  /* 0x0000000c00047947 */ /* 0x000fea0003800000 */
.L_x_7978:
        /* <DEDUP_REMOVED lines=8> */
.L_x_7986:
[----:B------:R-:W-:-:S05]  /*b860*/  F2FP.F16.F32.PACK_AB R22, RZ, R22 ;  /* 0x00000016ff16723e */ /* 0x000fca00000000ff */
[----:B------:R0:W-:Y:S01]  /*b870*/  STG.E.U16 desc[UR36][R16.64], R22 ;  /* 0x0000001610007986 */ /* 0x0001e2000c101524 */
[----:B------:R-:W-:Y:S05]  /*b880*/  BRA `(.L_x_7982) ;  /* 0x0000000800d87947 */ /* 0x000fea0003800000 */
.L_x_7985:
        /* <DEDUP_REMOVED lines=9> */
.L_x_7988:
[----:B------:R-:W-:-:S04]  /*b920*/  F2FP.F16.F32.PACK_AB R3, RZ, R22 ;  /* 0x00000016ff03723e */ /* 0x000fc800000000ff */
[----:B------:R-:W-:-:S05]  /*b930*/  PRMT R3, R3, 0x5410, RZ ;  /* 0x0000541003037816 */ /* 0x000fca00000000ff */
[----:B------:R2:W-:Y:S01]  /*b940*/  STG.E desc[UR36][R16.64], R3 ;  /* 0x0000000310007986 */ /* 0x0005e2000c101924 */
[----:B------:R-:W-:Y:S05]  /*b950*/  BRA `(.L_x_7982) ;  /* 0x0000000800a47947 */ /* 0x000fea0003800000 */
.L_x_7987:
[----:B------:R-:W-:-:S06]  /*b960*/  FMUL.FTZ R2, R22, 1 ;  /* 0x3f80000016027820 */ /* 0x000fcc0000410000 */
[----:B------:R-:W0:Y:S02]  /*b970*/  F2F.F64.F32 R2, R2 ;  /* 0x0000000200027310 */ /* 0x000e240000201800 */
[----:B0-----:R4:W-:Y:S01]  /*b980*/  STG.E.64 desc[UR36][R16.64], R2 ;  /* 0x0000000210007986 */ /* 0x0019e2000c101b24 */
[----:B------:R-:W-:Y:S05]  /*b990*/  BRA `(.L_x_7982) ;  /* 0x0000000800947947 */ /* 0x000fea0003800000 */
.L_x_7977:
        /* <DEDUP_REMOVED lines=12> */
.L_x_7991:
[----:B------:R-:W-:Y:S01]  /*ba60*/  FMUL.FTZ R4, R22, 1 ;  /* 0x3f80000016047820 */ /* 0x000fe20000410000 */
[----:B------:R-:W-:-:S05]  /*ba70*/  CS2R R6, SRZ ;  /* 0x0000000000067805 */ /* 0x000fca000001ff00 */
[----:B------:R-:W0:Y:S02]  /*ba80*/  F2F.F64.F32 R4, R4 ;  /* 0x0000000400047310 */ /* 0x000e240000201800 */
[----:B0-----:R0:W-:Y:S01]  /*ba90*/  STG.E.128 desc[UR36][R16.64], R4 ;  /* 0x0000000410007986 */ /* 0x0011e2000c101d24 */
[----:B------:R-:W-:Y:S05]  /*baa0*/  BRA `(.L_x_7982) ;  /* 0x0000000800507947 */ /* 0x000fea0003800000 */
.L_x_7990:
        /* <DEDUP_REMOVED lines=20> */
.L_x_7995:
[----:B------:R-:W-:Y:S05]  /*bbf0*/  BSYNC B0 ;  /* 0x0000000000007941 */ /* 0x000fea0003800000 */
.L_x_7994:
[----:B------:R-:W-:-:S05]  /*bc00*/  LOP3.LUT R5, R0, R5, RZ, 0xfc, !PT ;  /* 0x0000000500057212 */ /* 0x000fca00078efcff */
[----:B------:R0:W-:Y:S01]  /*bc10*/  STG.E.U8 desc[UR36][R16.64], R5 ;  /* 0x0000000510007986 */ /* 0x0001e2000c101124 */
[----:B------:R-:W-:Y:S05]  /*bc20*/  BRA `(.L_x_7982) ;  /* 0x0000000400f07947 */ /* 0x000fea0003800000 */
.L_x_7993:
        /* <DEDUP_REMOVED lines=12> */
.L_x_7997:
[----:B------:R-:W-:Y:S01]  /*bcf0*/  IMAD.MOV.U32 R0, RZ, RZ, 0x7f ;  /* 0x0000007fff007424 */ /* 0x000fe200078e00ff */
[----:B------:R-:W-:-:S04]  /*bd00*/  ISETP.GT.U32.AND P0, PT, R2, 0x7f800000, PT ;  /* 0x7f8000000200780c */ /* 0x000fc80003f04070 */
[----:B------:R-:W-:-:S09]  /*bd10*/  SEL R0, R0, 0x7c, P0 ;  /* 0x0000007c00007807 */ /* 0x000fd20000000000 */
.L_x_7998:
[----:B------:R-:W-:Y:S05]  /*bd20*/  BSYNC B0 ;  /* 0x0000000000007941 */ /* 0x000fea0003800000 */
.L_x_7996:
[----:B------:R-:W-:-:S04]  /*bd30*/  LOP3.LUT R22, R22, 0x80000000, RZ, 0xc0, !PT ;  /* 0x8000000016167812 */ /* 0x000fc800078ec0ff */
[----:B------:R-:W-:-:S04]  /*bd40*/  SHF.R.U32.HI R3, RZ, 0x18, R22 ;  /* 0x00000018ff037819 */ /* 0x000fc80000011616 */
[----:B------:R-:W-:-:S05]  /*bd50*/  LOP3.LUT R3, R0, R3, RZ, 0xfc, !PT ;  /* 0x0000000300037212 */ /* 0x000fca00078efcff */
[----:B------:R0:W-:Y:S01]  /*bd60*/  STG.E.U8 desc[UR36][R16.64], R3 ;  /* 0x0000000310007986 */ /* 0x0001e2000c101124 */
[----:B------:R-:W-:Y:S05]  /*bd70*/  BRA `(.L_x_7982) ;  /* 0x00000004009c7947 */ /* 0x000fea0003800000 */
.L_x_7992:
[----:B------:R-:W-:-:S05]  /*bd80*/  F2FP.BF16.F32.PACK_AB R22, RZ, R22 ;  /* 0x00000016ff16723e */ /* 0x000fca00000010ff */
[----:B------:R0:W-:Y:S01]  /*bd90*/  STG.E.U16 desc[UR36][R16.64], R22 ;  /* 0x0000001610007986 */ /* 0x0001e2000c101524 */
[----:B------:R-:W-:Y:S05]  /*bda0*/  BRA `(.L_x_7982) ;  /* 0x0000000400907947 */ /* 0x000fea0003800000 */
.L_x_7989:
        /* <DEDUP_REMOVED lines=11> */
.L_x_8001:
        /* <DEDUP_REMOVED lines=16> */
.L_x_8004:
[----:B------:R-:W-:-:S04]  /*bf60*/  LOP3.LUT R22, R22, 0x80000000, RZ, 0xc0, !PT ;  /* 0x8000000016167812 */ /* 0x000fc800078ec0ff */
[----:B------:R-:W-:-:S04]  /*bf70*/  SHF.R.U32.HI R3, RZ, 0x18, R22 ;  /* 0x00000018ff037819 */ /* 0x000fc80000011616 */
[----:B------:R-:W-:-:S04]  /*bf80*/  LOP3.LUT R0, R0, R3, RZ, 0xfc, !PT ;  /* 0x0000000300007212 */ /* 0x000fc800078efcff */
[----:B------:R-:W-:-:S07]  /*bf90*/  PRMT R8, R0, 0x7610, R8 ;  /* 0x0000761000087816 */ /* 0x000fce0000000008 */
.L_x_8003:
[----:B------:R-:W-:Y:S05]  /*bfa0*/  BSYNC B0 ;  /* 0x0000000000007941 */ /* 0x000fea0003800000 */
.L_x_8002:
[----:B------:R0:W-:Y:S01]  /*bfb0*/  STG.E.U8 desc[UR36][R16.64], R8 ;  /* 0x0000000810007986 */ /* 0x0001e2000c101124 */
[----:B------:R-:W-:Y:S05]  /*bfc0*/  BRA `(.L_x_7982) ;  /* 0x0000000400087947 */ /* 0x000fea0003800000 */
.L_x_8000:
        /* <DEDUP_REMOVED lines=16> */
.L_x_8007:
[----:B------:R-:W-:-:S04]  /*c0d0*/  LOP3.LUT R22, R22, 0x80000000, RZ, 0xc0, !PT ;  /* 0x8000000016167812 */ /* 0x000fc800078ec0ff */
[----:B------:R-:W-:-:S04]  /*c0e0*/  SHF.R.U32.HI R3, RZ, 0x18, R22 ;  /* 0x00000018ff037819 */ /* 0x000fc80000011616 */
[----:B------:R-:W-:-:S04]  /*c0f0*/  LOP3.LUT R0, R0, R3, RZ, 0xfc, !PT ;  /* 0x0000000300007212 */ /* 0x000fc800078efcff */
[----:B------:R-:W-:-:S07]  /*c100*/  PRMT R8, R0, 0x7610, R8 ;  /* 0x0000761000087816 */ /* 0x000fce0000000008 */
.L_x_8006:
[----:B------:R-:W-:Y:S05]  /*c110*/  BSYNC B0 ;  /* 0x0000000000007941 */ /* 0x000fea0003800000 */
.L_x_8005:
[----:B------:R0:W-:Y:S01]  /*c120*/  STG.E.U8 desc[UR36][R16.64], R8 ;  /* 0x0000000810007986 */ /* 0x0001e2000c101124 */
[----:B------:R-:W-:Y:S05]  /*c130*/  BRA `(.L_x_7982) ;  /* 0x0000000000ac7947 */ /* 0x000fea0003800000 */
.L_x_7999:
        /* <DEDUP_REMOVED lines=21> */
.L_x_7981:
        /* <DEDUP_REMOVED lines=16> */
.L_x_8010:
[----:B------:R-:W-:Y:S05]  /*c390*/  BRA `(.L_x_7982) ;  /* 0x0000000000147947 */ /* 0x000fea0003800000 */
.L_x_8009:
[----:B------:R-:W0:Y:S02]  /*c3a0*/  F2I.U64.TRUNC R22, R22 ;  /* 0x0000001600167311 */ /* 0x000e24000020d800 */
[----:B0-----:R0:W-:Y:S01]  /*c3b0*/  STG.E.64 desc[UR36][R16.64], R22 ;  /* 0x0000001610007986 */ /* 0x0011e2000c101b24 */
[----:B------:R-:W-:Y:S05]  /*c3c0*/  BRA `(.L_x_7982) ;  /* 0x0000000000087947 */ /* 0x000fea0003800000 */
.L_x_8008:
[----:B------:R-:W0:Y:S02]  /*c3d0*/  F2I.FTZ.U32.TRUNC.NTZ R3, R22 ;  /* 0x0000001600037305 */ /* 0x000e24000021f000 */
[----:B0-----:R0:W-:Y:S02]  /*c3e0*/  STG.E desc[UR36][R16.64], R3 ;  /* 0x0000000310007986 */ /* 0x0011e4000c101924 */
.L_x_7982:
[----:B------:R-:W-:-:S07]  /*c3f0*/  VIADD R19, R19, 0x80 ;  /* 0x0000008013137836 */ /* 0x000fce0000000000 */
.L_x_7919:
[----:B------:R-:W-:Y:S05]  /*c400*/  BSYNC B7 ;  /* 0x0000000000077941 */ /* 0x000fea0003800000 */
.L_x_7918:
        /* <DEDUP_REMOVED lines=357> */
.L_x_8011:
        /* <DEDUP_REMOVED lines=22> */
.L_x_8016:
[----:B------:R-:W2:Y:S02]  /*dbc0*/  LDG.E.U8 R2, desc[UR36][R2.64] ;  /* 0x0000002402027981 */ /* 0x000ea4000c1e1100 */
[----:B--2---:R-:W-:Y:S01]  /*dbd0*/  I2FP.F32.U32 R19, R2 ;  /* 0x0000000200137245 */ /* 0x004fe20000201000 */
[----:B------:R-:W-:Y:S06]  /*dbe0*/  BRA `(.L_x_8018) ;  /* 0x0000000c002c7947 */ /* 0x000fec0003800000 */
.L_x_8015:
        /* <DEDUP_REMOVED lines=9> */
.L_x_8020:
[----:B------:R-:W2:Y:S02]  /*dc80*/  LDG.E R2, desc[UR36][R2.64] ;  /* 0x0000002402027981 */ /* 0x000ea4000c1e1900 */
[----:B--2---:R-:W-:Y:S01]  /*dc90*/  I2FP.F32.S32 R19, R2 ;  /* 0x0000000200137245 */ /* 0x004fe20000201400 */
[----:B------:R-:W-:Y:S06]  /*dca0*/  BRA `(.L_x_8018) ;  /* 0x0000000800fc7947 */ /* 0x000fec0003800000 */
.L_x_8019:
[----:B------:R-:W2:Y:S02]  /*dcb0*/  LDG.E.U16 R2, desc[UR36][R2.64] ;  /* 0x0000002402027981 */ /* 0x000ea4000c1e1500 */
[----:B--2---:R0:W1:Y:S01]  /*dcc0*/  I2F.S16 R19, R2 ;  /* 0x0000000200137306 */ /* 0x0040620000101400 */
[----:B------:R-:W-:Y:S05]  /*dcd0*/  BRA `(.L_x_8018) ;  /* 0x0000000800f07947 */ /* 0x000fea0003800000 */
.L_x_8014:
        /* <DEDUP_REMOVED lines=8> */
.L_x_8022:
[----:B------:R-:W2:Y:S02]  /*dd60*/  LDG.E.U16 R2, desc[UR36][R2.64] ;  /* 0x0000002402027981 */ /* 0x000ea4000c1e1500 */
[----:B--2---:R-:W-:Y:S01]  /*dd70*/  HADD2.F32 R19, -RZ, R2.H0_H0 ;  /* 0x20000002ff137230 */ /* 0x004fe20000004100 */
[----:B------:R-:W-:Y:S06]  /*dd80*/  BRA `(.L_x_8018) ;  /* 0x0000000800c47947 */ /* 0x000fec0003800000 */
.L_x_8021:
        /* <DEDUP_REMOVED lines=8> */
.L_x_8024:
[----:B------:R-:W2:Y:S02]  /*de10*/  LDG.E.U16 R2, desc[UR36][R2.64] ;  /* 0x0000002402027981 */ /* 0x000ea4000c1e1500 */
[----:B--2---:R-:W-:Y:S01]  /*de20*/  HADD2.F32 R19, -RZ, R2.H0_H0 ;  /* 0x20000002ff137230 */ /* 0x004fe20000004100 */
[----:B------:R-:W-:Y:S06]  /*de30*/  BRA `(.L_x_8018) ;  /* 0x0000000800987947 */ /* 0x000fec0003800000 */
.L_x_8023:
[----:B------:R-:W2:Y:S01]  /*de40*/  LDG.E.64 R2, desc[UR36][R2.64] ;  /* 0x0000002402027981 */ /* 0x000ea2000c1e1b00 */
[----:B------:R-:W-:Y:S01]  /*de50*/  UMOV UR4, 0xf0000000 ;  /* 0xf000000000047882 */ /* 0x000fe20000000000 */
[----:B------:R-:W-:Y:S01]  /*de60*/  UMOV UR5, 0x380fffff ;  /* 0x380fffff00057882 */ /* 0x000fe20000000000 */
[----:B--2---:R-:W0:Y:S01]  /*de70*/  F2F.F32.F64 R19, R2 ;  /* 0x0000000200137310 */ /* 0x004e220000301000 */
[----:B------:R-:W-:-:S14]  /*de80*/  DSETP.GEU.AND P0, PT, |R2|, UR4, PT ;  /* 0x0000000402007e2a */ /* 0x000fdc000bf0e200 */
[----:B0-----:R-:W-:Y:S01]  /*de90*/  @!P0 FMUL R19, R19, 1.175494350822287508e-38 ;  /* 0x0080000013138820 */ /* 0x001fe20000400000 */
[----:B------:R-:W-:Y:S06]  /*dea0*/  BRA `(.L_x_8018) ;  /* 0x00000008007c7947 */ /* 0x000fec0003800000 */
.L_x_8013:
        /* <DEDUP_REMOVED lines=12> */
.L_x_8027:
[----:B------:R-:W2:Y:S01]  /*df70*/  LDG.E.64 R2, desc[UR36][R2.64] ;  /* 0x0000002402027981 */ /* 0x000ea2000c1e1b00 */
[----:B------:R-:W-:Y:S01]  /*df80*/  UMOV UR4, 0xf0000000 ;  /* 0xf000000000047882 */ /* 0x000fe20000000000 */
[----:B------:R-:W-:Y:S01]  /*df90*/  UMOV UR5, 0x380fffff ;  /* 0x380fffff00057882 */ /* 0x000fe20000000000 */
[----:B--2---:R-:W0:Y:S01]  /*dfa0*/  F2F.F32.F64 R19, R2 ;  /* 0x0000000200137310 */ /* 0x004e220000301000 */
[----:B------:R-:W-:-:S14]  /*dfb0*/  DSETP.GEU.AND P0, PT, |R2|, UR4, PT ;  /* 0x0000000402007e2a */ /* 0x000fdc000bf0e200 */
[----:B0-----:R-:W-:Y:S01]  /*dfc0*/  @!P0 FMUL R19, R19, 1.175494350822287508e-38 ;  /* 0x0080000013138820 */ /* 0x001fe20000400000 */
[----:B------:R-:W-:Y:S06]  /*dfd0*/  BRA `(.L_x_8018) ;  /* 0x0000000800307947 */ /* 0x000fec0003800000 */
.L_x_8026:
        /* <DEDUP_REMOVED lines=26> */
.L_x_8029:
        /* <DEDUP_REMOVED lines=13> */
.L_x_8028:
[----:B------:R-:W2:Y:S02]  /*e250*/  LDG.E.U16 R2, desc[UR36][R2.64] ;  /* 0x0000002402027981 */ /* 0x000ea4000c1e1500 */
[----:B--2---:R-:W-:Y:S01]  /*e260*/  IMAD.U32 R19, R2, 0x10000, RZ ;  /* 0x0001000002137824 */ /* 0x004fe200078e00ff */
[----:B------:R-:W-:Y:S06]  /*e270*/  BRA `(.L_x_8018) ;  /* 0x0000000400887947 */ /* 0x000fec0003800000 */
.L_x_8025:
        /* <DEDUP_REMOVED lines=11> */
.L_x_8032:
        /* <DEDUP_REMOVED lines=20> */
.L_x_8034:
[----:B------:R-:W-:Y:S05]  /*e470*/  BSYNC B0 ;  /* 0x0000000000007941 */ /* 0x000fea0003800000 */
.L_x_8033:
[----:B------:R-:W-:Y:S01]  /*e480*/  IMAD.SHL.U32 R2, R2, 0x100000, RZ ;  /* 0x0010000002027824 */ /* 0x000fe200078e00ff */
[----:B------:R-:W-:-:S04]  /*e490*/  LEA R0, R0, 0x3b800000, 0x17 ;  /* 0x3b80000000007811 */ /* 0x000fc800078eb8ff */
[----:B------:R-:W-:Y:S01]  /*e4a0*/  LOP3.LUT R19, R0, R2, R19, 0xfe, !PT ;  /* 0x0000000200137212 */ /* 0x000fe200078efe13 */
[----:B------:R-:W-:Y:S06]  /*e4b0*/  BRA `(.L_x_8018) ;  /* 0x0000000000f87947 */ /* 0x000fec0003800000 */
.L_x_8031:
        /* <DEDUP_REMOVED lines=20> */
.L_x_8036:
[----:B------:R-:W-:Y:S05]  /*e600*/  BSYNC B0 ;  /* 0x0000000000007941 */ /* 0x000fea0003800000 */
.L_x_8035:
[----:B------:R-:W-:Y:S01]  /*e610*/  IMAD.SHL.U32 R2, R2, 0x200000, RZ ;  /* 0x0020000002027824 */ /* 0x000fe200078e00ff */
[----:B------:R-:W-:-:S04]  /*e620*/  LEA R0, R0, 0x37800000, 0x17 ;  /* 0x3780000000007811 */ /* 0x000fc800078eb8ff */
[----:B------:R-:W-:Y:S01]  /*e630*/  LOP3.LUT R19, R0, R2, R19, 0xfe, !PT ;  /* 0x0000000200137212 */ /* 0x000fe200078efe13 */
[----:B------:R-:W-:Y:S06]  /*e640*/  BRA `(.L_x_8018) ;  /* 0x0000000000947947 */ /* 0x000fec0003800000 */
.L_x_8030:
        /* <DEDUP_REMOVED lines=14> */
.L_x_8017:
        /* <DEDUP_REMOVED lines=16> */
.L_x_8039:
[----:B------:R-:W-:Y:S01]  /*e830*/  IMAD.MOV.U32 R19, RZ, RZ, RZ ;  /* 0x000000ffff137224 */ /* 0x000fe200078e00ff */
[----:B------:R-:W-:Y:S06]  /*e840*/  BRA `(.L_x_8018) ;  /* 0x0000000000147947 */ /* 0x000fec0003800000 */
.L_x_8038:
[----:B------:R-:W2:Y:S02]  /*e850*/  LDG.E.64 R2, desc[UR36][R2.64] ;  /* 0x0000002402027981 */ /* 0x000ea4000c1e1b00 */
[----:B--2---:R0:W1:Y:S01]  /*e860*/  I2F.U64 R19, R2 ;  /* 0x0000000200137312 */ /* 0x0040620000301000 */
[----:B------:R-:W-:Y:S05]  /*e870*/  BRA `(.L_x_8018) ;  /* 0x0000000000087947 */ /* 0x000fea0003800000 */
.L_x_8037:
[----:B------:R-:W2:Y:S02]  /*e880*/  LDG.E R2, desc[UR36][R2.64] ;  /* 0x0000002402027981 */ /* 0x000ea4000c1e1900 */
[----:B--2---:R-:W-:-:S07]  /*e890*/  I2FP.F32.U32 R19, R2 ;  /* 0x0000000200137245 */ /* 0x004fce0000201000 */
.L_x_8018:
[----:B------:R-:W-:Y:S05]  /*e8a0*/  BSYNC B6 ;  /* 0x0000000000067941 */ /* 0x000fea0003800000 */
.L_x_8012:
        /* <DEDUP_REMOVED lines=17> */
[----:B--2---:R-:W4:Y:S01]  /*e9c0*/  I2F.S16 R0, R0 ;  /* 0x0000000000007306 */ /* 0x004f220000101400 */
[----:B------:R-:W-:Y:S05]  /*e9d0*/  BRA `(.L_x_8046) ;  /* 0x0000000c00387947 */ /* 0x000fea0003800000 */
.L_x_8044:
[----:B------:R-:W2:Y:S02]  /*e9e0*/  LDG.E.U8 R0, desc[UR36][R2.64] ;  /* 0x0000002402007981 */ /* 0x000ea4000c1e1100 */
[----:B--2---:R-:W-:Y:S01]  /*e9f0*/  I2FP.F32.U32 R0, R0 ;  /* 0x0000000000007245 */ /* 0x004fe20000201000 */
[----:B------:R-:W-:Y:S06]  /*ea00*/  BRA `(.L_x_8046) ;  /* 0x0000000c002c7947 */ /* 0x000fec0003800000 */
.L_x_8043:
        /* <DEDUP_REMOVED lines=9> */
.L_x_8048:
[----:B------:R-:W2:Y:S02]  /*eaa0*/  LDG.E R0, desc[UR36][R2.64] ;  /* 0x0000002402007981 */ /* 0x000ea4000c1e1900 */
[----:B--2---:R-:W-:Y:S01]  /*eab0*/  I2FP.F32.S32 R0, R0 ;  /* 0x0000000000007245 */ /* 0x004fe20000201400 */
[----:B------:R-:W-:Y:S06]  /*eac0*/  BRA `(.L_x_8046) ;  /* 0x0000000800fc7947 */ /* 0x000fec0003800000 */
.L_x_8047:
[----:B------:R-:W2:Y:S02]  /*ead0*/  LDG.E.U16 R0, desc[UR36][R2.64] ;  /* 0x0000002402007981 */ /* 0x000ea4000c1e1500 */
[----:B--2---:R-:W0:Y:S01]  /*eae0*/  I2F.S16 R0, R0 ;  /* 0x0000000000007306 */ /* 0x004e220000101400 */
[----:B------:R-:W-:Y:S05]  /*eaf0*/  BRA `(.L_x_8046) ;  /* 0x0000000800f07947 */ /* 0x000fea0003800000 */
.L_x_8042:
        /* <DEDUP_REMOVED lines=8> */
.L_x_8050:
[----:B------:R-:W2:Y:S02]  /*eb80*/  LDG.E.U16 R0, desc[UR36][R2.64] ;  /* 0x0000002402007981 */ /* 0x000ea4000c1e1500 */
[----:B--2---:R-:W-:Y:S01]  /*eb90*/  HADD2.F32 R0, -RZ, R0.H0_H0 ;  /* 0x20000000ff007230 */ /* 0x004fe20000004100 */
[----:B------:R-:W-:Y:S06]  /*eba0*/  BRA `(.L_x_8046) ;  /* 0x0000000800c47947 */ /* 0x000fec0003800000 */
.L_x_8049:
        /* <DEDUP_REMOVED lines=8> */
.L_x_8052:
[----:B------:R-:W2:Y:S02]  /*ec30*/  LDG.E.U16 R0, desc[UR36][R2.64] ;  /* 0x0000002402007981 */ /* 0x000ea4000c1e1500 */
[----:B--2---:R-:W-:Y:S01]  /*ec40*/  HADD2.F32 R0, -RZ, R0.H0_H0 ;  /* 0x20000000ff007230 */ /* 0x004fe20000004100 */
[----:B------:R-:W-:Y:S06]  /*ec50*/  BRA `(.L_x_8046) ;  /* 0x0000000800987947 */ /* 0x000fec0003800000 */
.L_x_8051:
[----:B------:R-:W2:Y:S01]  /*ec60*/  LDG.E.64 R2, desc[UR36][R2.64] ;  /* 0x0000002402027981 */ /* 0x000ea2000c1e1b00 */
[----:B------:R-:W-:Y:S01]  /*ec70*/  UMOV UR4, 0xf0000000 ;  /* 0xf000000000047882 */ /* 0x000fe20000000000 */
[----:B------:R-:W-:Y:S01]  /*ec80*/  UMOV UR5, 0x380fffff ;  /* 0x380fffff00057882 */ /* 0x000fe20000000000 */
[----:B--2---:R-:W0:Y:S01]  /*ec90*/  F2F.F32.F64 R0, R2 ;  /* 0x0000000200007310 */ /* 0x004e220000301000 */
[----:B------:R-:W-:-:S14]  /*eca0*/  DSETP.GEU.AND P0, PT, |R2|, UR4, PT ;  /* 0x0000000402007e2a */ /* 0x000fdc000bf0e200 */
[----:B0-----:R-:W-:Y:S01]  /*ecb0*/  @!P0 FMUL R0, R0, 1.175494350822287508e-38 ;  /* 0x0080000000008820 */ /* 0x001fe20000400000 */
[----:B------:R-:W-:Y:S06]  /*ecc0*/  BRA `(.L_x_8046) ;  /* 0x00000008007c7947 */ /* 0x000fec0003800000 */
.L_x_8041:
        /* <DEDUP_REMOVED lines=12> */
.L_x_8055:
[----:B------:R-:W2:Y:S01]  /*ed90*/  LDG.E.64 R2, desc[UR36][R2.64] ;  /* 0x0000002402027981 */ /* 0x000ea2000c1e1b00 */
[----:B------:R-:W-:Y:S01]  /*eda0*/  UMOV UR4, 0xf0000000 ;  /* 0xf000000000047882 */ /* 0x000fe20000000000 */
[----:B------:R-:W-:Y:S01]  /*edb0*/  UMOV UR5, 0x380fffff ;  /* 0x380fffff00057882 */ /* 0x000fe20000000000 */
[----:B--2---:R-:W0:Y:S01]  /*edc0*/  F2F.F32.F64 R0, R2 ;  /* 0x0000000200007310 */ /* 0x004e220000301000 */
[----:B------:R-:W-:-:S14]  /*edd0*/  DSETP.GEU.AND P0, PT, |R2|, UR4, PT ;  /* 0x0000000402007e2a */ /* 0x000fdc000bf0e200 */
[----:B0-----:R-:W-:Y:S01]  /*ede0*/  @!P0 FMUL R0, R0, 1.175494350822287508e-38 ;  /* 0x0080000000008820 */ /* 0x001fe20000400000 */
[----:B------:R-:W-:Y:S06]  /*edf0*/  BRA `(.L_x_8046) ;  /* 0x0000000800307947 */ /* 0x000fec0003800000 */
.L_x_8054:
        /* <DEDUP_REMOVED lines=26> */
.L_x_8057:
        /* <DEDUP_REMOVED lines=13> */
.L_x_8056:
[----:B------:R-:W2:Y:S02]  /*f070*/  LDG.E.U16 R0, desc[UR36][R2.64] ;  /* 0x0000002402007981 */ /* 0x000ea4000c1e1500 */
[----:B--2---:R-:W-:Y:S01]  /*f080*/  IMAD.U32 R0, R0, 0x10000, RZ ;  /* 0x0001000000007824 */ /* 0x004fe200078e00ff */
[----:B------:R-:W-:Y:S06]  /*f090*/  BRA `(.L_x_8046) ;  /* 0x0000000400887947 */ /* 0x000fec0003800000 */
.L_x_8053:
        /* <DEDUP_REMOVED lines=11> */
.L_x_8060:
        /* <DEDUP_REMOVED lines=20> */
.L_x_8062:
[----:B------:R-:W-:Y:S05]  /*f290*/  BSYNC B0 ;  /* 0x0000000000007941 */ /* 0x000fea0003800000 */
.L_x_8061:
[----:B------:R-:W-:Y:S01]  /*f2a0*/  LEA R3, R0, 0x3b800000, 0x17 ;  /* 0x3b80000000037811 */ /* 0x000fe200078eb8ff */
[----:B------:R-:W-:-:S05]  /*f2b0*/  IMAD.SHL.U32 R0, R2, 0x100000, RZ ;  /* 0x0010000002007824 */ /* 0x000fca00078e00ff */
[----:B------:R-:W-:Y:S01]  /*f2c0*/  LOP3.LUT R0, R3, R0, R4, 0xfe, !PT ;  /* 0x0000000003007212 */ /* 0x000fe200078efe04 */
[----:B------:R-:W-:Y:S06]  /*f2d0*/  BRA `(.L_x_8046) ;  /* 0x0000000000f87947 */ /* 0x000fec0003800000 */
.L_x_8059:
        /* <DEDUP_REMOVED lines=20> */
.L_x_8064:
[----:B------:R-:W-:Y:S05]  /*f420*/  BSYNC B0 ;  /* 0x0000000000007941 */ /* 0x000fea0003800000 */
.L_x_8063:
[----:B------:R-:W-:Y:S01]  /*f430*/  LEA R3, R0, 0x37800000, 0x17 ;  /* 0x3780000000037811 */ /* 0x000fe200078eb8ff */
[----:B------:R-:W-:-:S05]  /*f440*/  IMAD.SHL.U32 R0, R2, 0x200000, RZ ;  /* 0x0020000002007824 */ /* 0x000fca00078e00ff */
[----:B------:R-:W-:Y:S01]  /*f450*/  LOP3.LUT R0, R3, R0, R4, 0xfe, !PT ;  /* 0x0000000003007212 */ /* 0x000fe200078efe04 */
[----:B------:R-:W-:Y:S06]  /*f460*/  BRA `(.L_x_8046) ;  /* 0x0000000000947947 */ /* 0x000fec0003800000 */
.L_x_8058:
        /* <DEDUP_REMOVED lines=14> */
.L_x_8045:
        /* <DEDUP_REMOVED lines=16> */
.L_x_8067:
[----:B------:R-:W-:Y:S01]  /*f650*/  IMAD.MOV.U32 R0, RZ, RZ, RZ ;  /* 0x000000ffff007224 */ /* 0x000fe200078e00ff */
[----:B------:R-:W-:Y:S06]  /*f660*/  BRA `(.L_x_8046) ;  /* 0x0000000000147947 */ /* 0x000fec0003800000 */
.L_x_8066:
[----:B------:R-:W2:Y:S02]  /*f670*/  LDG.E.64 R2, desc[UR36][R2.64] ;  /* 0x0000002402027981 */ /* 0x000ea4000c1e1b00 */
[----:B--2---:R0:W1:Y:S01]  /*f680*/  I2F.U64 R0, R2 ;  /* 0x0000000200007312 */ /* 0x0040620000301000 */
[----:B------:R-:W-:Y:S05]  /*f690*/  BRA `(.L_x_8046) ;  /* 0x0000000000087947 */ /* 0x000fea0003800000 */
.L_x_8065:
[----:B------:R-:W2:Y:S02]  /*f6a0*/  LDG.E R0, desc[UR36][R2.64] ;  /* 0x0000002402007981 */ /* 0x000ea4000c1e1900 */
[----:B--2---:R-:W-:-:S07]  /*f6b0*/  I2FP.F32.U32 R0, R0 ;  /* 0x0000000000007245 */ /* 0x004fce0000201000 */
.L_x_8046:
[----:B------:R-:W-:Y:S05]  /*f6c0*/  BSYNC B6 ;  /* 0x0000000000067941 */ /* 0x000fea0003800000 */
.L_x_8040:
        /* <DEDUP_REMOVED lines=16> */
.L_x_8071:
[----:B------:R-:W0:Y:S02]  /*f7d0*/  F2I.S64.TRUNC R2, R2 ;  /* 0x0000000200027311 */ /* 0x000e24000020d900 */
[----:B0-----:R-:W-:-:S05]  /*f7e0*/  IMAD.MOV.U32 R5, RZ, RZ, R2 ;  /* 0x000000ffff057224 */ /* 0x001fca00078e0002 */
[----:B------:R-:W-:Y:S01]  /*f7f0*/  STG.E.U8 desc[UR36][R16.64], R5 ;  /* 0x0000000510007986 */ /* 0x000fe2000c101124 */
[----:B------:R-:W-:Y:S05]  /*f800*/  EXIT ;  /* 0x000000000000794d */ /* 0x000fea0003800000 */
.L_x_8070:
        /* <DEDUP_REMOVED lines=9> */
.L_x_8074:
[----:B------:R-:W0:Y:S02]  /*f8a0*/  F2I.FTZ.TRUNC.NTZ R3, R2 ;  /* 0x0000000200037305 */ /* 0x000e24000021f100 */
[----:B0-----:R-:W-:Y:S01]  /*f8b0*/  STG.E desc[UR36][R16.64], R3 ;  /* 0x0000000310007986 */ /* 0x001fe2000c101924 */
[----:B------:R-:W-:Y:S05]  /*f8c0*/  EXIT ;  /* 0x000000000000794d */ /* 0x000fea0003800000 */
.L_x_8073:
[----:B------:R-:W0:Y:S02]  /*f8d0*/  F2I.FTZ.TRUNC.NTZ R3, R2 ;  /* 0x0000000200037305 */ /* 0x000e24000021f100 */
[----:B0-----:R-:W-:Y:S01]  /*f8e0*/  STG.E.U16 desc[UR36][R16.64], R3 ;  /* 0x0000000310007986 */ /* 0x001fe2000c101524 */
[----:B------:R-:W-:Y:S05]  /*f8f0*/  EXIT ;  /* 0x000000000000794d */ /* 0x000fea0003800000 */
.L_x_8069:
        /* <DEDUP_REMOVED lines=8> */
.L_x_8076:
[----:B------:R-:W-:-:S05]  /*f980*/  F2FP.F16.F32.PACK_AB R2, RZ, R2 ;  /* 0x00000002ff02723e */ /* 0x000fca00000000ff */
[----:B------:R-:W-:Y:S01]  /*f990*/  STG.E.U16 desc[UR36][R16.64], R2 ;  /* 0x0000000210007986 */ /* 0x000fe2000c101524 */
[----:B------:R-:W-:Y:S05]  /*f9a0*/  EXIT ;  /* 0x000000000000794d */ /* 0x000fea0003800000 */
.L_x_8075:
        /* <DEDUP_REMOVED lines=9> */
.L_x_8078:
[----:B------:R-:W-:-:S04]  /*fa40*/  F2FP.F16.F32.PACK_AB R3, RZ, R2 ;  /* 0x00000002ff03723e */ /* 0x000fc800000000ff */
[----:B------:R-:W-:-:S05]  /*fa50*/  PRMT R3, R3, 0x5410, RZ ;  /* 0x0000541003037816 */ /* 0x000fca00000000ff */
[----:B------:R-:W-:Y:S01]  /*fa60*/  STG.E desc[UR36][R16.64], R3 ;  /* 0x0000000310007986 */ /* 0x000fe2000c101924 */
[----:B------:R-:W-:Y:S05]  /*fa70*/  EXIT ;  /* 0x000000000000794d */ /* 0x000fea0003800000 */
.L_x_8077:
[----:B------:R-:W-:-:S06]  /*fa80*/  FMUL.FTZ R2, R2, 1 ;  /* 0x3f80000002027820 */ /* 0x000fcc0000410000 */
[----:B------:R-:W0:Y:S02]  /*fa90*/  F2F.F64.F32 R2, R2 ;  /* 0x0000000200027310 */ /* 0x000e240000201800 */
[----:B0-----:R-:W-:Y:S01]  /*faa0*/  STG.E.64 desc[UR36][R16.64], R2 ;  /* 0x0000000210007986 */ /* 0x001fe2000c101b24 */
[----:B------:R-:W-:Y:S05]  /*fab0*/  EXIT ;  /* 0x000000000000794d */ /* 0x000fea0003800000 */
.L_x_8068:
        /* <DEDUP_REMOVED lines=12> */
.L_x_8081:
[----:B------:R-:W-:Y:S01]  /*fb80*/  FMUL.FTZ R4, R2, 1 ;  /* 0x3f80000002047820 */ /* 0x000fe20000410000 */
[----:B------:R-:W-:-:S05]  /*fb90*/  CS2R R6, SRZ ;  /* 0x0000000000067805 */ /* 0x000fca000001ff00 */
[----:B------:R-:W0:Y:S02]  /*fba0*/  F2F.F64.F32 R4, R4 ;  /* 0x0000000400047310 */ /* 0x000e240000201800 */
[----:B0-----:R-:W-:Y:S01]  /*fbb0*/  STG.E.128 desc[UR36][R16.64], R4 ;  /* 0x0000000410007986 */ /* 0x001fe2000c101d24 */
[----:B------:R-:W-:Y:S05]  /*fbc0*/  EXIT ;  /* 0x000000000000794d */ /* 0x000fea0003800000 */
.L_x_8080:
        /* <DEDUP_REMOVED lines=20> */
.L_x_8085:
[----:B------:R-:W-:Y:S05]  /*fd10*/  BSYNC B0 ;  /* 0x0000000000007941 */ /* 0x000fea0003800000 */
.L_x_8084:
[----:B------:R-:W-:-:S05]  /*fd20*/  LOP3.LUT R5, R0, R5, RZ, 0xfc, !PT ;  /* 0x0000000500057212 */ /* 0x000fca00078efcff */
[----:B------:R-:W-:Y:S01]  /*fd30*/  STG.E.U8 desc[UR36][R16.64], R5 ;  /* 0x0000000510007986 */ /* 0x000fe2000c101124 */
[----:B------:R-:W-:Y:S05]  /*fd40*/  EXIT ;  /* 0x000000000000794d */ /* 0x000fea0003800000 */
.L_x_8083:
        /* <DEDUP_REMOVED lines=12> */
.L_x_8087:
[----:B------:R-:W-:Y:S01]  /*fe10*/  IMAD.MOV.U32 R0, RZ, RZ, 0x7f ;  /* 0x0000007fff007424 */ /* 0x000fe200078e00ff */
[----:B------:R-:W-:-:S04]  /*fe20*/  ISETP.GT.U32.AND P0, PT, R4, 0x7f800000, PT ;  /* 0x7f8000000400780c */ /* 0x000fc80003f04070 */
[----:B------:R-:W-:-:S09]  /*fe30*/  SEL R0, R0, 0x7c, P0 ;  /* 0x0000007c00007807 */ /* 0x000fd20000000000 */
.L_x_8088:
[----:B------:R-:W-:Y:S05]  /*fe40*/  BSYNC B0 ;  /* 0x0000000000007941 */ /* 0x000fea0003800000 */
.L_x_8086:
[----:B------:R-:W-:-:S04]  /*fe50*/  LOP3.LUT R2, R2, 0x80000000, RZ, 0xc0, !PT ;  /* 0x8000000002027812 */ /* 0x000fc800078ec0ff */
[----:B------:R-:W-:-:S04]  /*fe60*/  SHF.R.U32.HI R3, RZ, 0x18, R2 ;  /* 0x00000018ff037819 */ /* 0x000fc80000011602 */
[----:B------:R-:W-:-:S05]  /*fe70*/  LOP3.LUT R3, R0, R3, RZ, 0xfc, !PT ;  /* 0x0000000300037212 */ /* 0x000fca00078efcff */
[----:B------:R-:W-:Y:S01]  /*fe80*/  STG.E.U8 desc[UR36][R16.64], R3 ;  /* 0x0000000310007986 */ /* 0x000fe2000c101124 */
[----:B------:R-:W-:Y:S05]  /*fe90*/  EXIT ;  /* 0x000000000000794d */ /* 0x000fea0003800000 */
.L_x_8082:
[----:B------:R-:W-:-:S05]  /*fea0*/  F2FP.BF16.F32.PACK_AB R2, RZ, R2 ;  /* 0x00000002ff02723e */ /* 0x000fca00000010ff */
[----:B------:R-:W-:Y:S01]  /*feb0*/  STG.E.U16 desc[UR36][R16.64], R2 ;  /* 0x0000000210007986 */ /* 0x000fe2000c101524 */
[----:B------:R-:W-:Y:S05]  /*fec0*/  EXIT ;  /* 0x000000000000794d */ /* 0x000fea0003800000 */
.L_x_8079:
        /* <DEDUP_REMOVED lines=11> */
.L_x_8091:
        /* <DEDUP_REMOVED lines=16> */
.L_x_8094:
[----:B------:R-:W-:-:S04]  /*10080*/  LOP3.LUT R2, R2, 0x80000000, RZ, 0xc0, !PT ;  /* 0x8000000002027812 */ /* 0x000fc800078ec0ff */
[----:B------:R-:W-:-:S04]  /*10090*/  SHF.R.U32.HI R3, RZ, 0x18, R2 ;  /* 0x00000018ff037819 */ /* 0x000fc80000011602 */
[----:B------:R-:W-:-:S04]  /*100a0*/  LOP3.LUT R0, R0, R3, RZ, 0xfc, !PT ;  /* 0x0000000300007212 */ /* 0x000fc800078efcff */
[----:B------:R-:W-:-:S07]  /*100b0*/  PRMT R8, R0, 0x7610, R8 ;  /* 0x0000761000087816 */ /* 0x000fce0000000008 */
.L_x_8093:
[----:B------:R-:W-:Y:S05]  /*100c0*/  BSYNC B0 ;  /* 0x0000000000007941 */ /* 0x000fea0003800000 */
.L_x_8092:
[----:B------:R-:W-:Y:S01]  /*100d0*/  STG.E.U8 desc[UR36][R16.64], R8 ;  /* 0x0000000810007986 */ /* 0x000fe2000c101124 */
[----:B------:R-:W-:Y:S05]  /*100e0*/  EXIT ;  /* 0x000000000000794d */ /* 0x000fea0003800000 */
.L_x_8090:
        /* <DEDUP_REMOVED lines=16> */
.L_x_8097:
[----:B------:R-:W-:-:S04]  /*101f0*/  LOP3.LUT R2, R2, 0x80000000, RZ, 0xc0, !PT ;  /* 0x8000000002027812 */ /* 0x000fc800078ec0ff */
[----:B------:R-:W-:-:S04]  /*10200*/  SHF.R.U32.HI R3, RZ, 0x18, R2 ;  /* 0x00000018ff037819 */ /* 0x000fc80000011602 */
[----:B------:R-:W-:-:S04]  /*10210*/  LOP3.LUT R0, R0, R3, RZ, 0xfc, !PT ;  /* 0x0000000300007212 */ /* 0x000fc800078efcff */
[----:B------:R-:W-:-:S07]  /*10220*/  PRMT R8, R0, 0x7610, R8 ;  /* 0x0000761000087816 */ /* 0x000fce0000000008 */
.L_x_8096:
[----:B------:R-:W-:Y:S05]  /*10230*/  BSYNC B0 ;  /* 0x0000000000007941 */ /* 0x000fea0003800000 */
.L_x_8095:
[----:B------:R-:W-:Y:S01]  /*10240*/  STG.E.U8 desc[UR36][R16.64], R8 ;  /* 0x0000000810007986 */ /* 0x000fe2000c101124 */
[----:B------:R-:W-:Y:S05]  /*10250*/  EXIT ;  /* 0x000000000000794d */ /* 0x000fea0003800000 */
.L_x_8089:
        /* <DEDUP_REMOVED lines=21> */
.L_x_8072:
        /* <DEDUP_REMOVED lines=16> */
.L_x_8100:
[----:B------:R-:W-:Y:S05]  /*104b0*/  EXIT ;  /* 0x000000000000794d */ /* 0x000fea0003800000 */
.L_x_8099:
[----:B------:R-:W0:Y:S02]  /*104c0*/  F2I.U64.TRUNC R2, R2 ;  /* 0x0000000200027311 */ /* 0x000e24000020d800 */
[----:B0-----:R-:W-:Y:S01]  /*104d0*/  STG.E.64 desc[UR36][R16.64], R2 ;  /* 0x0000000210007986 */ /* 0x001fe2000c101b24 */
[----:B------:R-:W-:Y:S05]  /*104e0*/  EXIT ;  /* 0x000000000000794d */ /* 0x000fea0003800000 */
.L_x_8098:
[----:B------:R-:W0:Y:S02]  /*104f0*/  F2I.FTZ.U32.TRUNC.NTZ R3, R2 ;  /* 0x0000000200037305 */ /* 0x000e24000021f000 */
[----:B0-----:R-:W-:Y:S01]  /*10500*/  STG.E desc[UR36][R16.64], R3 ;  /* 0x0000000310007986 */ /* 0x001fe2000c101924 */
[----:B------:R-:W-:Y:S05]  /*10510*/  EXIT ;  /* 0x000000000000794d */ /* 0x000fea0003800000 */
.L_x_8101:
        /* <DEDUP_REMOVED lines=14> */
.L_x_17283:


//--------------------- .text._ZN2at6native27unrolled_elementwise_kernelINS0_13BinaryFunctorIfffNS0_15binary_internal10MulFunctorIfEEEESt5arrayIPcLm3EELi4E23TrivialOffsetCalculatorILi2EjESA_ILi1EjENS0_6memory12LoadWithCastILi2EEENSD_13StoreWithCastILi1EEEEEviT_T0_T2_T3_T4_T5_ --------------------------
	.section	.text._ZN2at6native27unrolled_elementwise_kernelINS0_13BinaryFunctorIfffNS0_15binary_internal10MulFunctorIfEEEESt5arrayIPcLm3EELi4E23TrivialOffsetCalculatorILi2EjESA_ILi1EjENS0_6memory12LoadWithCastILi2EEENSD_13StoreWithCastILi1EEEEEviT_T0_T2_T3_T4_T5_,"ax",@progbits
	.align	128
        .global         _ZN2at6native27unrolled_elementwise_kernelINS0_13BinaryFunctorIfffNS0_15binary_internal10MulFunctorIfEEEESt5arrayIPcLm3EELi4E23TrivialOffsetCalculatorILi2EjESA_ILi1EjENS0_6memory12LoadWithCastILi2EEENSD_13StoreWithCastILi1EEEEEviT_T0_T2_T3_T4_T5_
        .type           _ZN2at6native27unrolled_elementwise_kernelINS0_13BinaryFunctorIfffNS0_15binary_internal10MulFunctorIfEEEESt5arrayIPcLm3EELi4E23TrivialOffsetCalculatorILi2EjESA_ILi1EjENS0_6memory12LoadWithCastILi2EEENSD_13StoreWithCastILi1EEEEEviT_T0_T2_T3_T4_T5_,@function
        .size           _ZN2at6native27unrolled_elementwise_kernelINS0_13BinaryFunctorIfffNS0_15binary_internal10MulFunctorIfEEEESt5arrayIPcLm3EELi4E23TrivialOffsetCalculatorILi2EjESA_ILi1EjENS0_6memory12LoadWithCastILi2EEENSD_13StoreWithCastILi1EEEEEviT_T0_T2_T3_T4_T5_,(.L_x_17284 - _ZN2at6native27unrolled_elementwise_kernelINS0_13BinaryFunctorIfffNS0_15binary_internal10MulFunctorIfEEEESt5arrayIPcLm3EELi4E23TrivialOffsetCalculatorILi2EjESA_ILi1EjENS0_6memory12LoadWithCastILi2EEENSD_13StoreWithCastILi1EEEEEviT_T0_T2_T3_T4_T5_)
        .other          _ZN2at6native27unrolled_elementwise_kernelINS0_13BinaryFunctorIfffNS0_15binary_internal10MulFunctorIfEEEESt5arrayIPcLm3EELi4E23TrivialOffsetCalculatorILi2EjESA_ILi1EjENS0_6memory12LoadWithCastILi2EEENSD_13StoreWithCastILi1EEEEEviT_T0_T2_T3_T4_T5_,@"STO_CUDA_ENTRY STV_DEFAULT"
_ZN2at6native27unrolled_elementwise_kernelINS0_13BinaryFunctorIfffNS0_15binary_internal10MulFunctorIfEEEESt5arrayIPcLm3EELi4E23TrivialOffsetCalculatorILi2EjESA_ILi1EjENS0_6memory12LoadWithCastILi2EEENSD_13StoreWithCastILi1EEEEEviT_T0_T2_T3_T4_T5_:
.text._ZN2at6native27unrolled_elementwise_kernelINS0_13BinaryFunctorIfffNS0_15binary_internal10MulFunctorIfEEEESt5arrayIPcLm3EELi4E23TrivialOffsetCalculatorILi2EjESA_ILi1EjENS0_6memory12LoadWithCastILi2EEENSD_13StoreWithCastILi1EEEEEviT_T0_T2_T3_T4_T5_:
[----:B------:R-:W0:Y:S01]  /*0000*/  LDC R1, c[0x0][0x28] ;  /* 0x00000a00ff017b82 */ /* 0x000e220000000800 */
[----:B------:R-:W1:Y:S07]  /*0010*/  S2R R2, SR_CTAID.X ;  /* 0x0000000000027919 */ /* 0x000e6e0000002500 */
[----:B------:R-:W1:Y:S01]  /*0020*/  LDC R17, c[0x0][0x210] ;  /* 0x00008400ff117b82 */ /* 0x000e620000000800 */
[----:B------:R-:W-:Y:S01]  /*0030*/  ULDC.64 UR36, c[0x0][0x208] ;  /* 0x0000820000247ab9 */ /* 0x000fe20000000a00 */
[----:B------:R-:W-:Y:S01]  /*0040*/  BSSY B7, `(.L_x_8102) ;  /* 0x00001d4000077945 */ /* 0x000fe20003800000 */
[----:B------:R-:W2:Y:S01]  /*0050*/  S2R R16, SR_TID.X ;  /* 0x0000000000107919 */ /* 0x000ea20000002100 */
[----:B------:R-:W-:-:S02]  /*0060*/  IMAD.MOV.U32 R22, RZ, RZ, RZ ;  /* 0x000000ffff167224 */ /* 0x000fc400078e00ff */
[----:B------:R-:W-:Y:S02]  /*0070*/  IMAD.MOV.U32 R29, RZ, RZ, RZ ;  /* 0x000000ffff1d7224 */ /* 0x000fe400078e00ff */
[----:B------:R-:W3:Y:S01]  /*0080*/  LDC.U8 R19, c[0x0][0x234] ;  /* 0x00008d00ff137b82 */ /* 0x000ee20000000000 */
[----:B------:R-:W-:-:S07]  /*0090*/  IMAD.MOV.U32 R26, RZ, RZ, RZ ;  /* 0x000000ffff1a7224 */ /* 0x000fce00078e00ff */
        /* <DEDUP_REMOVED lines=25> */
.L_x_8108:
[----:B------:R-:W2:Y:S02]  /*0230*/  LDG.E.U8 R4, desc[UR36][R4.64] ;  /* 0x0000002404047981 */ /* 0x000ea4000c1e1100 */
[----:B--2---:R-:W-:Y:S01]  /*0240*/  I2FP.F32.U32 R29, R4 ;  /* 0x00000004001d7245 */ /* 0x004fe20000201000 */
[----:B------:R-:W-:Y:S06]  /*0250*/  BRA `(.L_x_8110) ;  /* 0x0000000c00307947 */ /* 0x000fec0003800000 */
.L_x_8107:
        /* <DEDUP_REMOVED lines=9> */
.L_x_8112:
[----:B------:R-:W2:Y:S02]  /*02f0*/  LDG.E R4, desc[UR36][R4.64] ;  /* 0x0000002404047981 */ /* 0x000ea4000c1e1900 */
[----:B--2---:R-:W-:Y:S01]  /*0300*/  I2FP.F32.S32 R29, R4 ;  /* 0x00000004001d7245 */ /* 0x004fe20000201400 */
[----:B------:R-:W-:Y:S06]  /*0310*/  BRA `(.L_x_8110) ;  /* 0x0000000c00007947 */ /* 0x000fec0003800000 */
.L_x_8111:
[----:B------:R-:W2:Y:S02]  /*0320*/  LDG.E.U16 R4, desc[UR36][R4.64] ;  /* 0x0000002404047981 */ /* 0x000ea4000c1e1500 */
[----:B--2---:R2:W3:Y:S01]  /*0330*/  I2F.S16 R29, R4 ;  /* 0x00000004001d7306 */ /* 0x0044e20000101400 */
[----:B------:R-:W-:Y:S05]  /*0340*/  BRA `(.L_x_8110) ;  /* 0x0000000800f47947 */ /* 0x000fea0003800000 */
.L_x_8106:
        /* <DEDUP_REMOVED lines=8> */
.L_x_8114:
[----:B------:R-:W2:Y:S02]  /*03d0*/  LDG.E.U16 R4, desc[UR36][R4.64] ;  /* 0x0000002404047981 */ /* 0x000ea4000c1e1500 */
[----:B--2---:R-:W-:Y:S01]  /*03e0*/  HADD2.F32 R29, -RZ, R4.H0_H0 ;  /* 0x20000004ff1d7230 */ /* 0x004fe20000004100 */
[----:B------:R-:W-:Y:S06]  /*03f0*/  BRA `(.L_x_8110) ;  /* 0x0000000800c87947 */ /* 0x000fec0003800000 */
.L_x_8113:
        /* <DEDUP_REMOVED lines=8> */
.L_x_8116:
[----:B------:R-:W2:Y:S02]  /*0480*/  LDG.E.U16 R4, desc[UR36][R4.64] ;  /* 0x0000002404047981 */ /* 0x000ea4000c1e1500 */
[----:B--2---:R-:W-:Y:S01]  /*0490*/  HADD2.F32 R29, -RZ, R4.H0_H0 ;  /* 0x20000004ff1d7230 */ /* 0x004fe20000004100 */
[----:B------:R-:W-:Y:S06]  /*04a0*/  BRA `(.L_x_8110) ;  /* 0x00000008009c7947 */ /* 0x000fec0003800000 */
.L_x_8115:
[----:B------:R-:W2:Y:S01]  /*04b0*/  LDG.E.64 R4, desc[UR36][R4.64] ;  /* 0x0000002404047981 */ /* 0x000ea2000c1e1b00 */
[----:B------:R-:W-:Y:S01]  /*04c0*/  UMOV UR4, 0xf0000000 ;  /* 0xf000000000047882 */ /* 0x000fe20000000000 */
[----:B------:R-:W-:Y:S01]  /*04d0*/  UMOV UR5, 0x380fffff ;  /* 0x380fffff00057882 */ /* 0x000fe20000000000 */
[----:B--2---:R-:W0:Y:S01]  /*04e0*/  F2F.F32.F64 R29, R4 ;  /* 0x00000004001d7310 */ /* 0x004e220000301000 */
[----:B------:R-:W-:-:S14]  /*04f0*/  DSETP.GEU.AND P0, PT, |R4|, UR4, PT ;  /* 0x0000000404007e2a */ /* 0x000fdc000bf0e200 */
[----:B0-----:R-:W-:Y:S01]  /*0500*/  @!P0 FMUL R29, R29, 1.175494350822287508e-38 ;  /* 0x008000001d1d8820 */ /* 0x001fe20000400000 */
[----:B------:R-:W-:Y:S06]  /*0510*/  BRA `(.L_x_8110) ;  /* 0x0000000800807947 */ /* 0x000fec0003800000 */
.L_x_8105:
        /* <DEDUP_REMOVED lines=12> */
.L_x_8119:
[----:B------:R-:W2:Y:S01]  /*05e0*/  LDG.E.64 R4, desc[UR36][R4.64] ;  /* 0x0000002404047981 */ /* 0x000ea2000c1e1b00 */
[----:B------:R-:W-:Y:S01]  /*05f0*/  UMOV UR4, 0xf0000000 ;  /* 0xf000000000047882 */ /* 0x000fe20000000000 */
[----:B------:R-:W-:Y:S01]  /*0600*/  UMOV UR5, 0x380fffff ;  /* 0x380fffff00057882 */ /* 0x000fe20000000000 */
[----:B--2---:R-:W0:Y:S01]  /*0610*/  F2F.F32.F64 R29, R4 ;  /* 0x00000004001d7310 */ /* 0x004e220000301000 */
[----:B------:R-:W-:-:S14]  /*0620*/  DSETP.GEU.AND P0, PT, |R4|, UR4, PT ;  /* 0x0000000404007e2a */ /* 0x000fdc000bf0e200 */
[----:B0-----:R-:W-:Y:S01]  /*0630*/  @!P0 FMUL R29, R29, 1.175494350822287508e-38 ;  /* 0x008000001d1d8820 */ /* 0x001fe20000400000 */
[----:B------:R-:W-:Y:S06]  /*0640*/  BRA `(.L_x_8110) ;  /* 0x0000000800347947 */ /* 0x000fec0003800000 */
.L_x_8118:
        /* <DEDUP_REMOVED lines=26> */
.L_x_8121:
        /* <DEDUP_REMOVED lines=14> */
.L_x_8120:
[----:B------:R-:W2:Y:S02]  /*08d0*/  LDG.E.U16 R4, desc[UR36][R4.64] ;  /* 0x0000002404047981 */ /* 0x000ea4000c1e1500 */
[----:B--2---:R-:W-:Y:S01]  /*08e0*/  IMAD.U32 R29, R4, 0x10000, RZ ;  /* 0x00010000041d7824 */ /* 0x004fe200078e00ff */
[----:B------:R-:W-:Y:S06]  /*08f0*/  BRA `(.L_x_8110) ;  /* 0x0000000400887947 */ /* 0x000fec0003800000 */
.L_x_8117:
        /* <DEDUP_REMOVED lines=11> */
.L_x_8124:
        /* <DEDUP_REMOVED lines=20> */
.L_x_8126:
[----:B------:R-:W-:Y:S05]  /*0af0*/  BSYNC B0 ;  /* 0x0000000000007941 */ /* 0x000fea0003800000 */
.L_x_8125:
[----:B------:R-:W-:Y:S01]  /*0b00*/  IMAD.SHL.U32 R3, R3, 0x100000, RZ ;  /* 0x0010000003037824 */ /* 0x000fe200078e00ff */
[----:B------:R-:W-:-:S04]  /*0b10*/  LEA R0, R0, 0x3b800000, 0x17 ;  /* 0x3b80000000007811 */ /* 0x000fc800078eb8ff */
[----:B------:R-:W-:Y:S01]  /*0b20*/  LOP3.LUT R29, R0, R3, R29, 0xfe, !PT ;  /* 0x00000003001d7212 */ /* 0x000fe200078efe1d */
[----:B------:R-:W-:Y:S06]  /*0b30*/  BRA `(.L_x_8110) ;  /* 0x0000000000f87947 */ /* 0x000fec0003800000 */
.L_x_8123:
        /* <DEDUP_REMOVED lines=20> */
.L_x_8128:
[----:B------:R-:W-:Y:S05]  /*0c80*/  BSYNC B0 ;  /* 0x0000000000007941 */ /* 0x000fea0003800000 */
.L_x_8127:
[----:B------:R-:W-:Y:S01]  /*0c90*/  IMAD.SHL.U32 R3, R3, 0x200000, RZ ;  /* 0x0020000003037824 */ /* 0x000fe200078e00ff */
[----:B------:R-:W-:-:S04]  /*0ca0*/  LEA R0, R0, 0x37800000, 0x17 ;  /* 0x3780000000007811 */ /* 0x000fc800078eb8ff */
[----:B------:R-:W-:Y:S01]  /*0cb0*/  LOP3.LUT R29, R0, R3, R29, 0xfe, !PT ;  /* 0x00000003001d7212 */ /* 0x000fe200078efe1d */
[----:B------:R-:W-:Y:S06]  /*0cc0*/  BRA `(.L_x_8110) ;  /* 0x0000000000947947 */ /* 0x000fec0003800000 */
.L_x_8122:
        /* <DEDUP_REMOVED lines=14> */
.L_x_8109:
        /* <DEDUP_REMOVED lines=16> */
.L_x_8131:
[----:B------:R-:W-:Y:S01]  /*0eb0*/  IMAD.MOV.U32 R29, RZ, RZ, RZ ;  /* 0x000000ffff1d7224 */ /* 0x000fe200078e00ff */
[----:B------:R-:W-:Y:S06]  /*0ec0*/  BRA `(.L_x_8110) ;  /* 0x0000000000147947 */ /* 0x000fec0003800000 */
.L_x_8130:
[----:B------:R-:W2:Y:S02]  /*0ed0*/  LDG.E.64 R4, desc[UR36][R4.64] ;  /* 0x0000002404047981 */ /* 0x000ea4000c1e1b00 */
[----:B--2---:R0:W1:Y:S01]  /*0ee0*/  I2F.U64 R29, R4 ;  /* 0x00000004001d7312 */ /* 0x0040620000301000 */
[----:B------:R-:W-:Y:S05]  /*0ef0*/  BRA `(.L_x_8110) ;  /* 0x0000000000087947 */ /* 0x000fea0003800000 */
.L_x_8129:
[----:B------:R-:W2:Y:S02]  /*0f00*/  LDG.E R4, desc[UR36][R4.64] ;  /* 0x0000002404047981 */ /* 0x000ea4000c1e1900 */
[----:B--2---:R-:W-:-:S07]  /*0f10*/  I2FP.F32.U32 R29, R4 ;  /* 0x00000004001d7245 */ /* 0x004fce0000201000 */
.L_x_8110:
[----:B------:R-:W-:Y:S05]  /*0f20*/  BSYNC B6 ;  /* 0x0000000000067941 */ /* 0x000fea0003800000 */
.L_x_8104:
        /* <DEDUP_REMOVED lines=20> */
.L_x_8136:
[----:B------:R-:W2:Y:S02]  /*1070*/  LDG.E.U8 R4, desc[UR36][R4.64] ;  /* 0x0000002404047981 */ /* 0x000ea4000c1e1100 */
[----:B--2---:R-:W-:Y:S01]  /*1080*/  I2FP.F32.U32 R26, R4 ;  /* 0x00000004001a7245 */ /* 0x004fe20000201000 */
[----:B------:R-:W-:Y:S06]  /*1090*/  BRA `(.L_x_8138) ;  /* 0x0000000c002c7947 */ /* 0x000fec0003800000 */
.L_x_8135:
        /* <DEDUP_REMOVED lines=9> */
.L_x_8140:
[----:B------:R-:W2:Y:S02]  /*1130*/  LDG.E R4, desc[UR36][R4.64] ;  /* 0x0000002404047981 */ /* 0x000ea4000c1e1900 */
[----:B--2---:R-:W-:Y:S01]  /*1140*/  I2FP.F32.S32 R26, R4 ;  /* 0x00000004001a7245 */ /* 0x004fe20000201400 */
[----:B------:R-:W-:Y:S06]  /*1150*/  BRA `(.L_x_8138) ;  /* 0x0000000800fc7947 */ /* 0x000fec0003800000 */
.L_x_8139:
[----:B------:R-:W2:Y:S02]  /*1160*/  LDG.E.U16 R4, desc[UR36][R4.64] ;  /* 0x0000002404047981 */ /* 0x000ea4000c1e1500 */
[----:B--2---:R0:W2:Y:S01]  /*1170*/  I2F.S16 R26, R4 ;  /* 0x00000004001a7306 */ /* 0x0040a20000101400 */
[----:B------:R-:W-:Y:S05]  /*1180*/  BRA `(.L_x_8138) ;  /* 0x0000000800f07947 */ /* 0x000fea0003800000 */
.L_x_8134:
        /* <DEDUP_REMOVED lines=8> */
.L_x_8142:
[----:B------:R-:W2:Y:S02]  /*1210*/  LDG.E.U16 R4, desc[UR36][R4.64] ;  /* 0x0000002404047981 */ /* 0x000ea4000c1e1500 */
[----:B--2---:R-:W-:Y:S01]  /*1220*/  HADD2.F32 R26, -RZ, R4.H0_H0 ;  /* 0x20000004ff1a7230 */ /* 0x004fe20000004100 */
[----:B------:R-:W-:Y:S06]  /*1230*/  BRA `(.L_x_8138) ;  /* 0x0000000800c47947 */ /* 0x000fec0003800000 */
.L_x_8141:
        /* <DEDUP_REMOVED lines=8> */
.L_x_8144:
[----:B------:R-:W2:Y:S02]  /*12c0*/  LDG.E.U16 R4, desc[UR36][R4.64] ;  /* 0x0000002404047981 */ /* 0x000ea4000c1e1500 */
[----:B--2---:R-:W-:Y:S01]  /*12d0*/  HADD2.F32 R26, -RZ, R4.H0_H0 ;  /* 0x20000004ff1a7230 */ /* 0x004fe20000004100 */
[----:B------:R-:W-:Y:S06]  /*12e0*/  BRA `(.L_x_8138) ;  /* 0x0000000800987947 */ /* 0x000fec0003800000 */
.L_x_8143:
[----:B------:R-:W2:Y:S01]  /*12f0*/  LDG.E.64 R4, desc[UR36][R4.64] ;  /* 0x0000002404047981 */ /* 0x000ea2000c1e1b00 */
[----:B------:R-:W-:Y:S01]  /*1300*/  UMOV UR4, 0xf0000000 ;  /* 0xf000000000047882 */ /* 0x000fe20000000000 */
[----:B------:R-:W-:Y:S01]  /*1310*/  UMOV UR5, 0x380fffff ;  /* 0x380fffff00057882 */ /* 0x000fe20000000000 */
[----:B--2---:R-:W0:Y:S01]  /*1320*/  F2F.F32.F64 R26, R4 ;  /* 0x00000004001a7310 */ /* 0x004e220000301000 */
[----:B------:R-:W-:-:S14]  /*1330*/  DSETP.GEU.AND P0, PT, |R4|, UR4, PT ;  /* 0x0000000404007e2a */ /* 0x000fdc000bf0e200 */
[----:B0-----:R-:W-:Y:S01]  /*1340*/  @!P0 FMUL R26, R26, 1.175494350822287508e-38 ;  /* 0x008000001a1a8820 */ /* 0x001fe20000400000 */
[----:B------:R-:W-:Y:S06]  /*1350*/  BRA `(.L_x_8138) ;  /* 0x00000008007c7947 */ /* 0x000fec0003800000 */
.L_x_8133:
        /* <DEDUP_REMOVED lines=12> */
.L_x_8147:
[----:B------:R-:W2:Y:S01]  /*1420*/  LDG.E.64 R4, desc[UR36][R4.64] ;  /* 0x0000002404047981 */ /* 0x000ea2000c1e1b00 */
[----:B------:R-:W-:Y:S01]  /*1430*/  UMOV UR4, 0xf0000000 ;  /* 0xf000000000047882 */ /* 0x000fe20000000000 */
[----:B------:R-:W-:Y:S01]  /*1440*/  UMOV UR5, 0x380fffff ;  /* 0x380fffff00057882 */ /* 0x000fe20000000000 */
[----:B--2---:R-:W0:Y:S01]  /*1450*/  F2F.F32.F64 R26, R4 ;  /* 0x00000004001a7310 */ /* 0x004e220000301000 */
[----:B------:R-:W-:-:S14]  /*1460*/  DSETP.GEU.AND P0, PT, |R4|, UR4, PT ;  /* 0x0000000404007e2a */ /* 0x000fdc000bf0e200 */
[----:B0-----:R-:W-:Y:S01]  /*1470*/  @!P0 FMUL R26, R26, 1.175494350822287508e-38 ;  /* 0x008000001a1a8820 */ /* 0x001fe20000400000 */
[----:B------:R-:W-:Y:S06]  /*1480*/  BRA `(.L_x_8138) ;  /* 0x0000000800307947 */ /* 0x000fec0003800000 */
.L_x_8146:
        /* <DEDUP_REMOVED lines=26> */
.L_x_8149:
        /* <DEDUP_REMOVED lines=13> */
.L_x_8148:
[----:B------:R-:W2:Y:S02]  /*1700*/  LDG.E.U16 R4, desc[UR36][R4.64] ;  /* 0x0000002404047981 */ /* 0x000ea4000c1e1500 */
[----:B--2---:R-:W-:Y:S01]  /*1710*/  IMAD.U32 R26, R4, 0x10000, RZ ;  /* 0x00010000041a7824 */ /* 0x004fe200078e00ff */
[----:B------:R-:W-:Y:S06]  /*1720*/  BRA `(.L_x_8138) ;  /* 0x0000000400887947 */ /* 0x000fec0003800000 */
.L_x_8145:
        /* <DEDUP_REMOVED lines=11> */
.L_x_8152:
        /* <DEDUP_REMOVED lines=20> */
.L_x_8154:
[----:B------:R-:W-:Y:S05]  /*1920*/  BSYNC B0 ;  /* 0x0000000000007941 */ /* 0x000fea0003800000 */
.L_x_8153:
[----:B------:R-:W-:Y:S01]  /*1930*/  IMAD.SHL.U32 R3, R3, 0x100000, RZ ;  /* 0x0010000003037824 */ /* 0x000fe200078e00ff */
[----:B------:R-:W-:-:S04]  /*1940*/  LEA R5, R0, 0x3b800000, 0x17 ;  /* 0x3b80000000057811 */ /* 0x000fc800078eb8ff */
[----:B------:R-:W-:Y:S01]  /*1950*/  LOP3.LUT R26, R5, R3, R26, 0xfe, !PT ;  /* 0x00000003051a7212 */ /* 0x000fe200078efe1a */
[----:B------:R-:W-:Y:S06]  /*1960*/  BRA `(.L_x_8138) ;  /* 0x0000000000f87947 */ /* 0x000fec0003800000 */
.L_x_8151:
        /* <DEDUP_REMOVED lines=20> */
.L_x_8156:
[----:B------:R-:W-:Y:S05]  /*1ab0*/  BSYNC B0 ;  /* 0x0000000000007941 */ /* 0x000fea0003800000 */
.L_x_8155:
[----:B------:R-:W-:Y:S01]  /*1ac0*/  IMAD.SHL.U32 R3, R3, 0x200000, RZ ;  /* 0x0020000003037824 */ /* 0x000fe200078e00ff */
[----:B------:R-:W-:-:S04]  /*1ad0*/  LEA R5, R0, 0x37800000, 0x17 ;  /* 0x3780000000057811 */ /* 0x000fc800078eb8ff */
[----:B------:R-:W-:Y:S01]  /*1ae0*/  LOP3.LUT R26, R5, R3, R26, 0xfe, !PT ;  /* 0x00000003051a7212 */ /* 0x000fe200078efe1a */
[----:B------:R-:W-:Y:S06]  /*1af0*/  BRA `(.L_x_8138) ;  /* 0x0000000000947947 */ /* 0x000fec0003800000 */
.L_x_8150:
        /* <DEDUP_REMOVED lines=14> */
.L_x_8137:
        /* <DEDUP_REMOVED lines=16> */
.L_x_8159:
[----:B------:R-:W-:Y:S01]  /*1ce0*/  IMAD.MOV.U32 R26, RZ, RZ, RZ ;  /* 0x000000ffff1a7224 */ /* 0x000fe200078e00ff */
[----:B------:R-:W-:Y:S06]  /*1cf0*/  BRA `(.L_x_8138) ;  /* 0x0000000000147947 */ /* 0x000fec0003800000 */
.L_x_8158:
[----:B------:R-:W2:Y:S02]  /*1d00*/  LDG.E.64 R26, desc[UR36][R4.64] ;  /* 0x00000024041a7981 */ /* 0x000ea4000c1e1b00 */
[----:B--2---:R0:W2:Y:S01]  /*1d10*/  I2F.U64 R26, R26 ;  /* 0x0000001a001a7312 */ /* 0x0040a20000301000 */
[----:B------:R-:W-:Y:S05]  /*1d20*/  BRA `(.L_x_8138) ;  /* 0x0000000000087947 */ /* 0x000fea0003800000 */
.L_x_8157:
[----:B------:R-:W2:Y:S02]  /*1d30*/  LDG.E R4, desc[UR36][R4.64] ;  /* 0x0000002404047981 */ /* 0x000ea4000c1e1900 */
[----:B--2---:R-:W-:-:S07]  /*1d40*/  I2FP.F32.U32 R26, R4 ;  /* 0x00000004001a7245 */ /* 0x004fce0000201000 */
.L_x_8138:
[----:B------:R-:W-:Y:S05]  /*1d50*/  BSYNC B6 ;  /* 0x0000000000067941 */ /* 0x000fea0003800000 */
.L_x_8132:
[----:B------:R-:W0:Y:S02]  /*1d60*/  S2R R16, SR_TID.X ;  /* 0x0000000000107919 */ /* 0x000e240000002100 */
[----:B0-----:R-:W-:-:S07]  /*1d70*/  VIADD R16, R16, 0x80 ;  /* 0x0000008010107836 */ /* 0x001fce0000000000 */
.L_x_8103:
[----:B------:R-:W-:Y:S05]  /*1d80*/  BSYNC B7 ;  /* 0x0000000000077941 */ /* 0x000fea0003800000 */
.L_x_8102:
[----:B------:R-:W-:Y:S01]  /*1d90*/  ISETP.GE.AND P0, PT, R16, R17, PT ;  /* 0x000000111000720c */ /* 0x000fe20003f06270 */
[----:B------:R-:W-:Y:S01]  /*1da0*/  BSSY B7, `(.L_x_8160) ;  /* 0x00001cb000077945 */ /* 0x000fe20003800000 */
[----:B------:R-:W-:-:S11]  /*1db0*/  IMAD.MOV.U32 R27, RZ, RZ, RZ ;  /* 0x000000ffff1b7224 */ /* 0x000fd600078e00ff */
[----:B------:R-:W-:Y:S05]  /*1dc0*/  @P0 BRA `(.L_x_8161) ;  /* 0x0000001c00200947 */ /* 0x000fea0003800000 */
[----:B----4-:R-:W0:Y:S01]  /*1dd0*/  LDC.64 R4, c[0x0][0x220] ;  /* 0x00008800ff047b82 */ /* 0x010e220000000a00 */
        /* <DEDUP_REMOVED lines=17> */
[----:B------:R-:W4:Y:S02]  /*1ef0*/  LDG.E.S8 R4, desc[UR36][R4.64] ;  /* 0x0000002404047981 */ /* 0x000f24000c1e1300 */
[----:B----4-:R0:W4:Y:S01]  /*1f00*/  I2F.S16 R22, R4 ;  /* 0x0000000400167306 */ /* 0x0101220000101400 */
[----:B------:R-:W-:Y:S05]  /*1f10*/  BRA `(.L_x_8168) ;  /* 0x0000000c00387947 */ /* 0x000fea0003800000 */
.L_x_8166:
[----:B------:R-:W4:Y:S02]  /*1f20*/  LDG.E.U8 R4, desc[UR36][R4.64] ;  /* 0x0000002404047981 */ /* 0x000f24000c1e1100 */
[----:B----4-:R-:W-:Y:S01]  /*1f30*/  I2FP.F32.U32 R22, R4 ;  /* 0x0000000400167245 */ /* 0x010fe20000201000 */
[----:B------:R-:W-:Y:S06]  /*1f40*/  BRA `(.L_x_8168) ;  /* 0x0000000c002c7947 */ /* 0x000fec0003800000 */
.L_x_8165:
[----:B------:R-:W-:-:S13]  /*1f50*/  ISETP.NE.AND P0, PT, R0, 0x2, PT ;  /* 0x000000020000780c */ /* 0x000fda0003f05270 */
[----:B------:R-:W-:Y:S05]  /*1f60*/  @!P0 BRA `(.L_x_8169) ;  /* 0x0000000000288947 */ /* 0x000fea0003800000 */
[----:B------:R-:W-:-:S13]  /*1f70*/  ISETP.NE.AND P0, PT, R0, 0x3, PT ;  /* 0x000000030000780c */ /* 0x000fda0003f05270 */
[----:B------:R-:W-:Y:S05]  /*1f80*/  @!P0 BRA `(.L_x_8170) ;  /* 0x0000000000148947 */ /* 0x000fea0003800000 */
[----:B------:R-:W-:-:S13]  /*1f90*/  ISETP.NE.AND P0, PT, R0, 0x4, PT ;  /* 0x000000040000780c */ /* 0x000fda0003f05270 */
[----:B------:R-:W-:Y:S05]  /*1fa0*/  @P0 BRA `(.L_x_8167) ;  /* 0x0000000800b80947 */ /* 0x000fea0003800000 */
[----:B------:R-:W4:Y:S02]  /*1fb0*/  LDG.E.64 R4, desc[UR36][R4.64] ;  /* 0x0000002404047981 */ /* 0x000f24000c1e1b00 */
[----:B----4-:R0:W4:Y:S01]  /*1fc0*/  I2F.S64 R22, R4 ;  /* 0x0000000400167312 */ /* 0x0101220000301400 */
[----:B------:R-:W-:Y:S05]  /*1fd0*/  BRA `(.L_x_8168) ;  /* 0x0000000c00087947 */ /* 0x000fea0003800000 */
.L_x_8170:
[----:B------:R-:W4:Y:S02]  /*1fe0*/  LDG.E R4, desc[UR36][R4.64] ;  /* 0x0000002404047981 */ /* 0x000f24000c1e1900 */
[----:B----4-:R-:W-:Y:S01]  /*1ff0*/  I2FP.F32.S32 R22, R4 ;  /* 0x0000000400167245 */ /* 0x010fe20000201400 */
[----:B------:R-:W-:Y:S06]  /*2000*/  BRA `(.L_x_8168) ;  /* 0x0000000800fc7947 */ /* 0x000fec0003800000 */
.L_x_8169:
[----:B------:R-:W4:Y:S02]  /*2010*/  LDG.E.U16 R4, desc[UR36][R4.64] ;  /* 0x0000002404047981 */ /* 0x000f24000c1e1500 */
[----:B----4-:R0:W4:Y:S01]  /*2020*/  I2F.S16 R22, R4 ;  /* 0x0000000400167306 */ /* 0x0101220000101400 */
[----:B------:R-:W-:Y:S05]  /*2030*/  BRA `(.L_x_8168) ;  /* 0x0000000800f07947 */ /* 0x000fea0003800000 */
.L_x_8164:
        /* <DEDUP_REMOVED lines=8> */
.L_x_8172:
[----:B------:R-:W4:Y:S02]  /*20c0*/  LDG.E.U16 R4, desc[UR36][R4.64] ;  /* 0x0000002404047981 */ /* 0x000f24000c1e1500 */
[----:B----4-:R-:W-:Y:S01]  /*20d0*/  HADD2.F32 R22, -RZ, R4.H0_H0 ;  /* 0x20000004ff167230 */ /* 0x010fe20000004100 */
[----:B------:R-:W-:Y:S06]  /*20e0*/  BRA `(.L_x_8168) ;  /* 0x0000000800c47947 */ /* 0x000fec0003800000 */
.L_x_8171:
        /* <DEDUP_REMOVED lines=8> */
.L_x_8174:
[----:B------:R-:W4:Y:S02]  /*2170*/  LDG.E.U16 R4, desc[UR36][R4.64] ;  /* 0x0000002404047981 */ /* 0x000f24000c1e1500 */
[----:B----4-:R-:W-:Y:S01]  /*2180*/  HADD2.F32 R22, -RZ, R4.H0_H0 ;  /* 0x20000004ff167230 */ /* 0x010fe20000004100 */
[----:B------:R-:W-:Y:S06]  /*2190*/  BRA `(.L_x_8168) ;  /* 0x0000000800987947 */ /* 0x000fec0003800000 */
.L_x_8173:
[----:B------:R-:W4:Y:S01]  /*21a0*/  LDG.E.64 R4, desc[UR36][R4.64] ;  /* 0x0000002404047981 */ /* 0x000f22000c1e1b00 */
[----:B------:R-:W-:Y:S01]  /*21b0*/  UMOV UR4, 0xf0000000 ;  /* 0xf000000000047882 */ /* 0x000fe20000000000 */
[----:B------:R-:W-:Y:S01]  /*21c0*/  UMOV UR5, 0x380fffff ;  /* 0x380fffff00057882 */ /* 0x000fe20000000000 */
[----:B----4-:R-:W0:Y:S01]  /*21d0*/  F2F.F32.F64 R22, R4 ;  /* 0x0000000400167310 */ /* 0x010e220000301000 */
[----:B------:R-:W-:-:S14]  /*21e0*/  DSETP.GEU.AND P0, PT, |R4|, UR4, PT ;  /* 0x0000000404007e2a */ /* 0x000fdc000bf0e200 */
[----:B0-----:R-:W-:Y:S01]  /*21f0*/  @!P0 FMUL R22, R22, 1.175494350822287508e-38 ;  /* 0x0080000016168820 */ /* 0x001fe20000400000 */
[----:B------:R-:W-:Y:S06]  /*2200*/  BRA `(.L_x_8168) ;  /* 0x00000008007c7947 */ /* 0x000fec0003800000 */
.L_x_8163:
        /* <DEDUP_REMOVED lines=8> */
[----:B------:R-:W4:Y:S02]  /*2290*/  LDG.E.U8 R4, desc[UR36][R4.64] ;  /* 0x0000002404047981 */ /* 0x000f24000c1e1100 */
[----:B----4-:R-:W-:-:S04]  /*22a0*/  ISETP.NE.AND P0, PT, R4, RZ, PT ;  /* 0x000000ff0400720c */ /* 0x010fc80003f05270 */
[----:B------:R-:W-:Y:S01]  /*22b0*/  FSEL R22, RZ, 1, !P0 ;  /* 0x3f800000ff167808 */ /* 0x000fe20004000000 */
[----:B------:R-:W-:Y:S08]  /*22c0*/  BRA `(.L_x_8168) ;  /* 0x00000008004c7947 */ /* 0x000ff00003800000 */
.L_x_8177:
[----:B------:R-:W4:Y:S01]  /*22d0*/  LDG.E.64 R4, desc[UR36][R4.64] ;  /* 0x0000002404047981 */ /* 0x000f22000c1e1b00 */
[----:B------:R-:W-:Y:S01]  /*22e0*/  UMOV UR4, 0xf0000000 ;  /* 0xf000000000047882 */ /* 0x000fe20000000000 */
[----:B------:R-:W-:Y:S01]  /*22f0*/  UMOV UR5, 0x380fffff ;  /* 0x380fffff00057882 */ /* 0x000fe20000000000 */
[----:B----4-:R-:W0:Y:S01]  /*2300*/  F2F.F32.F64 R22, R4 ;  /* 0x0000000400167310 */ /* 0x010e220000301000 */
[----:B------:R-:W-:-:S14]  /*2310*/  DSETP.GEU.AND P0, PT, |R4|, UR4, PT ;  /* 0x0000000404007e2a */ /* 0x000fdc000bf0e200 */
[----:B0-----:R-:W-:Y:S01]  /*2320*/  @!P0 FMUL R22, R22, 1.175494350822287508e-38 ;  /* 0x0080000016168820 */ /* 0x001fe20000400000 */
[----:B------:R-:W-:Y:S06]  /*2330*/  BRA `(.L_x_8168) ;  /* 0x0000000800307947 */ /* 0x000fec0003800000 */
.L_x_8176:
        /* <DEDUP_REMOVED lines=26> */
.L_x_8179:
[----:B------:R-:W4:Y:S02]  /*24e0*/  LDG.E.U8 R4, desc[UR36][R4.64] ;  /* 0x0000002404047981 */ /* 0x000f24000c1e1100 */
        /* <DEDUP_REMOVED lines=12> */
.L_x_8178:
[----:B------:R-:W4:Y:S02]  /*25b0*/  LDG.E.U16 R4, desc[UR36][R4.64] ;  /* 0x0000002404047981 */ /* 0x000f24000c1e1500 */
[----:B----4-:R-:W-:Y:S01]  /*25c0*/  IMAD.U32 R22, R4, 0x10000, RZ ;  /* 0x0001000004167824 */ /* 0x010fe200078e00ff */
[----:B------:R-:W-:Y:S06]  /*25d0*/  BRA `(.L_x_8168) ;  /* 0x0000000400887947 */ /* 0x000fec0003800000 */
.L_x_8175:
        /* <DEDUP_REMOVED lines=8> */
[----:B------:R-:W4:Y:S02]  /*2660*/  LDG.E.U16 R4, desc[UR36][R4.64] ;  /* 0x0000002404047981 */ /* 0x000f24000c1e1500 */
[----:B----4-:R-:W-:Y:S01]  /*2670*/  I2FP.F32.U32 R22, R4 ;  /* 0x0000000400167245 */ /* 0x010fe20000201000 */
[----:B------:R-:W-:Y:S06]  /*2680*/  BRA `(.L_x_8168) ;  /* 0x00000004005c7947 */ /* 0x000fec0003800000 */
.L_x_8182:
[----:B------:R-:W4:Y:S01]  /*2690*/  LDG.E.U8 R3, desc[UR36][R4.64] ;  /* 0x0000002404037981 */ /* 0x000f22000c1e1100 */
        /* <DEDUP_REMOVED lines=19> */
.L_x_8184:
[----:B------:R-:W-:Y:S05]  /*27d0*/  BSYNC B0 ;  /* 0x0000000000007941 */ /* 0x000fea0003800000 */
.L_x_8183:
[----:B------:R-:W-:Y:S01]  /*27e0*/  IMAD.SHL.U32 R3, R3, 0x100000, RZ ;  /* 0x0010000003037824 */ /* 0x000fe200078e00ff */
[----:B------:R-:W-:-:S04]  /*27f0*/  LEA R5, R0, 0x3b800000, 0x17 ;  /* 0x3b80000000057811 */ /* 0x000fc800078eb8ff */
[----:B------:R-:W-:Y:S01]  /*2800*/  LOP3.LUT R22, R5, R3, R22, 0xfe, !PT ;  /* 0x0000000305167212 */ /* 0x000fe200078efe16 */
[----:B------:R-:W-:Y:S06]  /*2810*/  BRA `(.L_x_8168) ;  /* 0x0000000000f87947 */ /* 0x000fec0003800000 */
.L_x_8181:
        /* <DEDUP_REMOVED lines=20> */
.L_x_8186:
[----:B------:R-:W-:Y:S05]  /*2960*/  BSYNC B0 ;  /* 0x0000000000007941 */ /* 0x000fea0003800000 */
.L_x_8185:
[----:B------:R-:W-:Y:S01]  /*2970*/  IMAD.SHL.U32 R3, R3, 0x200000, RZ ;  /* 0x0020000003037824 */ /* 0x000fe200078e00ff */
[----:B------:R-:W-:-:S04]  /*2980*/  LEA R5, R0, 0x37800000, 0x17 ;  /* 0x3780000000057811 */ /* 0x000fc800078eb8ff */
[----:B------:R-:W-:Y:S01]  /*2990*/  LOP3.LUT R22, R5, R3, R22, 0xfe, !PT ;  /* 0x0000000305167212 */ /* 0x000fe200078efe16 */
[----:B------:R-:W-:Y:S06]  /*29a0*/  BRA `(.L_x_8168) ;  /* 0x0000000000947947 */ /* 0x000fec0003800000 */
.L_x_8180:
[----:B------:R-:W-:-:S13]  /*29b0*/  ISETP.NE.AND P0, PT, R0, 0x1c, PT ;  /* 0x0000001c0000780c */ /* 0x000fda0003f05270 */
[----:B------:R-:W-:Y:S05]  /*29c0*/  @!P0 BRA `(.L_x_8187) ;  /* 0x0000000000848947 */ /* 0x000fea0003800000 */
[----:B------:R-:W-:-:S13]  /*29d0*/  ISETP.NE.AND P0, PT, R0, 0x1d, PT ;  /* 0x0000001d0000780c */ /* 0x000fda0003f05270 */
[----:B------:R-:W-:Y:S05]  /*29e0*/  @!P0 BRA `(.L_x_8188) ;  /* 0x0000000000708947 */ /* 0x000fea0003800000 */
[----:B------:R-:W-:-:S13]  /*29f0*/  ISETP.NE.AND P0, PT, R0, 0x2c, PT ;  /* 0x0000002c0000780c */ /* 0x000fda0003f05270 */
[----:B------:R-:W-:Y:S05]  /*2a00*/  @P0 BRA `(.L_x_8167) ;  /* 0x0000000000200947 */ /* 0x000fea0003800000 */
[----:B------:R-:W4:Y:S01]  /*2a10*/  LDG.E.U8 R4, desc[UR36][R4.64] ;  /* 0x0000002404047981 */ /* 0x000f22000c1e1100 */
[----:B------:R-:W-:Y:S01]  /*2a20*/  IMAD.MOV.U32 R22, RZ, RZ, 0x400000 ;  /* 0x00400000ff167424 */ /* 0x000fe200078e00ff */
[----:B----4-:R-:W-:-:S13]  /*2a30*/  ISETP.NE.AND P0, PT, R4, RZ, PT ;  /* 0x000000ff0400720c */ /* 0x010fda0003f05270 */
[----:B------:R-:W-:Y:S05]  /*2a40*/  @!P0 BRA `(.L_x_8168) ;  /* 0x00000000006c8947 */ /* 0x000fea0003800000 */
[----:B------:R-:W-:-:S13]  /*2a50*/  ISETP.NE.AND P0, PT, R4, 0xff, PT ;  /* 0x000000ff0400780c */ /* 0x000fda0003f05270 */
[----:B------:R-:W-:Y:S02]  /*2a60*/  @!P0 IMAD.MOV.U32 R22, RZ, RZ, 0x7f800001 ;  /* 0x7f800001ff168424 */ /* 0x000fe400078e00ff */
[----:B------:R-:W-:Y:S01]  /*2a70*/  @P0 IMAD.SHL.U32 R22, R4, 0x800000, RZ ;  /* 0x0080000004160824 */ /* 0x000fe200078e00ff */
[----:B------:R-:W-:Y:S06]  /*2a80*/  BRA `(.L_x_8168) ;  /* 0x00000000005c7947 */ /* 0x000fec0003800000 */
.L_x_8167:
        /* <DEDUP_REMOVED lines=16> */
.L_x_8189:
[----:B------:R-:W-:Y:S01]  /*2b90*/  IMAD.MOV.U32 R22, RZ, RZ, RZ ;  /* 0x000000ffff167224 */ /* 0x000fe200078e00ff */
[----:B------:R-:W-:Y:S06]  /*2ba0*/  BRA `(.L_x_8168) ;  /* 0x0000000000147947 */ /* 0x000fec0003800000 */
.L_x_8188:
[----:B------:R-:W4:Y:S02]  /*2bb0*/  LDG.E.64 R4, desc[UR36][R4.64] ;  /* 0x0000002404047981 */ /* 0x000f24000c1e1b00 */
[----:B----4-:R0:W4:Y:S01]  /*2bc0*/  I2F.U64 R22, R4 ;  /* 0x0000000400167312 */ /* 0x0101220000301000 */
[----:B------:R-:W-:Y:S05]  /*2bd0*/  BRA `(.L_x_8168) ;  /* 0x0000000000087947 */ /* 0x000fea0003800000 */
.L_x_8187:
[----:B------:R-:W4:Y:S02]  /*2be0*/  LDG.E R4, desc[UR36][R4.64] ;  /* 0x0000002404047981 */ /* 0x000f24000c1e1900 */
[----:B----4-:R-:W-:-:S07]  /*2bf0*/  I2FP.F32.U32 R22, R4 ;  /* 0x0000000400167245 */ /* 0x010fce0000201000 */
.L_x_8168:
[----:B------:R-:W-:Y:S05]  /*2c00*/  BSYNC B6 ;  /* 0x0000000000067941 */ /* 0x000fea0003800000 */
.L_x_8162:
        /* <DEDUP_REMOVED lines=20> */
.L_x_8194:
[----:B------:R-:W2:Y:S02]  /*2d50*/  LDG.E.U8 R4, desc[UR36][R4.64] ;  /* 0x0000002404047981 */ /* 0x000ea4000c1e1100 */
[----:B--2---:R-:W-:Y:S01]  /*2d60*/  I2FP.F32.U32 R27, R4 ;  /* 0x00000004001b7245 */ /* 0x004fe20000201000 */
[----:B------:R-:W-:Y:S06]  /*2d70*/  BRA `(.L_x_8196) ;  /* 0x0000000c002c7947 */ /* 0x000fec0003800000 */
.L_x_8193:
        /* <DEDUP_REMOVED lines=9> */
.L_x_8198:
[----:B------:R-:W2:Y:S02]  /*2e10*/  LDG.E R4, desc[UR36][R4.64] ;  /* 0x0000002404047981 */ /* 0x000ea4000c1e1900 */
[----:B--2---:R-:W-:Y:S01]  /*2e20*/  I2FP.F32.S32 R27, R4 ;  /* 0x00000004001b7245 */ /* 0x004fe20000201400 */
[----:B------:R-:W-:Y:S06]  /*2e30*/  BRA `(.L_x_8196) ;  /* 0x0000000800fc7947 */ /* 0x000fec0003800000 */
.L_x_8197:
[----:B------:R-:W2:Y:S02]  /*2e40*/  LDG.E.U16 R4, desc[UR36][R4.64] ;  /* 0x0000002404047981 */ /* 0x000ea4000c1e1500 */
[----:B--2---:R0:W2:Y:S01]  /*2e50*/  I2F.S16 R27, R4 ;  /* 0x00000004001b7306 */ /* 0x0040a20000101400 */
[----:B------:R-:W-:Y:S05]  /*2e60*/  BRA `(.L_x_8196) ;  /* 0x0000000800f07947 */ /* 0x000fea0003800000 */
.L_x_8192:
        /* <DEDUP_REMOVED lines=8> */
.L_x_8200:
[----:B------:R-:W2:Y:S02]  /*2ef0*/  LDG.E.U16 R4, desc[UR36][R4.64] ;  /* 0x0000002404047981 */ /* 0x000ea4000c1e1500 */
[----:B--2---:R-:W-:Y:S01]  /*2f00*/  HADD2.F32 R27, -RZ, R4.H0_H0 ;  /* 0x20000004ff1b7230 */ /* 0x004fe20000004100 */
[----:B------:R-:W-:Y:S06]  /*2f10*/  BRA `(.L_x_8196) ;  /* 0x0000000800c47947 */ /* 0x000fec0003800000 */
.L_x_8199:
        /* <DEDUP_REMOVED lines=8> */
.L_x_8202:
[----:B------:R-:W2:Y:S02]  /*2fa0*/  LDG.E.U16 R4, desc[UR36][R4.64] ;  /* 0x0000002404047981 */ /* 0x000ea4000c1e1500 */
[----:B--2---:R-:W-:Y:S01]  /*2fb0*/  HADD2.F32 R27, -RZ, R4.H0_H0 ;  /* 0x20000004ff1b7230 */ /* 0x004fe20000004100 */
[----:B------:R-:W-:Y:S06]  /*2fc0*/  BRA `(.L_x_8196) ;  /* 0x0000000800987947 */ /* 0x000fec0003800000 */
.L_x_8201:
[----:B------:R-:W2:Y:S01]  /*2fd0*/  LDG.E.64 R4, desc[UR36][R4.64] ;  /* 0x0000002404047981 */ /* 0x000ea2000c1e1b00 */
[----:B------:R-:W-:Y:S01]  /*2fe0*/  UMOV UR4, 0xf0000000 ;  /* 0xf000000000047882 */ /* 0x000fe20000000000 */
[----:B------:R-:W-:Y:S01]  /*2ff0*/  UMOV UR5, 0x380fffff ;  /* 0x380fffff00057882 */ /* 0x000fe20000000000 */
[----:B--2---:R-:W0:Y:S01]  /*3000*/  F2F.F32.F64 R27, R4 ;  /* 0x00000004001b7310 */ /* 0x004e220000301000 */
[----:B------:R-:W-:-:S14]  /*3010*/  DSETP.GEU.AND P0, PT, |R4|, UR4, PT ;  /* 0x0000000404007e2a */ /* 0x000fdc000bf0e200 */
[----:B0-----:R-:W-:Y:S01]  /*3020*/  @!P0 FMUL R27, R27, 1.175494350822287508e-38 ;  /* 0x008000001b1b8820 */ /* 0x001fe20000400000 */
[----:B------:R-:W-:Y:S06]  /*3030*/  BRA `(.L_x_8196) ;  /* 0x00000008007c7947 */ /* 0x000fec0003800000 */
.L_x_8191:
        /* <DEDUP_REMOVED lines=12> */
.L_x_8205:
[----:B------:R-:W2:Y:S01]  /*3100*/  LDG.E.64 R4, desc[UR36][R4.64] ;  /* 0x0000002404047981 */ /* 0x000ea2000c1e1b00 */
[----:B------:R-:W-:Y:S01]  /*3110*/  UMOV UR4, 0xf0000000 ;  /* 0xf000000000047882 */ /* 0x000fe20000000000 */
[----:B------:R-:W-:Y:S01]  /*3120*/  UMOV UR5, 0x380fffff ;  /* 0x380fffff00057882 */ /* 0x000fe20000000000 */
[----:B--2---:R-:W0:Y:S01]  /*3130*/  F2F.F32.F64 R27, R4 ;  /* 0x00000004001b7310 */ /* 0x004e220000301000 */
[----:B------:R-:W-:-:S14]  /*3140*/  DSETP.GEU.AND P0, PT, |R4|, UR4, PT ;  /* 0x0000000404007e2a */ /* 0x000fdc000bf0e200 */
[----:B0-----:R-:W-:Y:S01]  /*3150*/  @!P0 FMUL R27, R27, 1.175494350822287508e-38 ;  /* 0x008000001b1b8820 */ /* 0x001fe20000400000 */
[----:B------:R-:W-:Y:S06]  /*3160*/  BRA `(.L_x_8196) ;  /* 0x0000000800307947 */ /* 0x000fec0003800000 */
.L_x_8204:
        /* <DEDUP_REMOVED lines=26> */
.L_x_8207:
        /* <DEDUP_REMOVED lines=13> */
.L_x_8206:
[----:B------:R-:W2:Y:S02]  /*33e0*/  LDG.E.U16 R4, desc[UR36][R4.64] ;  /* 0x0000002404047981 */ /* 0x000ea4000c1e1500 */
[----:B--2---:R-:W-:Y:S01]  /*33f0*/  IMAD.U32 R27, R4, 0x10000, RZ ;  /* 0x00010000041b7824 */ /* 0x004fe200078e00ff */
[----:B------:R-:W-:Y:S06]  /*3400*/  BRA `(.L_x_8196) ;  /* 0x0000000400887947 */ /* 0x000fec0003800000 */
.L_x_8203:
        /* <DEDUP_REMOVED lines=11> */
.L_x_8210:
        /* <DEDUP_REMOVED lines=20> */
.L_x_8212:
[----:B------:R-:W-:Y:S05]  /*3600*/  BSYNC B0 ;  /* 0x0000000000007941 */ /* 0x000fea0003800000 */
.L_x_8211:
[----:B------:R-:W-:Y:S01]  /*3610*/  IMAD.SHL.U32 R3, R3, 0x100000, RZ ;  /* 0x0010000003037824 */ /* 0x000fe200078e00ff */
[----:B------:R-:W-:-:S04]  /*3620*/  LEA R0, R0, 0x3b800000, 0x17 ;  /* 0x3b80000000007811 */ /* 0x000fc800078eb8ff */
[----:B------:R-:W-:Y:S01]  /*3630*/  LOP3.LUT R27, R0, R3, R27, 0xfe, !PT ;  /* 0x00000003001b7212 */ /* 0x000fe200078efe1b */
[----:B------:R-:W-:Y:S06]  /*3640*/  BRA `(.L_x_8196) ;  /* 0x0000000000f87947 */ /* 0x000fec0003800000 */
.L_x_8209:
        /* <DEDUP_REMOVED lines=20> */
.L_x_8214:
[----:B------:R-:W-:Y:S05]  /*3790*/  BSYNC B0 ;  /* 0x0000000000007941 */ /* 0x000fea0003800000 */
.L_x_8213:
[----:B------:R-:W-:Y:S01]  /*37a0*/  IMAD.SHL.U32 R3, R3, 0x200000, RZ ;  /* 0x0020000003037824 */ /* 0x000fe200078e00ff */
[----:B------:R-:W-:-:S04]  /*37b0*/  LEA R0, R0, 0x37800000, 0x17 ;  /* 0x3780000000007811 */ /* 0x000fc800078eb8ff */
[----:B------:R-:W-:Y:S01]  /*37c0*/  LOP3.LUT R27, R0, R3, R27, 0xfe, !PT ;  /* 0x00000003001b7212 */ /* 0x000fe200078efe1b */
[----:B------:R-:W-:Y:S06]  /*37d0*/  BRA `(.L_x_8196) ;  /* 0x0000000000947947 */ /* 0x000fec0003800000 */
.L_x_8208:
        /* <DEDUP_REMOVED lines=14> */
.L_x_8195:
        /* <DEDUP_REMOVED lines=16> */
.L_x_8217:
[----:B------:R-:W-:Y:S01]  /*39c0*/  IMAD.MOV.U32 R27, RZ, RZ, RZ ;  /* 0x000000ffff1b7224 */ /* 0x000fe200078e00ff */
[----:B------:R-:W-:Y:S06]  /*39d0*/  BRA `(.L_x_8196) ;  /* 0x0000000000147947 */ /* 0x000fec0003800000 */
.L_x_8216:
[----:B------:R-:W2:Y:S02]  /*39e0*/  LDG.E.64 R4, desc[UR36][R4.64] ;  /* 0x0000002404047981 */ /* 0x000ea4000c1e1b00 */
[----:B--2---:R0:W2:Y:S01]  /*39f0*/  I2F.U64 R27, R4 ;  /* 0x00000004001b7312 */ /* 0x0040a20000301000 */
[----:B------:R-:W-:Y:S05]  /*3a00*/  BRA `(.L_x_8196) ;  /* 0x0000000000087947 */ /* 0x000fea0003800000 */
.L_x_8215:
[----:B------:R-:W2:Y:S02]  /*3a10*/  LDG.E R4, desc[UR36][R4.64] ;  /* 0x0000002404047981 */ /* 0x000ea4000c1e1900 */
[----:B--2---:R-:W-:-:S07]  /*3a20*/  I2FP.F32.U32 R27, R4 ;  /* 0x00000004001b7245 */ /* 0x004fce0000201000 */
.L_x_8196:
[----:B------:R-:W-:Y:S05]  /*3a30*/  BSYNC B6 ;  /* 0x0000000000067941 */ /* 0x000fea0003800000 */
.L_x_8190:
[----:B------:R-:W-:-:S07]  /*3a40*/  VIADD R16, R16, 0x80 ;  /* 0x0000008010107836 */ /* 0x000fce0000000000 */
.L_x_8161:
[----:B------:R-:W-:Y:S05]  /*3a50*/  BSYNC B7 ;  /* 0x0000000000077941 */ /* 0x000fea0003800000 */
.L_x_8160:
        /* <DEDUP_REMOVED lines=26> */
.L_x_8224:
[----:B------:R-:W4:Y:S02]  /*3c00*/  LDG.E.U8 R4, desc[UR36][R4.64] ;  /* 0x0000002404047981 */ /* 0x000f24000c1e1100 */
[----:B----4-:R-:W-:Y:S01]  /*3c10*/  I2FP.F32.U32 R24, R4 ;  /* 0x0000000400187245 */ /* 0x010fe20000201000 */
[----:B------:R-:W-:Y:S06]  /*3c20*/  BRA `(.L_x_8226) ;  /* 0x0000000c002c7947 */ /* 0x000fec0003800000 */
.L_x_8223:
        /* <DEDUP_REMOVED lines=9> */
.L_x_8228:
[----:B------:R-:W4:Y:S02]  /*3cc0*/  LDG.E R4, desc[UR36][R4.64] ;  /* 0x0000002404047981 */ /* 0x000f24000c1e1900 */
[----:B----4-:R-:W-:Y:S01]  /*3cd0*/  I2FP.F32.S32 R24, R4 ;  /* 0x0000000400187245 */ /* 0x010fe20000201400 */
[----:B------:R-:W-:Y:S06]  /*3ce0*/  BRA `(.L_x_8226) ;  /* 0x0000000800fc7947 */ /* 0x000fec0003800000 */
.L_x_8227:
[----:B------:R-:W4:Y:S02]  /*3cf0*/  LDG.E.U16 R4, desc[UR36][R4.64] ;  /* 0x0000002404047981 */ /* 0x000f24000c1e1500 */
[----:B----4-:R0:W4:Y:S01]  /*3d00*/  I2F.S16 R24, R4 ;  /* 0x0000000400187306 */ /* 0x0101220000101400 */
[----:B------:R-:W-:Y:S05]  /*3d10*/  BRA `(.L_x_8226) ;  /* 0x0000000800f07947 */ /* 0x000fea0003800000 */
.L_x_8222:
        /* <DEDUP_REMOVED lines=8> */
.L_x_8230:
[----:B------:R-:W4:Y:S02]  /*3da0*/  LDG.E.U16 R4, desc[UR36][R4.64] ;  /* 0x0000002404047981 */ /* 0x000f24000c1e1500 */
[----:B----4-:R-:W-:Y:S01]  /*3db0*/  HADD2.F32 R24, -RZ, R4.H0_H0 ;  /* 0x20000004ff187230 */ /* 0x010fe20000004100 */
[----:B------:R-:W-:Y:S06]  /*3dc0*/  BRA `(.L_x_8226) ;  /* 0x0000000800c47947 */ /* 0x000fec0003800000 */
.L_x_8229:
        /* <DEDUP_REMOVED lines=8> */
.L_x_8232:
[----:B------:R-:W4:Y:S02]  /*3e50*/  LDG.E.U16 R4, desc[UR36][R4.64] ;  /* 0x0000002404047981 */ /* 0x000f24000c1e1500 */
[----:B----4-:R-:W-:Y:S01]  /*3e60*/  HADD2.F32 R24, -RZ, R4.H0_H0 ;  /* 0x20000004ff187230 */ /* 0x010fe20000004100 */
[----:B------:R-:W-:Y:S06]  /*3e70*/  BRA `(.L_x_8226) ;  /* 0x0000000800987947 */ /* 0x000fec0003800000 */
.L_x_8231:
[----:B------:R-:W4:Y:S01]  /*3e80*/  LDG.E.64 R4, desc[UR36][R4.64] ;  /* 0x0000002404047981 */ /* 0x000f22000c1e1b00 */
[----:B------:R-:W-:Y:S01]  /*3e90*/  UMOV UR4, 0xf0000000 ;  /* 0xf000000000047882 */ /* 0x000fe20000000000 */
[----:B------:R-:W-:Y:S01]  /*3ea0*/  UMOV UR5, 0x380fffff ;  /* 0x380fffff00057882 */ /* 0x000fe20000000000 */
[----:B----4-:R-:W0:Y:S01]  /*3eb0*/  F2F.F32.F64 R24, R4 ;  /* 0x0000000400187310 */ /* 0x010e220000301000 */
[----:B------:R-:W-:-:S14]  /*3ec0*/  DSETP.GEU.AND P0, PT, |R4|, UR4, PT ;  /* 0x0000000404007e2a */ /* 0x000fdc000bf0e200 */
[----:B0-----:R-:W-:Y:S01]  /*3ed0*/  @!P0 FMUL R24, R24, 1.175494350822287508e-38 ;  /* 0x0080000018188820 */ /* 0x001fe20000400000 */
[----:B------:R-:W-:Y:S06]  /*3ee0*/  BRA `(.L_x_8226) ;  /* 0x00000008007c7947 */ /* 0x000fec0003800000 */
.L_x_8221:
        /* <DEDUP_REMOVED lines=12> */
.L_x_8235:
[----:B------:R-:W4:Y:S01]  /*3fb0*/  LDG.E.64 R4, desc[UR36][R4.64] ;  /* 0x0000002404047981 */ /* 0x000f22000c1e1b00 */
[----:B------:R-:W-:Y:S01]  /*3fc0*/  UMOV UR4, 0xf0000000 ;  /* 0xf000000000047882 */ /* 0x000fe20000000000 */
[----:B------:R-:W-:Y:S01]  /*3fd0*/  UMOV UR5, 0x380fffff ;  /* 0x380fffff00057882 */ /* 0x000fe20000000000 */
[----:B----4-:R-:W0:Y:S01]  /*3fe0*/  F2F.F32.F64 R24, R4 ;  /* 0x0000000400187310 */ /* 0x010e220000301000 */
[----:B------:R-:W-:-:S14]  /*3ff0*/  DSETP.GEU.AND P0, PT, |R4|, UR4, PT ;  /* 0x0000000404007e2a */ /* 0x000fdc000bf0e200 */
[----:B0-----:R-:W-:Y:S01]  /*4000*/  @!P0 FMUL R24, R24, 1.175494350822287508e-38 ;  /* 0x0080000018188820 */ /* 0x001fe20000400000 */
[----:B------:R-:W-:Y:S06]  /*4010*/  BRA `(.L_x_8226) ;  /* 0x0000000800307947 */ /* 0x000fec0003800000 */
.L_x_8234:
        /* <DEDUP_REMOVED lines=26> */
.L_x_8237:
        /* <DEDUP_REMOVED lines=13> */
.L_x_8236:
[----:B------:R-:W4:Y:S02]  /*4290*/  LDG.E.U16 R4, desc[UR36][R4.64] ;  /* 0x0000002404047981 */ /* 0x000f24000c1e1500 */
[----:B----4-:R-:W-:Y:S01]  /*42a0*/  IMAD.U32 R24, R4, 0x10000, RZ ;  /* 0x0001000004187824 */ /* 0x010fe200078e00ff */
[----:B------:R-:W-:Y:S06]  /*42b0*/  BRA `(.L_x_8226) ;  /* 0x0000000400887947 */ /* 0x000fec0003800000 */
.L_x_8233:
        /* <DEDUP_REMOVED lines=11> */
.L_x_8240:
        /* <DEDUP_REMOVED lines=20> */
.L_x_8242:
[----:B------:R-:W-:Y:S05]  /*44b0*/  BSYNC B0 ;  /* 0x0000000000007941 */ /* 0x000fea0003800000 */
.L_x_8241:
[----:B------:R-:W-:Y:S01]  /*44c0*/  IMAD.SHL.U32 R3, R3, 0x100000, RZ ;  /* 0x0010000003037824 */ /* 0x000fe200078e00ff */
[----:B------:R-:W-:-:S04]  /*44d0*/  LEA R5, R0, 0x3b800000, 0x17 ;  /* 0x3b80000000057811 */ /* 0x000fc800078eb8ff */
[----:B------:R-:W-:Y:S01]  /*44e0*/  LOP3.LUT R24, R5, R3, R24, 0xfe, !PT ;  /* 0x0000000305187212 */ /* 0x000fe200078efe18 */
[----:B------:R-:W-:Y:S06]  /*44f0*/  BRA `(.L_x_8226) ;  /* 0x0000000000f87947 */ /* 0x000fec0003800000 */
.L_x_8239:
        /* <DEDUP_REMOVED lines=20> */
.L_x_8244:
[----:B------:R-:W-:Y:S05]  /*4640*/  BSYNC B0 ;  /* 0x0000000000007941 */ /* 0x000fea0003800000 */
.L_x_8243:
[----:B------:R-:W-:Y:S01]  /*4650*/  IMAD.SHL.U32 R3, R3, 0x200000, RZ ;  /* 0x0020000003037824 */ /* 0x000fe200078e00ff */
[----:B------:R-:W-:-:S04]  /*4660*/  LEA R5, R0, 0x37800000, 0x17 ;  /* 0x3780000000057811 */ /* 0x000fc800078eb8ff */
[----:B------:R-:W-:Y:S01]  /*4670*/  LOP3.LUT R24, R5, R3, R24, 0xfe, !PT ;  /* 0x0000000305187212 */ /* 0x000fe200078efe18 */
[----:B------:R-:W-:Y:S06]  /*4680*/  BRA `(.L_x_8226) ;  /* 0x0000000000947947 */ /* 0x000fec0003800000 */
.L_x_8238:
        /* <DEDUP_REMOVED lines=14> */
.L_x_8225:
        /* <DEDUP_REMOVED lines=16> */
.L_x_8247:
[----:B------:R-:W-:Y:S01]  /*4870*/  IMAD.MOV.U32 R24, RZ, RZ, RZ ;  /* 0x000000ffff187224 */ /* 0x000fe200078e00ff */
[----:B------:R-:W-:Y:S06]  /*4880*/  BRA `(.L_x_8226) ;  /* 0x0000000000147947 */ /* 0x000fec0003800000 */
.L_x_8246:
[----:B------:R-:W4:Y:S02]  /*4890*/  LDG.E.64 R24, desc[UR36][R4.64] ;  /* 0x0000002404187981 */ /* 0x000f24000c1e1b00 */
[----:B----4-:R0:W4:Y:S01]  /*48a0*/  I2F.U64 R24, R24 ;  /* 0x0000001800187312 */ /* 0x0101220000301000 */
[----:B------:R-:W-:Y:S05]  /*48b0*/  BRA `(.L_x_8226) ;  /* 0x0000000000087947 */ /* 0x000fea0003800000 */
.L_x_8245:
[----:B------:R-:W4:Y:S02]  /*48c0*/  LDG.E R4, desc[UR36][R4.64] ;  /* 0x0000002404047981 */ /* 0x000f24000c1e1900 */
[----:B----4-:R-:W-:-:S07]  /*48d0*/  I2FP.F32.U32 R24, R4 ;  /* 0x0000000400187245 */ /* 0x010fce0000201000 */
.L_x_8226:
[----:B------:R-:W-:Y:S05]  /*48e0*/  BSYNC B6 ;  /* 0x0000000000067941 */ /* 0x000fea0003800000 */
.L_x_8220:
[----:B------:R-:W1:Y:S01]  /*48f0*/  LDC.U8 R6, c[0x0][0x235] ;  /* 0x00008d40ff067b82 */ /* 0x000e620000000000 */
[----:B------:R-:W-:Y:S01]  /*4900*/  ULDC UR4, c[0x0][0x23c] ;  /* 0x00008f0000047ab9 */ /* 0x000fe20000000800 */
[----:B------:R-:W-:Y:S01]  /*4910*/  BSSY B6, `(.L_x_8248) ;  /* 0x00000e1000067945 */ /* 0x000fe20003800000 */
        /* <DEDUP_REMOVED lines=18> */
.L_x_8252:
[----:B------:R-:W2:Y:S02]  /*4a40*/  LDG.E.U8 R4, desc[UR36][R4.64] ;  /* 0x0000002404047981 */ /* 0x000ea4000c1e1100 */
[----:B--2---:R-:W-:Y:S01]  /*4a50*/  I2FP.F32.U32 R25, R4 ;  /* 0x0000000400197245 */ /* 0x004fe20000201000 */
[----:B------:R-:W-:Y:S06]  /*4a60*/  BRA `(.L_x_8254) ;  /* 0x0000000c002c7947 */ /* 0x000fec0003800000 */
.L_x_8251:
        /* <DEDUP_REMOVED lines=9> */
.L_x_8256:
[----:B------:R-:W2:Y:S02]  /*4b00*/  LDG.E R4, desc[UR36][R4.64] ;  /* 0x0000002404047981 */ /* 0x000ea4000c1e1900 */
[----:B--2---:R-:W-:Y:S01]  /*4b10*/  I2FP.F32.S32 R25, R4 ;  /* 0x0000000400197245 */ /* 0x004fe20000201400 */
[----:B------:R-:W-:Y:S06]  /*4b20*/  BRA `(.L_x_8254) ;  /* 0x0000000800fc7947 */ /* 0x000fec0003800000 */
.L_x_8255:
[----:B------:R-:W2:Y:S02]  /*4b30*/  LDG.E.U16 R4, desc[UR36][R4.64] ;  /* 0x0000002404047981 */ /* 0x000ea4000c1e1500 */
[----:B--2---:R0:W1:Y:S01]  /*4b40*/  I2F.S16 R25, R4 ;  /* 0x0000000400197306 */ /* 0x0040620000101400 */
[----:B------:R-:W-:Y:S05]  /*4b50*/  BRA `(.L_x_8254) ;  /* 0x0000000800f07947 */ /* 0x000fea0003800000 */
.L_x_8250:
        /* <DEDUP_REMOVED lines=8> */
.L_x_8258:
[----:B------:R-:W2:Y:S02]  /*4be0*/  LDG.E.U16 R4, desc[UR36][R4.64] ;  /* 0x0000002404047981 */ /* 0x000ea4000c1e1500 */
[----:B--2---:R-:W-:Y:S01]  /*4bf0*/  HADD2.F32 R25, -RZ, R4.H0_H0 ;  /* 0x20000004ff197230 */ /* 0x004fe20000004100 */
[----:B------:R-:W-:Y:S06]  /*4c00*/  BRA `(.L_x_8254) ;  /* 0x0000000800c47947 */ /* 0x000fec0003800000 */
.L_x_8257:
        /* <DEDUP_REMOVED lines=8> */
.L_x_8260:
[----:B------:R-:W2:Y:S02]  /*4c90*/  LDG.E.U16 R4, desc[UR36][R4.64] ;  /* 0x0000002404047981 */ /* 0x000ea4000c1e1500 */
[----:B--2---:R-:W-:Y:S01]  /*4ca0*/  HADD2.F32 R25, -RZ, R4.H0_H0 ;  /* 0x20000004ff197230 */ /* 0x004fe20000004100 */
[----:B------:R-:W-:Y:S06]  /*4cb0*/  BRA `(.L_x_8254) ;  /* 0x0000000800987947 */ /* 0x000fec0003800000 */
.L_x_8259:
[----:B------:R-:W2:Y:S01]  /*4cc0*/  LDG.E.64 R4, desc[UR36][R4.64] ;  /* 0x0000002404047981 */ /* 0x000ea2000c1e1b00 */
[----:B------:R-:W-:Y:S01]  /*4cd0*/  UMOV UR4, 0xf0000000 ;  /* 0xf000000000047882 */ /* 0x000fe20000000000 */
[----:B------:R-:W-:Y:S01]  /*4ce0*/  UMOV UR5, 0x380fffff ;  /* 0x380fffff00057882 */ /* 0x000fe20000000000 */
[----:B--2---:R-:W0:Y:S01]  /*4cf0*/  F2F.F32.F64 R25, R4 ;  /* 0x0000000400197310 */ /* 0x004e220000301000 */
[----:B------:R-:W-:-:S14]  /*4d00*/  DSETP.GEU.AND P0, PT, |R4|, UR4, PT ;  /* 0x0000000404007e2a */ /* 0x000fdc000bf0e200 */
[----:B0-----:R-:W-:Y:S01]  /*4d10*/  @!P0 FMUL R25, R25, 1.175494350822287508e-38 ;  /* 0x0080000019198820 */ /* 0x001fe20000400000 */
[----:B------:R-:W-:Y:S06]  /*4d20*/  BRA `(.L_x_8254) ;  /* 0x00000008007c7947 */ /* 0x000fec0003800000 */
.L_x_8249:
        /* <DEDUP_REMOVED lines=12> */
.L_x_8263:
[----:B------:R-:W2:Y:S01]  /*4df0*/  LDG.E.64 R4, desc[UR36][R4.64] ;  /* 0x0000002404047981 */ /* 0x000ea2000c1e1b00 */
[----:B------:R-:W-:Y:S01]  /*4e00*/  UMOV UR4, 0xf0000000 ;  /* 0xf000000000047882 */ /* 0x000fe20000000000 */
[----:B------:R-:W-:Y:S01]  /*4e10*/  UMOV UR5, 0x380fffff ;  /* 0x380fffff00057882 */ /* 0x000fe20000000000 */
[----:B--2---:R-:W0:Y:S01]  /*4e20*/  F2F.F32.F64 R25, R4 ;  /* 0x0000000400197310 */ /* 0x004e220000301000 */
[----:B------:R-:W-:-:S14]  /*4e30*/  DSETP.GEU.AND P0, PT, |R4|, UR4, PT ;  /* 0x0000000404007e2a */ /* 0x000fdc000bf0e200 */
[----:B0-----:R-:W-:Y:S01]  /*4e40*/  @!P0 FMUL R25, R25, 1.175494350822287508e-38 ;  /* 0x0080000019198820 */ /* 0x001fe20000400000 */
[----:B------:R-:W-:Y:S06]  /*4e50*/  BRA `(.L_x_8254) ;  /* 0x0000000800307947 */ /* 0x000fec0003800000 */
.L_x_8262:
        /* <DEDUP_REMOVED lines=26> */
.L_x_8265:
        /* <DEDUP_REMOVED lines=13> */
.L_x_8264:
[----:B------:R-:W2:Y:S02]  /*50d0*/  LDG.E.U16 R4, desc[UR36][R4.64] ;  /* 0x0000002404047981 */ /* 0x000ea4000c1e1500 */
[----:B--2---:R-:W-:Y:S01]  /*50e0*/  IMAD.U32 R25, R4, 0x10000, RZ ;  /* 0x0001000004197824 */ /* 0x004fe200078e00ff */
[----:B------:R-:W-:Y:S06]  /*50f0*/  BRA `(.L_x_8254) ;  /* 0x0000000400887947 */ /* 0x000fec0003800000 */
.L_x_8261:
        /* <DEDUP_REMOVED lines=11> */
.L_x_8268:
        /* <DEDUP_REMOVED lines=20> */
.L_x_8270:
[----:B------:R-:W-:Y:S05]  /*52f0*/  BSYNC B0 ;  /* 0x0000000000007941 */ /* 0x000fea0003800000 */
.L_x_8269:
[----:B------:R-:W-:Y:S01]  /*5300*/  IMAD.SHL.U32 R3, R3, 0x100000, RZ ;  /* 0x0010000003037824 */ /* 0x000fe200078e00ff */
[----:B------:R-:W-:-:S04]  /*5310*/  LEA R0, R0, 0x3b800000, 0x17 ;  /* 0x3b80000000007811 */ /* 0x000fc800078eb8ff */
[----:B------:R-:W-:Y:S01]  /*5320*/  LOP3.LUT R25, R0, R3, R25, 0xfe, !PT ;  /* 0x0000000300197212 */ /* 0x000fe200078efe19 */
[----:B------:R-:W-:Y:S06]  /*5330*/  BRA `(.L_x_8254) ;  /* 0x0000000000f87947 */ /* 0x000fec0003800000 */
.L_x_8267:
        /* <DEDUP_REMOVED lines=20> */
.L_x_8272:
[----:B------:R-:W-:Y:S05]  /*5480*/  BSYNC B0 ;  /* 0x0000000000007941 */ /* 0x000fea0003800000 */
.L_x_8271:
[----:B------:R-:W-:Y:S01]  /*5490*/  IMAD.SHL.U32 R3, R3, 0x200000, RZ ;  /* 0x0020000003037824 */ /* 0x000fe200078e00ff */
[----:B------:R-:W-:-:S04]  /*54a0*/  LEA R0, R0, 0x37800000, 0x17 ;  /* 0x3780000000007811 */ /* 0x000fc800078eb8ff */
[----:B------:R-:W-:Y:S01]  /*54b0*/  LOP3.LUT R25, R0, R3, R25, 0xfe, !PT ;  /* 0x0000000300197212 */ /* 0x000fe200078efe19 */
[----:B------:R-:W-:Y:S06]  /*54c0*/  BRA `(.L_x_8254) ;  /* 0x0000000000947947 */ /* 0x000fec0003800000 */
.L_x_8266:
        /* <DEDUP_REMOVED lines=14> */
.L_x_8253:
        /* <DEDUP_REMOVED lines=16> */
.L_x_8275:
[----:B------:R-:W-:Y:S01]  /*56b0*/  IMAD.MOV.U32 R25, RZ, RZ, RZ ;  /* 0x000000ffff197224 */ /* 0x000fe200078e00ff */
[----:B------:R-:W-:Y:S06]  /*56c0*/  BRA `(.L_x_8254) ;  /* 0x0000000000147947 */ /* 0x000fec0003800000 */
.L_x_8274:
[----:B------:R-:W2:Y:S02]  /*56d0*/  LDG.E.64 R4, desc[UR36][R4.64] ;  /* 0x0000002404047981 */ /* 0x000ea4000c1e1b00 */
[----:B--2---:R0:W1:Y:S01]  /*56e0*/  I2F.U64 R25, R4 ;  /* 0x0000000400197312 */ /* 0x0040620000301000 */
[----:B------:R-:W-:Y:S05]  /*56f0*/  BRA `(.L_x_8254) ;  /* 0x0000000000087947 */ /* 0x000fea0003800000 */
.L_x_8273:
[----:B------:R-:W2:Y:S02]  /*5700*/  LDG.E R4, desc[UR36][R4.64] ;  /* 0x0000002404047981 */ /* 0x000ea4000c1e1900 */
[----:B--2---:R-:W-:-:S07]  /*5710*/  I2FP.F32.U32 R25, R4 ;  /* 0x0000000400197245 */ /* 0x004fce0000201000 */
.L_x_8254:
[----:B------:R-:W-:Y:S05]  /*5720*/  BSYNC B6 ;  /* 0x0000000000067941 */ /* 0x000fea0003800000 */
.L_x_8248:
[----:B------:R-:W-:-:S07]  /*5730*/  VIADD R16, R16, 0x80 ;  /* 0x0000008010107836 */ /* 0x000fce0000000000 */
.L_x_8219:
[----:B------:R-:W-:Y:S05]  /*5740*/  BSYNC B7 ;  /* 0x0000000000077941 */ /* 0x000fea0003800000 */
.L_x_8218:
[----:B------:R-:W-:Y:S01]  /*5750*/  ISETP.GE.AND P0, PT, R16, R17, PT ;  /* 0x000000111000720c */ /* 0x000fe20003f06270 */
[----:B------:R-:W-:Y:S01]  /*5760*/  BSSY B7, `(.L_x_8276) ;  /* 0x00001c6000077945 */ /* 0x000fe20003800000 */
[----:B------:R-:W-:-:S11]  /*5770*/  IMAD.MOV.U32 R18, RZ, RZ, RZ ;  /* 0x000000ffff127224 */ /* 0x000fd600078e00ff */
        /* <DEDUP_REMOVED lines=22> */
.L_x_8282:
[----:B------:R-:W4:Y:S02]  /*58e0*/  LDG.E.U8 R4, desc[UR36][R4.64] ;  /* 0x0000002404047981 */ /* 0x000f24000c1e1100 */
[----:B----4-:R-:W-:Y:S01]  /*58f0*/  I2FP.F32.U32 R18, R4 ;  /* 0x0000000400127245 */ /* 0x010fe20000201000 */
[----:B------:R-:W-:Y:S06]  /*5900*/  BRA `(.L_x_8284) ;  /* 0x0000000c002c7947 */ /* 0x000fec0003800000 */
.L_x_8281:
        /* <DEDUP_REMOVED lines=9> */
.L_x_8286:
[----:B------:R-:W4:Y:S02]  /*59a0*/  LDG.E R4, desc[UR36][R4.64] ;  /* 0x0000002404047981 */ /* 0x000f24000c1e1900 */
[----:B----4-:R-:W-:Y:S01]  /*59b0*/  I2FP.F32.S32 R18, R4 ;  /* 0x0000000400127245 */ /* 0x010fe20000201400 */
[----:B------:R-:W-:Y:S06]  /*59c0*/  BRA `(.L_x_8284) ;  /* 0x0000000800fc7947 */ /* 0x000fec0003800000 */
.L_x_8285:
[----:B------:R-:W4:Y:S02]  /*59d0*/  LDG.E.U16 R4, desc[UR36][R4.64] ;  /* 0x0000002404047981 */ /* 0x000f24000c1e1500 */
[----:B----4-:R0:W4:Y:S01]  /*59e0*/  I2F.S16 R18, R4 ;  /* 0x0000000400127306 */ /* 0x0101220000101400 */
[----:B------:R-:W-:Y:S05]  /*59f0*/  BRA `(.L_x_8284) ;  /* 0x0000000800f07947 */ /* 0x000fea0003800000 */
.L_x_8280:
        /* <DEDUP_REMOVED lines=8> */
.L_x_8288:
[----:B------:R-:W4:Y:S02]  /*5a80*/  LDG.E.U16 R4, desc[UR36][R4.64] ;  /* 0x0000002404047981 */ /* 0x000f24000c1e1500 */
[----:B----4-:R-:W-:Y:S01]  /*5a90*/  HADD2.F32 R18, -RZ, R4.H0_H0 ;  /* 0x20000004ff127230 */ /* 0x010fe20000004100 */
[----:B------:R-:W-:Y:S06]  /*5aa0*/  BRA `(.L_x_8284) ;  /* 0x0000000800c47947 */ /* 0x000fec0003800000 */
.L_x_8287:
        /* <DEDUP_REMOVED lines=8> */
.L_x_8290:
[----:B------:R-:W4:Y:S02]  /*5b30*/  LDG.E.U16 R4, desc[UR36][R4.64] ;  /* 0x0000002404047981 */ /* 0x000f24000c1e1500 */
[----:B----4-:R-:W-:Y:S01]  /*5b40*/  HADD2.F32 R18, -RZ, R4.H0_H0 ;  /* 0x20000004ff127230 */ /* 0x010fe20000004100 */
[----:B------:R-:W-:Y:S06]  /*5b50*/  BRA `(.L_x_8284) ;  /* 0x0000000800987947 */ /* 0x000fec0003800000 */
.L_x_8289:
[----:B------:R-:W4:Y:S01]  /*5b60*/  LDG.E.64 R4, desc[UR36][R4.64] ;  /* 0x0000002404047981 */ /* 0x000f22000c1e1b00 */
[----:B------:R-:W-:Y:S01]  /*5b70*/  UMOV UR4, 0xf0000000 ;  /* 0xf000000000047882 */ /* 0x000fe20000000000 */
[----:B------:R-:W-:Y:S01]  /*5b80*/  UMOV UR5, 0x380fffff ;  /* 0x380fffff00057882 */ /* 0x000fe20000000000 */
[----:B----4-:R-:W0:Y:S01]  /*5b90*/  F2F.F32.F64 R18, R4 ;  /* 0x0000000400127310 */ /* 0x010e220000301000 */
[----:B------:R-:W-:-:S14]  /*5ba0*/  DSETP.GEU.AND P0, PT, |R4|, UR4, PT ;  /* 0x0000000404007e2a */ /* 0x000fdc000bf0e200 */
[----:B0-----:R-:W-:Y:S01]  /*5bb0*/  @!P0 FMUL R18, R18, 1.175494350822287508e-38 ;  /* 0x0080000012128820 */ /* 0x001fe20000400000 */
[----:B------:R-:W-:Y:S06]  /*5bc0*/  BRA `(.L_x_8284) ;  /* 0x00000008007c7947 */ /* 0x000fec0003800000 */
.L_x_8279:
        /* <DEDUP_REMOVED lines=12> */
.L_x_8293:
[----:B------:R-:W4:Y:S01]  /*5c90*/  LDG.E.64 R4, desc[UR36][R4.64] ;  /* 0x0000002404047981 */ /* 0x000f22000c1e1b00 */
[----:B------:R-:W-:Y:S01]  /*5ca0*/  UMOV UR4, 0xf0000000 ;  /* 0xf000000000047882 */ /* 0x000fe20000000000 */
[----:B------:R-:W-:Y:S01]  /*5cb0*/  UMOV UR5, 0x380fffff ;  /* 0x380fffff00057882 */ /* 0x000fe20000000000 */
[----:B----4-:R-:W0:Y:S01]  /*5cc0*/  F2F.F32.F64 R18, R4 ;  /* 0x0000000400127310 */ /* 0x010e220000301000 */
[----:B------:R-:W-:-:S14]  /*5cd0*/  DSETP.GEU.AND P0, PT, |R4|, UR4, PT ;  /* 0x0000000404007e2a */ /* 0x000fdc000bf0e200 */
[----:B0-----:R-:W-:Y:S01]  /*5ce0*/  @!P0 FMUL R18, R18, 1.175494350822287508e-38 ;  /* 0x0080000012128820 */ /* 0x001fe20000400000 */
[----:B------:R-:W-:Y:S06]  /*5cf0*/  BRA `(.L_x_8284) ;  /* 0x0000000800307947 */ /* 0x000fec0003800000 */
.L_x_8292:
        /* <DEDUP_REMOVED lines=26> */
.L_x_8295:
        /* <DEDUP_REMOVED lines=13> */
.L_x_8294:
[----:B------:R-:W4:Y:S02]  /*5f70*/  LDG.E.U16 R4, desc[UR36][R4.64] ;  /* 0x0000002404047981 */ /* 0x000f24000c1e1500 */
[----:B----4-:R-:W-:Y:S01]  /*5f80*/  IMAD.U32 R18, R4, 0x10000, RZ ;  /* 0x0001000004127824 */ /* 0x010fe200078e00ff */
[----:B------:R-:W-:Y:S06]  /*5f90*/  BRA `(.L_x_8284) ;  /* 0x0000000400887947 */ /* 0x000fec0003800000 */
.L_x_8291:
        /* <DEDUP_REMOVED lines=11> */
.L_x_8298:
        /* <DEDUP_REMOVED lines=20> */
.L_x_8300:
[----:B------:R-:W-:Y:S05]  /*6190*/  BSYNC B0 ;  /* 0x0000000000007941 */ /* 0x000fea0003800000 */
.L_x_8299:
[----:B------:R-:W-:Y:S01]  /*61a0*/  IMAD.SHL.U32 R3, R3, 0x100000, RZ ;  /* 0x0010000003037824 */ /* 0x000fe200078e00ff */
[----:B------:R-:W-:-:S04]  /*61b0*/  LEA R5, R0, 0x3b800000, 0x17 ;  /* 0x3b80000000057811 */ /* 0x000fc800078eb8ff */
[----:B------:R-:W-:Y:S01]  /*61c0*/  LOP3.LUT R18, R5, R3, R18, 0xfe, !PT ;  /* 0x0000000305127212 */ /* 0x000fe200078efe12 */
[----:B------:R-:W-:Y:S06]  /*61d0*/  BRA `(.L_x_8284) ;  /* 0x0000000000f87947 */ /* 0x000fec0003800000 */
.L_x_8297:
        /* <DEDUP_REMOVED lines=20> */
.L_x_8302:
[----:B------:R-:W-:Y:S05]  /*6320*/  BSYNC B0 ;  /* 0x0000000000007941 */ /* 0x000fea0003800000 */
.L_x_8301:
[----:B------:R-:W-:Y:S01]  /*6330*/  IMAD.SHL.U32 R3, R3, 0x200000, RZ ;  /* 0x0020000003037824 */ /* 0x000fe200078e00ff */
[----:B------:R-:W-:-:S04]  /*6340*/  LEA R5, R0, 0x37800000, 0x17 ;  /* 0x3780000000057811 */ /* 0x000fc800078eb8ff */
[----:B------:R-:W-:Y:S01]  /*6350*/  LOP3.LUT R18, R5, R3, R18, 0xfe, !PT ;  /* 0x0000000305127212 */ /* 0x000fe200078efe12 */
[----:B------:R-:W-:Y:S06]  /*6360*/  BRA `(.L_x_8284) ;  /* 0x0000000000947947 */ /* 0x000fec0003800000 */
.L_x_8296:
        /* <DEDUP_REMOVED lines=14> */
.L_x_8283:
        /* <DEDUP_REMOVED lines=16> */
.L_x_8305:
[----:B------:R-:W-:Y:S01]  /*6550*/  IMAD.MOV.U32 R18, RZ, RZ, RZ ;  /* 0x000000ffff127224 */ /* 0x000fe200078e00ff */
[----:B------:R-:W-:Y:S06]  /*6560*/  BRA `(.L_x_8284) ;  /* 0x0000000000147947 */ /* 0x000fec0003800000 */
.L_x_8304:
[----:B------:R-:W4:Y:S02]  /*6570*/  LDG.E.64 R18, desc[UR36][R4.64] ;  /* 0x0000002404127981 */ /* 0x000f24000c1e1b00 */
[----:B----4-:R0:W4:Y:S01]  /*6580*/  I2F.U64 R18, R18 ;  /* 0x0000001200127312 */ /* 0x0101220000301000 */
[----:B------:R-:W-:Y:S05]  /*6590*/  BRA `(.L_x_8284) ;  /* 0x0000000000087947 */ /* 0x000fea0003800000 */
.L_x_8303:
[----:B------:R-:W4:Y:S02]  /*65a0*/  LDG.E R4, desc[UR36][R4.64] ;  /* 0x0000002404047981 */ /* 0x000f24000c1e1900 */
[----:B----4-:R-:W-:-:S07]  /*65b0*/  I2FP.F32.U32 R18, R4 ;  /* 0x0000000400127245 */ /* 0x010fce0000201000 */
.L_x_8284:
[----:B------:R-:W-:Y:S05]  /*65c0*/  BSYNC B6 ;  /* 0x0000000000067941 */ /* 0x000fea0003800000 */
.L_x_8278:
        /* <DEDUP_REMOVED lines=20> */
.L_x_8309:
[----:B------:R-:W2:Y:S02]  /*6710*/  LDG.E.U8 R4, desc[UR36][R4.64] ;  /* 0x0000002404047981 */ /* 0x000ea4000c1e1100 */
[----:B--2---:R-:W-:Y:S01]  /*6720*/  I2FP.F32.U32 R23, R4 ;  /* 0x0000000400177245 */ /* 0x004fe20000201000 */
[----:B------:R-:W-:Y:S06]  /*6730*/  BRA `(.L_x_8277) ;  /* 0x0000000c00207947 */ /* 0x000fec0003800000 */
.L_x_8308:
        /* <DEDUP_REMOVED lines=9> */
.L_x_8312:
[----:B------:R-:W2:Y:S02]  /*67d0*/  LDG.E R4, desc[UR36][R4.64] ;  /* 0x0000002404047981 */ /* 0x000ea4000c1e1900 */
[----:B--2---:R-:W-:Y:S01]  /*67e0*/  I2FP.F32.S32 R23, R4 ;  /* 0x0000000400177245 */ /* 0x004fe20000201400 */
[----:B------:R-:W-:Y:S06]  /*67f0*/  BRA `(.L_x_8277) ;  /* 0x0000000800f07947 */ /* 0x000fec0003800000 */
.L_x_8311:
[----:B------:R-:W2:Y:S02]  /*6800*/  LDG.E.U16 R4, desc[UR36][R4.64] ;  /* 0x0000002404047981 */ /* 0x000ea4000c1e1500 */
[----:B--2---:R0:W1:Y:S01]  /*6810*/  I2F.S16 R23, R4 ;  /* 0x0000000400177306 */ /* 0x0040620000101400 */
[----:B------:R-:W-:Y:S05]  /*6820*/  BRA `(.L_x_8277) ;  /* 0x0000000800e47947 */ /* 0x000fea0003800000 */
.L_x_8307:
        /* <DEDUP_REMOVED lines=8> */
.L_x_8314:
[----:B------:R-:W2:Y:S02]  /*68b0*/  LDG.E.U16 R4, desc[UR36][R4.64] ;  /* 0x0000002404047981 */ /* 0x000ea4000c1e1500 */
[----:B--2---:R-:W-:Y:S01]  /*68c0*/  HADD2.F32 R23, -RZ, R4.H0_H0 ;  /* 0x20000004ff177230 */ /* 0x004fe20000004100 */
[----:B------:R-:W-:Y:S06]  /*68d0*/  BRA `(.L_x_8277) ;  /* 0x0000000800b87947 */ /* 0x000fec0003800000 */
.L_x_8313:
        /* <DEDUP_REMOVED lines=8> */
.L_x_8316:
[----:B------:R-:W2:Y:S02]  /*6960*/  LDG.E.U16 R4, desc[UR36][R4.64] ;  /* 0x0000002404047981 */ /* 0x000ea4000c1e1500 */
[----:B--2---:R-:W-:Y:S01]  /*6970*/  HADD2.F32 R23, -RZ, R4.H0_H0 ;  /* 0x20000004ff177230 */ /* 0x004fe20000004100 */
[----:B------:R-:W-:Y:S06]  /*6980*/  BRA `(.L_x_8277) ;  /* 0x00000008008c7947 */ /* 0x000fec0003800000 */
.L_x_8315:
[----:B------:R-:W2:Y:S01]  /*6990*/  LDG.E.64 R4, desc[UR36][R4.64] ;  /* 0x0000002404047981 */ /* 0x000ea2000c1e1b00 */
[----:B------:R-:W-:Y:S01]  /*69a0*/  UMOV UR4, 0xf0000000 ;  /* 0xf000000000047882 */ /* 0x000fe20000000000 */
[----:B------:R-:W-:Y:S01]  /*69b0*/  UMOV UR5, 0x380fffff ;  /* 0x380fffff00057882 */ /* 0x000fe20000000000 */
[----:B--2---:R-:W0:Y:S01]  /*69c0*/  F2F.F32.F64 R23, R4 ;  /* 0x0000000400177310 */ /* 0x004e220000301000 */
[----:B------:R-:W-:-:S14]  /*69d0*/  DSETP.GEU.AND P0, PT, |R4|, UR4, PT ;  /* 0x0000000404007e2a */ /* 0x000fdc000bf0e200 */
[----:B0-----:R-:W-:Y:S01]  /*69e0*/  @!P0 FMUL R23, R23, 1.175494350822287508e-38 ;  /* 0x0080000017178820 */ /* 0x001fe20000400000 */
[----:B------:R-:W-:Y:S06]  /*69f0*/  BRA `(.L_x_8277) ;  /* 0x0000000800707947 */ /* 0x000fec0003800000 */
.L_x_8306:
        /* <DEDUP_REMOVED lines=12> */
.L_x_8319:
[----:B------:R-:W2:Y:S01]  /*6ac0*/  LDG.E.64 R4, desc[UR36][R4.64] ;  /* 0x0000002404047981 */ /* 0x000ea2000c1e1b00 */
[----:B------:R-:W-:Y:S01]  /*6ad0*/  UMOV UR4, 0xf0000000 ;  /* 0xf000000000047882 */ /* 0x000fe20000000000 */
[----:B------:R-:W-:Y:S01]  /*6ae0*/  UMOV UR5, 0x380fffff ;  /* 0x380fffff00057882 */ /* 0x000fe20000000000 */
[----:B--2---:R-:W0:Y:S01]  /*6af0*/  F2F.F32.F64 R23, R4 ;  /* 0x0000000400177310 */ /* 0x004e220000301000 */
[----:B------:R-:W-:-:S14]  /*6b00*/  DSETP.GEU.AND P0, PT, |R4|, UR4, PT ;  /* 0x0000000404007e2a */ /* 0x000fdc000bf0e200 */
[----:B0-----:R-:W-:Y:S01]  /*6b10*/  @!P0 FMUL R23, R23, 1.175494350822287508e-38 ;  /* 0x0080000017178820 */ /* 0x001fe20000400000 */
[----:B------:R-:W-:Y:S06]  /*6b20*/  BRA `(.L_x_8277) ;  /* 0x0000000800247947 */ /* 0x000fec0003800000 */
.L_x_8318:
        /* <DEDUP_REMOVED lines=26> */
.L_x_8321:
        /* <DEDUP_REMOVED lines=13> */
.L_x_8320:
[----:B------:R-:W2:Y:S02]  /*6da0*/  LDG.E.U16 R4, desc[UR36][R4.64] ;  /* 0x0000002404047981 */ /* 0x000ea4000c1e1500 */
[----:B--2---:R-:W-:Y:S01]  /*6db0*/  IMAD.U32 R23, R4, 0x10000, RZ ;  /* 0x0001000004177824 */ /* 0x004fe200078e00ff */
[----:B------:R-:W-:Y:S06]  /*6dc0*/  BRA `(.L_x_8277) ;  /* 0x00000004007c7947 */ /* 0x000fec0003800000 */
.L_x_8317:
        /* <DEDUP_REMOVED lines=11> */
.L_x_8324:
        /* <DEDUP_REMOVED lines=19> */
.L_x_8326:
[----:B------:R-:W-:Y:S05]  /*6fb0*/  BSYNC B0 ;  /* 0x0000000000007941 */ /* 0x000fea0003800000 */
.L_x_8325:
[----:B------:R-:W-:Y:S01]  /*6fc0*/  IMAD.SHL.U32 R3, R3, 0x100000, RZ ;  /* 0x0010000003037824 */ /* 0x000fe200078e00ff */
[----:B------:R-:W-:-:S04]  /*6fd0*/  LEA R0, R0, 0x3b800000, 0x17 ;  /* 0x3b80000000007811 */ /* 0x000fc800078eb8ff */
[----:B------:R-:W-:Y:S01]  /*6fe0*/  LOP3.LUT R23, R0, R3, R23, 0xfe, !PT ;  /* 0x0000000300177212 */ /* 0x000fe200078efe17 */
[----:B------:R-:W-:Y:S06]  /*6ff0*/  BRA `(.L_x_8277) ;  /* 0x0000000000f07947 */ /* 0x000fec0003800000 */
.L_x_8323:
        /* <DEDUP_REMOVED lines=19> */
.L_x_8328:
[----:B------:R-:W-:Y:S05]  /*7130*/  BSYNC B0 ;  /* 0x0000000000007941 */ /* 0x000fea0003800000 */
.L_x_8327:
[----:B------:R-:W-:Y:S01]  /*7140*/  IMAD.SHL.U32 R3, R3, 0x200000, RZ ;  /* 0x0020000003037824 */ /* 0x000fe200078e00ff */
[----:B------:R-:W-:-:S04]  /*7150*/  LEA R0, R0, 0x37800000, 0x17 ;  /* 0x3780000000007811 */ /* 0x000fc800078eb8ff */
[----:B------:R-:W-:Y:S01]  /*7160*/  LOP3.LUT R23, R0, R3, R23, 0xfe, !PT ;  /* 0x0000000300177212 */ /* 0x000fe200078efe17 */
[----:B------:R-:W-:Y:S06]  /*7170*/  BRA `(.L_x_8277) ;  /* 0x0000000000907947 */ /* 0x000fec0003800000 */
.L_x_8322:
        /* <DEDUP_REMOVED lines=14> */
.L_x_8310:
        /* <DEDUP_REMOVED lines=16> */
.L_x_8331:
[----:B------:R-:W-:Y:S05]  /*7360*/  BRA `(.L_x_8277) ;  /* 0x0000000000147947 */ /* 0x000fea0003800000 */
.L_x_8330:
[----:B------:R-:W2:Y:S02]  /*7370*/  LDG.E.64 R4, desc[UR36][R4.64] ;  /* 0x0000002404047981 */ /* 0x000ea4000c1e1b00 */
[----:B--2---:R0:W1:Y:S01]  /*7380*/  I2F.U64 R23, R4 ;  /* 0x0000000400177312 */ /* 0x0040620000301000 */
[----:B------:R-:W-:Y:S05]  /*7390*/  BRA `(.L_x_8277) ;  /* 0x0000000000087947 */ /* 0x000fea0003800000 */
.L_x_8329:
[----:B------:R-:W2:Y:S02]  /*73a0*/  LDG.E R4, desc[UR36][R4.64] ;  /* 0x0000002404047981 */ /* 0x000ea4000c1e1900 */
[----:B--2---:R-:W-:-:S07]  /*73b0*/  I2FP.F32.U32 R23, R4 ;  /* 0x0000000400177245 */ /* 0x004fce0000201000 */
.L_x_8277:
[----:B------:R-:W-:Y:S05]  /*73c0*/  BSYNC B7 ;  /* 0x0000000000077941 */ /* 0x000fea0003800000 */
.L_x_8276:
[----:B------:R-:W0:Y:S01]  /*73d0*/  S2R R19, SR_TID.X ;  /* 0x0000000000137919 */ /* 0x000e220000002100 */
[----:B------:R-:W0:Y:S01]  /*73e0*/  LDC.U8 R16, c[0x0][0x240] ;  /* 0x00009000ff107b82 */ /* 0x000e220000000000 */
[----:B------:R-:W-:Y:S01]  /*73f0*/  BSSY B6, `(.L_x_8332) ;  /* 0x00000f1000067945 */ /* 0x000fe20003800000 */
[----:B012345:R-:W-:Y:S01]  /*7400*/  FMUL.FTZ R4, R26, R29 ;  /* 0x0000001d1a047220 */ /* 0x03ffe20000410000 */
[----:B------:R-:W-:Y:S01]  /*7410*/  FMUL.FTZ R22, R27, R22 ;  /* 0x000000161b167220 */ /* 0x000fe20000410000 */
[----:B------:R-:W-:Y:S01]  /*7420*/  FMUL.FTZ R24, R25, R24 ;  /* 0x0000001819187220 */ /* 0x000fe20000410000 */
[----:B------:R-:W-:Y:S01]  /*7430*/  FMUL.FTZ R18, R18, R23 ;  /* 0x0000001712127220 */ /* 0x000fe20000410000 */
[----:B------:R-:W-:-:S13]  /*7440*/  ISETP.GE.AND P0, PT, R19, R17, PT ;  /* 0x000000111300720c */ /* 0x000fda0003f06270 */
        /* <DEDUP_REMOVED lines=23> */
.L_x_8337:
[----:B------:R-:W0:Y:S02]  /*75c0*/  F2I.S64.TRUNC R4, R4 ;  /* 0x0000000400047311 */ /* 0x000e24000020d900 */
[----:B0-----:R-:W-:-:S05]  /*75d0*/  IMAD.MOV.U32 R3, RZ, RZ, R4 ;  /* 0x000000ffff037224 */ /* 0x001fca00078e0004 */
[----:B------:R0:W-:Y:S01]  /*75e0*/  STG.E.U8 desc[UR36][R8.64], R3 ;  /* 0x0000000308007986 */ /* 0x0001e2000c101124 */
[----:B------:R-:W-:Y:S05]  /*75f0*/  BRA `(.L_x_8333) ;  /* 0x0000000c00407947 */ /* 0x000fea0003800000 */
.L_x_8336:
        /* <DEDUP_REMOVED lines=9> */
.L_x_8340:
[----:B------:R-:W0:Y:S02]  /*7690*/  F2I.FTZ.TRUNC.NTZ R3, R4 ;  /* 0x0000000400037305 */ /* 0x000e24000021f100 */
[----:B0-----:R0:W-:Y:S01]  /*76a0*/  STG.E desc[UR36][R8.64], R3 ;  /* 0x0000000308007986 */ /* 0x0011e2000c101924 */
[----:B------:R-:W-:Y:S05]  /*76b0*/  BRA `(.L_x_8333) ;  /* 0x0000000c00107947 */ /* 0x000fea0003800000 */
.L_x_8339:
[----:B------:R-:W0:Y:S02]  /*76c0*/  F2I.FTZ.TRUNC.NTZ R3, R4 ;  /* 0x0000000400037305 */ /* 0x000e24000021f100 */
[----:B0-----:R0:W-:Y:S01]  /*76d0*/  STG.E.U16 desc[UR36][R8.64], R3 ;  /* 0x0000000308007986 */ /* 0x0011e2000c101524 */
[----:B------:R-:W-:Y:S05]  /*76e0*/  BRA `(.L_x_8333) ;  /* 0x0000000c00047947 */ /* 0x000fea0003800000 */
.L_x_8335:
        /* <DEDUP_REMOVED lines=8> */
.L_x_8342:
[----:B------:R-:W-:-:S05]  /*7770*/  F2FP.F16.F32.PACK_AB R4, RZ, R4 ;  /* 0x00000004ff04723e */ /* 0x000fca00000000ff */
[----:B------:R4:W-:Y:S01]  /*7780*/  STG.E.U16 desc[UR36][R8.64], R4 ;  /* 0x0000000408007986 */ /* 0x0009e2000c101524 */
[----:B------:R-:W-:Y:S05]  /*7790*/  BRA `(.L_x_8333) ;  /* 0x0000000800d87947 */ /* 0x000fea0003800000 */
.L_x_8341:
        /* <DEDUP_REMOVED lines=9> */
.L_x_8344:
[----:B------:R-:W-:-:S04]  /*7830*/  F2FP.F16.F32.PACK_AB R3, RZ, R4 ;  /* 0x00000004ff03723e */ /* 0x000fc800000000ff */
[----:B------:R-:W-:-:S05]  /*7840*/  PRMT R3, R3, 0x5410, RZ ;  /* 0x0000541003037816 */ /* 0x000fca00000000ff */
[----:B------:R2:W-:Y:S01]  /*7850*/  STG.E desc[UR36][R8.64], R3 ;  /* 0x0000000308007986 */ /* 0x0005e2000c101924 */
[----:B------:R-:W-:Y:S05]  /*7860*/  BRA `(.L_x_8333) ;  /* 0x0000000800a47947 */ /* 0x000fea0003800000 */
.L_x_8343:
[----:B------:R-:W-:-:S06]  /*7870*/  FMUL.FTZ R4, R4, 1 ;  /* 0x3f80000004047820 */ /* 0x000fcc0000410000 */
[----:B------:R-:W0:Y:S02]  /*7880*/  F2F.F64.F32 R4, R4 ;  /* 0x0000000400047310 */ /* 0x000e240000201800 */
[----:B0-----:R0:W-:Y:S01]  /*7890*/  STG.E.64 desc[UR36][R8.64], R4 ;  /* 0x0000000408007986 */ /* 0x0011e2000c101b24 */
[----:B------:R-:W-:Y:S05]  /*78a0*/  BRA `(.L_x_8333) ;  /* 0x0000000800947947 */ /* 0x000fea0003800000 */
.L_x_8334:
        /* <DEDUP_REMOVED lines=12> */
.L_x_8347:
[----:B------:R-:W-:Y:S01]  /*7970*/  FMUL.FTZ R4, R4, 1 ;  /* 0x3f80000004047820 */ /* 0x000fe20000410000 */
[----:B------:R-:W-:-:S05]  /*7980*/  CS2R R6, SRZ ;  /* 0x0000000000067805 */ /* 0x000fca000001ff00 */
[----:B------:R-:W0:Y:S02]  /*7990*/  F2F.F64.F32 R4, R4 ;  /* 0x0000000400047310 */ /* 0x000e240000201800 */
[----:B0-----:R0:W-:Y:S01]  /*79a0*/  STG.E.128 desc[UR36][R8.64], R4 ;  /* 0x0000000408007986 */ /* 0x0011e2000c101d24 */
[----:B------:R-:W-:Y:S05]  /*79b0*/  BRA `(.L_x_8333) ;  /* 0x0000000800507947 */ /* 0x000fea0003800000 */
.L_x_8346:
        /* <DEDUP_REMOVED lines=20> */
.L_x_8351:
[----:B------:R-:W-:Y:S05]  /*7b00*/  BSYNC B0 ;  /* 0x0000000000007941 */ /* 0x000fea0003800000 */
.L_x_8350:
[----:B------:R-:W-:-:S05]  /*7b10*/  LOP3.LUT R5, R0, R5, RZ, 0xfc, !PT ;  /* 0x0000000500057212 */ /* 0x000fca00078efcff */
[----:B------:R0:W-:Y:S01]  /*7b20*/  STG.E.U8 desc[UR36][R8.64], R5 ;  /* 0x0000000508007986 */ /* 0x0001e2000c101124 */
[----:B------:R-:W-:Y:S05]  /*7b30*/  BRA `(.L_x_8333) ;  /* 0x0000000400f07947 */ /* 0x000fea0003800000 */
.L_x_8349:
        /* <DEDUP_REMOVED lines=12> */
.L_x_8353:
[----:B------:R-:W-:Y:S01]  /*7c00*/  IMAD.MOV.U32 R0, RZ, RZ, 0x7f ;  /* 0x0000007fff007424 */ /* 0x000fe200078e00ff */
[----:B------:R-:W-:-:S04]  /*7c10*/  ISETP.GT.U32.AND P0, PT, R5, 0x7f800000, PT ;  /* 0x7f8000000500780c */ /* 0x000fc80003f04070 */
[----:B------:R-:W-:-:S09]  /*7c20*/  SEL R0, R0, 0x7c, P0 ;  /* 0x0000007c00007807 */ /* 0x000fd20000000000 */
.L_x_8354:
[----:B------:R-:W-:Y:S05]  /*7c30*/  BSYNC B0 ;  /* 0x0000000000007941 */ /* 0x000fea0003800000 */
.L_x_8352:
[----:B------:R-:W-:-:S04]  /*7c40*/  LOP3.LUT R4, R4, 0x80000000, RZ, 0xc0, !PT ;  /* 0x8000000004047812 */ /* 0x000fc800078ec0ff */
[----:B------:R-:W-:-:S04]  /*7c50*/  SHF.R.U32.HI R3, RZ, 0x18, R4 ;  /* 0x00000018ff037819 */ /* 0x000fc80000011604 */
[----:B------:R-:W-:-:S05]  /*7c60*/  LOP3.LUT R3, R0, R3, RZ, 0xfc, !PT ;  /* 0x0000000300037212 */ /* 0x000fca00078efcff */
[----:B------:R0:W-:Y:S01]  /*7c70*/  STG.E.U8 desc[UR36][R8.64], R3 ;  /* 0x0000000308007986 */ /* 0x0001e2000c101124 */
[----:B------:R-:W-:Y:S05]  /*7c80*/  BRA `(.L_x_8333) ;  /* 0x00000004009c7947 */ /* 0x000fea0003800000 */
.L_x_8348:
[----:B------:R-:W-:-:S05]  /*7c90*/  F2FP.BF16.F32.PACK_AB R4, RZ, R4 ;  /* 0x00000004ff04723e */ /* 0x000fca00000010ff */
[----:B------:R0:W-:Y:S01]  /*7ca0*/  STG.E.U16 desc[UR36][R8.64], R4 ;  /* 0x0000000408007986 */ /* 0x0001e2000c101524 */
[----:B------:R-:W-:Y:S05]  /*7cb0*/  BRA `(.L_x_8333) ;  /* 0x0000000400907947 */ /* 0x000fea0003800000 */
.L_x_8345:
        /* <DEDUP_REMOVED lines=11> */
.L_x_8357:
        /* <DEDUP_REMOVED lines=16> */
.L_x_8360:
[----:B------:R-:W-:-:S04]  /*7e70*/  LOP3.LUT R4, R4, 0x80000000, RZ, 0xc0, !PT ;  /* 0x8000000004047812 */ /* 0x000fc800078ec0ff */
[----:B------:R-:W-:-:S04]  /*7e80*/  SHF.R.U32.HI R4, RZ, 0x18, R4 ;  /* 0x00000018ff047819 */ /* 0x000fc80000011604 */
[----:B------:R-:W-:-:S04]  /*7e90*/  LOP3.LUT R3, R3, R4, RZ, 0xfc, !PT ;  /* 0x0000000403037212 */ /* 0x000fc800078efcff */
[----:B------:R-:W-:-:S07]  /*7ea0*/  PRMT R0, R3, 0x7610, R0 ;  /* 0x0000761003007816 */ /* 0x000fce0000000000 */
.L_x_8359:
[----:B------:R-:W-:Y:S05]  /*7eb0*/  BSYNC B0 ;  /* 0x0000000000007941 */ /* 0x000fea0003800000 */
.L_x_8358:
[----:B------:R0:W-:Y:S01]  /*7ec0*/  STG.E.U8 desc[UR36][R8.64], R0 ;  /* 0x0000000008007986 */ /* 0x0001e2000c101124 */
[----:B------:R-:W-:Y:S05]  /*7ed0*/  BRA `(.L_x_8333) ;  /* 0x0000000400087947 */ /* 0x000fea0003800000 */
.L_x_8356:
        /* <DEDUP_REMOVED lines=16> */
.L_x_8363:
[----:B------:R-:W-:-:S04]  /*7fe0*/  LOP3.LUT R4, R4, 0x80000000, RZ, 0xc0, !PT ;  /* 0x8000000004047812 */ /* 0x000fc800078ec0ff */
[----:B------:R-:W-:-:S04]  /*7ff0*/  SHF.R.U32.HI R4, RZ, 0x18, R4 ;  /* 0x00000018ff047819 */ /* 0x000fc80000011604 */
[----:B------:R-:W-:-:S04]  /*8000*/  LOP3.LUT R3, R3, R4, RZ, 0xfc, !PT ;  /* 0x0000000403037212 */ /* 0x000fc800078efcff */
[----:B------:R-:W-:-:S07]  /*8010*/  PRMT R0, R3, 0x7610, R0 ;  /* 0x0000761003007816 */ /* 0x000fce0000000000 */
.L_x_8362:
[----:B------:R-:W-:Y:S05]  /*8020*/  BSYNC B0 ;  /* 0x0000000000007941 */ /* 0x000fea0003800000 */
.L_x_8361:
[----:B------:R0:W-:Y:S01]  /*8030*/  STG.E.U8 desc[UR36][R8.64], R0 ;  /* 0x0000000008007986 */ /* 0x0001e2000c101124 */
[----:B------:R-:W-:Y:S05]  /*8040*/  BRA `(.L_x_8333) ;  /* 0x0000000000ac7947 */ /* 0x000fea0003800000 */
.L_x_8355:
        /* <DEDUP_REMOVED lines=21> */
.L_x_8338:
        /* <DEDUP_REMOVED lines=16> */
.L_x_8366:
[----:B------:R-:W-:Y:S05]  /*82a0*/  BRA `(.L_x_8333) ;  /* 0x0000000000147947 */ /* 0x000fea0003800000 */
.L_x_8365:
[----:B------:R-:W0:Y:S02]  /*82b0*/  F2I.U64.TRUNC R4, R4 ;  /* 0x0000000400047311 */ /* 0x000e24000020d800 */
[----:B0-----:R0:W-:Y:S01]  /*82c0*/  STG.E.64 desc[UR36][R8.64], R4 ;  /* 0x0000000408007986 */ /* 0x0011e2000c101b24 */
[----:B------:R-:W-:Y:S05]  /*82d0*/  BRA `(.L_x_8333) ;  /* 0x0000000000087947 */ /* 0x000fea0003800000 */
.L_x_8364:
[----:B------:R-:W0:Y:S02]  /*82e0*/  F2I.FTZ.U32.TRUNC.NTZ R3, R4 ;  /* 0x0000000400037305 */ /* 0x000e24000021f000 */
[----:B0-----:R0:W-:Y:S02]  /*82f0*/  STG.E desc[UR36][R8.64], R3 ;  /* 0x0000000308007986 */ /* 0x0011e4000c101924 */
.L_x_8333:
[----:B------:R-:W-:Y:S05]  /*8300*/  BSYNC B6 ;  /* 0x0000000000067941 */ /* 0x000fea0003800000 */
.L_x_8332:
        /* <DEDUP_REMOVED lines=24> */
.L_x_8372:
[----:B------:R-:W0:Y:S02]  /*8490*/  F2I.S64.TRUNC R22, R22 ;  /* 0x0000001600167311 */ /* 0x000e24000020d900 */
[----:B0-----:R-:W-:-:S05]  /*84a0*/  IMAD.MOV.U32 R3, RZ, RZ, R22 ;  /* 0x000000ffff037224 */ /* 0x001fca00078e0016 */
[----:B------:R0:W-:Y:S01]  /*84b0*/  STG.E.U8 desc[UR36][R8.64], R3 ;  /* 0x0000000308007986 */ /* 0x0001e2000c101124 */
[----:B------:R-:W-:Y:S05]  /*84c0*/  BRA `(.L_x_8374) ;  /* 0x0000000c00407947 */ /* 0x000fea0003800000 */
.L_x_8371:
        /* <DEDUP_REMOVED lines=9> */
.L_x_8376:
[----:B------:R-:W0:Y:S02]  /*8560*/  F2I.FTZ.TRUNC.NTZ R3, R22 ;  /* 0x0000001600037305 */ /* 0x000e24000021f100 */
[----:B0-----:R0:W-:Y:S01]  /*8570*/  STG.E desc[UR36][R8.64], R3 ;  /* 0x0000000308007986 */ /* 0x0011e2000c101924 */
[----:B------:R-:W-:Y:S05]  /*8580*/  BRA `(.L_x_8374) ;  /* 0x0000000c00107947 */ /* 0x000fea0003800000 */
.L_x_8375:
[----:B------:R-:W0:Y:S02]  /*8590*/  F2I.FTZ.TRUNC.NTZ R3, R22 ;  /* 0x0000001600037305 */ /* 0x000e24000021f100 */
[----:B0-----:R0:W-:Y:S01]  /*85a0*/  STG.E.U16 desc[UR36][R8.64], R3 ;  /* 0x0000000308007986 */ /* 0x0011e2000c101524 */
[----:B------:R-:W-:Y:S05]  /*85b0*/  BRA `(.L_x_8374) ;  /* 0x0000000c00047947 */ /* 0x000fea0003800000 */
.L_x_8370:
        /* <DEDUP_REMOVED lines=8> */
.L_x_8378:
[----:B------:R-:W-:-:S05]  /*8640*/  F2FP.F16.F32.PACK_AB R22, RZ, R22 ;  /* 0x00000016ff16723e */ /* 0x000fca00000000ff */
[----:B------:R4:W-:Y:S01]  /*8650*/  STG.E.U16 desc[UR36][R8.64], R22 ;  /* 0x0000001608007986 */ /* 0x0009e2000c101524 */
[----:B------:R-:W-:Y:S05]  /*8660*/  BRA `(.L_x_8374) ;  /* 0x0000000800d87947 */ /* 0x000fea0003800000 */
.L_x_8377:
        /* <DEDUP_REMOVED lines=9> */
.L_x_8380:
[----:B------:R-:W-:-:S04]  /*8700*/  F2FP.F16.F32.PACK_AB R3, RZ, R22 ;  /* 0x00000016ff03723e */ /* 0x000fc800000000ff */
[----:B------:R-:W-:-:S05]  /*8710*/  PRMT R3, R3, 0x5410, RZ ;  /* 0x0000541003037816 */ /* 0x000fca00000000ff */
[----:B------:R2:W-:Y:S01]  /*8720*/  STG.E desc[UR36][R8.64], R3 ;  /* 0x0000000308007986 */ /* 0x0005e2000c101924 */
[----:B------:R-:W-:Y:S05]  /*8730*/  BRA `(.L_x_8374) ;  /* 0x0000000800a47947 */ /* 0x000fea0003800000 */
.L_x_8379:
[----:B------:R-:W-:-:S06]  /*8740*/  FMUL.FTZ R4, R22, 1 ;  /* 0x3f80000016047820 */ /* 0x000fcc0000410000 */
[----:B------:R-:W0:Y:S02]  /*8750*/  F2F.F64.F32 R4, R4 ;  /* 0x0000000400047310 */ /* 0x000e240000201800 */
[----:B0-----:R0:W-:Y:S01]  /*8760*/  STG.E.64 desc[UR36][R8.64], R4 ;  /* 0x0000000408007986 */ /* 0x0011e2000c101b24 */
[----:B------:R-:W-:Y:S05]  /*8770*/  BRA `(.L_x_8374) ;  /* 0x0000000800947947 */ /* 0x000fea0003800000 */
.L_x_8369:
        /* <DEDUP_REMOVED lines=12> */
.L_x_8383:
[----:B------:R-:W-:Y:S01]  /*8840*/  FMUL.FTZ R4, R22, 1 ;  /* 0x3f80000016047820 */ /* 0x000fe20000410000 */
[----:B------:R-:W-:-:S05]  /*8850*/  CS2R R6, SRZ ;  /* 0x0000000000067805 */ /* 0x000fca000001ff00 */
[----:B------:R-:W0:Y:S02]  /*8860*/  F2F.F64.F32 R4, R4 ;  /* 0x0000000400047310 */ /* 0x000e240000201800 */
[----:B0-----:R0:W-:Y:S01]  /*8870*/  STG.E.128 desc[UR36][R8.64], R4 ;  /* 0x0000000408007986 */ /* 0x0011e2000c101d24 */
[----:B------:R-:W-:Y:S05]  /*8880*/  BRA `(.L_x_8374) ;  /* 0x0000000800507947 */ /* 0x000fea0003800000 */
.L_x_8382:
        /* <DEDUP_REMOVED lines=20> */
.L_x_8387:
[----:B------:R-:W-:Y:S05]  /*89d0*/  BSYNC B0 ;  /* 0x0000000000007941 */ /* 0x000fea0003800000 */
.L_x_8386:
[----:B------:R-:W-:-:S05]  /*89e0*/  LOP3.LUT R5, R0, R5, RZ, 0xfc, !PT ;  /* 0x0000000500057212 */ /* 0x000fca00078efcff */
[----:B------:R0:W-:Y:S01]  /*89f0*/  STG.E.U8 desc[UR36][R8.64], R5 ;  /* 0x0000000508007986 */ /* 0x0001e2000c101124 */
[----:B------:R-:W-:Y:S05]  /*8a00*/  BRA `(.L_x_8374) ;  /* 0x0000000400f07947 */ /* 0x000fea0003800000 */
.L_x_8385:
        /* <DEDUP_REMOVED lines=12> */
.L_x_8389:
[----:B------:R-:W-:Y:S01]  /*8ad0*/  IMAD.MOV.U32 R0, RZ, RZ, 0x7f ;  /* 0x0000007fff007424 */ /* 0x000fe200078e00ff */
[----:B------:R-:W-:-:S04]  /*8ae0*/  ISETP.GT.U32.AND P0, PT, R4, 0x7f800000, PT ;  /* 0x7f8000000400780c */ /* 0x000fc80003f04070 */
[----:B------:R-:W-:-:S09]  /*8af0*/  SEL R0, R0, 0x7c, P0 ;  /* 0x0000007c00007807 */ /* 0x000fd20000000000 */
.L_x_8390:
[----:B------:R-:W-:Y:S05]  /*8b00*/  BSYNC B0 ;  /* 0x0000000000007941 */ /* 0x000fea0003800000 */
.L_x_8388:
[----:B------:R-:W-:-:S04]  /*8b10*/  LOP3.LUT R22, R22, 0x80000000, RZ, 0xc0, !PT ;  /* 0x8000000016167812 */ /* 0x000fc800078ec0ff */
[----:B------:R-:W-:-:S04]  /*8b20*/  SHF.R.U32.HI R3, RZ, 0x18, R22 ;  /* 0x00000018ff037819 */ /* 0x000fc80000011616 */
[----:B------:R-:W-:-:S05]  /*8b30*/  LOP3.LUT R3, R0, R3, RZ, 0xfc, !PT ;  /* 0x0000000300037212 */ /* 0x000fca00078efcff */
[----:B------:R0:W-:Y:S01]  /*8b40*/  STG.E.U8 desc[UR36][R8.64], R3 ;  /* 0x0000000308007986 */ /* 0x0001e2000c101124 */
[----:B------:R-:W-:Y:S05]  /*8b50*/  BRA `(.L_x_8374) ;  /* 0x00000004009c7947 */ /* 0x000fea0003800000 */
.L_x_8384:
[----:B------:R-:W-:-:S05]  /*8b60*/  F2FP.BF16.F32.PACK_AB R22, RZ, R22 ;  /* 0x00000016ff16723e */ /* 0x000fca00000010ff */
[----:B------:R0:W-:Y:S01]  /*8b70*/  STG.E.U16 desc[UR36][R8.64], R22 ;  /* 0x0000001608007986 */ /* 0x0001e2000c101524 */
[----:B------:R-:W-:Y:S05]  /*8b80*/  BRA `(.L_x_8374) ;  /* 0x0000000400907947 */ /* 0x000fea0003800000 */
.L_x_8381:
        /* <DEDUP_REMOVED lines=11> */
.L_x_8393:
        /* <DEDUP_REMOVED lines=16> */
.L_x_8396:
[----:B------:R-:W-:-:S04]  /*8d40*/  LOP3.LUT R22, R22, 0x80000000, RZ, 0xc0, !PT ;  /* 0x8000000016167812 */ /* 0x000fc800078ec0ff */
[----:B------:R-:W-:-:S04]  /*8d50*/  SHF.R.U32.HI R3, RZ, 0x18, R22 ;  /* 0x00000018ff037819 */ /* 0x000fc80000011616 */
[----:B------:R-:W-:-:S04]  /*8d60*/  LOP3.LUT R0, R0, R3, RZ, 0xfc, !PT ;  /* 0x0000000300007212 */ /* 0x000fc800078efcff */
[----:B------:R-:W-:-:S07]  /*8d70*/  PRMT R4, R0, 0x7610, R4 ;  /* 0x0000761000047816 */ /* 0x000fce0000000004 */
.L_x_8395:
[----:B------:R-:W-:Y:S05]  /*8d80*/  BSYNC B0 ;  /* 0x0000000000007941 */ /* 0x000fea0003800000 */
.L_x_8394:
[----:B------:R0:W-:Y:S01]  /*8d90*/  STG.E.U8 desc[UR36][R8.64], R4 ;  /* 0x0000000408007986 */ /* 0x0001e2000c101124 */
[----:B------:R-:W-:Y:S05]  /*8da0*/  BRA `(.L_x_8374) ;  /* 0x0000000400087947 */ /* 0x000fea0003800000 */
.L_x_8392:
        /* <DEDUP_REMOVED lines=16> */
.L_x_8399:
[----:B------:R-:W-:-:S04]  /*8eb0*/  LOP3.LUT R22, R22, 0x80000000, RZ, 0xc0, !PT ;  /* 0x8000000016167812 */ /* 0x000fc800078ec0ff */
[----:B------:R-:W-:-:S04]  /*8ec0*/  SHF.R.U32.HI R3, RZ, 0x18, R22 ;  /* 0x00000018ff037819 */ /* 0x000fc80000011616 */
[----:B------:R-:W-:-:S04]  /*8ed0*/  LOP3.LUT R0, R0, R3, RZ, 0xfc, !PT ;  /* 0x0000000300007212 */ /* 0x000fc800078efcff */
[----:B------:R-:W-:-:S07]  /*8ee0*/  PRMT R4, R0, 0x7610, R4 ;  /* 0x0000761000047816 */ /* 0x000fce0000000004 */
.L_x_8398:
[----:B------:R-:W-:Y:S05]  /*8ef0*/  BSYNC B0 ;  /* 0x0000000000007941 */ /* 0x000fea0003800000 */
.L_x_8397:
[----:B------:R0:W-:Y:S01]  /*8f00*/  STG.E.U8 desc[UR36][R8.64], R4 ;  /* 0x0000000408007986 */ /* 0x0001e2000c101124 */
[----:B------:R-:W-:Y:S05]  /*8f10*/  BRA `(.L_x_8374) ;  /* 0x0000000000ac7947 */ /* 0x000fea0003800000 */
.L_x_8391:
        /* <DEDUP_REMOVED lines=21> */
.L_x_8373:
        /* <DEDUP_REMOVED lines=16> */
.L_x_8402:
[----:B------:R-:W-:Y:S05]  /*9170*/  BRA `(.L_x_8374) ;  /* 0x0000000000147947 */ /* 0x000fea0003800000 */
.L_x_8401:
[----:B------:R-:W0:Y:S02]  /*9180*/  F2I.U64.TRUNC R22, R22 ;  /* 0x0000001600167311 */ /* 0x000e24000020d800 */
[----:B0-----:R0:W-:Y:S01]  /*9190*/  STG.E.64 desc[UR36][R8.64], R22 ;  /* 0x0000001608007986 */ /* 0x0011e2000c101b24 */
[----:B------:R-:W-:Y:S05]  /*91a0*/  BRA `(.L_x_8374) ;  /* 0x0000000000087947 */ /* 0x000fea0003800000 */
.L_x_8400:
[----:B------:R-:W0:Y:S02]  /*91b0*/  F2I.FTZ.U32.TRUNC.NTZ R3, R22 ;  /* 0x0000001600037305 */ /* 0x000e24000021f000 */
[----:B0-----:R0:W-:Y:S02]  /*91c0*/  STG.E desc[UR36][R8.64], R3 ;  /* 0x0000000308007986 */ /* 0x0011e4000c101924 */
.L_x_8374:
        /* <DEDUP_REMOVED lines=24> */
.L_x_8406:
[----:B------:R-:W0:Y:S02]  /*9350*/  F2I.S64.TRUNC R24, R24 ;  /* 0x0000001800187311 */ /* 0x000e24000020d900 */
[----:B0-----:R-:W-:-:S05]  /*9360*/  IMAD.MOV.U32 R3, RZ, RZ, R24 ;  /* 0x000000ffff037224 */ /* 0x001fca00078e0018 */
[----:B------:R0:W-:Y:S01]  /*9370*/  STG.E.U8 desc[UR36][R8.64], R3 ;  /* 0x0000000308007986 */ /* 0x0001e2000c101124 */
[----:B------:R-:W-:Y:S05]  /*9380*/  BRA `(.L_x_8408) ;  /* 0x0000000c00407947 */ /* 0x000fea0003800000 */
.L_x_8405:
        /* <DEDUP_REMOVED lines=9> */
.L_x_8410:
[----:B------:R-:W0:Y:S02]  /*9420*/  F2I.FTZ.TRUNC.NTZ R3, R24 ;  /* 0x0000001800037305 */ /* 0x000e24000021f100 */
[----:B0-----:R0:W-:Y:S01]  /*9430*/  STG.E desc[UR36][R8.64], R3 ;  /* 0x0000000308007986 */ /* 0x0011e2000c101924 */
[----:B------:R-:W-:Y:S05]  /*9440*/  BRA `(.L_x_8408) ;  /* 0x0000000c00107947 */ /* 0x000fea0003800000 */
.L_x_8409:
[----:B------:R-:W0:Y:S02]  /*9450*/  F2I.FTZ.TRUNC.NTZ R3, R24 ;  /* 0x0000001800037305 */ /* 0x000e24000021f100 */
[----:B0-----:R0:W-:Y:S01]  /*9460*/  STG.E.U16 desc[UR36][R8.64], R3 ;  /* 0x0000000308007986 */ /* 0x0011e2000c101524 */
[----:B------:R-:W-:Y:S05]  /*9470*/  BRA `(.L_x_8408) ;  /* 0x0000000c00047947 */ /* 0x000fea0003800000 */
.L_x_8404:
        /* <DEDUP_REMOVED lines=8> */
.L_x_8412:
[----:B------:R-:W-:-:S05]  /*9500*/  F2FP.F16.F32.PACK_AB R24, RZ, R24 ;  /* 0x00000018ff18723e */ /* 0x000fca00000000ff */
[----:B------:R0:W-:Y:S01]  /*9510*/  STG.E.U16 desc[UR36][R8.64], R24 ;  /* 0x0000001808007986 */ /* 0x0001e2000c101524 */
[----:B------:R-:W-:Y:S05]  /*9520*/  BRA `(.L_x_8408) ;  /* 0x0000000800d87947 */ /* 0x000fea0003800000 */
.L_x_8411:
        /* <DEDUP_REMOVED lines=9> */
.L_x_8414:
[----:B------:R-:W-:-:S04]  /*95c0*/  F2FP.F16.F32.PACK_AB R3, RZ, R24 ;  /* 0x00000018ff03723e */ /* 0x000fc800000000ff */
[----:B------:R-:W-:-:S05]  /*95d0*/  PRMT R3, R3, 0x5410, RZ ;  /* 0x0000541003037816 */ /* 0x000fca00000000ff */
[----:B------:R0:W-:Y:S01]  /*95e0*/  STG.E desc[UR36][R8.64], R3 ;  /* 0x0000000308007986 */ /* 0x0001e2000c101924 */
[----:B------:R-:W-:Y:S05]  /*95f0*/  BRA `(.L_x_8408) ;  /* 0x0000000800a47947 */ /* 0x000fea0003800000 */
.L_x_8413:
[----:B------:R-:W-:-:S06]  /*9600*/  FMUL.FTZ R4, R24, 1 ;  /* 0x3f80000018047820 */ /* 0x000fcc0000410000 */
[----:B------:R-:W0:Y:S02]  /*9610*/  F2F.F64.F32 R4, R4 ;  /* 0x0000000400047310 */ /* 0x000e240000201800 */
[----:B0-----:R0:W-:Y:S01]  /*9620*/  STG.E.64 desc[UR36][R8.64], R4 ;  /* 0x0000000408007986 */ /* 0x0011e2000c101b24 */
[----:B------:R-:W-:Y:S05]  /*9630*/  BRA `(.L_x_8408) ;  /* 0x0000000800947947 */ /* 0x000fea0003800000 */
.L_x_8403:
        /* <DEDUP_REMOVED lines=12> */
.L_x_8417:
[----:B------:R-:W-:Y:S01]  /*9700*/  FMUL.FTZ R4, R24, 1 ;  /* 0x3f80000018047820 */ /* 0x000fe20000410000 */
[----:B------:R-:W-:-:S05]  /*9710*/  CS2R R6, SRZ ;  /* 0x0000000000067805 */ /* 0x000fca000001ff00 */
[----:B------:R-:W0:Y:S02]  /*9720*/  F2F.F64.F32 R4, R4 ;  /* 0x0000000400047310 */ /* 0x000e240000201800 */
[----:B0-----:R0:W-:Y:S01]  /*9730*/  STG.E.128 desc[UR36][R8.64], R4 ;  /* 0x0000000408007986 */ /* 0x0011e2000c101d24 */
[----:B------:R-:W-:Y:S05]  /*9740*/  BRA `(.L_x_8408) ;  /* 0x0000000800507947 */ /* 0x000fea0003800000 */
.L_x_8416:
        /* <DEDUP_REMOVED lines=20> */
.L_x_8421:
[----:B------:R-:W-:Y:S05]  /*9890*/  BSYNC B0 ;  /* 0x0000000000007941 */ /* 0x000fea0003800000 */
.L_x_8420:
[----:B------:R-:W-:-:S05]  /*98a0*/  LOP3.LUT R5, R0, R5, RZ, 0xfc, !PT ;  /* 0x0000000500057212 */ /* 0x000fca00078efcff */
[----:B------:R0:W-:Y:S01]  /*98b0*/  STG.E.U8 desc[UR36][R8.64], R5 ;  /* 0x0000000508007986 */ /* 0x0001e2000c101124 */
[----:B------:R-:W-:Y:S05]  /*98c0*/  BRA `(.L_x_8408) ;  /* 0x0000000400f07947 */ /* 0x000fea0003800000 */
.L_x_8419:
        /* <DEDUP_REMOVED lines=12> */
.L_x_8423:
[----:B------:R-:W-:Y:S01]  /*9990*/  IMAD.MOV.U32 R0, RZ, RZ, 0x7f ;  /* 0x0000007fff007424 */ /* 0x000fe200078e00ff */
[----:B------:R-:W-:-:S04]  /*99a0*/  ISETP.GT.U32.AND P0, PT, R4, 0x7f800000, PT ;  /* 0x7f8000000400780c */ /* 0x000fc80003f04070 */
[----:B------:R-:W-:-:S09]  /*99b0*/  SEL R0, R0, 0x7c, P0 ;  /* 0x0000007c00007807 */ /* 0x000fd20000000000 */
.L_x_8424:
[----:B------:R-:W-:Y:S05]  /*99c0*/  BSYNC B0 ;  /* 0x0000000000007941 */ /* 0x000fea0003800000 */
.L_x_8422:
[----:B------:R-:W-:-:S04]  /*99d0*/  LOP3.LUT R24, R24, 0x80000000, RZ, 0xc0, !PT ;  /* 0x8000000018187812 */ /* 0x000fc800078ec0ff */
[----:B------:R-:W-:-:S04]  /*99e0*/  SHF.R.U32.HI R3, RZ, 0x18, R24 ;  /* 0x00000018ff037819 */ /* 0x000fc80000011618 */
[----:B------:R-:W-:-:S05]  /*99f0*/  LOP3.LUT R3, R0, R3, RZ, 0xfc, !PT ;  /* 0x0000000300037212 */ /* 0x000fca00078efcff */
[----:B------:R0:W-:Y:S01]  /*9a00*/  STG.E.U8 desc[UR36][R8.64], R3 ;  /* 0x0000000308007986 */ /* 0x0001e2000c101124 */
[----:B------:R-:W-:Y:S05]  /*9a10*/  BRA `(.L_x_8408) ;  /* 0x00000004009c7947 */ /* 0x000fea0003800000 */
.L_x_8418:
[----:B------:R-:W-:-:S05]  /*9a20*/  F2FP.BF16.F32.PACK_AB R24, RZ, R24 ;  /* 0x00000018ff18723e */ /* 0x000fca00000010ff */
[----:B------:R0:W-:Y:S01]  /*9a30*/  STG.E.U16 desc[UR36][R8.64], R24 ;  /* 0x0000001808007986 */ /* 0x0001e2000c101524 */
[----:B------:R-:W-:Y:S05]  /*9a40*/  BRA `(.L_x_8408) ;  /* 0x0000000400907947 */ /* 0x000fea0003800000 */
.L_x_8415:
        /* <DEDUP_REMOVED lines=11> */
.L_x_8427:
        /* <DEDUP_REMOVED lines=16> */
.L_x_8430:
[----:B------:R-:W-:-:S04]  /*9c00*/  LOP3.LUT R24, R24, 0x80000000, RZ, 0xc0, !PT ;  /* 0x8000000018187812 */ /* 0x000fc800078ec0ff */
[----:B------:R-:W-:-:S04]  /*9c10*/  SHF.R.U32.HI R3, RZ, 0x18, R24 ;  /* 0x00000018ff037819 */ /* 0x000fc80000011618 */
[----:B------:R-:W-:-:S04]  /*9c20*/  LOP3.LUT R0, R0, R3, RZ, 0xfc, !PT ;  /* 0x0000000300007212 */ /* 0x000fc800078efcff */
[----:B------:R-:W-:-:S07]  /*9c30*/  PRMT R4, R0, 0x7610, R4 ;  /* 0x0000761000047816 */ /* 0x000fce0000000004 */
.L_x_8429:
[----:B------:R-:W-:Y:S05]  /*9c40*/  BSYNC B0 ;  /* 0x0000000000007941 */ /* 0x000fea0003800000 */
.L_x_8428:
[----:B------:R0:W-:Y:S01]  /*9c50*/  STG.E.U8 desc[UR36][R8.64], R4 ;  /* 0x0000000408007986 */ /* 0x0001e2000c101124 */
[----:B------:R-:W-:Y:S05]  /*9c60*/  BRA `(.L_x_8408) ;  /* 0x0000000400087947 */ /* 0x000fea0003800000 */
.L_x_8426:
        /* <DEDUP_REMOVED lines=16> */
.L_x_8433:
[----:B------:R-:W-:-:S04]  /*9d70*/  LOP3.LUT R24, R24, 0x80000000, RZ, 0xc0, !PT ;  /* 0x8000000018187812 */ /* 0x000fc800078ec0ff */
[----:B------:R-:W-:-:S04]  /*9d80*/  SHF.R.U32.HI R3, RZ, 0x18, R24 ;  /* 0x00000018ff037819 */ /* 0x000fc80000011618 */
[----:B------:R-:W-:-:S04]  /*9d90*/  LOP3.LUT R0, R0, R3, RZ, 0xfc, !PT ;  /* 0x0000000300007212 */ /* 0x000fc800078efcff */
[----:B------:R-:W-:-:S07]  /*9da0*/  PRMT R4, R0, 0x7610, R4 ;  /* 0x0000761000047816 */ /* 0x000fce0000000004 */
.L_x_8432:
[----:B------:R-:W-:Y:S05]  /*9db0*/  BSYNC B0 ;  /* 0x0000000000007941 */ /* 0x000fea0003800000 */
.L_x_8431:
[----:B------:R3:W-:Y:S01]  /*9dc0*/  STG.E.U8 desc[UR36][R8.64], R4 ;  /* 0x0000000408007986 */ /* 0x0007e2000c101124 */
[----:B------:R-:W-:Y:S05]  /*9dd0*/  BRA `(.L_x_8408) ;  /* 0x0000000000ac7947 */ /* 0x000fea0003800000 */
.L_x_8425:
        /* <DEDUP_REMOVED lines=21> */
.L_x_8407:
        /* <DEDUP_REMOVED lines=16> */
.L_x_8436:
[----:B------:R-:W-:Y:S05]  /*a030*/  BRA `(.L_x_8408) ;  /* 0x0000000000147947 */ /* 0x000fea0003800000 */
.L_x_8435:
[----:B------:R-:W0:Y:S02]  /*a040*/  F2I.U64.TRUNC R24, R24 ;  /* 0x0000001800187311 */ /* 0x000e24000020d800 */
[----:B0-----:R2:W-:Y:S01]  /*a050*/  STG.E.64 desc[UR36][R8.64], R24 ;  /* 0x0000001808007986 */ /* 0x0015e2000c101b24 */
[----:B------:R-:W-:Y:S05]  /*a060*/  BRA `(.L_x_8408) ;  /* 0x0000000000087947 */ /* 0x000fea0003800000 */
.L_x_8434:
[----:B------:R-:W0:Y:S02]  /*a070*/  F2I.FTZ.U32.TRUNC.NTZ R3, R24 ;  /* 0x0000001800037305 */ /* 0x000e24000021f000 */
[----:B0-----:R0:W-:Y:S02]  /*a080*/  STG.E desc[UR36][R8.64], R3 ;  /* 0x0000000308007986 */ /* 0x0011e4000c101924 */
.L_x_8408:
[----:B------:R-:W-:-:S07]  /*a090*/  VIADD R19, R19, 0x80 ;  /* 0x0000008013137836 */ /* 0x000fce0000000000 */
.L_x_8368:
[----:B------:R-:W-:Y:S05]  /*a0a0*/  BSYNC B6 ;  /* 0x0000000000067941 */ /* 0x000fea0003800000 */
.L_x_8367:
[----:B------:R-:W-:-:S13]  /*a0b0*/  ISETP.GE.AND P0, PT, R19, R17, PT ;  /* 0x000000111300720c */ /* 0x000fda0003f06270 */
[----:B------:R-:W-:Y:S05]  /*a0c0*/  @P0 EXIT ;  /* 0x000000000000094d */ /* 0x000fea0003800000 */
[----:B01-34-:R-:W0:Y:S01]  /*a0d0*/  LDC.64 R4, c[0x0][0x218] ;  /* 0x00008600ff047b82 */ /* 0x01be220000000a00 */
[----:B------:R-:W-:Y:S01]  /*a0e0*/  PRMT R0, R16, 0x9910, RZ ;  /* 0x0000991010007816 */ /* 0x000fe200000000ff */
[----:B------:R-:W-:Y:S01]  /*a0f0*/  IMAD R2, R2, 0x200, R19 ;  /* 0x0000020002027824 */ /* 0x000fe200078e0213 */
[----:B------:R-:W-:Y:S02]  /*a100*/  ULDC UR4, c[0x0][0x244] ;  /* 0x0000910000047ab9 */ /* 0x000fe40000000800 */
[----:B------:R-:W-:Y:S01]  /*a110*/  ISETP.GT.AND P1, PT, R0, 0x9, PT ;  /* 0x000000090000780c */ /* 0x000fe20003f24270 */
[----:B--2---:R-:W-:-:S05]  /*a120*/  IMAD R3, R2, UR4, RZ ;  /* 0x0000000402037c24 */ /* 0x004fca000f8e02ff */
        /* <DEDUP_REMOVED lines=14> */
.L_x_8440:
[----:B------:R-:W0:Y:S02]  /*a210*/  F2I.S64.TRUNC R18, R18 ;  /* 0x0000001200127311 */ /* 0x000e24000020d900 */
[----:B0-----:R-:W-:-:S05]  /*a220*/  IMAD.MOV.U32 R5, RZ, RZ, R18 ;  /* 0x000000ffff057224 */ /* 0x001fca00078e0012 */
[----:B------:R-:W-:Y:S01]  /*a230*/  STG.E.U8 desc[UR36][R2.64], R5 ;  /* 0x0000000502007986 */ /* 0x000fe2000c101124 */
[----:B------:R-:W-:Y:S05]  /*a240*/  EXIT ;  /* 0x000000000000794d */ /* 0x000fea0003800000 */
.L_x_8439:
        /* <DEDUP_REMOVED lines=9> */
.L_x_8443:
[----:B------:R-:W0:Y:S02]  /*a2e0*/  F2I.FTZ.TRUNC.NTZ R5, R18 ;  /* 0x0000001200057305 */ /* 0x000e24000021f100 */
[----:B0-----:R-:W-:Y:S01]  /*a2f0*/  STG.E desc[UR36][R2.64], R5 ;  /* 0x0000000502007986 */ /* 0x001fe2000c101924 */
[----:B------:R-:W-:Y:S05]  /*a300*/  EXIT ;  /* 0x000000000000794d */ /* 0x000fea0003800000 */
.L_x_8442:
[----:B------:R-:W0:Y:S02]  /*a310*/  F2I.FTZ.TRUNC.NTZ R5, R18 ;  /* 0x0000001200057305 */ /* 0x000e24000021f100 */
[----:B0-----:R-:W-:Y:S01]  /*a320*/  STG.E.U16 desc[UR36][R2.64], R5 ;  /* 0x0000000502007986 */ /* 0x001fe2000c101524 */
[----:B------:R-:W-:Y:S05]  /*a330*/  EXIT ;  /* 0x000000000000794d */ /* 0x000fea0003800000 */
.L_x_8438:
        /* <DEDUP_REMOVED lines=8> */
.L_x_8445:
[----:B------:R-:W-:-:S05]  /*a3c0*/  F2FP.F16.F32.PACK_AB R18, RZ, R18 ;  /* 0x00000012ff12723e */ /* 0x000fca00000000ff */
[----:B------:R-:W-:Y:S01]  /*a3d0*/  STG.E.U16 desc[UR36][R2.64], R18 ;  /* 0x0000001202007986 */ /* 0x000fe2000c101524 */
[----:B------:R-:W-:Y:S05]  /*a3e0*/  EXIT ;  /* 0x000000000000794d */ /* 0x000fea0003800000 */
.L_x_8444:
        /* <DEDUP_REMOVED lines=9> */
.L_x_8447:
[----:B------:R-:W-:-:S04]  /*a480*/  F2FP.F16.F32.PACK_AB R5, RZ, R18 ;  /* 0x00000012ff05723e */ /* 0x000fc800000000ff */
[----:B------:R-:W-:-:S05]  /*a490*/  PRMT R5, R5, 0x5410, RZ ;  /* 0x0000541005057816 */ /* 0x000fca00000000ff */
[----:B------:R-:W-:Y:S01]  /*a4a0*/  STG.E desc[UR36][R2.64], R5 ;  /* 0x0000000502007986 */ /* 0x000fe2000c101924 */
[----:B------:R-:W-:Y:S05]  /*a4b0*/  EXIT ;  /* 0x000000000000794d */ /* 0x000fea0003800000 */
.L_x_8446:
[----:B------:R-:W-:-:S06]  /*a4c0*/  FMUL.FTZ R4, R18, 1 ;  /* 0x3f80000012047820 */ /* 0x000fcc0000410000 */
[----:B------:R-:W0:Y:S02]  /*a4d0*/  F2F.F64.F32 R4, R4 ;  /* 0x0000000400047310 */ /* 0x000e240000201800 */
[----:B0-----:R-:W-:Y:S01]  /*a4e0*/  STG.E.64 desc[UR36][R2.64], R4 ;  /* 0x0000000402007986 */ /* 0x001fe2000c101b24 */
[----:B------:R-:W-:Y:S05]  /*a4f0*/  EXIT ;  /* 0x000000000000794d */ /* 0x000fea0003800000 */
.L_x_8437:
        /* <DEDUP_REMOVED lines=12> */
.L_x_8450:
[----:B------:R-:W-:Y:S01]  /*a5c0*/  FMUL.FTZ R4, R18, 1 ;  /* 0x3f80000012047820 */ /* 0x000fe20000410000 */
[----:B------:R-:W-:-:S05]  /*a5d0*/  CS2R R6, SRZ ;  /* 0x0000000000067805 */ /* 0x000fca000001ff00 */
[----:B------:R-:W0:Y:S02]  /*a5e0*/  F2F.F64.F32 R4, R4 ;  /* 0x0000000400047310 */ /* 0x000e240000201800 */
[----:B0-----:R-:W-:Y:S01]  /*a5f0*/  STG.E.128 desc[UR36][R2.64], R4 ;  /* 0x0000000402007986 */ /* 0x001fe2000c101d24 */
[----:B------:R-:W-:Y:S05]  /*a600*/  EXIT ;  /* 0x000000000000794d */ /* 0x000fea0003800000 */
.L_x_8449:
        /* <DEDUP_REMOVED lines=20> */
.L_x_8454:
[----:B------:R-:W-:Y:S05]  /*a750*/  BSYNC B0 ;  /* 0x0000000000007941 */ /* 0x000fea0003800000 */
.L_x_8453:
[----:B------:R-:W-:-:S05]  /*a760*/  LOP3.LUT R7, R0, R7, RZ, 0xfc, !PT ;  /* 0x0000000700077212 */ /* 0x000fca00078efcff */
[----:B------:R-:W-:Y:S01]  /*a770*/  STG.E.U8 desc[UR36][R2.64], R7 ;  /* 0x0000000702007986 */ /* 0x000fe2000c101124 */
[----:B------:R-:W-:Y:S05]  /*a780*/  EXIT ;  /* 0x000000000000794d */ /* 0x000fea0003800000 */
.L_x_8452:
        /* <DEDUP_REMOVED lines=12> */
.L_x_8456:
[----:B------:R-:W-:Y:S01]  /*a850*/  IMAD.MOV.U32 R0, RZ, RZ, 0x7f ;  /* 0x0000007fff007424 */ /* 0x000fe200078e00ff */
[----:B------:R-:W-:-:S04]  /*a860*/  ISETP.GT.U32.AND P0, PT, R4, 0x7f800000, PT ;  /* 0x7f8000000400780c */ /* 0x000fc80003f04070 */
[----:B------:R-:W-:-:S09]  /*a870*/  SEL R0, R0, 0x7c, P0 ;  /* 0x0000007c00007807 */ /* 0x000fd20000000000 */
.L_x_8457:
[----:B------:R-:W-:Y:S05]  /*a880*/  BSYNC B0 ;  /* 0x0000000000007941 */ /* 0x000fea0003800000 */
.L_x_8455:
[----:B------:R-:W-:-:S04]  /*a890*/  LOP3.LUT R18, R18, 0x80000000, RZ, 0xc0, !PT ;  /* 0x8000000012127812 */ /* 0x000fc800078ec0ff */
[----:B------:R-:W-:-:S04]  /*a8a0*/  SHF.R.U32.HI R5, RZ, 0x18, R18 ;  /* 0x00000018ff057819 */ /* 0x000fc80000011612 */
[----:B------:R-:W-:-:S05]  /*a8b0*/  LOP3.LUT R5, R0, R5, RZ, 0xfc, !PT ;  /* 0x0000000500057212 */ /* 0x000fca00078efcff */
[----:B------:R-:W-:Y:S01]  /*a8c0*/  STG.E.U8 desc[UR36][R2.64], R5 ;  /* 0x0000000502007986 */ /* 0x000fe2000c101124 */
[----:B------:R-:W-:Y:S05]  /*a8d0*/  EXIT ;  /* 0x000000000000794d */ /* 0x000fea0003800000 */
.L_x_8451:
[----:B------:R-:W-:-:S05]  /*a8e0*/  F2FP.BF16.F32.PACK_AB R18, RZ, R18 ;  /* 0x00000012ff12723e */ /* 0x000fca00000010ff */
[----:B------:R-:W-:Y:S01]  /*a8f0*/  STG.E.U16 desc[UR36][R2.64], R18 ;  /* 0x0000001202007986 */ /* 0x000fe2000c101524 */
[----:B------:R-:W-:Y:S05]  /*a900*/  EXIT ;  /* 0x000000000000794d */ /* 0x000fea0003800000 */
.L_x_8448:
        /* <DEDUP_REMOVED lines=11> */
.L_x_8460:
        /* <DEDUP_REMOVED lines=16> */
.L_x_8463:
[----:B------:R-:W-:-:S04]  /*aac0*/  LOP3.LUT R18, R18, 0x80000000, RZ, 0xc0, !PT ;  /* 0x8000000012127812 */ /* 0x000fc800078ec0ff */
[----:B------:R-:W-:-:S04]  /*aad0*/  SHF.R.U32.HI R5, RZ, 0x18, R18 ;  /* 0x00000018ff057819 */ /* 0x000fc80000011612 */
[----:B------:R-:W-:-:S04]  /*aae0*/  LOP3.LUT R4, R4, R5, RZ, 0xfc, !PT ;  /* 0x0000000504047212 */ /* 0x000fc800078efcff */
[----:B------:R-:W-:-:S07]  /*aaf0*/  PRMT R0, R4, 0x7610, R0 ;  /* 0x0000761004007816 */ /* 0x000fce0000000000 */
.L_x_8462:
[----:B------:R-:W-:Y:S05]  /*ab00*/  BSYNC B0 ;  /* 0x0000000000007941 */ /* 0x000fea0003800000 */
.L_x_8461:
[----:B------:R-:W-:Y:S01]  /*ab10*/  STG.E.U8 desc[UR36][R2.64], R0 ;  /* 0x0000000002007986 */ /* 0x000fe2000c101124 */
[----:B------:R-:W-:Y:S05]  /*ab20*/  EXIT ;  /* 0x000000000000794d */ /* 0x000fea0003800000 */
.L_x_8459:
        /* <DEDUP_REMOVED lines=16> */
.L_x_8466:
[----:B------:R-:W-:-:S04]  /*ac30*/  LOP3.LUT R18, R18, 0x80000000, RZ, 0xc0, !PT ;  /* 0x8000000012127812 */ /* 0x000fc800078ec0ff */
[----:B------:R-:W-:-:S04]  /*ac40*/  SHF.R.U32.HI R5, RZ, 0x18, R18 ;  /* 0x00000018ff057819 */ /* 0x000fc80000011612 */
[----:B------:R-:W-:-:S04]  /*ac50*/  LOP3.LUT R4, R4, R5, RZ, 0xfc, !PT ;  /* 0x0000000504047212 */ /* 0x000fc800078efcff */
[----:B------:R-:W-:-:S07]  /*ac60*/  PRMT R0, R4, 0x7610, R0 ;  /* 0x0000761004007816 */ /* 0x000fce0000000000 */
.L_x_8465:
[----:B------:R-:W-:Y:S05]  /*ac70*/  BSYNC B0 ;  /* 0x0000000000007941 */ /* 0x000fea0003800000 */
.L_x_8464:
[----:B------:R-:W-:Y:S01]  /*ac80*/  STG.E.U8 desc[UR36][R2.64], R0 ;  /* 0x0000000002007986 */ /* 0x000fe2000c101124 */
[----:B------:R-:W-:Y:S05]  /*ac90*/  EXIT ;  /* 0x000000000000794d */ /* 0x000fea0003800000 */
.L_x_8458:
        /* <DEDUP_REMOVED lines=21> */
.L_x_8441:
        /* <DEDUP_REMOVED lines=16> */
.L_x_8469:
[----:B------:R-:W-:Y:S05]  /*aef0*/  EXIT ;  /* 0x000000000000794d */ /* 0x000fea0003800000 */
.L_x_8468:
[----:B------:R-:W0:Y:S02]  /*af00*/  F2I.U64.TRUNC R18, R18 ;  /* 0x0000001200127311 */ /* 0x000e24000020d800 */
[----:B0-----:R-:W-:Y:S01]  /*af10*/  STG.E.64 desc[UR36][R2.64], R18 ;  /* 0x0000001202007986 */ /* 0x001fe2000c101b24 */
[----:B------:R-:W-:Y:S05]  /*af20*/  EXIT ;  /* 0x000000000000794d */ /* 0x000fea0003800000 */
.L_x_8467:
[----:B------:R-:W0:Y:S02]  /*af30*/  F2I.FTZ.U32.TRUNC.NTZ R5, R18 ;  /* 0x0000001200057305 */ /* 0x000e24000021f000 */
[----:B0-----:R-:W-:Y:S01]  /*af40*/  STG.E desc[UR36][R2.64], R5 ;  /* 0x0000000502007986 */ /* 0x001fe2000c101924 */
[----:B------:R-:W-:Y:S05]  /*af50*/  EXIT ;  /* 0x000000000000794d */ /* 0x000fea0003800000 */
.L_x_8470:
        /* <DEDUP_REMOVED lines=10> */
.L_x_17284:


//--------------------- .text._ZN2at6native18elementwise_kernelILi128ELi2EZNS0_22gpu_kernel_impl_nocastINS0_13BinaryFunctorIfffNS0_15binary_internal10MulFunctorIfEEEEEEvRNS_18TensorIteratorBaseERKT_EUliE_EEviT1_ --------------------------
	.section	.text._ZN2at6native18elementwise_kernelILi128ELi2EZNS0_22gpu_kernel_impl_nocastINS0_13BinaryFunctorIfffNS0_15binary_internal10MulFunctorIfEEEEEEvRNS_18TensorIteratorBaseERKT_EUliE_EEviT1_,"ax",@progbits
	.align	128
        .global         _ZN2at6native18elementwise_kernelILi128ELi2EZNS0_22gpu_kernel_impl_nocastINS0_13BinaryFunctorIfffNS0_15binary_internal10MulFunctorIfEEEEEEvRNS_18TensorIteratorBaseERKT_EUliE_EEviT1_
        .type           _ZN2at6native18elementwise_kernelILi128ELi2EZNS0_22gpu_kernel_impl_nocastINS0_13BinaryFunctorIfffNS0_15binary_internal10MulFunctorIfEEEEEEvRNS_18TensorIteratorBaseERKT_EUliE_EEviT1_,@function
        .size           _ZN2at6native18elementwise_kernelILi128ELi2EZNS0_22gpu_kernel_impl_nocastINS0_13BinaryFunctorIfffNS0_15binary_internal10MulFunctorIfEEEEEEvRNS_18TensorIteratorBaseERKT_EUliE_EEviT1_,(.L_x_17285 - _ZN2at6native18elementwise_kernelILi128ELi2EZNS0_22gpu_kernel_impl_nocastINS0_13BinaryFunctorIfffNS0_15binary_internal10MulFunctorIfEEEEEEvRNS_18TensorIteratorBaseERKT_EUliE_EEviT1_)
        .other          _ZN2at6native18elementwise_kernelILi128ELi2EZNS0_22gpu_kernel_impl_nocastINS0_13BinaryFunctorIfffNS0_15binary_internal10MulFunctorIfEEEEEEvRNS_18TensorIteratorBaseERKT_EUliE_EEviT1_,@"STO_CUDA_ENTRY STV_DEFAULT"
_ZN2at6native18elementwise_kernelILi128ELi2EZNS0_22gpu_kernel_impl_nocastINS0_13BinaryFunctorIfffNS0_15binary_internal10MulFunctorIfEEEEEEvRNS_18TensorIteratorBaseERKT_EUliE_EEviT1_:
.text._ZN2at6native18elementwise_kernelILi128ELi2EZNS0_22gpu_kernel_impl_nocastINS0_13BinaryFunctorIfffNS0_15binary_internal10MulFunctorIfEEEEEEvRNS_18TensorIteratorBaseERKT_EUliE_EEviT1_:
        /* <DEDUP_REMOVED lines=363> */
.L_x_8473:
[----:B------:R-:W-:Y:S01]  /*16b0*/  ULDC.64 UR8, c[0x0][0x480] ;  /* 0x0001200000087ab9 */ /* 0x000fe20000000a00 */
[----:B------:R-:W-:Y:S01]  /*16c0*/  ULDC.64 UR10, c[0x0][0x488] ;  /* 0x00012200000a7ab9 */ /* 0x000fe20000000a00 */
[----:B------:R-:W-:Y:S02]  /*16d0*/  IADD3 R6, P0, R2, UR8, RZ ;  /* 0x0000000802067c10 */ /* 0x000fe4000ff1e0ff */
[----:B------:R-:W-:Y:S02]  /*16e0*/  IADD3 R4, P1, R4, UR10, RZ ;  /* 0x0000000a04047c10 */ /* 0x000fe4000ff3e0ff */
[----:B------:R-:W-:Y:S01]  /*16f0*/  IADD3.X R7, RZ, UR9, RZ, P0, !PT ;  /* 0x00000009ff077c10 */ /* 0x000fe200087fe4ff */
[----:B------:R-:W-:Y:S01]  /*1700*/  ULDC.64 UR8, c[0x0][0x478] ;  /* 0x00011e0000087ab9 */ /* 0x000fe20000000a00 */
[----:B------:R-:W-:-:S04]  /*1710*/  IADD3.X R5, RZ, UR11, RZ, P1, !PT ;  /* 0x0000000bff057c10 */ /* 0x000fc80008ffe4ff */
[----:B------:R-:W2:Y:S04]  /*1720*/  LDG.E R7, desc[UR4][R6.64] ;  /* 0x0000000406077981 */ /* 0x000ea8000c1e1900 */
[----:B------:R-:W2:Y:S01]  /*1730*/  LDG.E R4, desc[UR4][R4.64] ;  /* 0x0000000404047981 */ /* 0x000ea2000c1e1900 */
[----:B------:R-:W-:-:S04]  /*1740*/  IADD3 R2, P0, R3, UR8, RZ ;  /* 0x0000000803027c10 */ /* 0x000fc8000ff1e0ff */
[----:B------:R-:W-:Y:S02]  /*1750*/  IADD3.X R3, RZ, UR9, RZ, P0, !PT ;  /* 0x00000009ff037c10 */ /* 0x000fe400087fe4ff */
[----:B------:R-:W-:Y:S01]  /*1760*/  IADD3 R9, R0, 0x80, RZ ;  /* 0x0000008000097810 */ /* 0x000fe20007ffe0ff */
[----:B--2---:R-:W-:-:S05]  /*1770*/  FMUL.FTZ R11, R4, R7 ;  /* 0x00000007040b7220 */ /* 0x004fca0000410000 */
[----:B------:R0:W-:Y:S02]  /*1780*/  STG.E desc[UR4][R2.64], R11 ;  /* 0x0000000b02007986 */ /* 0x0001e4000c101904 */
.L_x_8472:
[----:B------:R-:W-:Y:S05]  /*1790*/  BSYNC B0 ;  /* 0x0000000000007941 */ /* 0x000fea0003800000 */
.L_x_8471:
        /* <DEDUP_REMOVED lines=355> */
.L_x_8474:
        /* <DEDUP_REMOVED lines=10> */
[----:B------:R-:W-:Y:S01]  /*2e70*/  IADD3.X R3, RZ, UR7, RZ, P0, !PT ;  /* 0x00000007ff037c10 */ /* 0x000fe200087fe4ff */
[----:B--2---:R-:W-:-:S05]  /*2e80*/  FMUL.FTZ R9, R4, R7 ;  /* 0x0000000704097220 */ /* 0x004fca0000410000 */
[----:B------:R-:W-:Y:S01]  /*2e90*/  STG.E desc[UR4][R2.64], R9 ;  /* 0x0000000902007986 */ /* 0x000fe2000c101904 */
[----:B------:R-:W-:Y:S05]  /*2ea0*/  EXIT ;  /* 0x000000000000794d */ /* 0x000fea0003800000 */
.L_x_8475:
        /* <DEDUP_REMOVED lines=13> */
.L_x_17285:


//--------------------- .text._ZN2at6native27unrolled_elementwise_kernelINS0_13BinaryFunctorIfffNS0_15binary_internal10MulFunctorIfEEEESt5arrayIPcLm3EELi4E23TrivialOffsetCalculatorILi2EjESA_ILi1EjENS0_6memory15LoadWithoutCastENSD_16StoreWithoutCastEEEviT_T0_T2_T3_T4_T5_ --------------------------
	.section	.text._ZN2at6native27unrolled_elementwise_kernelINS0_13BinaryFunctorIfffNS0_15binary_internal10MulFunctorIfEEEESt5arrayIPcLm3EELi4E23TrivialOffsetCalculatorILi2EjESA_ILi1EjENS0_6memory15LoadWithoutCastENSD_16StoreWithoutCastEEEviT_T0_T2_T3_T4_T5_,"ax",@progbits
	.align	128
        .global         _ZN2at6native27unrolled_elementwise_kernelINS0_13BinaryFunctorIfffNS0_15binary_internal10MulFunctorIfEEEESt5arrayIPcLm3EELi4E23TrivialOffsetCalculatorILi2EjESA_ILi1EjENS0_6memory15LoadWithoutCastENSD_16StoreWithoutCastEEEviT_T0_T2_T3_T4_T5_
        .type           _ZN2at6native27unrolled_elementwise_kernelINS0_13BinaryFunctorIfffNS0_15binary_internal10MulFunctorIfEEEESt5arrayIPcLm3EELi4E23TrivialOffsetCalculatorILi2EjESA_ILi1EjENS0_6memory15LoadWithoutCastENSD_16StoreWithoutCastEEEviT_T0_T2_T3_T4_T5_,@function
        .size           _ZN2at6native27unrolled_elementwise_kernelINS0_13BinaryFunctorIfffNS0_15binary_internal10MulFunctorIfEEEESt5arrayIPcLm3EELi4E23TrivialOffsetCalculatorILi2EjESA_ILi1EjENS0_6memory15LoadWithoutCastENSD_16StoreWithoutCastEEEviT_T0_T2_T3_T4_T5_,(.L_x_17286 - _ZN2at6native27unrolled_elementwise_kernelINS0_13BinaryFunctorIfffNS0_15binary_internal10MulFunctorIfEEEESt5arrayIPcLm3EELi4E23TrivialOffsetCalculatorILi2EjESA_ILi1EjENS0_6memory15LoadWithoutCastENSD_16StoreWithoutCastEEEviT_T0_T2_T3_T4_T5_)
        .other          _ZN2at6native27unrolled_elementwise_kernelINS0_13BinaryFunctorIfffNS0_15binary_internal10MulFunctorIfEEEESt5arrayIPcLm3EELi4E23TrivialOffsetCalculatorILi2EjESA_ILi1EjENS0_6memory15LoadWithoutCastENSD_16StoreWithoutCastEEEviT_T0_T2_T3_T4_T5_,@"STO_CUDA_ENTRY STV_DEFAULT"
_ZN2at6native27unrolled_elementwise_kernelINS0_13BinaryFunctorIfffNS0_15binary_internal10MulFunctorIfEEEESt5arrayIPcLm3EELi4E23TrivialOffsetCalculatorILi2EjESA_ILi1EjENS0_6memory15LoadWithoutCastENSD_16StoreWithoutCastEEEviT_T0_T2_T3_T4_T5_:
.text._ZN2at6native27unrolled_elementwise_kernelINS0_13BinaryFunctorIfffNS0_15binary_internal10MulFunctorIfEEEESt5arrayIPcLm3EELi4E23TrivialOffsetCalculatorILi2EjESA_ILi1EjENS0_6memory15LoadWithoutCastENSD_16StoreWithoutCastEEEviT_T0_T2_T3_T4_T5_:
[----:B------:R-:W-:Y:S01]  /*0000*/  LDC R1, c[0x0][0x28] ;  /* 0x00000a00ff017b82 */ /* 0x000fe20000000800 */
[----:B------:R-:W0:Y:S07]  /*0010*/  S2R R0, SR_CTAID.X ;  /* 0x0000000000007919 */ /* 0x000e2e0000002500 */
[----:B------:R-:W0:Y:S01]  /*0020*/  LDC R3, c[0x0][0x210] ;  /* 0x00008400ff037b82 */ /* 0x000e220000000800 */
        /* <DEDUP_REMOVED lines=11> */
[----:B------:R-:W-:Y:S01]  /*00e0*/  @!P1 VIADD R15, R15, 0x80 ;  /* 0x000000800f0f9836 */ /* 0x000fe20000000000 */
[----:B------:R-:W2:Y:S04]  /*00f0*/  @!P1 LDC.64 R2, c[0x0][0x220] ;  /* 0x00008800ff029b82 */ /* 0x000ea80000000a00 */
[----:B------:R-:W-:Y:S01]  /*0100*/  ISETP.GE.AND P2, PT, R15, R6, PT ;  /* 0x000000060f00720c */ /* 0x000fe20003f46270 */
[----:B0-----:R-:W-:-:S03]  /*0110*/  @!P0 IMAD.WIDE.U32 R18, R9, 0x4, R18 ;  /* 0x0000000409128825 */ /* 0x001fc600078e0012 */
[----:B------:R-:W0:Y:S01]  /*0120*/  @!P1 LDC.64 R4, c[0x0][0x228] ;  /* 0x00008a00ff049b82 */ /* 0x000e220000000a00 */
[----:B-1----:R-:W-:Y:S01]  /*0130*/  @!P0 IMAD.WIDE.U32 R20, R9, 0x4, R20 ;  /* 0x0000000409148825 */ /* 0x002fe200078e0014 */
[----:B------:R-:W-:-:S07]  /*0140*/  CS2R R8, SRZ ;  /* 0x0000000000087805 */ /* 0x000fce000001ff00 */
[----:B------:R-:W1:Y:S01]  /*0150*/  @!P2 LDC.64 R12, c[0x0][0x220] ;  /* 0x00008800ff0cab82 */ /* 0x000e620000000a00 */
[----:B------:R-:W3:Y:S04]  /*0160*/  @!P0 LDG.E R8, desc[UR4][R18.64] ;  /* 0x0000000412088981 */ /* 0x000ee8000c1e1900 */
[----:B------:R-:W3:Y:S03]  /*0170*/  @!P0 LDG.E R9, desc[UR4][R20.64] ;  /* 0x0000000414098981 */ /* 0x000ee6000c1e1900 */
[----:B------:R-:W4:Y:S01]  /*0180*/  @!P2 LDC.64 R10, c[0x0][0x228] ;  /* 0x00008a00ff0aab82 */ /* 0x000f220000000a00 */
[----:B------:R-:W-:Y:S01]  /*0190*/  @!P2 LEA R23, R0, R15, 0x9 ;  /* 0x0000000f0017a211 */ /* 0x000fe200078e48ff */
[----:B------:R-:W-:Y:S01]  /*01a0*/  HFMA2.MMA R14, -RZ, RZ, 0, 0 ;  /* 0x00000000ff0e7435 */ /* 0x000fe200000001ff */
[----:B--2---:R-:W-:-:S04]  /*01b0*/  @!P1 IMAD.WIDE.U32 R2, R17, 0x4, R2 ;  /* 0x0000000411029825 */ /* 0x004fc800078e0002 */
[----:B0-----:R-:W-:-:S04]  /*01c0*/  @!P1 IMAD.WIDE.U32 R4, R17, 0x4, R4 ;  /* 0x0000000411049825 */ /* 0x001fc800078e0004 */
[----:B------:R-:W-:Y:S01]  /*01d0*/  IMAD.MOV.U32 R17, RZ, RZ, RZ ;  /* 0x000000ffff117224 */ /* 0x000fe200078e00ff */
[----:B------:R-:W2:Y:S01]  /*01e0*/  @!P1 LDG.E R14, desc[UR4][R2.64] ;  /* 0x00000004020e9981 */ /* 0x000ea2000c1e1900 */
[----:B-1----:R-:W-:-:S04]  /*01f0*/  @!P2 IMAD.WIDE.U32 R12, R23, 0x4, R12 ;  /* 0x00000004170ca825 */ /* 0x002fc800078e000c */
[----:B------:R0:W2:Y:S01]  /*0200*/  @!P1 LDG.E R17, desc[UR4][R4.64] ;  /* 0x0000000404119981 */ /* 0x0000a2000c1e1900 */
[----:B----4-:R-:W-:Y:S01]  /*0210*/  @!P2 IMAD.WIDE.U32 R22, R23, 0x4, R10 ;  /* 0x000000041716a825 */ /* 0x010fe200078e000a */
[----:B------:R-:W-:Y:S02]  /*0220*/  CS2R R10, SRZ ;  /* 0x00000000000a7805 */ /* 0x000fe4000001ff00 */
[----:B------:R-:W-:Y:S01]  /*0230*/  @!P2 IADD3 R15, R15, 0x80, RZ ;  /* 0x000000800f0fa810 */ /* 0x000fe20007ffe0ff */
[----:B0-----:R-:W0:Y:S03]  /*0240*/  @!P0 LDC.64 R4, c[0x0][0x218] ;  /* 0x00008600ff048b82 */ /* 0x001e260000000a00 */
[----:B------:R1:W4:Y:S04]  /*0250*/  @!P2 LDG.E R10, desc[UR4][R12.64] ;  /* 0x000000040c0aa981 */ /* 0x000328000c1e1900 */
[----:B------:R-:W4:Y:S01]  /*0260*/  @!P2 LDG.E R11, desc[UR4][R22.64] ;  /* 0x00000004160ba981 */ /* 0x000f22000c1e1900 */
[----:B------:R-:W-:-:S13]  /*0270*/  ISETP.GE.AND P1, PT, R15, R6, PT ;  /* 0x000000060f00720c */ /* 0x000fda0003f26270 */
[----:B------:R-:W0:Y:S08]  /*0280*/  @!P1 LDC.64 R18, c[0x0][0x220] ;  /* 0x00008800ff129b82 */ /* 0x000e300000000a00 */
[----:B------:R-:W0:Y:S01]  /*0290*/  @!P1 LDC.64 R20, c[0x0][0x228] ;  /* 0x00008a00ff149b82 */ /* 0x000e220000000a00 */
[C---:B------:R-:W-:Y:S01]  /*02a0*/  @!P1 LEA R15, R0.reuse, R15, 0x9 ;  /* 0x0000000f000f9211 */ /* 0x040fe200078e48ff */
[----:B-1----:R-:W-:Y:S01]  /*02b0*/  VIADD R12, R7, 0x80 ;  /* 0x00000080070c7836 */ /* 0x002fe20000000000 */
[----:B------:R-:W-:Y:S01]  /*02c0*/  MOV R13, R7 ;  /* 0x00000007000d7202 */ /* 0x000fe20000000f00 */
[----:B------:R-:W-:Y:S01]  /*02d0*/  @!P0 IMAD R7, R0, 0x200, R7 ;  /* 0x0000020000078824 */ /* 0x000fe200078e0207 */
[----:B------:R-:W-:-:S03]  /*02e0*/  CS2R R2, SRZ ;  /* 0x0000000000027805 */ /* 0x000fc6000001ff00 */
[----:B0-----:R-:W-:Y:S01]  /*02f0*/  @!P0 IMAD.WIDE.U32 R4, R7, 0x4, R4 ;  /* 0x0000000407048825 */ /* 0x001fe200078e0004 */
[----:B------:R-:W-:-:S03]  /*0300*/  @!P0 MOV R13, R12 ;  /* 0x0000000c000d8202 */ /* 0x000fc60000000f00 */
[----:B------:R-:W-:-:S05]  /*0310*/  @!P1 IMAD.WIDE.U32 R18, R15, 0x4, R18 ;  /* 0x000000040f129825 */ /* 0x000fca00078e0012 */
[----:B------:R0:W5:Y:S01]  /*0320*/  @!P1 LDG.E R2, desc[UR4][R18.64] ;  /* 0x0000000412029981 */ /* 0x000162000c1e1900 */
[----:B------:R-:W-:-:S05]  /*0330*/  @!P1 IMAD.WIDE.U32 R20, R15, 0x4, R20 ;  /* 0x000000040f149825 */ /* 0x000fca00078e0014 */
[----:B------:R0:W5:Y:S01]  /*0340*/  @!P1 LDG.E R3, desc[UR4][R20.64] ;  /* 0x0000000414039981 */ /* 0x000162000c1e1900 */
[----:B------:R-:W-:Y:S01]  /*0350*/  ISETP.GE.AND P1, PT, R13, R6, PT ;  /* 0x000000060d00720c */ /* 0x000fe20003f26270 */
[----:B------:R-:W-:Y:S01]  /*0360*/  BSSY B0, `(.L_x_8476) ;  /* 0x0000010000007945 */ /* 0x000fe20003800000 */
[----:B---3--:R-:W-:-:S05]  /*0370*/  FMUL.FTZ R9, R9, R8 ;  /* 0x0000000809097220 */ /* 0x008fca0000410000 */
[----:B------:R0:W-:Y:S01]  /*0380*/  @!P0 STG.E desc[UR4][R4.64], R9 ;  /* 0x0000000904008986 */ /* 0x0001e2000c101904 */
[----:B--2---:R-:W-:Y:S01]  /*0390*/  FMUL.FTZ R17, R17, R14 ;  /* 0x0000000e11117220 */ /* 0x004fe20000410000 */
[----:B----4-:R-:W-:-:S04]  /*03a0*/  FMUL.FTZ R11, R11, R10 ;  /* 0x0000000a0b0b7220 */ /* 0x010fc80000410000 */
        /* <DEDUP_REMOVED lines=11> */
.L_x_8477:
[----:B------:R-:W-:Y:S05]  /*0460*/  BSYNC B0 ;  /* 0x0000000000007941 */ /* 0x000fea0003800000 */
.L_x_8476:
[----:B------:R-:W-:-:S13]  /*0470*/  ISETP.GE.AND P0, PT, R13, R6, PT ;  /* 0x000000060d00720c */ /* 0x000fda0003f06270 */
[----:B------:R-:W-:Y:S05]  /*0480*/  @P0 EXIT ;  /* 0x000000000000094d */ /* 0x000fea0003800000 */
[----:B0-----:R-:W0:Y:S01]  /*0490*/  LDC.64 R4, c[0x0][0x218] ;  /* 0x00008600ff047b82 */ /* 0x001e220000000a00 */
[----:B------:R-:W-:Y:S01]  /*04a0*/  LEA R13, R0, R13, 0x9 ;  /* 0x0000000d000d7211 */ /* 0x000fe200078e48ff */
[----:B-----5:R-:W-:-:S04]  /*04b0*/  FMUL.FTZ R7, R3, R2 ;  /* 0x0000000203077220 */ /* 0x020fc80000410000 */
[----:B0-----:R-:W-:-:S05]  /*04c0*/  IMAD.WIDE.U32 R2, R13, 0x4, R4 ;  /* 0x000000040d027825 */ /* 0x001fca00078e0004 */
[----:B------:R-:W-:Y:S01]  /*04d0*/  STG.E desc[UR4][R2.64], R7 ;  /* 0x0000000702007986 */ /* 0x000fe2000c101904 */
[----:B------:R-:W-:Y:S05]  /*04e0*/  EXIT ;  /* 0x000000000000794d */ /* 0x000fea0003800000 */
.L_x_8478:
        /* <DEDUP_REMOVED lines=9> */
.L_x_17286:


//--------------------- .text._ZN2at6native29vectorized_elementwise_kernelILi2ENS0_13BinaryFunctorIfffNS0_15binary_internal10MulFunctorIfEEEESt5arrayIPcLm3EEEEviT0_T1_ --------------------------
	.section	.text._ZN2at6native29vectorized_elementwise_kernelILi2ENS0_13BinaryFunctorIfffNS0_15binary_internal10MulFunctorIfEEEESt5arrayIPcLm3EEEEviT0_T1_,"ax",@progbits
	.align	128
        .global         _ZN2at6native29vectorized_elementwise_kernelILi2ENS0_13BinaryFunctorIfffNS0_15binary_internal10MulFunctorIfEEEESt5arrayIPcLm3EEEEviT0_T1_
        .type           _ZN2at6native29vectorized_elementwise_kernelILi2ENS0_13BinaryFunctorIfffNS0_15binary_internal10MulFunctorIfEEEESt5arrayIPcLm3EEEEviT0_T1_,@function
        .size           _ZN2at6native29vectorized_elementwise_kernelILi2ENS0_13BinaryFunctorIfffNS0_15binary_internal10MulFunctorIfEEEESt5arrayIPcLm3EEEEviT0_T1_,(.L_x_17287 - _ZN2at6native29vectorized_elementwise_kernelILi2ENS0_13BinaryFunctorIfffNS0_15binary_internal10MulFunctorIfEEEESt5arrayIPcLm3EEEEviT0_T1_)
        .other          _ZN2at6native29vectorized_elementwise_kernelILi2ENS0_13BinaryFunctorIfffNS0_15binary_internal10MulFunctorIfEEEESt5arrayIPcLm3EEEEviT0_T1_,@"STO_CUDA_ENTRY STV_DEFAULT"
_ZN2at6native29vectorized_elementwise_kernelILi2ENS0_13BinaryFunctorIfffNS0_15binary_internal10MulFunctorIfEEEESt5arrayIPcLm3EEEEviT0_T1_:
.text._ZN2at6native29vectorized_elementwise_kernelILi2ENS0_13BinaryFunctorIfffNS0_15binary_internal10MulFunctorIfEEEESt5arrayIPcLm3EEEEviT0_T1_:
        /* <DEDUP_REMOVED lines=16> */
[----:B------:R-:W4:Y:S01]  /*0100*/  LDG.E.64 R12, desc[UR4][R16.64+0x400] ;  /* 0x00040004100c7981 */ /* 0x000f22000c1e1b00 */
[----:B------:R-:W-:-:S03]  /*0110*/  IMAD.WIDE.U32 R18, R2, 0x8, R6 ;  /* 0x0000000802127825 */ /* 0x000fc600078e0006 */
[----:B------:R-:W5:Y:S04]  /*0120*/  LDG.E.64 R4, desc[UR4][R16.64+0x800] ;  /* 0x0008000410047981 */ /* 0x000f68000c1e1b00 */
[----:B------:R-:W2:Y:S04]  /*0130*/  LDG.E.64 R24, desc[UR4][R18.64] ;  /* 0x0000000412187981 */ /* 0x000ea8000c1e1b00 */
[----:B------:R-:W4:Y:S04]  /*0140*/  LDG.E.64 R8, desc[UR4][R18.64+0x400] ;  /* 0x0004000412087981 */ /* 0x000f28000c1e1b00 */
[----:B------:R-:W5:Y:S04]  /*0150*/  LDG.E.64 R6, desc[UR4][R18.64+0x800] ;  /* 0x0008000412067981 */ /* 0x000f68000c1e1b00 */
[----:B------:R-:W5:Y:S04]  /*0160*/  LDG.E.64 R10, desc[UR4][R16.64+0xc00] ;  /* 0x000c0004100a7981 */ /* 0x000f68000c1e1b00 */
[----:B------:R-:W5:Y:S01]  /*0170*/  LDG.E.64 R14, desc[UR4][R18.64+0xc00] ;  /* 0x000c0004120e7981 */ /* 0x000f62000c1e1b00 */
[----:B---3--:R-:W-:-:S04]  /*0180*/  IMAD.WIDE.U32 R20, R0, 0x4, R20 ;  /* 0x0000000400147825 */ /* 0x008fc800078e0014 */
[----:B------:R-:W-:-:S04]  /*0190*/  IMAD.WIDE R20, R2, 0x8, R20 ;  /* 0x0000000802147825 */ /* 0x000fc800078e0214 */
[----:B--2---:R-:W-:Y:S01]  /*01a0*/  FMUL.FTZ R23, R23, R25 ;  /* 0x0000001917177220 */ /* 0x004fe20000410000 */
[----:B------:R-:W-:Y:S01]  /*01b0*/  FMUL.FTZ R22, R22, R24 ;  /* 0x0000001816167220 */ /* 0x000fe20000410000 */
[----:B----4-:R-:W-:Y:S01]  /*01c0*/  FMUL.FTZ R9, R13, R9 ;  /* 0x000000090d097220 */ /* 0x010fe20000410000 */
[----:B------:R-:W-:Y:S01]  /*01d0*/  FMUL.FTZ R8, R12, R8 ;  /* 0x000000080c087220 */ /* 0x000fe20000410000 */
[----:B-----5:R-:W-:Y:S01]  /*01e0*/  FMUL.FTZ R5, R5, R7 ;  /* 0x0000000705057220 */ /* 0x020fe20000410000 */
[----:B------:R-:W-:Y:S01]  /*01f0*/  FMUL.FTZ R4, R4, R6 ;  /* 0x0000000604047220 */ /* 0x000fe20000410000 */
[----:B------:R-:W-:Y:S01]  /*0200*/  STG.E.64 desc[UR4][R20.64], R22 ;  /* 0x0000001614007986 */ /* 0x000fe2000c101b04 */
[----:B------:R-:W-:Y:S01]  /*0210*/  FMUL.FTZ R11, R11, R15 ;  /* 0x0000000f0b0b7220 */ /* 0x000fe20000410000 */
[----:B------:R-:W-:Y:S02]  /*0220*/  FMUL.FTZ R10, R10, R14 ;  /* 0x0000000e0a0a7220 */ /* 0x000fe40000410000 */
[----:B------:R-:W-:Y:S04]  /*0230*/  STG.E.64 desc[UR4][R20.64+0x400], R8 ;  /* 0x0004000814007986 */ /* 0x000fe8000c101b04 */
[----:B------:R-:W-:Y:S04]  /*0240*/  STG.E.64 desc[UR4][R20.64+0x800], R4 ;  /* 0x0008000414007986 */ /* 0x000fe8000c101b04 */
[----:B------:R-:W-:Y:S01]  /*0250*/  STG.E.64 desc[UR4][R20.64+0xc00], R10 ;  /* 0x000c000a14007986 */ /* 0x000fe2000c101b04 */
[----:B------:R-:W-:Y:S05]  /*0260*/  EXIT ;  /* 0x000000000000794d */ /* 0x000fea0003800000 */
.L_x_8479:
[----:B------:R-:W0:Y:S01]  /*0270*/  S2R R3, SR_TID.X ;  /* 0x0000000000037919 */ /* 0x000e220000002100 */
[----:B------:R-:W-:Y:S02]  /*0280*/  MOV R10, RZ ;  /* 0x000000ff000a7202 */ /* 0x000fe40000000f00 */
[----:B0-----:R-:W-:Y:S02]  /*0290*/  ISETP.GE.AND P0, PT, R3, R2, PT ;  /* 0x000000020300720c */ /* 0x001fe40003f06270 */
[----:B------:R-:W-:-:S11]  /*02a0*/  MOV R7, R3 ;  /* 0x0000000300077202 */ /* 0x000fd60000000f00 */
[----:B------:R-:W-:Y:S01]  /*02b0*/  @!P0 IADD3 R9, R0, R7, RZ ;  /* 0x0000000700098210 */ /* 0x000fe20007ffe0ff */
[----:B------:R-:W0:Y:S01]  /*02c0*/  @!P0 LDC.64 R24, c[0x0][0x228] ;  /* 0x00008a00ff188b82 */ /* 0x000e220000000a00 */
[----:B------:R-:W-:-:S04]  /*02d0*/  @!P0 IADD3 R7, R7, 0x80, RZ ;  /* 0x0000008007078810 */ /* 0x000fc80007ffe0ff */
[----:B------:R-:W-:-:S03]  /*02e0*/  ISETP.GE.AND P4, PT, R7, R2, PT ;  /* 0x000000020700720c */ /* 0x000fc60003f86270 */
[----:B------:R-:W1:Y:S10]  /*02f0*/  @!P0 LDC.64 R20, c[0x0][0x220] ;  /* 0x00008800ff148b82 */ /* 0x000e740000000a00 */
[----:B------:R-:W-:Y:S01]  /*0300*/  @!P4 IMAD.IADD R23, R0, 0x1, R7 ;  /* 0x000000010017c824 */ /* 0x000fe200078e0207 */
[----:B------:R-:W-:Y:S01]  /*0310*/  @!P4 IADD3 R7, R7, 0x80, RZ ;  /* 0x000000800707c810 */ /* 0x000fe20007ffe0ff */
[----:B------:R-:W2:Y:S03]  /*0320*/  @!P4 LDC.64 R18, c[0x0][0x220] ;  /* 0x00008800ff12cb82 */ /* 0x000ea60000000a00 */
[----:B------:R-:W-:Y:S01]  /*0330*/  ISETP.GE.AND P5, PT, R7, R2, PT ;  /* 0x000000020700720c */ /* 0x000fe20003fa6270 */
[----:B0-----:R-:W-:-:S04]  /*0340*/  @!P0 IMAD.WIDE.U32 R24, R9, 0x4, R24 ;  /* 0x0000000409188825 */ /* 0x001fc800078e0018 */
[----:B------:R-:W0:Y:S01]  /*0350*/  @!P4 LDC.64 R16, c[0x0][0x228] ;  /* 0x00008a00ff10cb82 */ /* 0x000e220000000a00 */
[----:B------:R3:W4:Y:S01]  /*0360*/  @!P0 LDG.E R10, desc[UR4][R24.64] ;  /* 0x00000004180a8981 */ /* 0x000722000c1e1900 */
[----:B-1----:R-:W-:Y:S01]  /*0370*/  @!P0 IMAD.WIDE.U32 R20, R9, 0x4, R20 ;  /* 0x0000000409148825 */ /* 0x002fe200078e0014 */
[----:B------:R-:W-:-:S05]  /*0380*/  HFMA2.MMA R9, -RZ, RZ, 0, 0 ;  /* 0x00000000ff097435 */ /* 0x000fca00000001ff */
[----:B------:R-:W-:Y:S01]  /*0390*/  @!P5 IADD3 R11, R0, R7, RZ ;  /* 0x00000007000bd210 */ /* 0x000fe20007ffe0ff */
[----:B------:R-:W1:Y:S01]  /*03a0*/  @!P5 LDC.64 R14, c[0x0][0x220] ;  /* 0x00008800ff0edb82 */ /* 0x000e620000000a00 */
[----:B------:R-:W-:-:S04]  /*03b0*/  @!P5 IADD3 R7, R7, 0x80, RZ ;  /* 0x000000800707d810 */ /* 0x000fc80007ffe0ff */
[CC--:B------:R-:W-:Y:S01]  /*03c0*/  ISETP.GE.AND P3, PT, R7.reuse, R2.reuse, PT ;  /* 0x000000020700720c */ /* 0x0c0fe20003f66270 */
[----:B------:R-:W-:Y:S01]  /*03d0*/  HFMA2.MMA R22, -RZ, RZ, 0, 0 ;  /* 0x00000000ff167435 */ /* 0x000fe200000001ff */
[----:B------:R5:W4:Y:S01]  /*03e0*/  @!P0 LDG.E R9, desc[UR4][R20.64] ;  /* 0x0000000414098981 */ /* 0x000b22000c1e1900 */
[----:B------:R-:W1:Y:S10]  /*03f0*/  @!P5 LDC.64 R12, c[0x0][0x228] ;  /* 0x00008a00ff0cdb82 */ /* 0x000e740000000a00 */
[----:B------:R-:W-:Y:S01]  /*0400*/  @!P3 IMAD.IADD R5, R0, 0x1, R7 ;  /* 0x000000010005b824 */ /* 0x000fe200078e0207 */
[----:B------:R-:W-:Y:S01]  /*0410*/  @!P3 IADD3 R7, R7, 0x80, RZ ;  /* 0x000000800707b810 */ /* 0x000fe20007ffe0ff */
[----:B------:R-:W1:Y:S03]  /*0420*/  @!P3 LDC.64 R28, c[0x0][0x220] ;  /* 0x00008800ff1cbb82 */ /* 0x000e660000000a00 */
[----:B------:R-:W-:-:S05]  /*0430*/  ISETP.GE.AND P1, PT, R7, R2, PT ;  /* 0x000000020700720c */ /* 0x000fca0003f26270 */
[----:B---3--:R-:W3:Y:S08]  /*0440*/  @!P3 LDC.64 R24, c[0x0][0x228] ;  /* 0x00008a00ff18bb82 */ /* 0x008ef00000000a00 */
[----:B------:R-:W-:Y:S01]  /*0450*/  @!P1 IMAD.IADD R26, R0, 0x1, R7 ;  /* 0x00000001001a9824 */ /* 0x000fe200078e0207 */
[----:B------:R-:W-:-:S04]  /*0460*/  @!P1 IADD3 R7, R7, 0x80, RZ ;  /* 0x0000008007079810 */ /* 0x000fc80007ffe0ff */
[----:B------:R-:W-:Y:S02]  /*0470*/  ISETP.GE.AND P2, PT, R7, R2, PT ;  /* 0x000000020700720c */ /* 0x000fe40003f46270 */
[----:B-----5:R-:W-:Y:S01]  /*0480*/  CS2R R20, SRZ ;  /* 0x0000000000147805 */ /* 0x020fe2000001ff00 */
[----:B--2---:R-:W-:Y:S01]  /*0490*/  @!P4 IMAD.WIDE.U32 R18, R23, 0x4, R18 ;  /* 0x000000041712c825 */ /* 0x004fe200078e0012 */
[----:B------:R-:W-:-:S03]  /*04a0*/  MOV R4, RZ ;  /* 0x000000ff00047202 */ /* 0x000fc60000000f00 */
[----:B0-----:R-:W-:Y:S01]  /*04b0*/  @!P4 IMAD.WIDE.U32 R16, R23, 0x4, R16 ;  /* 0x000000041710c825 */ /* 0x001fe200078e0010 */
[----:B------:R0:W2:Y:S03]  /*04c0*/  @!P4 LDG.E R22, desc[UR4][R18.64] ;  /* 0x000000041216c981 */ /* 0x0000a6000c1e1900 */
[C---:B-1----:R-:W-:Y:S01]  /*04d0*/  @!P5 IMAD.WIDE.U32 R14, R11.reuse, 0x4, R14 ;  /* 0x000000040b0ed825 */ /* 0x042fe200078e000e */
[----:B------:R1:W2:Y:S01]  /*04e0*/  @!P4 LDG.E R21, desc[UR4][R16.64] ;  /* 0x000000041015c981 */ /* 0x0002a2000c1e1900 */
[----:B------:R-:W-:Y:S02]  /*04f0*/  @!P2 IADD3 R23, R0, R7, RZ ;  /* 0x000000070017a210 */ /* 0x000fe40007ffe0ff */
[----:B------:R-:W-:Y:S01]  /*0500*/  @!P5 IMAD.WIDE.U32 R12, R11, 0x4, R12 ;  /* 0x000000040b0cd825 */ /* 0x000fe200078e000c */
[----:B------:R-:W-:Y:S01]  /*0510*/  @!P2 IADD3 R7, R7, 0x80, RZ ;  /* 0x000000800707a810 */ /* 0x000fe20007ffe0ff */
[----:B------:R5:W2:Y:S01]  /*0520*/  @!P5 LDG.E R4, desc[UR4][R14.64] ;  /* 0x000000040e04d981 */ /* 0x000aa2000c1e1900 */
[----:B0-----:R-:W0:Y:S02]  /*0530*/  @!P1 LDC.64 R18, c[0x0][0x220] ;  /* 0x00008800ff129b82 */ /* 0x001e240000000a00 */
[----:B------:R-:W-:Y:S01]  /*0540*/  ISETP.GE.AND P4, PT, R7, R2, PT ;  /* 0x000000020700720c */ /* 0x000fe20003f86270 */
[----:B------:R3:W2:Y:S01]  /*0550*/  @!P5 LDG.E R20, desc[UR4][R12.64] ;  /* 0x000000040c14d981 */ /* 0x0006a2000c1e1900 */
[----:B------:R-:W-:-:S04]  /*0560*/  @!P3 IMAD.WIDE.U32 R28, R5, 0x4, R28 ;  /* 0x00000004051cb825 */ /* 0x000fc800078e001c */
[----:B-1----:R-:W1:Y:S01]  /*0570*/  @!P1 LDC.64 R16, c[0x0][0x228] ;  /* 0x00008a00ff109b82 */ /* 0x002e620000000a00 */
[----:B------:R-:W-:-:S07]  /*0580*/  HFMA2.MMA R11, -RZ, RZ, 0, 0 ;  /* 0x00000000ff0b7435 */ /* 0x000fce00000001ff */
[----:B-----5:R-:W5:Y:S08]  /*0590*/  @!P2 LDC.64 R14, c[0x0][0x220] ;  /* 0x00008800ff0eab82 */ /* 0x020f700000000a00 */
[----:B---3--:R-:W3:Y:S01]  /*05a0*/  @!P2 LDC.64 R12, c[0x0][0x228] ;  /* 0x00008a00ff0cab82 */ /* 0x008ee20000000a00 */
[----:B------:R-:W-:Y:S01]  /*05b0*/  @!P3 IMAD.WIDE.U32 R24, R5, 0x4, R24 ;  /* 0x000000040518b825 */ /* 0x000fe200078e0018 */
[----:B------:R-:W-:-:S03]  /*05c0*/  @!P4 IADD3 R8, R0, R7, RZ ;  /* 0x000000070008c210 */ /* 0x000fc60007ffe0ff */
[----:B------:R-:W-:Y:S01]  /*05d0*/  IMAD.MOV.U32 R5, RZ, RZ, RZ ;  /* 0x000000ffff057224 */ /* 0x000fe200078e00ff */
[----:B------:R-:W-:Y:S01]  /*05e0*/  @!P4 IADD3 R7, R7, 0x80, RZ ;  /* 0x000000800707c810 */ /* 0x000fe20007ffe0ff */
[----:B------:R5:W2:Y:S04]  /*05f0*/  @!P3 LDG.E R11, desc[UR4][R24.64] ;  /* 0x00000004180bb981 */ /* 0x000aa8000c1e1900 */
[----:B------:R-:W2:Y:S01]  /*0600*/  @!P3 LDG.E R5, desc[UR4][R28.64] ;  /* 0x000000041c05b981 */ /* 0x000ea2000c1e1900 */
[----:B------:R-:W-:Y:S01]  /*0610*/  ISETP.GE.AND P3, PT, R7, R2, PT ;  /* 0x000000020700720c */ /* 0x000fe20003f66270 */
[----:B-----5:R-:W-:Y:S01]  /*0620*/  @!P2 IMAD.WIDE.U32 R14, R23, 0x4, R14 ;  /* 0x00000004170ea825 */ /* 0x020fe200078e000e */
[----:B------:R-:W-:Y:S02]  /*0630*/  CS2R R24, SRZ ;  /* 0x0000000000187805 */ /* 0x000fe4000001ff00 */
[----:B------:R-:W-:Y:S01]  /*0640*/  MOV R6, RZ ;  /* 0x000000ff00067202 */ /* 0x000fe20000000f00 */
[----:B0-----:R-:W-:-:S03]  /*0650*/  @!P1 IMAD.WIDE.U32 R18, R26, 0x4, R18 ;  /* 0x000000041a129825 */ /* 0x001fc600078e0012 */
[----:B------:R0:W5:Y:S01]  /*0660*/  @!P2 LDG.E R24, desc[UR4][R14.64] ;  /* 0x000000040e18a981 */ /* 0x000162000c1e1900 */
[----:B---3--:R-:W-:-:S03]  /*0670*/  @!P2 IMAD.WIDE.U32 R12, R23, 0x4, R12 ;  /* 0x00000004170ca825 */ /* 0x008fc600078e000c */
[----:B------:R-:W3:Y:S01]  /*0680*/  @!P1 LDG.E R6, desc[UR4][R18.64] ;  /* 0x0000000412069981 */ /* 0x000ee2000c1e1900 */
[----:B------:R-:W-:Y:S02]  /*0690*/  IMAD.MOV.U32 R23, RZ, RZ, RZ ;  /* 0x000000ffff177224 */ /* 0x000fe400078e00ff */
[----:B-1----:R-:W-:Y:S01]  /*06a0*/  @!P1 IMAD.WIDE.U32 R16, R26, 0x4, R16 ;  /* 0x000000041a109825 */ /* 0x002fe200078e0010 */
[----:B------:R1:W5:Y:S01]  /*06b0*/  @!P2 LDG.E R25, desc[UR4][R12.64] ;  /* 0x000000040c19a981 */ /* 0x000362000c1e1900 */
[----:B0-----:R-:W0:Y:S03]  /*06c0*/  @!P3 LDC.64 R14, c[0x0][0x220] ;  /* 0x00008800ff0ebb82 */ /* 0x001e260000000a00 */
[----:B------:R1:W3:Y:S05]  /*06d0*/  @!P1 LDG.E R23, desc[UR4][R16.64] ;  /* 0x0000000410179981 */ /* 0x0002ea000c1e1900 */
[----:B-1----:R-:W1:Y:S08]  /*06e0*/  @!P3 LDC.64 R12, c[0x0][0x228] ;  /* 0x00008a00ff0cbb82 */ /* 0x002e700000000a00 */
[----:B------:R-:W1:Y:S08]  /*06f0*/  @!P4 LDC.64 R18, c[0x0][0x220] ;  /* 0x00008800ff12cb82 */ /* 0x000e700000000a00 */
[----:B------:R-:W1:Y:S01]  /*0700*/  @!P4 LDC.64 R16, c[0x0][0x228] ;  /* 0x00008a00ff10cb82 */ /* 0x000e620000000a00 */
[----:B------:R-:W-:-:S05]  /*0710*/  @!P3 IADD3 R7, R0, R7, RZ ;  /* 0x000000070007b210 */ /* 0x000fca0007ffe0ff */
[----:B0-----:R-:W-:-:S04]  /*0720*/  @!P3 IMAD.WIDE.U32 R14, R7, 0x4, R14 ;  /* 0x00000004070eb825 */ /* 0x001fc800078e000e */
[----:B-1----:R-:W-:Y:S01]  /*0730*/  @!P3 IMAD.WIDE.U32 R12, R7, 0x4, R12 ;  /* 0x00000004070cb825 */ /* 0x002fe200078e000c */
[----:B------:R-:W-:Y:S01]  /*0740*/  HFMA2.MMA R7, -RZ, RZ, 0, 0 ;  /* 0x00000000ff077435 */ /* 0x000fe200000001ff */
[----:B------:R-:W-:Y:S02]  /*0750*/  CS2R R26, SRZ ;  /* 0x00000000001a7805 */ /* 0x000fe4000001ff00 */
[----:B------:R-:W-:Y:S01]  /*0760*/  MOV R28, RZ ;  /* 0x000000ff001c7202 */ /* 0x000fe20000000f00 */
[----:B------:R-:W-:-:S03]  /*0770*/  @!P4 IMAD.WIDE.U32 R18, R8, 0x4, R18 ;  /* 0x000000040812c825 */ /* 0x000fc600078e0012 */
[----:B------:R-:W3:Y:S04]  /*0780*/  @!P3 LDG.E R27, desc[UR4][R14.64] ;  /* 0x000000040e1bb981 */ /* 0x000ee8000c1e1900 */
[----:B------:R-:W3:Y:S01]  /*0790*/  @!P4 LDG.E R26, desc[UR4][R18.64] ;  /* 0x00000004121ac981 */ /* 0x000ee2000c1e1900 */
[----:B------:R-:W-:-:S03]  /*07a0*/  @!P4 IMAD.WIDE.U32 R16, R8, 0x4, R16 ;  /* 0x000000040810c825 */ /* 0x000fc600078e0010 */
[----:B------:R0:W3:Y:S04]  /*07b0*/  @!P3 LDG.E R28, desc[UR4][R12.64] ;  /* 0x000000040c1cb981 */ /* 0x0000e8000c1e1900 */
[----:B------:R-:W3:Y:S01]  /*07c0*/  @!P4 LDG.E R7, desc[UR4][R16.64] ;  /* 0x000000041007c981 */ /* 0x000ee2000c1e1900 */
[----:B0-----:R-:W0:Y:S01]  /*07d0*/  @!P0 LDC.64 R12, c[0x0][0x218] ;  /* 0x00008600ff0c8b82 */ /* 0x001e220000000a00 */
[----:B------:R-:W-:Y:S01]  /*07e0*/  @!P0 IADD3 R19, R0, R3, RZ ;  /* 0x0000000300138210 */ /* 0x000fe20007ffe0ff */
[----:B------:R-:W-:Y:S04]  /*07f0*/  BSSY B0, `(.L_x_8480) ;  /* 0x0000039000007945 */ /* 0x000fe80003800000 */
[----:B------:R-:W-:Y:S01]  /*0800*/  BSSY B1, `(.L_x_8481) ;  /* 0x0000031000017945 */ /* 0x000fe20003800000 */
[----:B----4-:R-:W-:Y:S01]  /*0810*/  FMUL.FTZ R29, R10, R9 ;  /* 0x000000090a1d7220 */ /* 0x010fe20000410000 */
[----:B------:R-:W-:-:S02]  /*0820*/  VIADD R10, R3, 0x80 ;  /* 0x00000080030a7836 */ /* 0x000fc40000000000 */
[----:B0-----:R-:W-:-:S03]  /*0830*/  @!P0 IMAD.WIDE.U32 R8, R19, 0x4, R12 ;  /* 0x0000000413088825 */ /* 0x001fc600078e000c */
[----:B------:R-:W-:Y:S02]  /*0840*/  @!P0 MOV R3, R10 ;  /* 0x0000000a00038202 */ /* 0x000fe40000000f00 */
[----:B------:R0:W-:Y:S02]  /*0850*/  @!P0 STG.E desc[UR4][R8.64], R29 ;  /* 0x0000001d08008986 */ /* 0x0001e4000c101904 */
[----:B------:R-:W-:Y:S01]  /*0860*/  ISETP.GE.AND P0, PT, R3, R2, PT ;  /* 0x000000020300720c */ /* 0x000fe20003f06270 */
[----:B--2---:R-:W-:Y:S01]  /*0870*/  FMUL.FTZ R21, R21, R22 ;  /* 0x0000001615157220 */ /* 0x004fe20000410000 */
[----:B------:R-:W-:Y:S01]  /*0880*/  FMUL.FTZ R4, R20, R4 ;  /* 0x0000000414047220 */ /* 0x000fe20000410000 */
[----:B------:R-:W-:Y:S01]  /*0890*/  FMUL.FTZ R5, R11, R5 ;  /* 0x000000050b057220 */ /* 0x000fe20000410000 */
[----:B-----5:R-:W-:Y:S01]  /*08a0*/  FMUL.FTZ R24, R25, R24 ;  /* 0x0000001819187220 */ /* 0x020fe20000410000 */
[----:B---3--:R-:W-:Y:S01]  /*08b0*/  FMUL.FTZ R6, R23, R6 ;  /* 0x0000000617067220 */ /* 0x008fe20000410000 */
[----:B------:R-:W-:Y:S01]  /*08c0*/  FMUL.FTZ R27, R28, R27 ;  /* 0x0000001b1c1b7220 */ /* 0x000fe20000410000 */
[----:B------:R-:W-:-:S06]  /*08d0*/  FMUL.FTZ R7, R7, R26 ;  /* 0x0000001a07077220 */ /* 0x000fcc0000410000 */
[----:B0-----:R-:W-:Y:S05]  /*08e0*/  @P0 BRA `(.L_x_8482) ;  /* 0x0000000000300947 */ /* 0x001fea0003800000 */
[----:B------:R-:W0:Y:S01]  /*08f0*/  LDC.64 R8, c[0x0][0x218] ;  /* 0x00008600ff087b82 */ /* 0x000e220000000a00 */
[----:B------:R-:W-:Y:S02]  /*0900*/  IADD3 R11, R0, R3, RZ ;  /* 0x00000003000b7210 */ /* 0x000fe40007ffe0ff */
[----:B------:R-:W-:-:S04]  /*0910*/  IADD3 R3, R3, 0x80, RZ ;  /* 0x0000008003037810 */ /* 0x000fc80007ffe0ff */
[----:B------:R-:W-:Y:S01]  /*0920*/  ISETP.GE.AND P0, PT, R3, R2, PT ;  /* 0x000000020300720c */ /* 0x000fe20003f06270 */
[----:B0-----:R-:W-:-:S05]  /*0930*/  IMAD.WIDE.U32 R8, R11, 0x4, R8 ;  /* 0x000000040b087825 */ /* 0x001fca00078e0008 */
[----:B------:R0:W-:Y:S07]  /*0940*/  STG.E desc[UR4][R8.64], R21 ;  /* 0x0000001508007986 */ /* 0x0001ee000c101904 */
[----:B------:R-:W-:Y:S05]  /*0950*/  @P0 BRA `(.L_x_8483) ;  /* 0x0000000000300947 */ /* 0x000fea0003800000 */
[----:B0-----:R-:W0:Y:S01]  /*0960*/  LDC.64 R8, c[0x0][0x218] ;  /* 0x00008600ff087b82 */ /* 0x001e220000000a00 */
[----:B------:R-:W-:Y:S01]  /*0970*/  IADD3 R11, R0, R3, RZ ;  /* 0x00000003000b7210 */ /* 0x000fe20007ffe0ff */
[----:B------:R-:W-:-:S04]  /*0980*/  VIADD R3, R3, 0x80 ;  /* 0x0000008003037836 */ /* 0x000fc80000000000 */
[----:B0-----:R-:W-:-:S05]  /*0990*/  IMAD.WIDE.U32 R8, R11, 0x4, R8 ;  /* 0x000000040b087825 */ /* 0x001fca00078e0008 */
[----:B------:R0:W-:Y:S02]  /*09a0*/  STG.E desc[UR4][R8.64], R4 ;  /* 0x0000000408007986 */ /* 0x0001e4000c101904 */
.L_x_8482:
[----:B------:R-:W-:-:S13]  /*09b0*/  ISETP.GE.AND P0, PT, R3, R2, PT ;  /* 0x000000020300720c */ /* 0x000fda0003f06270 */
[----:B------:R-:W-:Y:S05]  /*09c0*/  @P0 BRA `(.L_x_8484) ;  /* 0x0000000000300947 */ /* 0x000fea0003800000 */
[----:B0-----:R-:W0:Y:S01]  /*09d0*/  LDC.64 R8, c[0x0][0x218] ;  /* 0x00008600ff087b82 */ /* 0x001e220000000a00 */
[----:B------:R-:W-:Y:S02]  /*09e0*/  IADD3 R11, R0, R3, RZ ;  /* 0x00000003000b7210 */ /* 0x000fe40007ffe0ff */
[----:B------:R-:W-:-:S03]  /*09f0*/  IADD3 R3, R3, 0x80, RZ ;  /* 0x0000008003037810 */ /* 0x000fc60007ffe0ff */
[----:B0-----:R-:W-:-:S05]  /*0a00*/  IMAD.WIDE.U32 R8, R11, 0x4, R8 ;  /* 0x000000040b087825 */ /* 0x001fca00078e0008 */
[----:B------:R1:W-:Y:S02]  /*0a10*/  STG.E desc[UR4][R8.64], R5 ;  /* 0x0000000508007986 */ /* 0x0003e4000c101904 */
.L_x_8483:
[----:B------:R-:W-:-:S13]  /*0a20*/  ISETP.GE.AND P0, PT, R3, R2, PT ;  /* 0x000000020300720c */ /* 0x000fda0003f06270 */
[----:B------:R-:W-:Y:S05]  /*0a30*/  @P0 BRA `(.L_x_8485) ;  /* 0x0000000000340947 */ /* 0x000fea0003800000 */
[----:B-1----:R-:W1:Y:S01]  /*0a40*/  LDC.64 R4, c[0x0][0x218] ;  /* 0x00008600ff047b82 */ /* 0x002e620000000a00 */
[----:B0-----:R-:W-:Y:S02]  /*0a50*/  IADD3 R9, R0, R3, RZ ;  /* 0x0000000300097210 */ /* 0x001fe40007ffe0ff */
[----:B------:R-:W-:-:S03]  /*0a60*/  IADD3 R3, R3, 0x80, RZ ;  /* 0x0000008003037810 */ /* 0x000fc60007ffe0ff */
[----:B-1----:R-:W-:-:S05]  /*0a70*/  IMAD.WIDE.U32 R4, R9, 0x4, R4 ;  /* 0x0000000409047825 */ /* 0x002fca00078e0004 */
[----:B------:R1:W-:Y:S02]  /*0a80*/  STG.E desc[UR4][R4.64], R6 ;  /* 0x0000000604007986 */ /* 0x0003e4000c101904 */
.L_x_8484:
[----:B------:R-:W-:-:S13]  /*0a90*/  ISETP.GE.AND P0, PT, R3, R2, PT ;  /* 0x000000020300720c */ /* 0x000fda0003f06270 */
[----:B------:R-:W-:Y:S05]  /*0aa0*/  @P0 BREAK B1 ;  /* 0x0000000000010942 */ /* 0x000fea0003800000 */
[----:B------:R-:W-:Y:S05]  /*0ab0*/  @P0 BRA `(.L_x_8486) ;  /* 0x0000000000300947 */ /* 0x000fea0003800000 */
[----:B01----:R-:W0:Y:S01]  /*0ac0*/  LDC.64 R4, c[0x0][0x218] ;  /* 0x00008600ff047b82 */ /* 0x003e220000000a00 */
[----:B------:R-:W-:Y:S01]  /*0ad0*/  IMAD.IADD R9, R0, 0x1, R3 ;  /* 0x0000000100097824 */ /* 0x000fe200078e0203 */
[----:B------:R-:W-:-:S03]  /*0ae0*/  IADD3 R3, R3, 0x80, RZ ;  /* 0x0000008003037810 */ /* 0x000fc60007ffe0ff */
[----:B0-----:R-:W-:-:S05]  /*0af0*/  IMAD.WIDE.U32 R4, R9, 0x4, R4 ;  /* 0x0000000409047825 */ /* 0x001fca00078e0004 */
[----:B------:R2:W-:Y:S02]  /*0b00*/  STG.E desc[UR4][R4.64], R24 ;  /* 0x0000001804007986 */ /* 0x0005e4000c101904 */
.L_x_8485:
[----:B------:R-:W-:Y:S05]  /*0b10*/  BSYNC B1 ;  /* 0x0000000000017941 */ /* 0x000fea0003800000 */
.L_x_8481:
[----:B------:R-:W-:-:S13]  /*0b20*/  ISETP.GE.AND P0, PT, R3, R2, PT ;  /* 0x000000020300720c */ /* 0x000fda0003f06270 */
[----:B-12---:R-:W1:Y:S01]  /*0b30*/  @!P0 LDC.64 R4, c[0x0][0x218] ;  /* 0x00008600ff048b82 */ /* 0x006e620000000a00 */
[----:B0-----:R-:W-:Y:S02]  /*0b40*/  @!P0 IADD3 R9, R0, R3, RZ ;  /* 0x0000000300098210 */ /* 0x001fe40007ffe0ff */
[----:B------:R-:W-:-:S03]  /*0b50*/  @!P0 IADD3 R3, R3, 0x80, RZ ;  /* 0x0000008003038810 */ /* 0x000fc60007ffe0ff */
[----:B-1----:R-:W-:-:S05]  /*0b60*/  @!P0 IMAD.WIDE.U32 R4, R9, 0x4, R4 ;  /* 0x0000000409048825 */ /* 0x002fca00078e0004 */
[----:B------:R2:W-:Y:S02]  /*0b70*/  @!P0 STG.E desc[UR4][R4.64], R7 ;  /* 0x0000000704008986 */ /* 0x0005e4000c101904 */
.L_x_8486:
[----:B------:R-:W-:Y:S05]  /*0b80*/  BSYNC B0 ;  /* 0x0000000000007941 */ /* 0x000fea0003800000 */
.L_x_8480:
[----:B------:R-:W-:Y:S05]  /*0b90*/  WARPSYNC.ALL ;  /* 0x0000000000007948 */ /* 0x000fea0003800000 */
[----:B------:R-:W-:-:S13]  /*0ba0*/  ISETP.GE.AND P0, PT, R3, R2, PT ;  /* 0x000000020300720c */ /* 0x000fda0003f06270 */
[----:B------:R-:W-:Y:S05]  /*0bb0*/  @P0 EXIT ;  /* 0x000000000000094d */ /* 0x000fea0003800000 */
[----:B012---:R-:W0:Y:S01]  /*0bc0*/  LDC.64 R4, c[0x0][0x218] ;  /* 0x00008600ff047b82 */ /* 0x007e220000000a00 */
[----:B------:R-:W-:-:S05]  /*0bd0*/  IADD3 R3, R0, R3, RZ ;  /* 0x0000000300037210 */ /* 0x000fca0007ffe0ff */
[----:B0-----:R-:W-:-:S05]  /*0be0*/  IMAD.WIDE.U32 R2, R3, 0x4, R4 ;  /* 0x0000000403027825 */ /* 0x001fca00078e0004 */
[----:B------:R-:W-:Y:S01]  /*0bf0*/  STG.E desc[UR4][R2.64], R27 ;  /* 0x0000001b02007986 */ /* 0x000fe2000c101904 */
[----:B------:R-:W-:Y:S05]  /*0c00*/  EXIT ;  /* 0x000000000000794d */ /* 0x000fea0003800000 */
.L_x_8487:
        /* <DEDUP_REMOVED lines=15> */
.L_x_17287:


//--------------------- .text._ZN2at6native29vectorized_elementwise_kernelILi4ENS0_13BinaryFunctorIfffNS0_15binary_internal10MulFunctorIfEEEESt5arrayIPcLm3EEEEviT0_T1_ --------------------------
	.section	.text._ZN2at6native29vectorized_elementwise_kernelILi4ENS0_13BinaryFunctorIfffNS0_15binary_internal10MulFunctorIfEEEESt5arrayIPcLm3EEEEviT0_T1_,"ax",@progbits
	.align	128
        .global         _ZN2at6native29vectorized_elementwise_kernelILi4ENS0_13BinaryFunctorIfffNS0_15binary_internal10MulFunctorIfEEEESt5arrayIPcLm3EEEEviT0_T1_
        .type           _ZN2at6native29vectorized_elementwise_kernelILi4ENS0_13BinaryFunctorIfffNS0_15binary_internal10MulFunctorIfEEEESt5arrayIPcLm3EEEEviT0_T1_,@function
        .size           _ZN2at6native29vectorized_elementwise_kernelILi4ENS0_13BinaryFunctorIfffNS0_15binary_internal10MulFunctorIfEEEESt5arrayIPcLm3EEEEviT0_T1_,(.L_x_17288 - _ZN2at6native29vectorized_elementwise_kernelILi4ENS0_13BinaryFunctorIfffNS0_15binary_internal10MulFunctorIfEEEESt5arrayIPcLm3EEEEviT0_T1_)
        .other          _ZN2at6native29vectorized_elementwise_kernelILi4ENS0_13BinaryFunctorIfffNS0_15binary_internal10MulFunctorIfEEEESt5arrayIPcLm3EEEEviT0_T1_,@"STO_CUDA_ENTRY STV_DEFAULT"
_ZN2at6native29vectorized_elementwise_kernelILi4ENS0_13BinaryFunctorIfffNS0_15binary_internal10MulFunctorIfEEEESt5arrayIPcLm3EEEEviT0_T1_:
.text._ZN2at6native29vectorized_elementwise_kernelILi4ENS0_13BinaryFunctorIfffNS0_15binary_internal10MulFunctorIfEEEESt5arrayIPcLm3EEEEviT0_T1_:
        /* <DEDUP_REMOVED lines=15> */
[----:B------:R-:W2:Y:S04]  /*00f0*/  LDG.E.128 R12, desc[UR4][R20.64] ;  /* 0x00000004140c7981 */ /* 0x000ea8000c1e1d00 */
[----:B------:R-:W4:Y:S01]  /*0100*/  LDG.E.128 R8, desc[UR4][R20.64+0x800] ;  /* 0x0008000414087981 */ /* 0x000f22000c1e1d00 */
[----:B------:R-:W-:-:S05]  /*0110*/  IMAD.WIDE.U32 R22, R2, 0x10, R6 ;  /* 0x0000001002167825 */ /* 0x000fca00078e0006 */
[----:B------:R-:W2:Y:S04]  /*0120*/  LDG.E.128 R16, desc[UR4][R22.64] ;  /* 0x0000000416107981 */ /* 0x000ea8000c1e1d00 */
[----:B------:R-:W4:Y:S01]  /*0130*/  LDG.E.128 R4, desc[UR4][R22.64+0x800] ;  /* 0x0008000416047981 */ /* 0x000f22000c1e1d00 */
[----:B---3--:R-:W-:-:S04]  /*0140*/  IMAD.WIDE.U32 R24, R0, 0x4, R24 ;  /* 0x0000000400187825 */ /* 0x008fc800078e0018 */
[----:B------:R-:W-:-:S04]  /*0150*/  IMAD.WIDE R24, R2, 0x10, R24 ;  /* 0x0000001002187825 */ /* 0x000fc800078e0218 */
[----:B--2---:R-:W-:Y:S01]  /*0160*/  FMUL.FTZ R15, R15, R19 ;  /* 0x000000130f0f7220 */ /* 0x004fe20000410000 */
[----:B------:R-:W-:Y:S01]  /*0170*/  FMUL.FTZ R14, R14, R18 ;  /* 0x000000120e0e7220 */ /* 0x000fe20000410000 */
[----:B------:R-:W-:Y:S01]  /*0180*/  FMUL.FTZ R13, R13, R17 ;  /* 0x000000110d0d7220 */ /* 0x000fe20000410000 */
[----:B------:R-:W-:Y:S01]  /*0190*/  FMUL.FTZ R12, R12, R16 ;  /* 0x000000100c0c7220 */ /* 0x000fe20000410000 */
[----:B----4-:R-:W-:Y:S01]  /*01a0*/  FMUL.FTZ R7, R11, R7 ;  /* 0x000000070b077220 */ /* 0x010fe20000410000 */
[----:B------:R-:W-:Y:S01]  /*01b0*/  FMUL.FTZ R6, R10, R6 ;  /* 0x000000060a067220 */ /* 0x000fe20000410000 */
[----:B------:R-:W-:Y:S01]  /*01c0*/  FMUL.FTZ R5, R9, R5 ;  /* 0x0000000509057220 */ /* 0x000fe20000410000 */
[----:B------:R-:W-:Y:S01]  /*01d0*/  FMUL.FTZ R4, R8, R4 ;  /* 0x0000000408047220 */ /* 0x000fe20000410000 */
[----:B------:R-:W-:Y:S04]  /*01e0*/  STG.E.128 desc[UR4][R24.64], R12 ;  /* 0x0000000c18007986 */ /* 0x000fe8000c101d04 */
[----:B------:R-:W-:Y:S01]  /*01f0*/  STG.E.128 desc[UR4][R24.64+0x800], R4 ;  /* 0x0008000418007986 */ /* 0x000fe2000c101d04 */
[----:B------:R-:W-:Y:S05]  /*0200*/  EXIT ;  /* 0x000000000000794d */ /* 0x000fea0003800000 */
.L_x_8488:
        /* <DEDUP_REMOVED lines=116> */
.L_x_8491:
[----:B------:R-:W-:-:S13]  /*0950*/  ISETP.GE.AND P0, PT, R3, R2, PT ;  /* 0x000000020300720c */ /* 0x000fda0003f06270 */
[----:B------:R-:W-:Y:S05]  /*0960*/  @P0 BRA `(.L_x_8493) ;  /* 0x0000000000300947 */ /* 0x000fea0003800000 */
[----:B0-----:R-:W0:Y:S01]  /*0970*/  LDC.64 R8, c[0x0][0x218] ;  /* 0x00008600ff087b82 */ /* 0x001e220000000a00 */
[----:B------:R-:W-:Y:S02]  /*0980*/  IADD3 R11, R0, R3, RZ ;  /* 0x00000003000b7210 */ /* 0x000fe40007ffe0ff */
[----:B------:R-:W-:-:S03]  /*0990*/  IADD3 R3, R3, 0x80, RZ ;  /* 0x0000008003037810 */ /* 0x000fc60007ffe0ff */
[----:B0-----:R-:W-:-:S05]  /*09a0*/  IMAD.WIDE.U32 R8, R11, 0x4, R8 ;  /* 0x000000040b087825 */ /* 0x001fca00078e0008 */
[----:B------:R1:W-:Y:S02]  /*09b0*/  STG.E desc[UR4][R8.64], R5 ;  /* 0x0000000508007986 */ /* 0x0003e4000c101904 */
.L_x_8492:
[----:B------:R-:W-:-:S13]  /*09c0*/  ISETP.GE.AND P0, PT, R3, R2, PT ;  /* 0x000000020300720c */ /* 0x000fda0003f06270 */
[----:B------:R-:W-:Y:S05]  /*09d0*/  @P0 BRA `(.L_x_8494) ;  /* 0x0000000000340947 */ /* 0x000fea0003800000 */
[----:B-1----:R-:W1:Y:S01]  /*09e0*/  LDC.64 R4, c[0x0][0x218] ;  /* 0x00008600ff047b82 */ /* 0x002e620000000a00 */
[----:B0-----:R-:W-:Y:S02]  /*09f0*/  IADD3 R9, R0, R3, RZ ;  /* 0x0000000300097210 */ /* 0x001fe40007ffe0ff */
[----:B------:R-:W-:-:S03]  /*0a00*/  IADD3 R3, R3, 0x80, RZ ;  /* 0x0000008003037810 */ /* 0x000fc60007ffe0ff */
[----:B-1----:R-:W-:-:S05]  /*0a10*/  IMAD.WIDE.U32 R4, R9, 0x4, R4 ;  /* 0x0000000409047825 */ /* 0x002fca00078e0004 */
[----:B------:R1:W-:Y:S02]  /*0a20*/  STG.E desc[UR4][R4.64], R6 ;  /* 0x0000000604007986 */ /* 0x0003e4000c101904 */
.L_x_8493:
        /* <DEDUP_REMOVED lines=8> */
.L_x_8494:
[----:B------:R-:W-:Y:S05]  /*0ab0*/  BSYNC B1 ;  /* 0x0000000000017941 */ /* 0x000fea0003800000 */
.L_x_8490:
[----:B------:R-:W-:-:S13]  /*0ac0*/  ISETP.GE.AND P0, PT, R3, R2, PT ;  /* 0x000000020300720c */ /* 0x000fda0003f06270 */
[----:B-12---:R-:W1:Y:S01]  /*0ad0*/  @!P0 LDC.64 R4, c[0x0][0x218] ;  /* 0x00008600ff048b82 */ /* 0x006e620000000a00 */
[----:B0-----:R-:W-:Y:S02]  /*0ae0*/  @!P0 IADD3 R9, R0, R3, RZ ;  /* 0x0000000300098210 */ /* 0x001fe40007ffe0ff */
[----:B------:R-:W-:-:S03]  /*0af0*/  @!P0 IADD3 R3, R3, 0x80, RZ ;  /* 0x0000008003038810 */ /* 0x000fc60007ffe0ff */
[----:B-1----:R-:W-:-:S05]  /*0b00*/  @!P0 IMAD.WIDE.U32 R4, R9, 0x4, R4 ;  /* 0x0000000409048825 */ /* 0x002fca00078e0004 */
[----:B------:R2:W-:Y:S02]  /*0b10*/  @!P0 STG.E desc[UR4][R4.64], R7 ;  /* 0x0000000704008986 */ /* 0x0005e4000c101904 */
.L_x_8495:
[----:B------:R-:W-:Y:S05]  /*0b20*/  BSYNC B0 ;  /* 0x0000000000007941 */ /* 0x000fea0003800000 */
.L_x_8489:
        /* <DEDUP_REMOVED lines=8> */
.L_x_8496:
        /* <DEDUP_REMOVED lines=13> */
.L_x_17288:


//--------------------- .text._ZN2at6native29vectorized_elementwise_kernelILi8ENS0_13BinaryFunctorIfffNS0_15binary_internal10MulFunctorIfEEEESt5arrayIPcLm3EEEEviT0_T1_ --------------------------
	.section	.text._ZN2at6native29vectorized_elementwise_kernelILi8ENS0_13BinaryFunctorIfffNS0_15binary_internal10MulFunctorIfEEEESt5arrayIPcLm3EEEEviT0_T1_,"ax",@progbits
	.align	128
        .global         _ZN2at6native29vectorized_elementwise_kernelILi8ENS0_13BinaryFunctorIfffNS0_15binary_internal10MulFunctorIfEEEESt5arrayIPcLm3EEEEviT0_T1_
        .type           _ZN2at6native29vectorized_elementwise_kernelILi8ENS0_13BinaryFunctorIfffNS0_15binary_internal10MulFunctorIfEEEESt5arrayIPcLm3EEEEviT0_T1_,@function
        .size           _ZN2at6native29vectorized_elementwise_kernelILi8ENS0_13BinaryFunctorIfffNS0_15binary_internal10MulFunctorIfEEEESt5arrayIPcLm3EEEEviT0_T1_,(.L_x_17289 - _ZN2at6native29vectorized_elementwise_kernelILi8ENS0_13BinaryFunctorIfffNS0_15binary_internal10MulFunctorIfEEEESt5arrayIPcLm3EEEEviT0_T1_)
        .other          _ZN2at6native29vectorized_elementwise_kernelILi8ENS0_13BinaryFunctorIfffNS0_15binary_internal10MulFunctorIfEEEESt5arrayIPcLm3EEEEviT0_T1_,@"STO_CUDA_ENTRY STV_DEFAULT"
_ZN2at6native29vectorized_elementwise_kernelILi8ENS0_13BinaryFunctorIfffNS0_15binary_internal10MulFunctorIfEEEESt5arrayIPcLm3EEEEviT0_T1_:
.text._ZN2at6native29vectorized_elementwise_kernelILi8ENS0_13BinaryFunctorIfffNS0_15binary_internal10MulFunctorIfEEEESt5arrayIPcLm3EEEEviT0_T1_:
        /* <DEDUP_REMOVED lines=33> */
.L_x_8497:
        /* <DEDUP_REMOVED lines=116> */
.L_x_8500:
[----:B------:R-:W-:-:S13]  /*0950*/  ISETP.GE.AND P0, PT, R3, R2, PT ;  /* 0x000000020300720c */ /* 0x000fda0003f06270 */
[----:B------:R-:W-:Y:S05]  /*0960*/  @P0 BRA `(.L_x_8502) ;  /* 0x0000000000300947 */ /* 0x000fea0003800000 */
[----:B0-----:R-:W0:Y:S01]  /*0970*/  LDC.64 R8, c[0x0][0x218] ;  /* 0x00008600ff087b82 */ /* 0x001e220000000a00 */
[----:B------:R-:W-:Y:S02]  /*0980*/  IADD3 R11, R0, R3, RZ ;  /* 0x00000003000b7210 */ /* 0x000fe40007ffe0ff */
[----:B------:R-:W-:-:S03]  /*0990*/  IADD3 R3, R3, 0x80, RZ ;  /* 0x0000008003037810 */ /* 0x000fc60007ffe0ff */
[----:B0-----:R-:W-:-:S05]  /*09a0*/  IMAD.WIDE.U32 R8, R11, 0x4, R8 ;  /* 0x000000040b087825 */ /* 0x001fca00078e0008 */
[----:B------:R1:W-:Y:S02]  /*09b0*/  STG.E desc[UR4][R8.64], R5 ;  /* 0x0000000508007986 */ /* 0x0003e4000c101904 */
.L_x_8501:
[----:B------:R-:W-:-:S13]  /*09c0*/  ISETP.GE.AND P0, PT, R3, R2, PT ;  /* 0x000000020300720c */ /* 0x000fda0003f06270 */
[----:B------:R-:W-:Y:S05]  /*09d0*/  @P0 BRA `(.L_x_8503) ;  /* 0x0000000000340947 */ /* 0x000fea0003800000 */
[----:B-1----:R-:W1:Y:S01]  /*09e0*/  LDC.64 R4, c[0x0][0x218] ;  /* 0x00008600ff047b82 */ /* 0x002e620000000a00 */
[----:B0-----:R-:W-:Y:S02]  /*09f0*/  IADD3 R9, R0, R3, RZ ;  /* 0x0000000300097210 */ /* 0x001fe40007ffe0ff */
[----:B------:R-:W-:-:S03]  /*0a00*/  IADD3 R3, R3, 0x80, RZ ;  /* 0x0000008003037810 */ /* 0x000fc60007ffe0ff */
[----:B-1----:R-:W-:-:S05]  /*0a10*/  IMAD.WIDE.U32 R4, R9, 0x4, R4 ;  /* 0x0000000409047825 */ /* 0x002fca00078e0004 */
[----:B------:R1:W-:Y:S02]  /*0a20*/  STG.E desc[UR4][R4.64], R6 ;  /* 0x0000000604007986 */ /* 0x0003e4000c101904 */
.L_x_8502:
        /* <DEDUP_REMOVED lines=8> */
.L_x_8503:
[----:B------:R-:W-:Y:S05]  /*0ab0*/  BSYNC B1 ;  /* 0x0000000000017941 */ /* 0x000fea0003800000 */
.L_x_8499:
[----:B------:R-:W-:-:S13]  /*0ac0*/  ISETP.GE.AND P0, PT, R3, R2, PT ;  /* 0x000000020300720c */ /* 0x000fda0003f06270 */
[----:B-12---:R-:W1:Y:S01]  /*0ad0*/  @!P0 LDC.64 R4, c[0x0][0x218] ;  /* 0x00008600ff048b82 */ /* 0x006e620000000a00 */
[----:B0-----:R-:W-:Y:S02]  /*0ae0*/  @!P0 IADD3 R9, R0, R3, RZ ;  /* 0x0000000300098210 */ /* 0x001fe40007ffe0ff */
[----:B------:R-:W-:-:S03]  /*0af0*/  @!P0 IADD3 R3, R3, 0x80, RZ ;  /* 0x0000008003038810 */ /* 0x000fc60007ffe0ff */
[----:B-1----:R-:W-:-:S05]  /*0b00*/  @!P0 IMAD.WIDE.U32 R4, R9, 0x4, R4 ;  /* 0x0000000409048825 */ /* 0x002fca00078e0004 */
[----:B------:R2:W-:Y:S02]  /*0b10*/  @!P0 STG.E desc[UR4][R4.64], R7 ;  /* 0x0000000704008986 */ /* 0x0005e4000c101904 */
.L_x_8504:
[----:B------:R-:W-:Y:S05]  /*0b20*/  BSYNC B0 ;  /* 0x0000000000007941 */ /* 0x000fea0003800000 */
.L_x_8498:
        /* <DEDUP_REMOVED lines=8> */
.L_x_8505:
        /* <DEDUP_REMOVED lines=13> */
.L_x_17289:


//--------------------- .text._ZN2at6native18elementwise_kernelILi128ELi4EZNS0_15gpu_kernel_implINS0_13AUnaryFunctorIdddNS0_15binary_internal10MulFunctorIdEEEEEEvRNS_18TensorIteratorBaseERKT_EUliE_EEviT1_ --------------------------
	.section	.text._ZN2at6native18elementwise_kernelILi128ELi4EZNS0_15gpu_kernel_implINS0_13AUnaryFunctorIdddNS0_15binary_internal10MulFunctorIdEEEEEEvRNS_18TensorIteratorBaseERKT_EUliE_EEviT1_,"ax",@progbits
	.align	128
        .global         _ZN2at6native18elementwise_kernelILi128ELi4EZNS0_15gpu_kernel_implINS0_13AUnaryFunctorIdddNS0_15binary_internal10MulFunctorIdEEEEEEvRNS_18TensorIteratorBaseERKT_EUliE_EEviT1_
        .type           _ZN2at6native18elementwise_kernelILi128ELi4EZNS0_15gpu_kernel_implINS0_13AUnaryFunctorIdddNS0_15binary_internal10MulFunctorIdEEEEEEvRNS_18TensorIteratorBaseERKT_EUliE_EEviT1_,@function
        .size           _ZN2at6native18elementwise_kernelILi128ELi4EZNS0_15gpu_kernel_implINS0_13AUnaryFunctorIdddNS0_15binary_internal10MulFunctorIdEEEEEEvRNS_18TensorIteratorBaseERKT_EUliE_EEviT1_,(.L_x_17290 - _ZN2at6native18elementwise_kernelILi128ELi4EZNS0_15gpu_kernel_implINS0_13AUnaryFunctorIdddNS0_15binary_internal10MulFunctorIdEEEEEEvRNS_18TensorIteratorBaseERKT_EUliE_EEviT1_)
        .other          _ZN2at6native18elementwise_kernelILi128ELi4EZNS0_15gpu_kernel_implINS0_13AUnaryFunctorIdddNS0_15binary_internal10MulFunctorIdEEEEEEvRNS_18TensorIteratorBaseERKT_EUliE_EEviT1_,@"STO_CUDA_ENTRY STV_DEFAULT"
_ZN2at6native18elementwise_kernelILi128ELi4EZNS0_15gpu_kernel_implINS0_13AUnaryFunctorIdddNS0_15binary_internal10MulFunctorIdEEEEEEvRNS_18TensorIteratorBaseERKT_EUliE_EEviT1_:
.text._ZN2at6native18elementwise_kernelILi128ELi4EZNS0_15gpu_kernel_implINS0_13AUnaryFunctorIdddNS0_15binary_internal10MulFunctorIdEEEEEEvRNS_18TensorIteratorBaseERKT_EUliE_EEviT1_:
        /* <DEDUP_REMOVED lines=314> */
.L_x_8508:
        /* <DEDUP_REMOVED lines=19> */
[----:B--2---:R0:W1:Y:S01]  /*14d0*/  I2F.F64.S16 R4, R2 ;  /* 0x0000000200047312 */ /* 0x0040620000101c00 */
[----:B------:R-:W-:Y:S05]  /*14e0*/  BRA `(.L_x_8514) ;  /* 0x0000000c007c7947 */ /* 0x000fea0003800000 */
.L_x_8512:
[----:B------:R-:W2:Y:S02]  /*14f0*/  LDG.E.U8 R2, desc[UR36][R2.64] ;  /* 0x0000002402027981 */ /* 0x000ea4000c1e1100 */
[----:B--2---:R0:W1:Y:S01]  /*1500*/  I2F.F64.U16 R4, R2 ;  /* 0x0000000200047312 */ /* 0x0040620000101800 */
[----:B------:R-:W-:Y:S05]  /*1510*/  BRA `(.L_x_8514) ;  /* 0x0000000c00707947 */ /* 0x000fea0003800000 */
.L_x_8511:
[----:B------:R-:W-:-:S13]  /*1520*/  ISETP.NE.AND P0, PT, R4, 0x2, PT ;  /* 0x000000020400780c */ /* 0x000fda0003f05270 */
[----:B------:R-:W-:Y:S05]  /*1530*/  @!P0 BRA `(.L_x_8515) ;  /* 0x0000000000288947 */ /* 0x000fea0003800000 */
[----:B------:R-:W-:-:S13]  /*1540*/  ISETP.NE.AND P0, PT, R4, 0x3, PT ;  /* 0x000000030400780c */ /* 0x000fda0003f05270 */
[----:B------:R-:W-:Y:S05]  /*1550*/  @!P0 BRA `(.L_x_8516) ;  /* 0x0000000000148947 */ /* 0x000fea0003800000 */
[----:B------:R-:W-:-:S13]  /*1560*/  ISETP.NE.AND P0, PT, R4, 0x4, PT ;  /* 0x000000040400780c */ /* 0x000fda0003f05270 */
[----:B------:R-:W-:Y:S05]  /*1570*/  @P0 BRA `(.L_x_8513) ;  /* 0x0000000800fc0947 */ /* 0x000fea0003800000 */
[----:B------:R-:W2:Y:S02]  /*1580*/  LDG.E.64 R4, desc[UR36][R2.64] ;  /* 0x0000002402047981 */ /* 0x000ea4000c1e1b00 */
[----:B--2---:R-:W0:Y:S01]  /*1590*/  I2F.F64.S64 R4, R4 ;  /* 0x0000000400047312 */ /* 0x004e220000301c00 */
[----:B------:R-:W-:Y:S05]  /*15a0*/  BRA `(.L_x_8514) ;  /* 0x0000000c004c7947 */ /* 0x000fea0003800000 */
.L_x_8516:
[----:B------:R-:W2:Y:S02]  /*15b0*/  LDG.E R2, desc[UR36][R2.64] ;  /* 0x0000002402027981 */ /* 0x000ea4000c1e1900 */
[----:B--2---:R0:W1:Y:S01]  /*15c0*/  I2F.F64 R4, R2 ;  /* 0x0000000200047312 */ /* 0x0040620000201c00 */
[----:B------:R-:W-:Y:S05]  /*15d0*/  BRA `(.L_x_8514) ;  /* 0x0000000c00407947 */ /* 0x000fea0003800000 */
.L_x_8515:
[----:B------:R-:W2:Y:S02]  /*15e0*/  LDG.E.U16 R2, desc[UR36][R2.64] ;  /* 0x0000002402027981 */ /* 0x000ea4000c1e1500 */
[----:B--2---:R0:W1:Y:S01]  /*15f0*/  I2F.F64.S16 R4, R2 ;  /* 0x0000000200047312 */ /* 0x0040620000101c00 */
[----:B------:R-:W-:Y:S05]  /*1600*/  BRA `(.L_x_8514) ;  /* 0x0000000c00347947 */ /* 0x000fea0003800000 */
.L_x_8510:
[----:B------:R-:W-:-:S13]  /*1610*/  ISETP.GT.AND P0, PT, R4, 0x6, PT ;  /* 0x000000060400780c */ /* 0x000fda0003f04270 */
[----:B------:R-:W-:Y:S05]  /*1620*/  @P0 BRA `(.L_x_8517) ;  /* 0x0000000000340947 */ /* 0x000fea0003800000 */
[----:B------:R-:W-:-:S13]  /*1630*/  ISETP.NE.AND P0, PT, R4, 0x5, PT ;  /* 0x000000050400780c */ /* 0x000fda0003f05270 */
[----:B------:R-:W-:Y:S05]  /*1640*/  @!P0 BRA `(.L_x_8518) ;  /* 0x0000000000188947 */ /* 0x000fea0003800000 */
[----:B------:R-:W-:-:S13]  /*1650*/  ISETP.NE.AND P0, PT, R4, 0x6, PT ;  /* 0x000000060400780c */ /* 0x000fda0003f05270 */
[----:B------:R-:W-:Y:S05]  /*1660*/  @P0 BRA `(.L_x_8513) ;  /* 0x0000000800c00947 */ /* 0x000fea0003800000 */
[----:B------:R-:W2:Y:S02]  /*1670*/  LDG.E R4, desc[UR36][R2.64] ;  /* 0x0000002402047981 */ /* 0x000ea4000c1e1900 */
[----:B--2---:R-:W-:-:S06]  /*1680*/  FMUL.FTZ R4, R4, 1 ;  /* 0x3f80000004047820 */ /* 0x004fcc0000410000 */
[----:B------:R-:W0:Y:S01]  /*1690*/  F2F.F64.F32 R4, R4 ;  /* 0x0000000400047310 */ /* 0x000e220000201800 */
[----:B------:R-:W-:Y:S05]  /*16a0*/  BRA `(.L_x_8514) ;  /* 0x0000000c000c7947 */ /* 0x000fea0003800000 */
.L_x_8518:
[----:B------:R-:W2:Y:S02]  /*16b0*/  LDG.E.U16 R0, desc[UR36][R2.64] ;  /* 0x0000002402007981 */ /* 0x000ea4000c1e1500 */
[----:B--2---:R-:W-:-:S05]  /*16c0*/  HADD2.F32 R0, -RZ, R0.H0_H0 ;  /* 0x20000000ff007230 */ /* 0x004fca0000004100 */
[----:B------:R-:W-:-:S04]  /*16d0*/  FMUL.FTZ R0, R0, 1 ;  /* 0x3f80000000007820 */ /* 0x000fc80000410000 */
[----:B------:R0:W1:Y:S01]  /*16e0*/  F2F.F64.F32 R4, R0 ;  /* 0x0000000000047310 */ /* 0x0000620000201800 */
[----:B------:R-:W-:Y:S05]  /*16f0*/  BRA `(.L_x_8514) ;  /* 0x0000000800f87947 */ /* 0x000fea0003800000 */
.L_x_8517:
[----:B------:R-:W-:-:S13]  /*1700*/  ISETP.NE.AND P0, PT, R4, 0x7, PT ;  /* 0x000000070400780c */ /* 0x000fda0003f05270 */
[----:B------:R-:W-:Y:S05]  /*1710*/  @!P0 BRA `(.L_x_8519) ;  /* 0x0000000000348947 */ /* 0x000fea0003800000 */
        /* <DEDUP_REMOVED lines=8> */
.L_x_8520:
[----:B------:R-:W2:Y:S02]  /*17a0*/  LDG.E.U16 R2, desc[UR36][R2.64] ;  /* 0x0000002402027981 */ /* 0x000ea4000c1e1500 */
[----:B--2---:R-:W-:-:S05]  /*17b0*/  HADD2.F32 R0, -RZ, R2.H0_H0 ;  /* 0x20000002ff007230 */ /* 0x004fca0000004100 */
[----:B------:R-:W-:-:S04]  /*17c0*/  FMUL.FTZ R0, R0, 1 ;  /* 0x3f80000000007820 */ /* 0x000fc80000410000 */
[----:B------:R0:W1:Y:S01]  /*17d0*/  F2F.F64.F32 R4, R0 ;  /* 0x0000000000047310 */ /* 0x0000620000201800 */
[----:B------:R-:W-:Y:S05]  /*17e0*/  BRA `(.L_x_8514) ;  /* 0x0000000800bc7947 */ /* 0x000fea0003800000 */
.L_x_8519:
[----:B------:R0:W5:Y:S01]  /*17f0*/  LDG.E.64 R4, desc[UR36][R2.64] ;  /* 0x0000002402047981 */ /* 0x000162000c1e1b00 */
[----:B------:R-:W-:Y:S05]  /*1800*/  BRA `(.L_x_8514) ;  /* 0x0000000800b47947 */ /* 0x000fea0003800000 */
.L_x_8509:
        /* <DEDUP_REMOVED lines=11> */
[----:B------:R-:W-:Y:S01]  /*18c0*/  FSEL R5, RZ, 1.875, !P0 ;  /* 0x3ff00000ff057808 */ /* 0x000fe20004000000 */
[----:B------:R-:W-:Y:S08]  /*18d0*/  BRA `(.L_x_8514) ;  /* 0x0000000800807947 */ /* 0x000ff00003800000 */
.L_x_8523:
[----:B------:R0:W5:Y:S01]  /*18e0*/  LDG.E.64 R4, desc[UR36][R2.64] ;  /* 0x0000002402047981 */ /* 0x000162000c1e1b00 */
[----:B------:R-:W-:Y:S05]  /*18f0*/  BRA `(.L_x_8514) ;  /* 0x0000000800787947 */ /* 0x000fea0003800000 */
.L_x_8522:
        /* <DEDUP_REMOVED lines=11> */
[C---:B------:R-:W-:Y:S01]  /*19b0*/  IADD3 R6, R4.reuse, 0x1000000, RZ ;  /* 0x0100000004067810 */ /* 0x040fe20007ffe0ff */
        /* <DEDUP_REMOVED lines=13> */
[----:B------:R-:W-:-:S06]  /*1a90*/  FMUL.FTZ R5, R5, 1 ;  /* 0x3f80000005057820 */ /* 0x000fcc0000410000 */
[----:B------:R-:W0:Y:S01]  /*1aa0*/  F2F.F64.F32 R4, R5 ;  /* 0x0000000500047310 */ /* 0x000e220000201800 */
[----:B------:R-:W-:Y:S05]  /*1ab0*/  BRA `(.L_x_8514) ;  /* 0x0000000800087947 */ /* 0x000fea0003800000 */
.L_x_8525:
        /* <DEDUP_REMOVED lines=15> */
.L_x_8524:
[----:B------:R-:W2:Y:S02]  /*1bb0*/  LDG.E.U16 R0, desc[UR36][R2.64] ;  /* 0x0000002402007981 */ /* 0x000ea4000c1e1500 */
[----:B--2---:R-:W-:-:S04]  /*1bc0*/  IMAD.U32 R0, R0, 0x10000, RZ ;  /* 0x0001000000007824 */ /* 0x004fc800078e00ff */
[----:B------:R-:W-:-:S04]  /*1bd0*/  FMUL.FTZ R0, R0, 1 ;  /* 0x3f80000000007820 */ /* 0x000fc80000410000 */
[----:B------:R0:W1:Y:S01]  /*1be0*/  F2F.F64.F32 R4, R0 ;  /* 0x0000000000047310 */ /* 0x0000620000201800 */
[----:B------:R-:W-:Y:S05]  /*1bf0*/  BRA `(.L_x_8514) ;  /* 0x0000000400b87947 */ /* 0x000fea0003800000 */
.L_x_8521:
        /* <DEDUP_REMOVED lines=9> */
[----:B--2---:R0:W1:Y:S01]  /*1c90*/  I2F.F64.U16 R4, R2 ;  /* 0x0000000200047312 */ /* 0x0040620000101800 */
[----:B------:R-:W-:Y:S05]  /*1ca0*/  BRA `(.L_x_8514) ;  /* 0x00000004008c7947 */ /* 0x000fea0003800000 */
.L_x_8528:
        /* <DEDUP_REMOVED lines=21> */
.L_x_8532:
[----:B------:R-:W-:Y:S05]  /*1e00*/  BSYNC B1 ;  /* 0x0000000000017941 */ /* 0x000fea0003800000 */
.L_x_8531:
[----:B------:R-:W-:Y:S01]  /*1e10*/  LEA R3, R0, 0x3b800000, 0x17 ;  /* 0x3b80000000037811 */ /* 0x000fe200078eb8ff */
[----:B------:R-:W-:-:S05]  /*1e20*/  IMAD.SHL.U32 R0, R2, 0x100000, RZ ;  /* 0x0010000002007824 */ /* 0x000fca00078e00ff */
[----:B------:R-:W-:-:S07]  /*1e30*/  LOP3.LUT R0, R3, R0, R4, 0xfe, !PT ;  /* 0x0000000003007212 */ /* 0x000fce00078efe04 */
.L_x_8530:
[----:B------:R-:W-:Y:S05]  /*1e40*/  BSYNC B0 ;  /* 0x0000000000007941 */ /* 0x000fea0003800000 */
.L_x_8529:
[----:B------:R-:W-:-:S04]  /*1e50*/  FMUL.FTZ R0, R0, 1 ;  /* 0x3f80000000007820 */ /* 0x000fc80000410000 */
[----:B------:R2:W3:Y:S01]  /*1e60*/  F2F.F64.F32 R4, R0 ;  /* 0x0000000000047310 */ /* 0x0004e20000201800 */
[----:B------:R-:W-:Y:S05]  /*1e70*/  BRA `(.L_x_8514) ;  /* 0x0000000400187947 */ /* 0x000fea0003800000 */
.L_x_8527:
        /* <DEDUP_REMOVED lines=17> */
[----:B------:R-:W-:Y:S02]  /*1f90*/  IADD3 R5, R3, -0x1d, RZ ;  /* 0xffffffe303057810 */ /* 0x000fe40007ffe0ff */
[----:B------:R-:W-:Y:S02]  /*1fa0*/  IADD3 R0, R0, 0x1e, -R3 ;  /* 0x0000001e00007810 */ /* 0x000fe40007ffe803 */
[----:B------:R-:W-:-:S04]  /*1fb0*/  SHF.L.U32 R5, R2, R5, RZ ;  /* 0x0000000502057219 */ /* 0x000fc800000006ff */
[----:B------:R-:W-:-:S07]  /*1fc0*/  LOP3.LUT R2, R5, 0x3, RZ, 0xc0, !PT ;  /* 0x0000000305027812 */ /* 0x000fce00078ec0ff */
.L_x_8536:
[----:B------:R-:W-:Y:S05]  /*1fd0*/  BSYNC B1 ;  /* 0x0000000000017941 */ /* 0x000fea0003800000 */
.L_x_8535:
[----:B------:R-:W-:Y:S01]  /*1fe0*/  LEA R3, R0, 0x37800000, 0x17 ;  /* 0x3780000000037811 */ /* 0x000fe200078eb8ff */
[----:B------:R-:W-:-:S05]  /*1ff0*/  IMAD.SHL.U32 R0, R2, 0x200000, RZ ;  /* 0x0020000002007824 */ /* 0x000fca00078e00ff */
[----:B------:R-:W-:-:S07]  /*2000*/  LOP3.LUT R0, R3, R0, R4, 0xfe, !PT ;  /* 0x0000000003007212 */ /* 0x000fce00078efe04 */
.L_x_8534:
[----:B------:R-:W-:Y:S05]  /*2010*/  BSYNC B0 ;  /* 0x0000000000007941 */ /* 0x000fea0003800000 */
.L_x_8533:
[----:B------:R-:W-:-:S04]  /*2020*/  FMUL.FTZ R0, R0, 1 ;  /* 0x3f80000000007820 */ /* 0x000fc80000410000 */
[----:B------:R4:W0:Y:S01]  /*2030*/  F2F.F64.F32 R4, R0 ;  /* 0x0000000000047310 */ /* 0x0008220000201800 */
[----:B------:R-:W-:Y:S05]  /*2040*/  BRA `(.L_x_8514) ;  /* 0x0000000000a47947 */ /* 0x000fea0003800000 */
.L_x_8526:
        /* <DEDUP_REMOVED lines=14> */
.L_x_8540:
[----:B------:R-:W-:Y:S05]  /*2130*/  BSYNC B0 ;  /* 0x0000000000007941 */ /* 0x000fea0003800000 */
.L_x_8539:
[----:B------:R-:W-:-:S04]  /*2140*/  FMUL.FTZ R0, R0, 1 ;  /* 0x3f80000000007820 */ /* 0x000fc80000410000 */
[----:B------:R0:W1:Y:S01]  /*2150*/  F2F.F64.F32 R4, R0 ;  /* 0x0000000000047310 */ /* 0x0000620000201800 */
[----:B------:R-:W-:Y:S05]  /*2160*/  BRA `(.L_x_8514) ;  /* 0x00000000005c7947 */ /* 0x000fea0003800000 */
.L_x_8513:
        /* <DEDUP_REMOVED lines=16> */
.L_x_8541:
[----:B------:R-:W-:Y:S01]  /*2270*/  CS2R R4, SRZ ;  /* 0x0000000000047805 */ /* 0x000fe2000001ff00 */
[----:B------:R-:W-:Y:S06]  /*2280*/  BRA `(.L_x_8514) ;  /* 0x0000000000147947 */ /* 0x000fec0003800000 */
.L_x_8538:
[----:B------:R-:W2:Y:S02]  /*2290*/  LDG.E.64 R4, desc[UR36][R2.64] ;  /* 0x0000002402047981 */ /* 0x000ea4000c1e1b00 */
[----:B--2---:R-:W0:Y:S01]  /*22a0*/  I2F.F64.U64 R4, R4 ;  /* 0x0000000400047312 */ /* 0x004e220000301800 */
[----:B------:R-:W-:Y:S05]  /*22b0*/  BRA `(.L_x_8514) ;  /* 0x0000000000087947 */ /* 0x000fea0003800000 */
.L_x_8537:
[----:B------:R-:W2:Y:S02]  /*22c0*/  LDG.E R2, desc[UR36][R2.64] ;  /* 0x0000002402027981 */ /* 0x000ea4000c1e1900 */
[----:B--2---:R0:W1:Y:S02]  /*22d0*/  I2F.F64.U32 R4, R2 ;  /* 0x0000000200047312 */ /* 0x0040640000201800 */
.L_x_8514:
[----:B0-----:R-:W2:Y:S01]  /*22e0*/  LDC.U8 R2, c[0x0][0x430] ;  /* 0x00010c00ff027b82 */ /* 0x001ea20000000000 */
[----:B------:R-:W-:Y:S02]  /*22f0*/  ULDC.64 UR4, c[0x0][0x428] ;  /* 0x00010a0000047ab9 */ /* 0x000fe40000000a00 */
[----:B-1-3-5:R-:W-:Y:S01]  /*2300*/  DMUL R4, R4, UR4 ;  /* 0x0000000404047c28 */ /* 0x02afe20008000000 */
        /* <DEDUP_REMOVED lines=14> */
.L_x_8545:
[----:B------:R-:W0:Y:S02]  /*23f0*/  F2I.S64.F64.TRUNC R4, R4 ;  /* 0x0000000400047311 */ /* 0x000e24000030d900 */
[----:B0-----:R-:W-:-:S05]  /*2400*/  IMAD.MOV.U32 R3, RZ, RZ, R4 ;  /* 0x000000ffff037224 */ /* 0x001fca00078e0004 */
[----:B------:R3:W-:Y:S01]  /*2410*/  STG.E.U8 desc[UR36][R16.64], R3 ;  /* 0x0000000310007986 */ /* 0x0007e2000c101124 */
[----:B------:R-:W-:Y:S05]  /*2420*/  BRA `(.L_x_8547) ;  /* 0x0000000c00f87947 */ /* 0x000fea0003800000 */
.L_x_8544:
        /* <DEDUP_REMOVED lines=9> */
.L_x_8549:
[----:B------:R-:W0:Y:S02]  /*24c0*/  F2I.F64.TRUNC R5, R4 ;  /* 0x0000000400057311 */ /* 0x000e24000030d100 */
[----:B0-----:R1:W-:Y:S01]  /*24d0*/  STG.E desc[UR36][R16.64], R5 ;  /* 0x0000000510007986 */ /* 0x0013e2000c101924 */
[----:B------:R-:W-:Y:S05]  /*24e0*/  BRA `(.L_x_8547) ;  /* 0x0000000c00c87947 */ /* 0x000fea0003800000 */
.L_x_8548:
[----:B------:R-:W0:Y:S02]  /*24f0*/  F2I.F64.TRUNC R5, R4 ;  /* 0x0000000400057311 */ /* 0x000e24000030d100 */
[----:B0-----:R2:W-:Y:S01]  /*2500*/  STG.E.U16 desc[UR36][R16.64], R5 ;  /* 0x0000000510007986 */ /* 0x0015e2000c101524 */
[----:B------:R-:W-:Y:S05]  /*2510*/  BRA `(.L_x_8547) ;  /* 0x0000000c00bc7947 */ /* 0x000fea0003800000 */
.L_x_8543:
        /* <DEDUP_REMOVED lines=13> */
.L_x_8551:
        /* <DEDUP_REMOVED lines=8> */
.L_x_8550:
        /* <DEDUP_REMOVED lines=10> */
[----:B------:R-:W-:-:S13]  /*2710*/  MOV R3, RZ ;  /* 0x000000ff00037202 */ /* 0x000fda0000000f00 */
[----:B0-----:R-:W-:-:S05]  /*2720*/  @!P0 FMUL R2, R2, 1.175494350822287508e-38 ;  /* 0x0080000002028820 */ /* 0x001fca0000400000 */
[----:B------:R0:W-:Y:S01]  /*2730*/  STG.E.64 desc[UR36][R16.64], R2 ;  /* 0x0000000210007986 */ /* 0x0001e2000c101b24 */
[----:B------:R-:W-:Y:S05]  /*2740*/  BRA `(.L_x_8547) ;  /* 0x0000000c00307947 */ /* 0x000fea0003800000 */
.L_x_8553:
[----:B------:R-:W-:Y:S01]  /*2750*/  UMOV UR4, 0xf0000000 ;  /* 0xf000000000047882 */ /* 0x000fe20000000000 */
[----:B------:R-:W-:Y:S01]  /*2760*/  UMOV UR5, 0x380fffff ;  /* 0x380fffff00057882 */ /* 0x000fe20000000000 */
[----:B------:R-:W0:Y:S01]  /*2770*/  F2F.F32.F64 R0, R4 ;  /* 0x0000000400007310 */ /* 0x000e220000301000 */
[----:B------:R-:W-:-:S14]  /*2780*/  DSETP.GEU.AND P0, PT, |R4|, UR4, PT ;  /* 0x0000000404007e2a */ /* 0x000fdc000bf0e200 */
[----:B0-----:R-:W-:-:S05]  /*2790*/  @!P0 FMUL R0, R0, 1.175494350822287508e-38 ;  /* 0x0080000000008820 */ /* 0x001fca0000400000 */
[----:B------:R-:W-:-:S04]  /*27a0*/  F2FP.F16.F32.PACK_AB R3, RZ, R0 ;  /* 0x00000000ff03723e */ /* 0x000fc800000000ff */
[----:B------:R-:W-:-:S05]  /*27b0*/  PRMT R3, R3, 0x5410, RZ ;  /* 0x0000541003037816 */ /* 0x000fca00000000ff */
[----:B------:R0:W-:Y:S01]  /*27c0*/  STG.E desc[UR36][R16.64], R3 ;  /* 0x0000000310007986 */ /* 0x0001e2000c101924 */
[----:B------:R-:W-:Y:S05]  /*27d0*/  BRA `(.L_x_8547) ;  /* 0x0000000c000c7947 */ /* 0x000fea0003800000 */
.L_x_8552:
[----:B------:R0:W-:Y:S01]  /*27e0*/  STG.E.64 desc[UR36][R16.64], R4 ;  /* 0x0000000410007986 */ /* 0x0001e2000c101b24 */
[----:B------:R-:W-:Y:S05]  /*27f0*/  BRA `(.L_x_8547) ;  /* 0x0000000c00047947 */ /* 0x000fea0003800000 */
.L_x_8542:
        /* <DEDUP_REMOVED lines=9> */
[----:B------:R-:W-:-:S05]  /*2890*/  SEL R3, RZ, 0x1, !P0 ;  /* 0x00000001ff037807 */ /* 0x000fca0004000000 */
[----:B------:R0:W-:Y:S01]  /*28a0*/  STG.E.U8 desc[UR36][R16.64], R3 ;  /* 0x0000000310007986 */ /* 0x0001e2000c101124 */
[----:B------:R-:W-:Y:S05]  /*28b0*/  BRA `(.L_x_8547) ;  /* 0x0000000800d47947 */ /* 0x000fea0003800000 */
.L_x_8556:
[----:B------:R-:W-:-:S05]  /*28c0*/  CS2R R6, SRZ ;  /* 0x0000000000067805 */ /* 0x000fca000001ff00 */
[----:B------:R0:W-:Y:S01]  /*28d0*/  STG.E.128 desc[UR36][R16.64], R4 ;  /* 0x0000000410007986 */ /* 0x0001e2000c101d24 */
[----:B------:R-:W-:Y:S05]  /*28e0*/  BRA `(.L_x_8547) ;  /* 0x0000000800c87947 */ /* 0x000fea0003800000 */
.L_x_8555:
        /* <DEDUP_REMOVED lines=25> */
.L_x_8560:
[----:B------:R-:W-:Y:S05]  /*2a80*/  BSYNC B0 ;  /* 0x0000000000007941 */ /* 0x000fea0003800000 */
.L_x_8559:
[----:B------:R-:W-:-:S05]  /*2a90*/  LOP3.LUT R3, R0, R3, RZ, 0xfc, !PT ;  /* 0x0000000300037212 */ /* 0x000fca00078efcff */
[----:B------:R0:W-:Y:S01]  /*2aa0*/  STG.E.U8 desc[UR36][R16.64], R3 ;  /* 0x0000000310007986 */ /* 0x0001e2000c101124 */
[----:B------:R-:W-:Y:S05]  /*2ab0*/  BRA `(.L_x_8547) ;  /* 0x0000000800547947 */ /* 0x000fea0003800000 */
.L_x_8558:
        /* <DEDUP_REMOVED lines=17> */
.L_x_8562:
[----:B------:R-:W-:Y:S01]  /*2bd0*/  IMAD.MOV.U32 R0, RZ, RZ, 0x7f ;  /* 0x0000007fff007424 */ /* 0x000fe200078e00ff */
[----:B------:R-:W-:-:S04]  /*2be0*/  ISETP.GT.U32.AND P0, PT, R2, 0x7f800000, PT ;  /* 0x7f8000000200780c */ /* 0x000fc80003f04070 */
[----:B------:R-:W-:-:S09]  /*2bf0*/  SEL R0, R0, 0x7c, P0 ;  /* 0x0000007c00007807 */ /* 0x000fd20000000000 */
.L_x_8563:
[----:B------:R-:W-:Y:S05]  /*2c00*/  BSYNC B0 ;  /* 0x0000000000007941 */ /* 0x000fea0003800000 */
.L_x_8561:
[----:B------:R-:W-:-:S04]  /*2c10*/  LOP3.LUT R2, R3, 0x80000000, RZ, 0xc0, !PT ;  /* 0x8000000003027812 */ /* 0x000fc800078ec0ff */
[----:B------:R-:W-:-:S04]  /*2c20*/  SHF.R.U32.HI R3, RZ, 0x18, R2 ;  /* 0x00000018ff037819 */ /* 0x000fc80000011602 */
[----:B------:R-:W-:-:S05]  /*2c30*/  LOP3.LUT R3, R0, R3, RZ, 0xfc, !PT ;  /* 0x0000000300037212 */ /* 0x000fca00078efcff */
[----:B------:R0:W-:Y:S01]  /*2c40*/  STG.E.U8 desc[UR36][R16.64], R3 ;  /* 0x0000000310007986 */ /* 0x0001e2000c101124 */
[----:B------:R-:W-:Y:S05]  /*2c50*/  BRA `(.L_x_8547) ;  /* 0x0000000400ec7947 */ /* 0x000fea0003800000 */
.L_x_8557:
        /* <DEDUP_REMOVED lines=8> */
.L_x_8554:
        /* <DEDUP_REMOVED lines=11> */
.L_x_8566:
        /* <DEDUP_REMOVED lines=21> */
.L_x_8569:
[----:B------:R-:W-:-:S04]  /*2ee0*/  LOP3.LUT R2, R3, 0x80000000, RZ, 0xc0, !PT ;  /* 0x8000000003027812 */ /* 0x000fc800078ec0ff */
[----:B------:R-:W-:-:S04]  /*2ef0*/  SHF.R.U32.HI R3, RZ, 0x18, R2 ;  /* 0x00000018ff037819 */ /* 0x000fc80000011602 */
[----:B------:R-:W-:-:S04]  /*2f00*/  LOP3.LUT R0, R0, R3, RZ, 0xfc, !PT ;  /* 0x0000000300007212 */ /* 0x000fc800078efcff */
[----:B------:R-:W-:-:S07]  /*2f10*/  PRMT R8, R0, 0x7610, R8 ;  /* 0x0000761000087816 */ /* 0x000fce0000000008 */
.L_x_8568:
[----:B------:R-:W-:Y:S05]  /*2f20*/  BSYNC B0 ;  /* 0x0000000000007941 */ /* 0x000fea0003800000 */
.L_x_8567:
[----:B------:R0:W-:Y:S01]  /*2f30*/  STG.E.U8 desc[UR36][R16.64], R8 ;  /* 0x0000000810007986 */ /* 0x0001e2000c101124 */
[----:B------:R-:W-:Y:S05]  /*2f40*/  BRA `(.L_x_8547) ;  /* 0x0000000400307947 */ /* 0x000fea0003800000 */
.L_x_8565:
        /* <DEDUP_REMOVED lines=21> */
.L_x_8572:
[----:B------:R-:W-:-:S04]  /*30a0*/  LOP3.LUT R2, R3, 0x80000000, RZ, 0xc0, !PT ;  /* 0x8000000003027812 */ /* 0x000fc800078ec0ff */
[----:B------:R-:W-:-:S04]  /*30b0*/  SHF.R.U32.HI R3, RZ, 0x18, R2 ;  /* 0x00000018ff037819 */ /* 0x000fc80000011602 */
[----:B------:R-:W-:-:S04]  /*30c0*/  LOP3.LUT R0, R0, R3, RZ, 0xfc, !PT ;  /* 0x0000000300007212 */ /* 0x000fc800078efcff */
[----:B------:R-:W-:-:S07]  /*30d0*/  PRMT R8, R0, 0x7610, R8 ;  /* 0x0000761000087816 */ /* 0x000fce0000000008 */
.L_x_8571:
[----:B------:R-:W-:Y:S05]  /*30e0*/  BSYNC B0 ;  /* 0x0000000000007941 */ /* 0x000fea0003800000 */
.L_x_8570:
[----:B------:R0:W-:Y:S01]  /*30f0*/  STG.E.U8 desc[UR36][R16.64], R8 ;  /* 0x0000000810007986 */ /* 0x0001e2000c101124 */
[----:B------:R-:W-:Y:S05]  /*3100*/  BRA `(.L_x_8547) ;  /* 0x0000000000c07947 */ /* 0x000fea0003800000 */
.L_x_8564:
        /* <DEDUP_REMOVED lines=26> */
.L_x_8546:
[----:B------:R-:W-:Y:S01]  /*32b0*/  MOV R2, 0x0 ;  /* 0x0000000000027802 */ /* 0x000fe20000000f00 */
[----:B------:R-:W-:Y:S01]  /*32c0*/  ULDC.64 UR4, c[0x4][0x1a8] ;  /* 0x01006a0000047ab9 */ /* 0x000fe20000000a00 */
[----:B------:R-:W-:Y:S01]  /*32d0*/  ULDC.64 UR6, c[0x4][0x1b0] ;  /* 0x01006c0000067ab9 */ /* 0x000fe20000000a00 */
[----:B------:R-:W-:Y:S02]  /*32e0*/  IMAD.U32 R4, RZ, RZ, UR4 ;  /* 0x00000004ff047e24 */ /* 0x000fe4000f8e00ff */
[----:B------:R-:W-:Y:S01]  /*32f0*/  IMAD.U32 R5, RZ, RZ, UR5 ;  /* 0x00000005ff057e24 */ /* 0x000fe2000f8e00ff */
[----:B------:R-:W0:Y:S01]  /*3300*/  LDC.64 R2, c[0x4][R2] ;  /* 0x0100000002027b82 */ /* 0x000e220000000a00 */
[----:B------:R-:W-:Y:S01]  /*3310*/  ULDC.64 UR4, c[0x4][0x68] ;  /* 0x01001a0000047ab9 */ /* 0x000fe20000000a00 */
[----:B------:R-:W-:Y:S01]  /*3320*/  IMAD.U32 R6, RZ, RZ, UR6 ;  /* 0x00000006ff067e24 */ /* 0x000fe2000f8e00ff */
[----:B------:R-:W-:Y:S01]  /*3330*/  MOV R10, UR4 ;  /* 0x00000004000a7c02 */ /* 0x000fe20008000f00 */
[----:B------:R-:W-:-:S02]  /*3340*/  IMAD.U32 R7, RZ, RZ, UR7 ;  /* 0x00000007ff077e24 */ /* 0x000fc4000f8e00ff */
[----:B------:R-:W-:Y:S02]  /*3350*/  IMAD.U32 R11, RZ, RZ, UR5 ;  /* 0x00000005ff0b7e24 */ /* 0x000fe4000f8e00ff */
[----:B------:R-:W-:Y:S02]  /*3360*/  IMAD.MOV.U32 R8, RZ, RZ, 0x65 ;  /* 0x00000065ff087424 */ /* 0x000fe400078e00ff */
[----:B------:R-:W-:Y:S02]  /*3370*/  IMAD.MOV.U32 R12, RZ, RZ, 0x1 ;  /* 0x00000001ff0c7424 */ /* 0x000fe400078e00ff */
[----:B------:R-:W-:-:S07]  /*3380*/  IMAD.MOV.U32 R13, RZ, RZ, RZ ;  /* 0x000000ffff0d7224 */ /* 0x000fce00078e00ff */
[----:B------:R-:W-:-:S07]  /*3390*/  LEPC R20, `(.L_x_8575) ;  /* 0x000000001014794e */ /* 0x000fce0000000000 */
[----:B0-----:R-:W-:Y:S05]  /*33a0*/  CALL.ABS.NOINC R2 ;  /* 0x0000000002007343 */ /* 0x001fea0003c00000 */
.L_x_8575:
[----:B------:R-:W-:Y:S05]  /*33b0*/  BRA `(.L_x_8547) ;  /* 0x0000000000147947 */ /* 0x000fea0003800000 */
.L_x_8574:
[----:B------:R-:W0:Y:S02]  /*33c0*/  F2I.U64.F64.TRUNC R4, R4 ;  /* 0x0000000400047311 */ /* 0x000e24000030d800 */
[----:B0-----:R0:W-:Y:S01]  /*33d0*/  STG.E.64 desc[UR36][R16.64], R4 ;  /* 0x0000000410007986 */ /* 0x0011e2000c101b24 */
[----:B------:R-:W-:Y:S05]  /*33e0*/  BRA `(.L_x_8547) ;  /* 0x0000000000087947 */ /* 0x000fea0003800000 */
.L_x_8573:
[----:B------:R-:W0:Y:S02]  /*33f0*/  F2I.U32.F64.TRUNC R5, R4 ;  /* 0x0000000400057311 */ /* 0x000e24000030d000 */
[----:B0-----:R0:W-:Y:S02]  /*3400*/  STG.E desc[UR36][R16.64], R5 ;  /* 0x0000000510007986 */ /* 0x0011e4000c101924 */
.L_x_8547:
[----:B------:R-:W-:-:S04]  /*3410*/  IMAD R18, R23, 0x200, R18 ;  /* 0x0000020017127824 */ /* 0x000fc800078e0212 */
[----:B------:R-:W-:-:S07]  /*3420*/  VIADD R19, R18, 0x80 ;  /* 0x0000008012137836 */ /* 0x000fce0000000000 */
.L_x_8507:
[----:B------:R-:W-:Y:S05]  /*3430*/  BSYNC B6 ;  /* 0x0000000000067941 */ /* 0x000fea0003800000 */
.L_x_8506:
        /* <DEDUP_REMOVED lines=307> */
.L_x_8578:
[----:B------:R-:W0:Y:S01]  /*4770*/  LDC.U8 R5, c[0x0][0x431] ;  /* 0x00010c40ff057b82 */ /* 0x000e220000000000 */
[----:B------:R-:W-:Y:S01]  /*4780*/  ULDC.64 UR4, c[0x0][0x410] ;  /* 0x0001040000047ab9 */ /* 0x000fe20000000a00 */
[----:B------:R-:W-:Y:S01]  /*4790*/  ULDC.64 UR6, c[0x0][0x418] ;  /* 0x0001060000067ab9 */ /* 0x000fe20000000a00 */
[----:B------:R-:W-:Y:S02]  /*47a0*/  IADD3 R16, P0, R16, UR4, RZ ;  /* 0x0000000410107c10 */ /* 0x000fe4000ff1e0ff */
[----:B------:R-:W-:-:S03]  /*47b0*/  IADD3 R2, P1, R0, UR6, RZ ;  /* 0x0000000600027c10 */ /* 0x000fc6000ff3e0ff */
[----:B------:R-:W-:Y:S01]  /*47c0*/  IMAD.X R17, RZ, RZ, UR5, P0 ;  /* 0x00000005ff117e24 */ /* 0x000fe200080e06ff */
        /* <DEDUP_REMOVED lines=15> */
.L_x_8582:
[----:B------:R-:W2:Y:S02]  /*48c0*/  LDG.E.U8 R2, desc[UR36][R2.64] ;  /* 0x0000002402027981 */ /* 0x000ea4000c1e1100 */
[----:B--2---:R0:W1:Y:S01]  /*48d0*/  I2F.F64.U16 R4, R2 ;  /* 0x0000000200047312 */ /* 0x0040620000101800 */
[----:B------:R-:W-:Y:S05]  /*48e0*/  BRA `(.L_x_8584) ;  /* 0x0000000c00707947 */ /* 0x000fea0003800000 */
.L_x_8581:
        /* <DEDUP_REMOVED lines=9> */
.L_x_8586:
[----:B------:R-:W2:Y:S02]  /*4980*/  LDG.E R2, desc[UR36][R2.64] ;  /* 0x0000002402027981 */ /* 0x000ea4000c1e1900 */
[----:B--2---:R0:W1:Y:S01]  /*4990*/  I2F.F64 R4, R2 ;  /* 0x0000000200047312 */ /* 0x0040620000201c00 */
[----:B------:R-:W-:Y:S05]  /*49a0*/  BRA `(.L_x_8584) ;  /* 0x0000000c00407947 */ /* 0x000fea0003800000 */
.L_x_8585:
[----:B------:R-:W2:Y:S02]  /*49b0*/  LDG.E.U16 R2, desc[UR36][R2.64] ;  /* 0x0000002402027981 */ /* 0x000ea4000c1e1500 */
[----:B--2---:R0:W1:Y:S01]  /*49c0*/  I2F.F64.S16 R4, R2 ;  /* 0x0000000200047312 */ /* 0x0040620000101c00 */
[----:B------:R-:W-:Y:S05]  /*49d0*/  BRA `(.L_x_8584) ;  /* 0x0000000c00347947 */ /* 0x000fea0003800000 */
.L_x_8580:
        /* <DEDUP_REMOVED lines=10> */
.L_x_8588:
[----:B------:R-:W2:Y:S02]  /*4a80*/  LDG.E.U16 R0, desc[UR36][R2.64] ;  /* 0x0000002402007981 */ /* 0x000ea4000c1e1500 */
[----:B--2---:R-:W-:-:S05]  /*4a90*/  HADD2.F32 R0, -RZ, R0.H0_H0 ;  /* 0x20000000ff007230 */ /* 0x004fca0000004100 */
[----:B------:R-:W-:-:S04]  /*4aa0*/  FMUL.FTZ R0, R0, 1 ;  /* 0x3f80000000007820 */ /* 0x000fc80000410000 */
[----:B------:R0:W1:Y:S01]  /*4ab0*/  F2F.F64.F32 R4, R0 ;  /* 0x0000000000047310 */ /* 0x0000620000201800 */
[----:B------:R-:W-:Y:S05]  /*4ac0*/  BRA `(.L_x_8584) ;  /* 0x0000000800f87947 */ /* 0x000fea0003800000 */
.L_x_8587:
        /* <DEDUP_REMOVED lines=10> */
.L_x_8590:
[----:B------:R-:W2:Y:S02]  /*4b70*/  LDG.E.U16 R2, desc[UR36][R2.64] ;  /* 0x0000002402027981 */ /* 0x000ea4000c1e1500 */
[----:B--2---:R-:W-:-:S05]  /*4b80*/  HADD2.F32 R0, -RZ, R2.H0_H0 ;  /* 0x20000002ff007230 */ /* 0x004fca0000004100 */
[----:B------:R-:W-:-:S04]  /*4b90*/  FMUL.FTZ R0, R0, 1 ;  /* 0x3f80000000007820 */ /* 0x000fc80000410000 */
[----:B------:R0:W1:Y:S01]  /*4ba0*/  F2F.F64.F32 R4, R0 ;  /* 0x0000000000047310 */ /* 0x0000620000201800 */
[----:B------:R-:W-:Y:S05]  /*4bb0*/  BRA `(.L_x_8584) ;  /* 0x0000000800bc7947 */ /* 0x000fea0003800000 */
.L_x_8589:
[----:B------:R0:W5:Y:S01]  /*4bc0*/  LDG.E.64 R4, desc[UR36][R2.64] ;  /* 0x0000002402047981 */ /* 0x000162000c1e1b00 */
[----:B------:R-:W-:Y:S05]  /*4bd0*/  BRA `(.L_x_8584) ;  /* 0x0000000800b47947 */ /* 0x000fea0003800000 */
.L_x_8579:
        /* <DEDUP_REMOVED lines=13> */
.L_x_8593:
[----:B------:R0:W5:Y:S01]  /*4cb0*/  LDG.E.64 R4, desc[UR36][R2.64] ;  /* 0x0000002402047981 */ /* 0x000162000c1e1b00 */
[----:B------:R-:W-:Y:S05]  /*4cc0*/  BRA `(.L_x_8584) ;  /* 0x0000000800787947 */ /* 0x000fea0003800000 */
.L_x_8592:
        /* <DEDUP_REMOVED lines=28> */
.L_x_8595:
        /* <DEDUP_REMOVED lines=15> */
.L_x_8594:
[----:B------:R-:W2:Y:S02]  /*4f80*/  LDG.E.U16 R0, desc[UR36][R2.64] ;  /* 0x0000002402007981 */ /* 0x000ea4000c1e1500 */
[----:B--2---:R-:W-:-:S04]  /*4f90*/  IMAD.U32 R0, R0, 0x10000, RZ ;  /* 0x0001000000007824 */ /* 0x004fc800078e00ff */
[----:B------:R-:W-:-:S04]  /*4fa0*/  FMUL.FTZ R0, R0, 1 ;  /* 0x3f80000000007820 */ /* 0x000fc80000410000 */
[----:B------:R0:W1:Y:S01]  /*4fb0*/  F2F.F64.F32 R4, R0 ;  /* 0x0000000000047310 */ /* 0x0000620000201800 */
[----:B------:R-:W-:Y:S05]  /*4fc0*/  BRA `(.L_x_8584) ;  /* 0x0000000400b87947 */ /* 0x000fea0003800000 */
.L_x_8591:
        /* <DEDUP_REMOVED lines=11> */
.L_x_8598:
        /* <DEDUP_REMOVED lines=21> */
.L_x_8602:
[----:B------:R-:W-:Y:S05]  /*51d0*/  BSYNC B1 ;  /* 0x0000000000017941 */ /* 0x000fea0003800000 */
.L_x_8601:
[----:B------:R-:W-:Y:S01]  /*51e0*/  LEA R3, R0, 0x3b800000, 0x17 ;  /* 0x3b80000000037811 */ /* 0x000fe200078eb8ff */
[----:B------:R-:W-:-:S05]  /*51f0*/  IMAD.SHL.U32 R0, R2, 0x100000, RZ ;  /* 0x0010000002007824 */ /* 0x000fca00078e00ff */
[----:B------:R-:W-:-:S07]  /*5200*/  LOP3.LUT R0, R3, R0, R4, 0xfe, !PT ;  /* 0x0000000003007212 */ /* 0x000fce00078efe04 */
.L_x_8600:
[----:B------:R-:W-:Y:S05]  /*5210*/  BSYNC B0 ;  /* 0x0000000000007941 */ /* 0x000fea0003800000 */
.L_x_8599:
[----:B------:R-:W-:-:S04]  /*5220*/  FMUL.FTZ R0, R0, 1 ;  /* 0x3f80000000007820 */ /* 0x000fc80000410000 */
[----:B------:R2:W3:Y:S01]  /*5230*/  F2F.F64.F32 R4, R0 ;  /* 0x0000000000047310 */ /* 0x0004e20000201800 */
[----:B------:R-:W-:Y:S05]  /*5240*/  BRA `(.L_x_8584) ;  /* 0x0000000400187947 */ /* 0x000fea0003800000 */
.L_x_8597:
        /* <DEDUP_REMOVED lines=21> */
.L_x_8606:
[----:B------:R-:W-:Y:S05]  /*53a0*/  BSYNC B1 ;  /* 0x0000000000017941 */ /* 0x000fea0003800000 */
.L_x_8605:
[----:B------:R-:W-:Y:S01]  /*53b0*/  LEA R3, R0, 0x37800000, 0x17 ;  /* 0x3780000000037811 */ /* 0x000fe200078eb8ff */
[----:B------:R-:W-:-:S05]  /*53c0*/  IMAD.SHL.U32 R0, R2, 0x200000, RZ ;  /* 0x0020000002007824 */ /* 0x000fca00078e00ff */
[----:B------:R-:W-:-:S07]  /*53d0*/  LOP3.LUT R0, R3, R0, R4, 0xfe, !PT ;  /* 0x0000000003007212 */ /* 0x000fce00078efe04 */
.L_x_8604:
[----:B------:R-:W-:Y:S05]  /*53e0*/  BSYNC B0 ;  /* 0x0000000000007941 */ /* 0x000fea0003800000 */
.L_x_8603:
[----:B------:R-:W-:-:S04]  /*53f0*/  FMUL.FTZ R0, R0, 1 ;  /* 0x3f80000000007820 */ /* 0x000fc80000410000 */
[----:B------:R4:W0:Y:S01]  /*5400*/  F2F.F64.F32 R4, R0 ;  /* 0x0000000000047310 */ /* 0x0008220000201800 */
[----:B------:R-:W-:Y:S05]  /*5410*/  BRA `(.L_x_8584) ;  /* 0x0000000000a47947 */ /* 0x000fea0003800000 */
.L_x_8596:
        /* <DEDUP_REMOVED lines=14> */
.L_x_8610:
[----:B------:R-:W-:Y:S05]  /*5500*/  BSYNC B0 ;  /* 0x0000000000007941 */ /* 0x000fea0003800000 */
.L_x_8609:
[----:B------:R-:W-:-:S04]  /*5510*/  FMUL.FTZ R0, R0, 1 ;  /* 0x3f80000000007820 */ /* 0x000fc80000410000 */
[----:B------:R0:W1:Y:S01]  /*5520*/  F2F.F64.F32 R4, R0 ;  /* 0x0000000000047310 */ /* 0x0000620000201800 */
[----:B------:R-:W-:Y:S05]  /*5530*/  BRA `(.L_x_8584) ;  /* 0x00000000005c7947 */ /* 0x000fea0003800000 */
.L_x_8583:
[----:B------:R-:W-:Y:S01]  /*5540*/  MOV R2, 0x0 ;  /* 0x0000000000027802 */ /* 0x000fe20000000f00 */
[----:B------:R-:W-:Y:S01]  /*5550*/  ULDC.64 UR4, c[0x4][0x1a8] ;  /* 0x01006a0000047ab9 */ /* 0x000fe20000000a00 */
[----:B------:R-:W-:Y:S01]  /*5560*/  ULDC.64 UR6, c[0x4][0x60] ;  /* 0x0100180000067ab9 */ /* 0x000fe20000000a00 */
[----:B------:R-:W-:Y:S01]  /*5570*/  IMAD.U32 R4, RZ, RZ, UR4 ;  /* 0x00000004ff047e24 */ /* 0x000fe2000f8e00ff */
[----:B------:R-:W-:Y:S01]  /*5580*/  MOV R11, UR7 ;  /* 0x00000007000b7c02 */ /* 0x000fe20008000f00 */
[----:B------:R-:W-:Y:S01]  /*5590*/  IMAD.U32 R5, RZ, RZ, UR5 ;  /* 0x00000005ff057e24 */ /* 0x000fe2000f8e00ff */
[----:B------:R-:W0:Y:S01]  /*55a0*/  LDC.64 R2, c[0x4][R2] ;  /* 0x0100000002027b82 */ /* 0x000e220000000a00 */
[----:B------:R-:W-:Y:S01]  /*55b0*/  ULDC.64 UR4, c[0x4][0x1b0] ;  /* 0x01006c0000047ab9 */ /* 0x000fe20000000a00 */
        /* <DEDUP_REMOVED lines=8> */
.L_x_8611:
[----:B------:R-:W-:Y:S01]  /*5640*/  CS2R R4, SRZ ;  /* 0x0000000000047805 */ /* 0x000fe2000001ff00 */
[----:B------:R-:W-:Y:S06]  /*5650*/  BRA `(.L_x_8584) ;  /* 0x0000000000147947 */ /* 0x000fec0003800000 */
.L_x_8608:
[----:B------:R-:W2:Y:S02]  /*5660*/  LDG.E.64 R4, desc[UR36][R2.64] ;  /* 0x0000002402047981 */ /* 0x000ea4000c1e1b00 */
[----:B--2---:R-:W0:Y:S01]  /*5670*/  I2F.F64.U64 R4, R4 ;  /* 0x0000000400047312 */ /* 0x004e220000301800 */
[----:B------:R-:W-:Y:S05]  /*5680*/  BRA `(.L_x_8584) ;  /* 0x0000000000087947 */ /* 0x000fea0003800000 */
.L_x_8607:
[----:B------:R-:W2:Y:S02]  /*5690*/  LDG.E R2, desc[UR36][R2.64] ;  /* 0x0000002402027981 */ /* 0x000ea4000c1e1900 */
[----:B--2---:R0:W1:Y:S02]  /*56a0*/  I2F.F64.U32 R4, R2 ;  /* 0x0000000200047312 */ /* 0x0040640000201800 */
.L_x_8584:
        /* <DEDUP_REMOVED lines=17> */
.L_x_8615:
[----:B------:R-:W0:Y:S02]  /*57c0*/  F2I.S64.F64.TRUNC R4, R4 ;  /* 0x0000000400047311 */ /* 0x000e24000030d900 */
[----:B0-----:R-:W-:-:S05]  /*57d0*/  IMAD.MOV.U32 R3, RZ, RZ, R4 ;  /* 0x000000ffff037224 */ /* 0x001fca00078e0004 */
[----:B------:R0:W-:Y:S01]  /*57e0*/  STG.E.U8 desc[UR36][R16.64], R3 ;  /* 0x0000000310007986 */ /* 0x0001e2000c101124 */
[----:B------:R-:W-:Y:S05]  /*57f0*/  BRA `(.L_x_8617) ;  /* 0x0000000c00f87947 */ /* 0x000fea0003800000 */
.L_x_8614:
        /* <DEDUP_REMOVED lines=9> */
.L_x_8619:
[----:B------:R-:W0:Y:S02]  /*5890*/  F2I.F64.TRUNC R5, R4 ;  /* 0x0000000400057311 */ /* 0x000e24000030d100 */
[----:B0-----:R0:W-:Y:S01]  /*58a0*/  STG.E desc[UR36][R16.64], R5 ;  /* 0x0000000510007986 */ /* 0x0011e2000c101924 */
[----:B------:R-:W-:Y:S05]  /*58b0*/  BRA `(.L_x_8617) ;  /* 0x0000000c00c87947 */ /* 0x000fea0003800000 */
.L_x_8618:
[----:B------:R-:W0:Y:S02]  /*58c0*/  F2I.F64.TRUNC R5, R4 ;  /* 0x0000000400057311 */ /* 0x000e24000030d100 */
[----:B0-----:R0:W-:Y:S01]  /*58d0*/  STG.E.U16 desc[UR36][R16.64], R5 ;  /* 0x0000000510007986 */ /* 0x0011e2000c101524 */
[----:B------:R-:W-:Y:S05]  /*58e0*/  BRA `(.L_x_8617) ;  /* 0x0000000c00bc7947 */ /* 0x000fea0003800000 */
.L_x_8613:
        /* <DEDUP_REMOVED lines=13> */
.L_x_8621:
        /* <DEDUP_REMOVED lines=8> */
.L_x_8620:
        /* <DEDUP_REMOVED lines=10> */
[----:B------:R-:W-:-:S13]  /*5ae0*/  IMAD.MOV.U32 R3, RZ, RZ, RZ ;  /* 0x000000ffff037224 */ /* 0x000fda00078e00ff */
[----:B0-----:R-:W-:-:S05]  /*5af0*/  @!P0 FMUL R2, R2, 1.175494350822287508e-38 ;  /* 0x0080000002028820 */ /* 0x001fca0000400000 */
[----:B------:R0:W-:Y:S01]  /*5b00*/  STG.E.64 desc[UR36][R16.64], R2 ;  /* 0x0000000210007986 */ /* 0x0001e2000c101b24 */
[----:B------:R-:W-:Y:S05]  /*5b10*/  BRA `(.L_x_8617) ;  /* 0x0000000c00307947 */ /* 0x000fea0003800000 */
.L_x_8623:
        /* <DEDUP_REMOVED lines=9> */
.L_x_8622:
[----:B------:R0:W-:Y:S01]  /*5bb0*/  STG.E.64 desc[UR36][R16.64], R4 ;  /* 0x0000000410007986 */ /* 0x0001e2000c101b24 */
[----:B------:R-:W-:Y:S05]  /*5bc0*/  BRA `(.L_x_8617) ;  /* 0x0000000c00047947 */ /* 0x000fea0003800000 */
.L_x_8612:
        /* <DEDUP_REMOVED lines=12> */
.L_x_8626:
[----:B------:R-:W-:-:S05]  /*5c90*/  CS2R R6, SRZ ;  /* 0x0000000000067805 */ /* 0x000fca000001ff00 */
[----:B------:R0:W-:Y:S01]  /*5ca0*/  STG.E.128 desc[UR36][R16.64], R4 ;  /* 0x0000000410007986 */ /* 0x0001e2000c101d24 */
[----:B------:R-:W-:Y:S05]  /*5cb0*/  BRA `(.L_x_8617) ;  /* 0x0000000800c87947 */ /* 0x000fea0003800000 */
.L_x_8625:
        /* <DEDUP_REMOVED lines=25> */
.L_x_8630:
[----:B------:R-:W-:Y:S05]  /*5e50*/  BSYNC B0 ;  /* 0x0000000000007941 */ /* 0x000fea0003800000 */
.L_x_8629:
[----:B------:R-:W-:-:S05]  /*5e60*/  LOP3.LUT R3, R0, R3, RZ, 0xfc, !PT ;  /* 0x0000000300037212 */ /* 0x000fca00078efcff */
[----:B------:R0:W-:Y:S01]  /*5e70*/  STG.E.U8 desc[UR36][R16.64], R3 ;  /* 0x0000000310007986 */ /* 0x0001e2000c101124 */
[----:B------:R-:W-:Y:S05]  /*5e80*/  BRA `(.L_x_8617) ;  /* 0x0000000800547947 */ /* 0x000fea0003800000 */
.L_x_8628:
        /* <DEDUP_REMOVED lines=17> */
.L_x_8632:
[----:B------:R-:W-:Y:S01]  /*5fa0*/  IMAD.MOV.U32 R0, RZ, RZ, 0x7f ;  /* 0x0000007fff007424 */ /* 0x000fe200078e00ff */
[----:B------:R-:W-:-:S04]  /*5fb0*/  ISETP.GT.U32.AND P0, PT, R2, 0x7f800000, PT ;  /* 0x7f8000000200780c */ /* 0x000fc80003f04070 */
[----:B------:R-:W-:-:S09]  /*5fc0*/  SEL R0, R0, 0x7c, P0 ;  /* 0x0000007c00007807 */ /* 0x000fd20000000000 */
.L_x_8633:
[----:B------:R-:W-:Y:S05]  /*5fd0*/  BSYNC B0 ;  /* 0x0000000000007941 */ /* 0x000fea0003800000 */
.L_x_8631:
[----:B------:R-:W-:-:S04]  /*5fe0*/  LOP3.LUT R2, R3, 0x80000000, RZ, 0xc0, !PT ;  /* 0x8000000003027812 */ /* 0x000fc800078ec0ff */
[----:B------:R-:W-:-:S04]  /*5ff0*/  SHF.R.U32.HI R3, RZ, 0x18, R2 ;  /* 0x00000018ff037819 */ /* 0x000fc80000011602 */
[----:B------:R-:W-:-:S05]  /*6000*/  LOP3.LUT R3, R0, R3, RZ, 0xfc, !PT ;  /* 0x0000000300037212 */ /* 0x000fca00078efcff */
[----:B------:R0:W-:Y:S01]  /*6010*/  STG.E.U8 desc[UR36][R16.64], R3 ;  /* 0x0000000310007986 */ /* 0x0001e2000c101124 */
[----:B------:R-:W-:Y:S05]  /*6020*/  BRA `(.L_x_8617) ;  /* 0x0000000400ec7947 */ /* 0x000fea0003800000 */
.L_x_8627:
        /* <DEDUP_REMOVED lines=8> */
.L_x_8624:
        /* <DEDUP_REMOVED lines=11> */
.L_x_8636:
        /* <DEDUP_REMOVED lines=21> */
.L_x_8639:
[----:B------:R-:W-:-:S04]  /*62b0*/  LOP3.LUT R2, R3, 0x80000000, RZ, 0xc0, !PT ;  /* 0x8000000003027812 */ /* 0x000fc800078ec0ff */
[----:B------:R-:W-:-:S04]  /*62c0*/  SHF.R.U32.HI R3, RZ, 0x18, R2 ;  /* 0x00000018ff037819 */ /* 0x000fc80000011602 */
[----:B------:R-:W-:-:S04]  /*62d0*/  LOP3.LUT R0, R0, R3, RZ, 0xfc, !PT ;  /* 0x0000000300007212 */ /* 0x000fc800078efcff */
[----:B------:R-:W-:-:S07]  /*62e0*/  PRMT R8, R0, 0x7610, R8 ;  /* 0x0000761000087816 */ /* 0x000fce0000000008 */
.L_x_8638:
[----:B------:R-:W-:Y:S05]  /*62f0*/  BSYNC B0 ;  /* 0x0000000000007941 */ /* 0x000fea0003800000 */
.L_x_8637:
[----:B------:R3:W-:Y:S01]  /*6300*/  STG.E.U8 desc[UR36][R16.64], R8 ;  /* 0x0000000810007986 */ /* 0x0007e2000c101124 */
[----:B------:R-:W-:Y:S05]  /*6310*/  BRA `(.L_x_8617) ;  /* 0x0000000400307947 */ /* 0x000fea0003800000 */
.L_x_8635:
        /* <DEDUP_REMOVED lines=21> */
.L_x_8642:
[----:B------:R-:W-:-:S04]  /*6470*/  LOP3.LUT R2, R3, 0x80000000, RZ, 0xc0, !PT ;  /* 0x8000000003027812 */ /* 0x000fc800078ec0ff */
[----:B------:R-:W-:-:S04]  /*6480*/  SHF.R.U32.HI R3, RZ, 0x18, R2 ;  /* 0x00000018ff037819 */ /* 0x000fc80000011602 */
[----:B------:R-:W-:-:S04]  /*6490*/  LOP3.LUT R0, R0, R3, RZ, 0xfc, !PT ;  /* 0x0000000300007212 */ /* 0x000fc800078efcff */
[----:B------:R-:W-:-:S07]  /*64a0*/  PRMT R8, R0, 0x7610, R8 ;  /* 0x0000761000087816 */ /* 0x000fce0000000008 */
.L_x_8641:
[----:B------:R-:W-:Y:S05]  /*64b0*/  BSYNC B0 ;  /* 0x0000000000007941 */ /* 0x000fea0003800000 */
.L_x_8640:
[----:B------:R0:W-:Y:S01]  /*64c0*/  STG.E.U8 desc[UR36][R16.64], R8 ;  /* 0x0000000810007986 */ /* 0x0001e2000c101124 */
[----:B------:R-:W-:Y:S05]  /*64d0*/  BRA `(.L_x_8617) ;  /* 0x0000000000c07947 */ /* 0x000fea0003800000 */
.L_x_8634:
        /* <DEDUP_REMOVED lines=26> */
.L_x_8616:
        /* <DEDUP_REMOVED lines=16> */
.L_x_8645:
[----:B------:R-:W-:Y:S05]  /*6780*/  BRA `(.L_x_8617) ;  /* 0x0000000000147947 */ /* 0x000fea0003800000 */
.L_x_8644:
[----:B------:R-:W0:Y:S02]  /*6790*/  F2I.U64.F64.TRUNC R4, R4 ;  /* 0x0000000400047311 */ /* 0x000e24000030d800 */
[----:B0-----:R2:W-:Y:S01]  /*67a0*/  STG.E.64 desc[UR36][R16.64], R4 ;  /* 0x0000000410007986 */ /* 0x0015e2000c101b24 */
[----:B------:R-:W-:Y:S05]  /*67b0*/  BRA `(.L_x_8617) ;  /* 0x0000000000087947 */ /* 0x000fea0003800000 */
.L_x_8643:
[----:B------:R-:W0:Y:S02]  /*67c0*/  F2I.U32.F64.TRUNC R5, R4 ;  /* 0x0000000400057311 */ /* 0x000e24000030d000 */
[----:B0-----:R0:W-:Y:S02]  /*67d0*/  STG.E desc[UR36][R16.64], R5 ;  /* 0x0000000510007986 */ /* 0x0011e4000c101924 */
.L_x_8617:
[----:B------:R-:W-:-:S07]  /*67e0*/  VIADD R19, R19, 0x80 ;  /* 0x0000008013137836 */ /* 0x000fce0000000000 */
.L_x_8577:
[----:B------:R-:W-:Y:S05]  /*67f0*/  BSYNC B6 ;  /* 0x0000000000067941 */ /* 0x000fea0003800000 */
.L_x_8576:
        /* <DEDUP_REMOVED lines=307> */
.L_x_8648:
        /* <DEDUP_REMOVED lines=21> */
.L_x_8652:
[----:B------:R-:W2:Y:S02]  /*7c80*/  LDG.E.U8 R2, desc[UR36][R2.64] ;  /* 0x0000002402027981 */ /* 0x000ea4000c1e1100 */
[----:B--2---:R0:W1:Y:S01]  /*7c90*/  I2F.F64.U16 R4, R2 ;  /* 0x0000000200047312 */ /* 0x0040620000101800 */
[----:B------:R-:W-:Y:S05]  /*7ca0*/  BRA `(.L_x_8654) ;  /* 0x0000000c00707947 */ /* 0x000fea0003800000 */
.L_x_8651:
        /* <DEDUP_REMOVED lines=9> */
.L_x_8656:
[----:B------:R-:W2:Y:S02]  /*7d40*/  LDG.E R2, desc[UR36][R2.64] ;  /* 0x0000002402027981 */ /* 0x000ea4000c1e1900 */
[----:B--2---:R0:W1:Y:S01]  /*7d50*/  I2F.F64 R4, R2 ;  /* 0x0000000200047312 */ /* 0x0040620000201c00 */
[----:B------:R-:W-:Y:S05]  /*7d60*/  BRA `(.L_x_8654) ;  /* 0x0000000c00407947 */ /* 0x000fea0003800000 */
.L_x_8655:
[----:B------:R-:W2:Y:S02]  /*7d70*/  LDG.E.U16 R2, desc[UR36][R2.64] ;  /* 0x0000002402027981 */ /* 0x000ea4000c1e1500 */
[----:B--2---:R0:W1:Y:S01]  /*7d80*/  I2F.F64.S16 R4, R2 ;  /* 0x0000000200047312 */ /* 0x0040620000101c00 */
[----:B------:R-:W-:Y:S05]  /*7d90*/  BRA `(.L_x_8654) ;  /* 0x0000000c00347947 */ /* 0x000fea0003800000 */
.L_x_8650:
        /* <DEDUP_REMOVED lines=10> */
.L_x_8658:
[----:B------:R-:W2:Y:S02]  /*7e40*/  LDG.E.U16 R0, desc[UR36][R2.64] ;  /* 0x0000002402007981 */ /* 0x000ea4000c1e1500 */
[----:B--2---:R-:W-:-:S05]  /*7e50*/  HADD2.F32 R0, -RZ, R0.H0_H0 ;  /* 0x20000000ff007230 */ /* 0x004fca0000004100 */
[----:B------:R-:W-:-:S04]  /*7e60*/  FMUL.FTZ R0, R0, 1 ;  /* 0x3f80000000007820 */ /* 0x000fc80000410000 */
[----:B------:R0:W1:Y:S01]  /*7e70*/  F2F.F64.F32 R4, R0 ;  /* 0x0000000000047310 */ /* 0x0000620000201800 */
[----:B------:R-:W-:Y:S05]  /*7e80*/  BRA `(.L_x_8654) ;  /* 0x0000000800f87947 */ /* 0x000fea0003800000 */
.L_x_8657:
        /* <DEDUP_REMOVED lines=10> */
.L_x_8660:
[----:B------:R-:W2:Y:S02]  /*7f30*/  LDG.E.U16 R2, desc[UR36][R2.64] ;  /* 0x0000002402027981 */ /* 0x000ea4000c1e1500 */
[----:B--2---:R-:W-:-:S05]  /*7f40*/  HADD2.F32 R0, -RZ, R2.H0_H0 ;  /* 0x20000002ff007230 */ /* 0x004fca0000004100 */
[----:B------:R-:W-:-:S04]  /*7f50*/  FMUL.FTZ R0, R0, 1 ;  /* 0x3f80000000007820 */ /* 0x000fc80000410000 */
[----:B------:R0:W1:Y:S01]  /*7f60*/  F2F.F64.F32 R4, R0 ;  /* 0x0000000000047310 */ /* 0x0000620000201800 */
[----:B------:R-:W-:Y:S05]  /*7f70*/  BRA `(.L_x_8654) ;  /* 0x0000000800bc7947 */ /* 0x000fea0003800000 */
.L_x_8659:
[----:B------:R0:W5:Y:S01]  /*7f80*/  LDG.E.64 R4, desc[UR36][R2.64] ;  /* 0x0000002402047981 */ /* 0x000162000c1e1b00 */
[----:B------:R-:W-:Y:S05]  /*7f90*/  BRA `(.L_x_8654) ;  /* 0x0000000800b47947 */ /* 0x000fea0003800000 */
.L_x_8649:
        /* <DEDUP_REMOVED lines=13> */
.L_x_8663:
[----:B------:R0:W5:Y:S01]  /*8070*/  LDG.E.64 R4, desc[UR36][R2.64] ;  /* 0x0000002402047981 */ /* 0x000162000c1e1b00 */
[----:B------:R-:W-:Y:S05]  /*8080*/  BRA `(.L_x_8654) ;  /* 0x0000000800787947 */ /* 0x000fea0003800000 */
.L_x_8662:
        /* <DEDUP_REMOVED lines=28> */
.L_x_8665:
        /* <DEDUP_REMOVED lines=15> */
.L_x_8664:
[----:B------:R-:W2:Y:S02]  /*8340*/  LDG.E.U16 R0, desc[UR36][R2.64] ;  /* 0x0000002402007981 */ /* 0x000ea4000c1e1500 */
[----:B--2---:R-:W-:-:S05]  /*8350*/  SHF.L.U32 R0, R0, 0x10, RZ ;  /* 0x0000001000007819 */ /* 0x004fca00000006ff */
[----:B------:R-:W-:-:S04]  /*8360*/  FMUL.FTZ R0, R0, 1 ;  /* 0x3f80000000007820 */ /* 0x000fc80000410000 */
[----:B------:R0:W1:Y:S01]  /*8370*/  F2F.F64.F32 R4, R0 ;  /* 0x0000000000047310 */ /* 0x0000620000201800 */
[----:B------:R-:W-:Y:S05]  /*8380*/  BRA `(.L_x_8654) ;  /* 0x0000000400b87947 */ /* 0x000fea0003800000 */
.L_x_8661:
        /* <DEDUP_REMOVED lines=11> */
.L_x_8668:
        /* <DEDUP_REMOVED lines=21> */
.L_x_8672:
[----:B------:R-:W-:Y:S05]  /*8590*/  BSYNC B1 ;  /* 0x0000000000017941 */ /* 0x000fea0003800000 */
.L_x_8671:
[----:B------:R-:W-:Y:S01]  /*85a0*/  LEA R3, R0, 0x3b800000, 0x17 ;  /* 0x3b80000000037811 */ /* 0x000fe200078eb8ff */
[----:B------:R-:W-:-:S05]  /*85b0*/  IMAD.SHL.U32 R0, R2, 0x100000, RZ ;  /* 0x0010000002007824 */ /* 0x000fca00078e00ff */
[----:B------:R-:W-:-:S07]  /*85c0*/  LOP3.LUT R0, R3, R0, R4, 0xfe, !PT ;  /* 0x0000000003007212 */ /* 0x000fce00078efe04 */
.L_x_8670:
[----:B------:R-:W-:Y:S05]  /*85d0*/  BSYNC B0 ;  /* 0x0000000000007941 */ /* 0x000fea0003800000 */
.L_x_8669:
[----:B------:R-:W-:-:S04]  /*85e0*/  FMUL.FTZ R0, R0, 1 ;  /* 0x3f80000000007820 */ /* 0x000fc80000410000 */
[----:B------:R2:W3:Y:S01]  /*85f0*/  F2F.F64.F32 R4, R0 ;  /* 0x0000000000047310 */ /* 0x0004e20000201800 */
[----:B------:R-:W-:Y:S05]  /*8600*/  BRA `(.L_x_8654) ;  /* 0x0000000400187947 */ /* 0x000fea0003800000 */
.L_x_8667:
        /* <DEDUP_REMOVED lines=21> */
.L_x_8676:
[----:B------:R-:W-:Y:S05]  /*8760*/  BSYNC B1 ;  /* 0x0000000000017941 */ /* 0x000fea0003800000 */
.L_x_8675:
[----:B------:R-:W-:Y:S01]  /*8770*/  LEA R3, R0, 0x37800000, 0x17 ;  /* 0x3780000000037811 */ /* 0x000fe200078eb8ff */
[----:B------:R-:W-:-:S05]  /*8780*/  IMAD.SHL.U32 R0, R2, 0x200000, RZ ;  /* 0x0020000002007824 */ /* 0x000fca00078e00ff */
[----:B------:R-:W-:-:S07]  /*8790*/  LOP3.LUT R0, R3, R0, R4, 0xfe, !PT ;  /* 0x0000000003007212 */ /* 0x000fce00078efe04 */
.L_x_8674:
[----:B------:R-:W-:Y:S05]  /*87a0*/  BSYNC B0 ;  /* 0x0000000000007941 */ /* 0x000fea0003800000 */
.L_x_8673:
[----:B------:R-:W-:-:S04]  /*87b0*/  FMUL.FTZ R0, R0, 1 ;  /* 0x3f80000000007820 */ /* 0x000fc80000410000 */
[----:B------:R4:W0:Y:S01]  /*87c0*/  F2F.F64.F32 R4, R0 ;  /* 0x0000000000047310 */ /* 0x0008220000201800 */
[----:B------:R-:W-:Y:S05]  /*87d0*/  BRA `(.L_x_8654) ;  /* 0x0000000000a47947 */ /* 0x000fea0003800000 */
.L_x_8666:
        /* <DEDUP_REMOVED lines=14> */
.L_x_8680:
[----:B------:R-:W-:Y:S05]  /*88c0*/  BSYNC B0 ;  /* 0x0000000000007941 */ /* 0x000fea0003800000 */
.L_x_8679:
[----:B------:R-:W-:-:S04]  /*88d0*/  FMUL.FTZ R0, R0, 1 ;  /* 0x3f80000000007820 */ /* 0x000fc80000410000 */
[----:B------:R0:W1:Y:S01]  /*88e0*/  F2F.F64.F32 R4, R0 ;  /* 0x0000000000047310 */ /* 0x0000620000201800 */
[----:B------:R-:W-:Y:S05]  /*88f0*/  BRA `(.L_x_8654) ;  /* 0x00000000005c7947 */ /* 0x000fea0003800000 */
.L_x_8653:
        /* <DEDUP_REMOVED lines=16> */
.L_x_8681:
[----:B------:R-:W-:Y:S01]  /*8a00*/  CS2R R4, SRZ ;  /* 0x0000000000047805 */ /* 0x000fe2000001ff00 */
[----:B------:R-:W-:Y:S06]  /*8a10*/  BRA `(.L_x_8654) ;  /* 0x0000000000147947 */ /* 0x000fec0003800000 */
.L_x_8678:
[----:B------:R-:W2:Y:S02]  /*8a20*/  LDG.E.64 R4, desc[UR36][R2.64] ;  /* 0x0000002402047981 */ /* 0x000ea4000c1e1b00 */
[----:B--2---:R-:W0:Y:S01]  /*8a30*/  I2F.F64.U64 R4, R4 ;  /* 0x0000000400047312 */ /* 0x004e220000301800 */
[----:B------:R-:W-:Y:S05]  /*8a40*/  BRA `(.L_x_8654) ;  /* 0x0000000000087947 */ /* 0x000fea0003800000 */
.L_x_8677:
[----:B------:R-:W2:Y:S02]  /*8a50*/  LDG.E R2, desc[UR36][R2.64] ;  /* 0x0000002402027981 */ /* 0x000ea4000c1e1900 */
[----:B--2---:R0:W1:Y:S02]  /*8a60*/  I2F.F64.U32 R4, R2 ;  /* 0x0000000200047312 */ /* 0x0040640000201800 */
.L_x_8654:
        /* <DEDUP_REMOVED lines=17> */
.L_x_8685:
[----:B------:R-:W0:Y:S02]  /*8b80*/  F2I.S64.F64.TRUNC R4, R4 ;  /* 0x0000000400047311 */ /* 0x000e24000030d900 */
[----:B0-----:R-:W-:-:S05]  /*8b90*/  IMAD.MOV.U32 R3, RZ, RZ, R4 ;  /* 0x000000ffff037224 */ /* 0x001fca00078e0004 */
[----:B------:R3:W-:Y:S01]  /*8ba0*/  STG.E.U8 desc[UR36][R16.64], R3 ;  /* 0x0000000310007986 */ /* 0x0007e2000c101124 */
[----:B------:R-:W-:Y:S05]  /*8bb0*/  BRA `(.L_x_8687) ;  /* 0x0000000c00f87947 */ /* 0x000fea0003800000 */
.L_x_8684:
        /* <DEDUP_REMOVED lines=9> */
.L_x_8689:
[----:B------:R-:W0:Y:S02]  /*8c50*/  F2I.F64.TRUNC R5, R4 ;  /* 0x0000000400057311 */ /* 0x000e24000030d100 */
[----:B0-----:R2:W-:Y:S01]  /*8c60*/  STG.E desc[UR36][R16.64], R5 ;  /* 0x0000000510007986 */ /* 0x0015e2000c101924 */
[----:B------:R-:W-:Y:S05]  /*8c70*/  BRA `(.L_x_8687) ;  /* 0x0000000c00c87947 */ /* 0x000fea0003800000 */
.L_x_8688:
[----:B------:R-:W0:Y:S02]  /*8c80*/  F2I.F64.TRUNC R5, R4 ;  /* 0x0000000400057311 */ /* 0x000e24000030d100 */
[----:B0-----:R0:W-:Y:S01]  /*8c90*/  STG.E.U16 desc[UR36][R16.64], R5 ;  /* 0x0000000510007986 */ /* 0x0011e2000c101524 */
[----:B------:R-:W-:Y:S05]  /*8ca0*/  BRA `(.L_x_8687) ;  /* 0x0000000c00bc7947 */ /* 0x000fea0003800000 */
.L_x_8683:
        /* <DEDUP_REMOVED lines=13> */
.L_x_8691:
        /* <DEDUP_REMOVED lines=8> */
.L_x_8690:
        /* <DEDUP_REMOVED lines=14> */
.L_x_8693:
        /* <DEDUP_REMOVED lines=9> */
.L_x_8692:
[----:B------:R0:W-:Y:S01]  /*8f70*/  STG.E.64 desc[UR36][R16.64], R4 ;  /* 0x0000000410007986 */ /* 0x0001e2000c101b24 */
[----:B------:R-:W-:Y:S05]  /*8f80*/  BRA `(.L_x_8687) ;  /* 0x0000000c00047947 */ /* 0x000fea0003800000 */
.L_x_8682:
        /* <DEDUP_REMOVED lines=12> */
.L_x_8696:
[----:B------:R-:W-:-:S05]  /*9050*/  CS2R R6, SRZ ;  /* 0x0000000000067805 */ /* 0x000fca000001ff00 */
[----:B------:R0:W-:Y:S01]  /*9060*/  STG.E.128 desc[UR36][R16.64], R4 ;  /* 0x0000000410007986 */ /* 0x0001e2000c101d24 */
[----:B------:R-:W-:Y:S05]  /*9070*/  BRA `(.L_x_8687) ;  /* 0x0000000800c87947 */ /* 0x000fea0003800000 */
.L_x_8695:
        /* <DEDUP_REMOVED lines=25> */
.L_x_8700:
[----:B------:R-:W-:Y:S05]  /*9210*/  BSYNC B0 ;  /* 0x0000000000007941 */ /* 0x000fea0003800000 */
.L_x_8699:
[----:B------:R-:W-:-:S05]  /*9220*/  LOP3.LUT R3, R0, R3, RZ, 0xfc, !PT ;  /* 0x0000000300037212 */ /* 0x000fca00078efcff */
[----:B------:R0:W-:Y:S01]  /*9230*/  STG.E.U8 desc[UR36][R16.64], R3 ;  /* 0x0000000310007986 */ /* 0x0001e2000c101124 */
[----:B------:R-:W-:Y:S05]  /*9240*/  BRA `(.L_x_8687) ;  /* 0x0000000800547947 */ /* 0x000fea0003800000 */
.L_x_8698:
        /* <DEDUP_REMOVED lines=17> */
.L_x_8702:
[----:B------:R-:W-:Y:S02]  /*9360*/  ISETP.GT.U32.AND P0, PT, R2, 0x7f800000, PT ;  /* 0x7f8000000200780c */ /* 0x000fe40003f04070 */
[----:B------:R-:W-:-:S04]  /*9370*/  MOV R0, 0x7f ;  /* 0x0000007f00007802 */ /* 0x000fc80000000f00 */
[----:B------:R-:W-:-:S07]  /*9380*/  SEL R0, R0, 0x7c, P0 ;  /* 0x0000007c00007807 */ /* 0x000fce0000000000 */
.L_x_8703:
[----:B------:R-:W-:Y:S05]  /*9390*/  BSYNC B0 ;  /* 0x0000000000007941 */ /* 0x000fea0003800000 */
.L_x_8701:
[----:B------:R-:W-:-:S04]  /*93a0*/  LOP3.LUT R2, R3, 0x80000000, RZ, 0xc0, !PT ;  /* 0x8000000003027812 */ /* 0x000fc800078ec0ff */
[----:B------:R-:W-:-:S04]  /*93b0*/  SHF.R.U32.HI R3, RZ, 0x18, R2 ;  /* 0x00000018ff037819 */ /* 0x000fc80000011602 */
[----:B------:R-:W-:-:S05]  /*93c0*/  LOP3.LUT R3, R0, R3, RZ, 0xfc, !PT ;  /* 0x0000000300037212 */ /* 0x000fca00078efcff */
[----:B------:R0:W-:Y:S01]  /*93d0*/  STG.E.U8 desc[UR36][R16.64], R3 ;  /* 0x0000000310007986 */ /* 0x0001e2000c101124 */
[----:B------:R-:W-:Y:S05]  /*93e0*/  BRA `(.L_x_8687) ;  /* 0x0000000400ec7947 */ /* 0x000fea0003800000 */
.L_x_8697:
        /* <DEDUP_REMOVED lines=8> */
.L_x_8694:
        /* <DEDUP_REMOVED lines=11> */
.L_x_8706:
        /* <DEDUP_REMOVED lines=21> */
.L_x_8709:
[----:B------:R-:W-:-:S04]  /*9670*/  LOP3.LUT R2, R3, 0x80000000, RZ, 0xc0, !PT ;  /* 0x8000000003027812 */ /* 0x000fc800078ec0ff */
[----:B------:R-:W-:-:S04]  /*9680*/  SHF.R.U32.HI R3, RZ, 0x18, R2 ;  /* 0x00000018ff037819 */ /* 0x000fc80000011602 */
[----:B------:R-:W-:-:S04]  /*9690*/  LOP3.LUT R0, R0, R3, RZ, 0xfc, !PT ;  /* 0x0000000300007212 */ /* 0x000fc800078efcff */
[----:B------:R-:W-:-:S07]  /*96a0*/  PRMT R8, R0, 0x7610, R8 ;  /* 0x0000761000087816 */ /* 0x000fce0000000008 */
.L_x_8708:
[----:B------:R-:W-:Y:S05]  /*96b0*/  BSYNC B0 ;  /* 0x0000000000007941 */ /* 0x000fea0003800000 */
.L_x_8707:
[----:B------:R0:W-:Y:S01]  /*96c0*/  STG.E.U8 desc[UR36][R16.64], R8 ;  /* 0x0000000810007986 */ /* 0x0001e2000c101124 */
[----:B------:R-:W-:Y:S05]  /*96d0*/  BRA `(.L_x_8687) ;  /* 0x0000000400307947 */ /* 0x000fea0003800000 */
.L_x_8705:
        /* <DEDUP_REMOVED lines=21> */
.L_x_8712:
[----:B------:R-:W-:-:S04]  /*9830*/  LOP3.LUT R2, R3, 0x80000000, RZ, 0xc0, !PT ;  /* 0x8000000003027812 */ /* 0x000fc800078ec0ff */
[----:B------:R-:W-:-:S04]  /*9840*/  SHF.R.U32.HI R3, RZ, 0x18, R2 ;  /* 0x00000018ff037819 */ /* 0x000fc80000011602 */
[----:B------:R-:W-:-:S04]  /*9850*/  LOP3.LUT R0, R0, R3, RZ, 0xfc, !PT ;  /* 0x0000000300007212 */ /* 0x000fc800078efcff */
[----:B------:R-:W-:-:S07]  /*9860*/  PRMT R8, R0, 0x7610, R8 ;  /* 0x0000761000087816 */ /* 0x000fce0000000008 */
.L_x_8711:
[----:B------:R-:W-:Y:S05]  /*9870*/  BSYNC B0 ;  /* 0x0000000000007941 */ /* 0x000fea0003800000 */
.L_x_8710:
[----:B------:R0:W-:Y:S01]  /*9880*/  STG.E.U8 desc[UR36][R16.64], R8 ;  /* 0x0000000810007986 */ /* 0x0001e2000c101124 */
[----:B------:R-:W-:Y:S05]  /*9890*/  BRA `(.L_x_8687) ;  /* 0x0000000000c07947 */ /* 0x000fea0003800000 */
.L_x_8704:
        /* <DEDUP_REMOVED lines=26> */
.L_x_8686:
[----:B------:R-:W-:Y:S01]  /*9a40*/  MOV R0, 0x0 ;  /* 0x0000000000007802 */ /* 0x000fe20000000f00 */
[----:B------:R-:W-:Y:S01]  /*9a50*/  ULDC.64 UR4, c[0x4][0x1a8] ;  /* 0x01006a0000047ab9 */ /* 0x000fe20000000a00 */
[----:B------:R-:W-:Y:S01]  /*9a60*/  ULDC.64 UR6, c[0x4][0x68] ;  /* 0x01001a0000067ab9 */ /* 0x000fe20000000a00 */
[----:B------:R-:W-:Y:S01]  /*9a70*/  IMAD.U32 R4, RZ, RZ, UR4 ;  /* 0x00000004ff047e24 */ /* 0x000fe2000f8e00ff */
[----:B------:R0:W1:Y:S01]  /*9a80*/  LDC.64 R2, c[0x4][R0] ;  /* 0x0100000000027b82 */ /* 0x0000620000000a00 */
[----:B------:R-:W-:Y:S01]  /*9a90*/  IMAD.U32 R5, RZ, RZ, UR5 ;  /* 0x00000005ff057e24 */ /* 0x000fe2000f8e00ff */
[----:B------:R-:W-:Y:S01]  /*9aa0*/  ULDC.64 UR4, c[0x4][0x1b0] ;  /* 0x01006c0000047ab9 */ /* 0x000fe20000000a00 */
[----:B------:R-:W-:Y:S01]  /*9ab0*/  HFMA2.MMA R12, -RZ, RZ, 0, 5.9604644775390625e-08 ;  /* 0x00000001ff0c7435 */ /* 0x000fe200000001ff */
[----:B------:R-:W-:Y:S02]  /*9ac0*/  IMAD.U32 R6, RZ, RZ, UR4 ;  /* 0x00000004ff067e24 */ /* 0x000fe4000f8e00ff */
[----:B------:R-:W-:-:S02]  /*9ad0*/  IMAD.U32 R7, RZ, RZ, UR5 ;  /* 0x00000005ff077e24 */ /* 0x000fc4000f8e00ff */
[----:B------:R-:W-:Y:S02]  /*9ae0*/  IMAD.U32 R10, RZ, RZ, UR6 ;  /* 0x00000006ff0a7e24 */ /* 0x000fe4000f8e00ff */
[----:B------:R-:W-:Y:S02]  /*9af0*/  IMAD.U32 R11, RZ, RZ, UR7 ;  /* 0x00000007ff0b7e24 */ /* 0x000fe4000f8e00ff */
[----:B------:R-:W-:Y:S02]  /*9b00*/  IMAD.MOV.U32 R8, RZ, RZ, 0x65 ;  /* 0x00000065ff087424 */ /* 0x000fe400078e00ff */
[----:B0-----:R-:W-:-:S07]  /*9b10*/  IMAD.MOV.U32 R13, RZ, RZ, RZ ;  /* 0x000000ffff0d7224 */ /* 0x001fce00078e00ff */
[----:B------:R-:W-:-:S07]  /*9b20*/  LEPC R20, `(.L_x_8715) ;  /* 0x000000001014794e */ /* 0x000fce0000000000 */
[----:B-1----:R-:W-:Y:S05]  /*9b30*/  CALL.ABS.NOINC R2 ;  /* 0x0000000002007343 */ /* 0x002fea0003c00000 */
.L_x_8715:
[----:B------:R-:W-:Y:S05]  /*9b40*/  BRA `(.L_x_8687) ;  /* 0x0000000000147947 */ /* 0x000fea0003800000 */
.L_x_8714:
[----:B------:R-:W0:Y:S02]  /*9b50*/  F2I.U64.F64.TRUNC R4, R4 ;  /* 0x0000000400047311 */ /* 0x000e24000030d800 */
[----:B0-----:R0:W-:Y:S01]  /*9b60*/  STG.E.64 desc[UR36][R16.64], R4 ;  /* 0x0000000410007986 */ /* 0x0011e2000c101b24 */
[----:B------:R-:W-:Y:S05]  /*9b70*/  BRA `(.L_x_8687) ;  /* 0x0000000000087947 */ /* 0x000fea0003800000 */
.L_x_8713:
[----:B------:R-:W0:Y:S02]  /*9b80*/  F2I.U32.F64.TRUNC R5, R4 ;  /* 0x0000000400057311 */ /* 0x000e24000030d000 */
[----:B0-----:R0:W-:Y:S02]  /*9b90*/  STG.E desc[UR36][R16.64], R5 ;  /* 0x0000000510007986 */ /* 0x0011e4000c101924 */
.L_x_8687:
[----:B------:R-:W-:-:S07]  /*9ba0*/  VIADD R19, R19, 0x80 ;  /* 0x0000008013137836 */ /* 0x000fce0000000000 */
.L_x_8647:
[----:B------:R-:W-:Y:S05]  /*9bb0*/  BSYNC B6 ;  /* 0x0000000000067941 */ /* 0x000fea0003800000 */
.L_x_8646:
        /* <DEDUP_REMOVED lines=306> */
.L_x_8716:
        /* <DEDUP_REMOVED lines=21> */
.L_x_8720:
[----:B------:R-:W2:Y:S02]  /*b030*/  LDG.E.U8 R2, desc[UR36][R2.64] ;  /* 0x0000002402027981 */ /* 0x000ea4000c1e1100 */
[----:B--2---:R0:W1:Y:S01]  /*b040*/  I2F.F64.U16 R4, R2 ;  /* 0x0000000200047312 */ /* 0x0040620000101800 */
[----:B------:R-:W-:Y:S05]  /*b050*/  BRA `(.L_x_8722) ;  /* 0x0000000c00707947 */ /* 0x000fea0003800000 */
.L_x_8719:
[----:B------:R-:W-:-:S13]  /*b060*/  ISETP.NE.AND P0, PT, R4, 0x2, PT ;  /* 0x000000020400780c */ /* 0x000fda0003f05270 */
[----:B------:R-:W-:Y:S05]  /*b070*/  @!P0 BRA `(.L_x_8723) ;  /* 0x0000000000288947 */ /* 0x000fea0003800000 */
[----:B------:R-:W-:-:S13]  /*b080*/  ISETP.NE.AND P0, PT, R4, 0x3, PT ;  /* 0x000000030400780c */ /* 0x000fda0003f05270 */
[----:B------:R-:W-:Y:S05]  /*b090*/  @!P0 BRA `(.L_x_8724) ;  /* 0x0000000000148947 */ /* 0x000fea0003800000 */
[----:B------:R-:W-:-:S13]  /*b0a0*/  ISETP.NE.AND P0, PT, R4, 0x4, PT ;  /* 0x000000040400780c */ /* 0x000fda0003f05270 */
[----:B------:R-:W-:Y:S05]  /*b0b0*/  @P0 BRA `(.L_x_8721) ;  /* 0x0000000800fc0947 */ /* 0x000fea0003800000 */
[----:B------:R-:W2:Y:S02]  /*b0c0*/  LDG.E.64 R4, desc[UR36][R2.64] ;  /* 0x0000002402047981 */ /* 0x000ea4000c1e1b00 */
[----:B--2---:R-:W2:Y:S01]  /*b0d0*/  I2F.F64.S64 R4, R4 ;  /* 0x0000000400047312 */ /* 0x004ea20000301c00 */
[----:B------:R-:W-:Y:S05]  /*b0e0*/  BRA `(.L_x_8722) ;  /* 0x0000000c004c7947 */ /* 0x000fea0003800000 */
.L_x_8724:
[----:B------:R-:W2:Y:S02]  /*b0f0*/  LDG.E R2, desc[UR36][R2.64] ;  /* 0x0000002402027981 */ /* 0x000ea4000c1e1900 */
[----:B--2---:R3:W4:Y:S01]  /*b100*/  I2F.F64 R4, R2 ;  /* 0x0000000200047312 */ /* 0x0047220000201c00 */
[----:B------:R-:W-:Y:S05]  /*b110*/  BRA `(.L_x_8722) ;  /* 0x0000000c00407947 */ /* 0x000fea0003800000 */
.L_x_8723:
[----:B------:R-:W2:Y:S02]  /*b120*/  LDG.E.U16 R2, desc[UR36][R2.64] ;  /* 0x0000002402027981 */ /* 0x000ea4000c1e1500 */
[----:B--2---:R0:W1:Y:S01]  /*b130*/  I2F.F64.S16 R4, R2 ;  /* 0x0000000200047312 */ /* 0x0040620000101c00 */
[----:B------:R-:W-:Y:S05]  /*b140*/  BRA `(.L_x_8722) ;  /* 0x0000000c00347947 */ /* 0x000fea0003800000 */
.L_x_8718:
        /* <DEDUP_REMOVED lines=10> */
.L_x_8726:
[----:B------:R-:W2:Y:S02]  /*b1f0*/  LDG.E.U16 R0, desc[UR36][R2.64] ;  /* 0x0000002402007981 */ /* 0x000ea4000c1e1500 */
[----:B--2---:R-:W-:-:S05]  /*b200*/  HADD2.F32 R0, -RZ, R0.H0_H0 ;  /* 0x20000000ff007230 */ /* 0x004fca0000004100 */
[----:B------:R-:W-:-:S04]  /*b210*/  FMUL.FTZ R0, R0, 1 ;  /* 0x3f80000000007820 */ /* 0x000fc80000410000 */
[----:B------:R0:W1:Y:S01]  /*b220*/  F2F.F64.F32 R4, R0 ;  /* 0x0000000000047310 */ /* 0x0000620000201800 */
[----:B------:R-:W-:Y:S05]  /*b230*/  BRA `(.L_x_8722) ;  /* 0x0000000800f87947 */ /* 0x000fea0003800000 */
.L_x_8725:
        /* <DEDUP_REMOVED lines=10> */
.L_x_8728:
[----:B------:R-:W2:Y:S02]  /*b2e0*/  LDG.E.U16 R2, desc[UR36][R2.64] ;  /* 0x0000002402027981 */ /* 0x000ea4000c1e1500 */
[----:B--2---:R-:W-:-:S05]  /*b2f0*/  HADD2.F32 R0, -RZ, R2.H0_H0 ;  /* 0x20000002ff007230 */ /* 0x004fca0000004100 */
[----:B------:R-:W-:-:S04]  /*b300*/  FMUL.FTZ R0, R0, 1 ;  /* 0x3f80000000007820 */ /* 0x000fc80000410000 */
[----:B------:R0:W1:Y:S01]  /*b310*/  F2F.F64.F32 R4, R0 ;  /* 0x0000000000047310 */ /* 0x0000620000201800 */
[----:B------:R-:W-:Y:S05]  /*b320*/  BRA `(.L_x_8722) ;  /* 0x0000000800bc7947 */ /* 0x000fea0003800000 */
.L_x_8727:
[----:B------:R0:W5:Y:S01]  /*b330*/  LDG.E.64 R4, desc[UR36][R2.64] ;  /* 0x0000002402047981 */ /* 0x000162000c1e1b00 */
[----:B------:R-:W-:Y:S05]  /*b340*/  BRA `(.L_x_8722) ;  /* 0x0000000800b47947 */ /* 0x000fea0003800000 */
.L_x_8717:
        /* <DEDUP_REMOVED lines=13> */
.L_x_8731:
[----:B------:R0:W5:Y:S01]  /*b420*/  LDG.E.64 R4, desc[UR36][R2.64] ;  /* 0x0000002402047981 */ /* 0x000162000c1e1b00 */
[----:B------:R-:W-:Y:S05]  /*b430*/  BRA `(.L_x_8722) ;  /* 0x0000000800787947 */ /* 0x000fea0003800000 */
.L_x_8730:
        /* <DEDUP_REMOVED lines=28> */
.L_x_8733:
        /* <DEDUP_REMOVED lines=15> */
.L_x_8732:
[----:B------:R-:W2:Y:S02]  /*b6f0*/  LDG.E.U16 R0, desc[UR36][R2.64] ;  /* 0x0000002402007981 */ /* 0x000ea4000c1e1500 */
[----:B--2---:R-:W-:-:S04]  /*b700*/  IMAD.U32 R0, R0, 0x10000, RZ ;  /* 0x0001000000007824 */ /* 0x004fc800078e00ff */
[----:B------:R-:W-:-:S04]  /*b710*/  FMUL.FTZ R0, R0, 1 ;  /* 0x3f80000000007820 */ /* 0x000fc80000410000 */
[----:B------:R0:W1:Y:S01]  /*b720*/  F2F.F64.F32 R4, R0 ;  /* 0x0000000000047310 */ /* 0x0000620000201800 */
[----:B------:R-:W-:Y:S05]  /*b730*/  BRA `(.L_x_8722) ;  /* 0x0000000400b87947 */ /* 0x000fea0003800000 */
.L_x_8729:
        /* <DEDUP_REMOVED lines=11> */
.L_x_8736:
        /* <DEDUP_REMOVED lines=12> */
[----:B------:R-:W-:Y:S02]  /*b8b0*/  SHF.L.U32 R4, R3, 0x1f, RZ ;  /* 0x0000001f03047819 */ /* 0x000fe400000006ff */
[----:B------:R-:W-:-:S05]  /*b8c0*/  SHF.R.U32.HI R0, RZ, 0x3, R0 ;  /* 0x00000003ff007819 */ /* 0x000fca0000011600 */
[----:B------:R-:W-:Y:S05]  /*b8d0*/  @P0 BRA `(.L_x_8740) ;  /* 0x0000000000180947 */ /* 0x000fea0003800000 */
[----:B------:R-:W0:Y:S02]  /*b8e0*/  FLO.U32 R3, R2 ;  /* 0x0000000200037300 */ /* 0x000e2400000e0000 */
[----:B0-----:R-:W-:-:S04]  /*b8f0*/  IADD3 R3, -R3, 0x1f, RZ ;  /* 0x0000001f03037810 */ /* 0x001fc80007ffe1ff */
[----:B------:R-:W-:Y:S01]  /*b900*/  IADD3 R0, R0, 0x1d, -R3 ;  /* 0x0000001d00007810 */ /* 0x000fe20007ffe803 */
[----:B------:R-:W-:-:S05]  /*b910*/  VIADD R5, R3, 0xffffffe4 ;  /* 0xffffffe403057836 */ /* 0x000fca0000000000 */
[----:B------:R-:W-:-:S04]  /*b920*/  SHF.L.U32 R5, R2, R5, RZ ;  /* 0x0000000502057219 */ /* 0x000fc800000006ff */
[----:B------:R-:W-:-:S07]  /*b930*/  LOP3.LUT R2, R5, 0x7, RZ, 0xc0, !PT ;  /* 0x0000000705027812 */ /* 0x000fce00078ec0ff */
.L_x_8740:
[----:B------:R-:W-:Y:S05]  /*b940*/  BSYNC B1 ;  /* 0x0000000000017941 */ /* 0x000fea0003800000 */
.L_x_8739:
[----:B------:R-:W-:Y:S01]  /*b950*/  LEA R3, R0, 0x3b800000, 0x17 ;  /* 0x3b80000000037811 */ /* 0x000fe200078eb8ff */
[----:B------:R-:W-:-:S05]  /*b960*/  IMAD.SHL.U32 R0, R2, 0x100000, RZ ;  /* 0x0010000002007824 */ /* 0x000fca00078e00ff */
[----:B------:R-:W-:-:S07]  /*b970*/  LOP3.LUT R0, R3, R0, R4, 0xfe, !PT ;  /* 0x0000000003007212 */ /* 0x000fce00078efe04 */
.L_x_8738:
[----:B------:R-:W-:Y:S05]  /*b980*/  BSYNC B0 ;  /* 0x0000000000007941 */ /* 0x000fea0003800000 */
.L_x_8737:
[----:B------:R-:W-:-:S04]  /*b990*/  FMUL.FTZ R0, R0, 1 ;  /* 0x3f80000000007820 */ /* 0x000fc80000410000 */
[----:B------:R0:W1:Y:S01]  /*b9a0*/  F2F.F64.F32 R4, R0 ;  /* 0x0000000000047310 */ /* 0x0000620000201800 */
[----:B------:R-:W-:Y:S05]  /*b9b0*/  BRA `(.L_x_8722) ;  /* 0x0000000400187947 */ /* 0x000fea0003800000 */
.L_x_8735:
        /* <DEDUP_REMOVED lines=21> */
.L_x_8744:
[----:B------:R-:W-:Y:S05]  /*bb10*/  BSYNC B1 ;  /* 0x0000000000017941 */ /* 0x000fea0003800000 */
.L_x_8743:
[----:B------:R-:W-:Y:S01]  /*bb20*/  LEA R3, R0, 0x37800000, 0x17 ;  /* 0x3780000000037811 */ /* 0x000fe200078eb8ff */
[----:B------:R-:W-:-:S05]  /*bb30*/  IMAD.SHL.U32 R0, R2, 0x200000, RZ ;  /* 0x0020000002007824 */ /* 0x000fca00078e00ff */
[----:B------:R-:W-:-:S07]  /*bb40*/  LOP3.LUT R0, R3, R0, R4, 0xfe, !PT ;  /* 0x0000000003007212 */ /* 0x000fce00078efe04 */
.L_x_8742:
[----:B------:R-:W-:Y:S05]  /*bb50*/  BSYNC B0 ;  /* 0x0000000000007941 */ /* 0x000fea0003800000 */
.L_x_8741:
[----:B------:R-:W-:-:S04]  /*bb60*/  FMUL.FTZ R0, R0, 1 ;  /* 0x3f80000000007820 */ /* 0x000fc80000410000 */
[----:B------:R0:W1:Y:S01]  /*bb70*/  F2F.F64.F32 R4, R0 ;  /* 0x0000000000047310 */ /* 0x0000620000201800 */
[----:B------:R-:W-:Y:S05]  /*bb80*/  BRA `(.L_x_8722) ;  /* 0x0000000000a47947 */ /* 0x000fea0003800000 */
.L_x_8734:
        /* <DEDUP_REMOVED lines=14> */
.L_x_8748:
[----:B------:R-:W-:Y:S05]  /*bc70*/  BSYNC B0 ;  /* 0x0000000000007941 */ /* 0x000fea0003800000 */
.L_x_8747:
[----:B------:R-:W-:-:S04]  /*bc80*/  FMUL.FTZ R0, R0, 1 ;  /* 0x3f80000000007820 */ /* 0x000fc80000410000 */
[----:B------:R0:W1:Y:S01]  /*bc90*/  F2F.F64.F32 R4, R0 ;  /* 0x0000000000047310 */ /* 0x0000620000201800 */
[----:B------:R-:W-:Y:S05]  /*bca0*/  BRA `(.L_x_8722) ;  /* 0x00000000005c7947 */ /* 0x000fea0003800000 */
.L_x_8721:
[----:B------:R-:W-:Y:S01]  /*bcb0*/  MOV R0, 0x0 ;  /* 0x0000000000007802 */ /* 0x000fe20000000f00 */
[----:B------:R-:W-:Y:S01]  /*bcc0*/  ULDC.64 UR4, c[0x4][0x1a8] ;  /* 0x01006a0000047ab9 */ /* 0x000fe20000000a00 */
[----:B------:R-:W-:Y:S01]  /*bcd0*/  ULDC.64 UR6, c[0x4][0x60] ;  /* 0x0100180000067ab9 */ /* 0x000fe20000000a00 */
[----:B------:R-:W-:Y:S01]  /*bce0*/  IMAD.U32 R4, RZ, RZ, UR4 ;  /* 0x00000004ff047e24 */ /* 0x000fe2000f8e00ff */
[----:B------:R0:W1:Y:S01]  /*bcf0*/  LDC.64 R2, c[0x4][R0] ;  /* 0x0100000000027b82 */ /* 0x0000620000000a00 */
[----:B------:R-:W-:Y:S01]  /*bd00*/  IMAD.U32 R5, RZ, RZ, UR5 ;  /* 0x00000005ff057e24 */ /* 0x000fe2000f8e00ff */
[----:B------:R-:W-:Y:S01]  /*bd10*/  ULDC.64 UR4, c[0x4][0x1b0] ;  /* 0x01006c0000047ab9 */ /* 0x000fe20000000a00 */
[----:B------:R-:W-:Y:S01]  /*bd20*/  IMAD.U32 R10, RZ, RZ, UR6 ;  /* 0x00000006ff0a7e24 */ /* 0x000fe2000f8e00ff */
[----:B------:R-:W-:Y:S01]  /*bd30*/  MOV R7, UR5 ;  /* 0x0000000500077c02 */ /* 0x000fe20008000f00 */
[----:B------:R-:W-:Y:S02]  /*bd40*/  IMAD.U32 R6, RZ, RZ, UR4 ;  /* 0x00000004ff067e24 */ /* 0x000fe4000f8e00ff */
[----:B------:R-:W-:-:S02]  /*bd50*/  IMAD.U32 R11, RZ, RZ, UR7 ;  /* 0x00000007ff0b7e24 */ /* 0x000fc4000f8e00ff */
[----:B------:R-:W-:Y:S02]  /*bd60*/  IMAD.MOV.U32 R8, RZ, RZ, 0x4e ;  /* 0x0000004eff087424 */ /* 0x000fe400078e00ff */
[----:B------:R-:W-:Y:S02]  /*bd70*/  IMAD.MOV.U32 R12, RZ, RZ, 0x1 ;  /* 0x00000001ff0c7424 */ /* 0x000fe400078e00ff */
[----:B0-----:R-:W-:-:S07]  /*bd80*/  IMAD.MOV.U32 R13, RZ, RZ, RZ ;  /* 0x000000ffff0d7224 */ /* 0x001fce00078e00ff */
[----:B------:R-:W-:-:S07]  /*bd90*/  LEPC R20, `(.L_x_8749) ;  /* 0x000000001014794e */ /* 0x000fce0000000000 */
[----:B-1----:R-:W-:Y:S05]  /*bda0*/  CALL.ABS.NOINC R2 ;  /* 0x0000000002007343 */ /* 0x002fea0003c00000 */
.L_x_8749:
[----:B------:R-:W-:Y:S01]  /*bdb0*/  CS2R R4, SRZ ;  /* 0x0000000000047805 */ /* 0x000fe2000001ff00 */
[----:B------:R-:W-:Y:S06]  /*bdc0*/  BRA `(.L_x_8722) ;  /* 0x0000000000147947 */ /* 0x000fec0003800000 */
.L_x_8746:
[----:B------:R-:W2:Y:S02]  /*bdd0*/  LDG.E.64 R4, desc[UR36][R2.64] ;  /* 0x0000002402047981 */ /* 0x000ea4000c1e1b00 */
[----:B--2---:R-:W0:Y:S01]  /*bde0*/  I2F.F64.U64 R4, R4 ;  /* 0x0000000400047312 */ /* 0x004e220000301800 */
[----:B------:R-:W-:Y:S05]  /*bdf0*/  BRA `(.L_x_8722) ;  /* 0x0000000000087947 */ /* 0x000fea0003800000 */
.L_x_8745:
[----:B------:R-:W2:Y:S02]  /*be00*/  LDG.E R2, desc[UR36][R2.64] ;  /* 0x0000002402027981 */ /* 0x000ea4000c1e1900 */
[----:B--2---:R0:W1:Y:S02]  /*be10*/  I2F.F64.U32 R4, R2 ;  /* 0x0000000200047312 */ /* 0x0040640000201800 */
.L_x_8722:
[----:B0--3--:R-:W0:Y:S01]  /*be20*/  LDC.U8 R2, c[0x0][0x430] ;  /* 0x00010c00ff027b82 */ /* 0x009e220000000000 */
[----:B------:R-:W-:Y:S02]  /*be30*/  ULDC.64 UR4, c[0x0][0x428] ;  /* 0x00010a0000047ab9 */ /* 0x000fe40000000a00 */
[----:B-12-45:R-:W-:Y:S01]  /*be40*/  DMUL R4, R4, UR4 ;  /* 0x0000000404047c28 */ /* 0x036fe20008000000 */
        /* <DEDUP_REMOVED lines=14> */
.L_x_8753:
[----:B------:R-:W0:Y:S02]  /*bf30*/  F2I.S64.F64.TRUNC R4, R4 ;  /* 0x0000000400047311 */ /* 0x000e24000030d900 */
[----:B0-----:R-:W-:-:S05]  /*bf40*/  IMAD.MOV.U32 R3, RZ, RZ, R4 ;  /* 0x000000ffff037224 */ /* 0x001fca00078e0004 */
[----:B------:R-:W-:Y:S01]  /*bf50*/  STG.E.U8 desc[UR36][R16.64], R3 ;  /* 0x0000000310007986 */ /* 0x000fe2000c101124 */
[----:B------:R-:W-:Y:S05]  /*bf60*/  EXIT ;  /* 0x000000000000794d */ /* 0x000fea0003800000 */
.L_x_8752:
        /* <DEDUP_REMOVED lines=9> */
.L_x_8756:
[----:B------:R-:W0:Y:S02]  /*c000*/  F2I.F64.TRUNC R5, R4 ;  /* 0x0000000400057311 */ /* 0x000e24000030d100 */
[----:B0-----:R-:W-:Y:S01]  /*c010*/  STG.E desc[UR36][R16.64], R5 ;  /* 0x0000000510007986 */ /* 0x001fe2000c101924 */
[----:B------:R-:W-:Y:S05]  /*c020*/  EXIT ;  /* 0x000000000000794d */ /* 0x000fea0003800000 */
.L_x_8755:
[----:B------:R-:W0:Y:S02]  /*c030*/  F2I.F64.TRUNC R5, R4 ;  /* 0x0000000400057311 */ /* 0x000e24000030d100 */
[----:B0-----:R-:W-:Y:S01]  /*c040*/  STG.E.U16 desc[UR36][R16.64], R5 ;  /* 0x0000000510007986 */ /* 0x001fe2000c101524 */
[----:B------:R-:W-:Y:S05]  /*c050*/  EXIT ;  /* 0x000000000000794d */ /* 0x000fea0003800000 */
.L_x_8751:
        /* <DEDUP_REMOVED lines=13> */
.L_x_8758:
        /* <DEDUP_REMOVED lines=8> */
.L_x_8757:
        /* <DEDUP_REMOVED lines=12> */
[----:B------:R-:W-:Y:S01]  /*c270*/  STG.E.64 desc[UR36][R16.64], R2 ;  /* 0x0000000210007986 */ /* 0x000fe2000c101b24 */
[----:B------:R-:W-:Y:S05]  /*c280*/  EXIT ;  /* 0x000000000000794d */ /* 0x000fea0003800000 */
.L_x_8760:
[----:B------:R-:W-:Y:S01]  /*c290*/  UMOV UR4, 0xf0000000 ;  /* 0xf000000000047882 */ /* 0x000fe20000000000 */
[----:B------:R-:W-:Y:S01]  /*c2a0*/  UMOV UR5, 0x380fffff ;  /* 0x380fffff00057882 */ /* 0x000fe20000000000 */
[----:B------:R-:W0:Y:S01]  /*c2b0*/  F2F.F32.F64 R0, R4 ;  /* 0x0000000400007310 */ /* 0x000e220000301000 */
[----:B------:R-:W-:-:S14]  /*c2c0*/  DSETP.GEU.AND P0, PT, |R4|, UR4, PT ;  /* 0x0000000404007e2a */ /* 0x000fdc000bf0e200 */
[----:B0-----:R-:W-:-:S05]  /*c2d0*/  @!P0 FMUL R0, R0, 1.175494350822287508e-38 ;  /* 0x0080000000008820 */ /* 0x001fca0000400000 */
[----:B------:R-:W-:-:S04]  /*c2e0*/  F2FP.F16.F32.PACK_AB R3, RZ, R0 ;  /* 0x00000000ff03723e */ /* 0x000fc800000000ff */
[----:B------:R-:W-:-:S05]  /*c2f0*/  PRMT R3, R3, 0x5410, RZ ;  /* 0x0000541003037816 */ /* 0x000fca00000000ff */
[----:B------:R-:W-:Y:S01]  /*c300*/  STG.E desc[UR36][R16.64], R3 ;  /* 0x0000000310007986 */ /* 0x000fe2000c101924 */
[----:B------:R-:W-:Y:S05]  /*c310*/  EXIT ;  /* 0x000000000000794d */ /* 0x000fea0003800000 */
.L_x_8759:
[----:B------:R-:W-:Y:S01]  /*c320*/  STG.E.64 desc[UR36][R16.64], R4 ;  /* 0x0000000410007986 */ /* 0x000fe2000c101b24 */
[----:B------:R-:W-:Y:S05]  /*c330*/  EXIT ;  /* 0x000000000000794d */ /* 0x000fea0003800000 */
.L_x_8750:
        /* <DEDUP_REMOVED lines=10> */
[----:B------:R-:W-:Y:S01]  /*c3e0*/  STG.E.U8 desc[UR36][R16.64], R3 ;  /* 0x0000000310007986 */ /* 0x000fe2000c101124 */
[----:B------:R-:W-:Y:S05]  /*c3f0*/  EXIT ;  /* 0x000000000000794d */ /* 0x000fea0003800000 */
.L_x_8763:
[----:B------:R-:W-:-:S05]  /*c400*/  CS2R R6, SRZ ;  /* 0x0000000000067805 */ /* 0x000fca000001ff00 */
[----:B------:R-:W-:Y:S01]  /*c410*/  STG.E.128 desc[UR36][R16.64], R4 ;  /* 0x0000000410007986 */ /* 0x000fe2000c101d24 */
[----:B------:R-:W-:Y:S05]  /*c420*/  EXIT ;  /* 0x000000000000794d */ /* 0x000fea0003800000 */
.L_x_8762:
        /* <DEDUP_REMOVED lines=25> */
.L_x_8767:
[----:B------:R-:W-:Y:S05]  /*c5c0*/  BSYNC B0 ;  /* 0x0000000000007941 */ /* 0x000fea0003800000 */
.L_x_8766:
[----:B------:R-:W-:-:S05]  /*c5d0*/  LOP3.LUT R3, R0, R3, RZ, 0xfc, !PT ;  /* 0x0000000300037212 */ /* 0x000fca00078efcff */
[----:B------:R-:W-:Y:S01]  /*c5e0*/  STG.E.U8 desc[UR36][R16.64], R3 ;  /* 0x0000000310007986 */ /* 0x000fe2000c101124 */
[----:B------:R-:W-:Y:S05]  /*c5f0*/  EXIT ;  /* 0x000000000000794d */ /* 0x000fea0003800000 */
.L_x_8765:
        /* <DEDUP_REMOVED lines=17> */
.L_x_8769:
[----:B------:R-:W-:Y:S01]  /*c710*/  IMAD.MOV.U32 R0, RZ, RZ, 0x7f ;  /* 0x0000007fff007424 */ /* 0x000fe200078e00ff */
[----:B------:R-:W-:-:S04]  /*c720*/  ISETP.GT.U32.AND P0, PT, R2, 0x7f800000, PT ;  /* 0x7f8000000200780c */ /* 0x000fc80003f04070 */
[----:B------:R-:W-:-:S09]  /*c730*/  SEL R0, R0, 0x7c, P0 ;  /* 0x0000007c00007807 */ /* 0x000fd20000000000 */
.L_x_8770:
[----:B------:R-:W-:Y:S05]  /*c740*/  BSYNC B0 ;  /* 0x0000000000007941 */ /* 0x000fea0003800000 */
.L_x_8768:
[----:B------:R-:W-:-:S04]  /*c750*/  LOP3.LUT R2, R3, 0x80000000, RZ, 0xc0, !PT ;  /* 0x8000000003027812 */ /* 0x000fc800078ec0ff */
[----:B------:R-:W-:-:S04]  /*c760*/  SHF.R.U32.HI R3, RZ, 0x18, R2 ;  /* 0x00000018ff037819 */ /* 0x000fc80000011602 */
[----:B------:R-:W-:-:S05]  /*c770*/  LOP3.LUT R3, R0, R3, RZ, 0xfc, !PT ;  /* 0x0000000300037212 */ /* 0x000fca00078efcff */
[----:B------:R-:W-:Y:S01]  /*c780*/  STG.E.U8 desc[UR36][R16.64], R3 ;  /* 0x0000000310007986 */ /* 0x000fe2000c101124 */
[----:B------:R-:W-:Y:S05]  /*c790*/  EXIT ;  /* 0x000000000000794d */ /* 0x000fea0003800000 */
.L_x_8764:
        /* <DEDUP_REMOVED lines=8> */
.L_x_8761:
        /* <DEDUP_REMOVED lines=11> */
.L_x_8773:
        /* <DEDUP_REMOVED lines=21> */
.L_x_8776:
[----:B------:R-:W-:-:S04]  /*ca20*/  LOP3.LUT R2, R3, 0x80000000, RZ, 0xc0, !PT ;  /* 0x8000000003027812 */ /* 0x000fc800078ec0ff */
[----:B------:R-:W-:-:S04]  /*ca30*/  SHF.R.U32.HI R3, RZ, 0x18, R2 ;  /* 0x00000018ff037819 */ /* 0x000fc80000011602 */
[----:B------:R-:W-:-:S04]  /*ca40*/  LOP3.LUT R0, R0, R3, RZ, 0xfc, !PT ;  /* 0x0000000300007212 */ /* 0x000fc800078efcff */
[----:B------:R-:W-:-:S07]  /*ca50*/  PRMT R8, R0, 0x7610, R8 ;  /* 0x0000761000087816 */ /* 0x000fce0000000008 */
.L_x_8775:
[----:B------:R-:W-:Y:S05]  /*ca60*/  BSYNC B0 ;  /* 0x0000000000007941 */ /* 0x000fea0003800000 */
.L_x_8774:
[----:B------:R-:W-:Y:S01]  /*ca70*/  STG.E.U8 desc[UR36][R16.64], R8 ;  /* 0x0000000810007986 */ /* 0x000fe2000c101124 */
[----:B------:R-:W-:Y:S05]  /*ca80*/  EXIT ;  /* 0x000000000000794d */ /* 0x000fea0003800000 */
.L_x_8772:
        /* <DEDUP_REMOVED lines=21> */
.L_x_8779:
[----:B------:R-:W-:-:S04]  /*cbe0*/  LOP3.LUT R2, R3, 0x80000000, RZ, 0xc0, !PT ;  /* 0x8000000003027812 */ /* 0x000fc800078ec0ff */
[----:B------:R-:W-:-:S04]  /*cbf0*/  SHF.R.U32.HI R3, RZ, 0x18, R2 ;  /* 0x00000018ff037819 */ /* 0x000fc80000011602 */
[----:B------:R-:W-:-:S04]  /*cc00*/  LOP3.LUT R0, R0, R3, RZ, 0xfc, !PT ;  /* 0x0000000300007212 */ /* 0x000fc800078efcff */
[----:B------:R-:W-:-:S07]  /*cc10*/  PRMT R8, R0, 0x7610, R8 ;  /* 0x0000761000087816 */ /* 0x000fce0000000008 */
.L_x_8778:
[----:B------:R-:W-:Y:S05]  /*cc20*/  BSYNC B0 ;  /* 0x0000000000007941 */ /* 0x000fea0003800000 */
.L_x_8777:
[----:B------:R-:W-:Y:S01]  /*cc30*/  STG.E.U8 desc[UR36][R16.64], R8 ;  /* 0x0000000810007986 */ /* 0x000fe2000c101124 */
[----:B------:R-:W-:Y:S05]  /*cc40*/  EXIT ;  /* 0x000000000000794d */ /* 0x000fea0003800000 */
.L_x_8771:
        /* <DEDUP_REMOVED lines=16> */
[----:B------:R-:W-:Y:S01]  /*cd50*/  HFMA2.MMA R3, -RZ, RZ, 0, 1.5199184417724609375e-05 ;  /* 0x000000ffff037435 */ /* 0x000fe200000001ff */
        /* <DEDUP_REMOVED lines=9> */
.L_x_8754:
        /* <DEDUP_REMOVED lines=16> */
.L_x_8782:
[----:B------:R-:W-:Y:S05]  /*cef0*/  EXIT ;  /* 0x000000000000794d */ /* 0x000fea0003800000 */
.L_x_8781:
[----:B------:R-:W0:Y:S02]  /*cf00*/  F2I.U64.F64.TRUNC R4, R4 ;  /* 0x0000000400047311 */ /* 0x000e24000030d800 */
[----:B0-----:R-:W-:Y:S01]  /*cf10*/  STG.E.64 desc[UR36][R16.64], R4 ;  /* 0x0000000410007986 */ /* 0x001fe2000c101b24 */
[----:B------:R-:W-:Y:S05]  /*cf20*/  EXIT ;  /* 0x000000000000794d */ /* 0x000fea0003800000 */
.L_x_8780:
[----:B------:R-:W0:Y:S02]  /*cf30*/  F2I.U32.F64.TRUNC R5, R4 ;  /* 0x0000000400057311 */ /* 0x000e24000030d000 */
[----:B0-----:R-:W-:Y:S01]  /*cf40*/  STG.E desc[UR36][R16.64], R5 ;  /* 0x0000000510007986 */ /* 0x001fe2000c101924 */
[----:B------:R-:W-:Y:S05]  /*cf50*/  EXIT ;  /* 0x000000000000794d */ /* 0x000fea0003800000 */
.L_x_8783:
        /* <DEDUP_REMOVED lines=10> */
.L_x_17290:


//--------------------- .text._ZN2at6native27unrolled_elementwise_kernelINS0_13AUnaryFunctorIdddNS0_15binary_internal10MulFunctorIdEEEESt5arrayIPcLm2EELi4E23TrivialOffsetCalculatorILi1EjESB_NS0_6memory12LoadWithCastILi1EEENSC_13StoreWithCastILi1EEEEEviT_T0_T2_T3_T4_T5_ --------------------------
	.section	.text._ZN2at6native27unrolled_elementwise_kernelINS0_13AUnaryFunctorIdddNS0_15binary_internal10MulFunctorIdEEEESt5arrayIPcLm2EELi4E23TrivialOffsetCalculatorILi1EjESB_NS0_6memory12LoadWithCastILi1EEENSC_13StoreWithCastILi1EEEEEviT_T0_T2_T3_T4_T5_,"ax",@progbits
	.align	128
        .global         _ZN2at6native27unrolled_elementwise_kernelINS0_13AUnaryFunctorIdddNS0_15binary_internal10MulFunctorIdEEEESt5arrayIPcLm2EELi4E23TrivialOffsetCalculatorILi1EjESB_NS0_6memory12LoadWithCastILi1EEENSC_13StoreWithCastILi1EEEEEviT_T0_T2_T3_T4_T5_
        .type           _ZN2at6native27unrolled_elementwise_kernelINS0_13AUnaryFunctorIdddNS0_15binary_internal10MulFunctorIdEEEESt5arrayIPcLm2EELi4E23TrivialOffsetCalculatorILi1EjESB_NS0_6memory12LoadWithCastILi1EEENSC_13StoreWithCastILi1EEEEEviT_T0_T2_T3_T4_T5_,@function
        .size           _ZN2at6native27unrolled_elementwise_kernelINS0_13AUnaryFunctorIdddNS0_15binary_internal10MulFunctorIdEEEESt5arrayIPcLm2EELi4E23TrivialOffsetCalculatorILi1EjESB_NS0_6memory12LoadWithCastILi1EEENSC_13StoreWithCastILi1EEEEEviT_T0_T2_T3_T4_T5_,(.L_x_17291 - _ZN2at6native27unrolled_elementwise_kernelINS0_13AUnaryFunctorIdddNS0_15binary_internal10MulFunctorIdEEEESt5arrayIPcLm2EELi4E23TrivialOffsetCalculatorILi1EjESB_NS0_6memory12LoadWithCastILi1EEENSC_13StoreWithCastILi1EEEEEviT_T0_T2_T3_T4_T5_)
        .other          _ZN2at6native27unrolled_elementwise_kernelINS0_13AUnaryFunctorIdddNS0_15binary_internal10MulFunctorIdEEEESt5arrayIPcLm2EELi4E23TrivialOffsetCalculatorILi1EjESB_NS0_6memory12LoadWithCastILi1EEENSC_13StoreWithCastILi1EEEEEviT_T0_T2_T3_T4_T5_,@"STO_CUDA_ENTRY STV_DEFAULT"
_ZN2at6native27unrolled_elementwise_kernelINS0_13AUnaryFunctorIdddNS0_15binary_internal10MulFunctorIdEEEESt5arrayIPcLm2EELi4E23TrivialOffsetCalculatorILi1EjESB_NS0_6memory12LoadWithCastILi1EEENSC_13StoreWithCastILi1EEEEEviT_T0_T2_T3_T4_T5_:
.text._ZN2at6native27unrolled_elementwise_kernelINS0_13AUnaryFunctorIdddNS0_15binary_internal10MulFunctorIdEEEESt5arrayIPcLm2EELi4E23TrivialOffsetCalculatorILi1EjESB_NS0_6memory12LoadWithCastILi1EEENSC_13StoreWithCastILi1EEEEEviT_T0_T2_T3_T4_T5_:
        /* <DEDUP_REMOVED lines=32> */
.L_x_8789:
[----:B------:R-:W2:Y:S02]  /*0200*/  LDG.E.U8 R4, desc[UR36][R4.64] ;  /* 0x0000002404047981 */ /* 0x000ea4000c1e1100 */
[----:B--2---:R0:W1:Y:S01]  /*0210*/  I2F.F64.U16 R26, R4 ;  /* 0x00000004001a7312 */ /* 0x0040620000101800 */
[----:B------:R-:W-:Y:S05]  /*0220*/  BRA `(.L_x_8791) ;  /* 0x0000000c00747947 */ /* 0x000fea0003800000 */
.L_x_8788:
        /* <DEDUP_REMOVED lines=9> */
.L_x_8793:
[----:B------:R-:W2:Y:S02]  /*02c0*/  LDG.E R4, desc[UR36][R4.64] ;  /* 0x0000002404047981 */ /* 0x000ea4000c1e1900 */
[----:B--2---:R1:W2:Y:S01]  /*02d0*/  I2F.F64 R26, R4 ;  /* 0x00000004001a7312 */ /* 0x0042a20000201c00 */
[----:B------:R-:W-:Y:S05]  /*02e0*/  BRA `(.L_x_8791) ;  /* 0x0000000c00447947 */ /* 0x000fea0003800000 */
.L_x_8792:
[----:B------:R-:W2:Y:S02]  /*02f0*/  LDG.E.U16 R4, desc[UR36][R4.64] ;  /* 0x0000002404047981 */ /* 0x000ea4000c1e1500 */
[----:B--2---:R3:W4:Y:S01]  /*0300*/  I2F.F64.S16 R26, R4 ;  /* 0x00000004001a7312 */ /* 0x0047220000101c00 */
[----:B------:R-:W-:Y:S05]  /*0310*/  BRA `(.L_x_8791) ;  /* 0x0000000c00387947 */ /* 0x000fea0003800000 */
.L_x_8787:
        /* <DEDUP_REMOVED lines=10> */
.L_x_8795:
[----:B------:R-:W2:Y:S02]  /*03c0*/  LDG.E.U16 R0, desc[UR36][R4.64] ;  /* 0x0000002404007981 */ /* 0x000ea4000c1e1500 */
[----:B--2---:R-:W-:-:S05]  /*03d0*/  HADD2.F32 R0, -RZ, R0.H0_H0 ;  /* 0x20000000ff007230 */ /* 0x004fca0000004100 */
[----:B------:R-:W-:-:S04]  /*03e0*/  FMUL.FTZ R0, R0, 1 ;  /* 0x3f80000000007820 */ /* 0x000fc80000410000 */
[----:B------:R0:W1:Y:S01]  /*03f0*/  F2F.F64.F32 R26, R0 ;  /* 0x00000000001a7310 */ /* 0x0000620000201800 */
[----:B------:R-:W-:Y:S05]  /*0400*/  BRA `(.L_x_8791) ;  /* 0x0000000800fc7947 */ /* 0x000fea0003800000 */
.L_x_8794:
        /* <DEDUP_REMOVED lines=10> */
.L_x_8797:
[----:B------:R-:W2:Y:S02]  /*04b0*/  LDG.E.U16 R4, desc[UR36][R4.64] ;  /* 0x0000002404047981 */ /* 0x000ea4000c1e1500 */
[----:B--2---:R-:W-:-:S05]  /*04c0*/  HADD2.F32 R0, -RZ, R4.H0_H0 ;  /* 0x20000004ff007230 */ /* 0x004fca0000004100 */
[----:B------:R-:W-:-:S04]  /*04d0*/  FMUL.FTZ R0, R0, 1 ;  /* 0x3f80000000007820 */ /* 0x000fc80000410000 */
[----:B------:R0:W1:Y:S01]  /*04e0*/  F2F.F64.F32 R26, R0 ;  /* 0x00000000001a7310 */ /* 0x0000620000201800 */
[----:B------:R-:W-:Y:S05]  /*04f0*/  BRA `(.L_x_8791) ;  /* 0x0000000800c07947 */ /* 0x000fea0003800000 */
.L_x_8796:
[----:B------:R0:W5:Y:S01]  /*0500*/  LDG.E.64 R26, desc[UR36][R4.64] ;  /* 0x00000024041a7981 */ /* 0x000162000c1e1b00 */
[----:B------:R-:W-:Y:S05]  /*0510*/  BRA `(.L_x_8791) ;  /* 0x0000000800b87947 */ /* 0x000fea0003800000 */
.L_x_8786:
        /* <DEDUP_REMOVED lines=13> */
.L_x_8800:
[----:B------:R0:W5:Y:S01]  /*05f0*/  LDG.E.64 R26, desc[UR36][R4.64] ;  /* 0x00000024041a7981 */ /* 0x000162000c1e1b00 */
[----:B------:R-:W-:Y:S05]  /*0600*/  BRA `(.L_x_8791) ;  /* 0x00000008007c7947 */ /* 0x000fea0003800000 */
.L_x_8799:
        /* <DEDUP_REMOVED lines=28> */
.L_x_8802:
        /* <DEDUP_REMOVED lines=16> */
.L_x_8801:
[----:B------:R-:W2:Y:S02]  /*08d0*/  LDG.E.U16 R0, desc[UR36][R4.64] ;  /* 0x0000002404007981 */ /* 0x000ea4000c1e1500 */
[----:B--2---:R-:W-:-:S04]  /*08e0*/  IMAD.U32 R0, R0, 0x10000, RZ ;  /* 0x0001000000007824 */ /* 0x004fc800078e00ff */
[----:B------:R-:W-:-:S04]  /*08f0*/  FMUL.FTZ R0, R0, 1 ;  /* 0x3f80000000007820 */ /* 0x000fc80000410000 */
[----:B------:R0:W1:Y:S01]  /*0900*/  F2F.F64.F32 R26, R0 ;  /* 0x00000000001a7310 */ /* 0x0000620000201800 */
[----:B------:R-:W-:Y:S05]  /*0910*/  BRA `(.L_x_8791) ;  /* 0x0000000400b87947 */ /* 0x000fea0003800000 */
.L_x_8798:
        /* <DEDUP_REMOVED lines=11> */
.L_x_8805:
        /* <DEDUP_REMOVED lines=21> */
.L_x_8809:
[----:B------:R-:W-:Y:S05]  /*0b20*/  BSYNC B1 ;  /* 0x0000000000017941 */ /* 0x000fea0003800000 */
.L_x_8808:
[----:B------:R-:W-:Y:S01]  /*0b30*/  LEA R5, R0, 0x3b800000, 0x17 ;  /* 0x3b80000000057811 */ /* 0x000fe200078eb8ff */
[----:B------:R-:W-:-:S05]  /*0b40*/  IMAD.SHL.U32 R0, R3, 0x100000, RZ ;  /* 0x0010000003007824 */ /* 0x000fca00078e00ff */
[----:B------:R-:W-:-:S07]  /*0b50*/  LOP3.LUT R0, R5, R0, R6, 0xfe, !PT ;  /* 0x0000000005007212 */ /* 0x000fce00078efe06 */
.L_x_8807:
[----:B------:R-:W-:Y:S05]  /*0b60*/  BSYNC B0 ;  /* 0x0000000000007941 */ /* 0x000fea0003800000 */
.L_x_8806:
[----:B------:R-:W-:-:S04]  /*0b70*/  FMUL.FTZ R0, R0, 1 ;  /* 0x3f80000000007820 */ /* 0x000fc80000410000 */
[----:B------:R0:W1:Y:S01]  /*0b80*/  F2F.F64.F32 R26, R0 ;  /* 0x00000000001a7310 */ /* 0x0000620000201800 */
[----:B------:R-:W-:Y:S05]  /*0b90*/  BRA `(.L_x_8791) ;  /* 0x0000000400187947 */ /* 0x000fea0003800000 */
.L_x_8804:
        /* <DEDUP_REMOVED lines=21> */
.L_x_8813:
[----:B------:R-:W-:Y:S05]  /*0cf0*/  BSYNC B1 ;  /* 0x0000000000017941 */ /* 0x000fea0003800000 */
.L_x_8812:
[----:B------:R-:W-:Y:S01]  /*0d00*/  LEA R5, R0, 0x37800000, 0x17 ;  /* 0x3780000000057811 */ /* 0x000fe200078eb8ff */
[----:B------:R-:W-:-:S05]  /*0d10*/  IMAD.SHL.U32 R0, R3, 0x200000, RZ ;  /* 0x0020000003007824 */ /* 0x000fca00078e00ff */
[----:B------:R-:W-:-:S07]  /*0d20*/  LOP3.LUT R0, R5, R0, R6, 0xfe, !PT ;  /* 0x0000000005007212 */ /* 0x000fce00078efe06 */
.L_x_8811:
[----:B------:R-:W-:Y:S05]  /*0d30*/  BSYNC B0 ;  /* 0x0000000000007941 */ /* 0x000fea0003800000 */
.L_x_8810:
[----:B------:R-:W-:-:S04]  /*0d40*/  FMUL.FTZ R0, R0, 1 ;  /* 0x3f80000000007820 */ /* 0x000fc80000410000 */
[----:B------:R0:W1:Y:S01]  /*0d50*/  F2F.F64.F32 R26, R0 ;  /* 0x00000000001a7310 */ /* 0x0000620000201800 */
[----:B------:R-:W-:Y:S05]  /*0d60*/  BRA `(.L_x_8791) ;  /* 0x0000000000a47947 */ /* 0x000fea0003800000 */
.L_x_8803:
        /* <DEDUP_REMOVED lines=14> */
.L_x_8817:
[----:B------:R-:W-:Y:S05]  /*0e50*/  BSYNC B0 ;  /* 0x0000000000007941 */ /* 0x000fea0003800000 */
.L_x_8816:
[----:B------:R-:W-:-:S04]  /*0e60*/  FMUL.FTZ R0, R0, 1 ;  /* 0x3f80000000007820 */ /* 0x000fc80000410000 */
[----:B------:R0:W1:Y:S01]  /*0e70*/  F2F.F64.F32 R26, R0 ;  /* 0x00000000001a7310 */ /* 0x0000620000201800 */
[----:B------:R-:W-:Y:S05]  /*0e80*/  BRA `(.L_x_8791) ;  /* 0x00000000005c7947 */ /* 0x000fea0003800000 */
.L_x_8790:
        /* <DEDUP_REMOVED lines=16> */
.L_x_8818:
[----:B------:R-:W-:Y:S01]  /*0f90*/  CS2R R26, SRZ ;  /* 0x00000000001a7805 */ /* 0x000fe2000001ff00 */
[----:B------:R-:W-:Y:S06]  /*0fa0*/  BRA `(.L_x_8791) ;  /* 0x0000000000147947 */ /* 0x000fec0003800000 */
.L_x_8815:
[----:B------:R-:W2:Y:S02]  /*0fb0*/  LDG.E.64 R26, desc[UR36][R4.64] ;  /* 0x00000024041a7981 */ /* 0x000ea4000c1e1b00 */
[----:B--2---:R-:W0:Y:S01]  /*0fc0*/  I2F.F64.U64 R26, R26 ;  /* 0x0000001a001a7312 */ /* 0x004e220000301800 */
[----:B------:R-:W-:Y:S05]  /*0fd0*/  BRA `(.L_x_8791) ;  /* 0x0000000000087947 */ /* 0x000fea0003800000 */
.L_x_8814:
[----:B------:R-:W2:Y:S02]  /*0fe0*/  LDG.E R4, desc[UR36][R4.64] ;  /* 0x0000002404047981 */ /* 0x000ea4000c1e1900 */
[----:B--2---:R0:W1:Y:S02]  /*0ff0*/  I2F.F64.U32 R26, R4 ;  /* 0x00000004001a7312 */ /* 0x0040640000201800 */
.L_x_8791:
[----:B------:R-:W3:Y:S02]  /*1000*/  S2R R22, SR_TID.X ;  /* 0x0000000000167919 */ /* 0x000ee40000002100 */
[----:B---3--:R-:W-:-:S07]  /*1010*/  VIADD R22, R22, 0x80 ;  /* 0x0000008016167836 */ /* 0x008fce0000000000 */
.L_x_8785:
[----:B------:R-:W-:Y:S05]  /*1020*/  BSYNC B6 ;  /* 0x0000000000067941 */ /* 0x000fea0003800000 */
.L_x_8784:
        /* <DEDUP_REMOVED lines=21> */
[----:B------:R-:W3:Y:S02]  /*1180*/  LDG.E.S8 R4, desc[UR36][R4.64] ;  /* 0x0000002404047981 */ /* 0x000ee4000c1e1300 */
[----:B---3--:R0:W1:Y:S01]  /*1190*/  I2F.F64.S16 R28, R4 ;  /* 0x00000004001c7312 */ /* 0x0080620000101c00 */
[----:B------:R-:W-:Y:S05]  /*11a0*/  BRA `(.L_x_8826) ;  /* 0x0000000c007c7947 */ /* 0x000fea0003800000 */
.L_x_8824:
[----:B------:R-:W3:Y:S02]  /*11b0*/  LDG.E.U8 R4, desc[UR36][R4.64] ;  /* 0x0000002404047981 */ /* 0x000ee4000c1e1100 */
[----:B---3--:R0:W1:Y:S01]  /*11c0*/  I2F.F64.U16 R28, R4 ;  /* 0x00000004001c7312 */ /* 0x0080620000101800 */
[----:B------:R-:W-:Y:S05]  /*11d0*/  BRA `(.L_x_8826) ;  /* 0x0000000c00707947 */ /* 0x000fea0003800000 */
.L_x_8823:
[----:B------:R-:W-:-:S13]  /*11e0*/  ISETP.NE.AND P0, PT, R0, 0x2, PT ;  /* 0x000000020000780c */ /* 0x000fda0003f05270 */
[----:B------:R-:W-:Y:S05]  /*11f0*/  @!P0 BRA `(.L_x_8827) ;  /* 0x0000000000288947 */ /* 0x000fea0003800000 */
[----:B------:R-:W-:-:S13]  /*1200*/  ISETP.NE.AND P0, PT, R0, 0x3, PT ;  /* 0x000000030000780c */ /* 0x000fda0003f05270 */
[----:B------:R-:W-:Y:S05]  /*1210*/  @!P0 BRA `(.L_x_8828) ;  /* 0x0000000000148947 */ /* 0x000fea0003800000 */
[----:B------:R-:W-:-:S13]  /*1220*/  ISETP.NE.AND P0, PT, R0, 0x4, PT ;  /* 0x000000040000780c */ /* 0x000fda0003f05270 */
[----:B------:R-:W-:Y:S05]  /*1230*/  @P0 BRA `(.L_x_8825) ;  /* 0x0000000800fc0947 */ /* 0x000fea0003800000 */
[----:B------:R-:W3:Y:S02]  /*1240*/  LDG.E.64 R28, desc[UR36][R4.64] ;  /* 0x00000024041c7981 */ /* 0x000ee4000c1e1b00 */
[----:B---3--:R-:W0:Y:S01]  /*1250*/  I2F.F64.S64 R28, R28 ;  /* 0x0000001c001c7312 */ /* 0x008e220000301c00 */
[----:B------:R-:W-:Y:S05]  /*1260*/  BRA `(.L_x_8826) ;  /* 0x0000000c004c7947 */ /* 0x000fea0003800000 */
.L_x_8828:
[----:B------:R-:W3:Y:S02]  /*1270*/  LDG.E R4, desc[UR36][R4.64] ;  /* 0x0000002404047981 */ /* 0x000ee4000c1e1900 */
[----:B---3--:R0:W1:Y:S01]  /*1280*/  I2F.F64 R28, R4 ;  /* 0x00000004001c7312 */ /* 0x0080620000201c00 */
[----:B------:R-:W-:Y:S05]  /*1290*/  BRA `(.L_x_8826) ;  /* 0x0000000c00407947 */ /* 0x000fea0003800000 */
.L_x_8827:
[----:B------:R-:W3:Y:S02]  /*12a0*/  LDG.E.U16 R4, desc[UR36][R4.64] ;  /* 0x0000002404047981 */ /* 0x000ee4000c1e1500 */
[----:B---3--:R0:W1:Y:S01]  /*12b0*/  I2F.F64.S16 R28, R4 ;  /* 0x00000004001c7312 */ /* 0x0080620000101c00 */
[----:B------:R-:W-:Y:S05]  /*12c0*/  BRA `(.L_x_8826) ;  /* 0x0000000c00347947 */ /* 0x000fea0003800000 */
.L_x_8822:
[----:B------:R-:W-:-:S13]  /*12d0*/  ISETP.GT.AND P0, PT, R0, 0x6, PT ;  /* 0x000000060000780c */ /* 0x000fda0003f04270 */
[----:B------:R-:W-:Y:S05]  /*12e0*/  @P0 BRA `(.L_x_8829) ;  /* 0x0000000000340947 */ /* 0x000fea0003800000 */
[----:B------:R-:W-:-:S13]  /*12f0*/  ISETP.NE.AND P0, PT, R0, 0x5, PT ;  /* 0x000000050000780c */ /* 0x000fda0003f05270 */
[----:B------:R-:W-:Y:S05]  /*1300*/  @!P0 BRA `(.L_x_8830) ;  /* 0x0000000000188947 */ /* 0x000fea0003800000 */
[----:B------:R-:W-:-:S13]  /*1310*/  ISETP.NE.AND P0, PT, R0, 0x6, PT ;  /* 0x000000060000780c */ /* 0x000fda0003f05270 */
[----:B------:R-:W-:Y:S05]  /*1320*/  @P0 BRA `(.L_x_8825) ;  /* 0x0000000800c00947 */ /* 0x000fea0003800000 */
[----:B------:R-:W3:Y:S02]  /*1330*/  LDG.E R28, desc[UR36][R4.64] ;  /* 0x00000024041c7981 */ /* 0x000ee4000c1e1900 */
[----:B---3--:R-:W-:-:S06]  /*1340*/  FMUL.FTZ R28, R28, 1 ;  /* 0x3f8000001c1c7820 */ /* 0x008fcc0000410000 */
[----:B------:R-:W0:Y:S01]  /*1350*/  F2F.F64.F32 R28, R28 ;  /* 0x0000001c001c7310 */ /* 0x000e220000201800 */
[----:B------:R-:W-:Y:S05]  /*1360*/  BRA `(.L_x_8826) ;  /* 0x0000000c000c7947 */ /* 0x000fea0003800000 */
.L_x_8830:
[----:B------:R-:W3:Y:S02]  /*1370*/  LDG.E.U16 R0, desc[UR36][R4.64] ;  /* 0x0000002404007981 */ /* 0x000ee4000c1e1500 */
[----:B---3--:R-:W-:-:S05]  /*1380*/  HADD2.F32 R0, -RZ, R0.H0_H0 ;  /* 0x20000000ff007230 */ /* 0x008fca0000004100 */
[----:B------:R-:W-:-:S04]  /*1390*/  FMUL.FTZ R0, R0, 1 ;  /* 0x3f80000000007820 */ /* 0x000fc80000410000 */
[----:B------:R0:W1:Y:S01]  /*13a0*/  F2F.F64.F32 R28, R0 ;  /* 0x00000000001c7310 */ /* 0x0000620000201800 */
[----:B------:R-:W-:Y:S05]  /*13b0*/  BRA `(.L_x_8826) ;  /* 0x0000000800f87947 */ /* 0x000fea0003800000 */
.L_x_8829:
[----:B------:R-:W-:-:S13]  /*13c0*/  ISETP.NE.AND P0, PT, R0, 0x7, PT ;  /* 0x000000070000780c */ /* 0x000fda0003f05270 */
[----:B------:R-:W-:Y:S05]  /*13d0*/  @!P0 BRA `(.L_x_8831) ;  /* 0x0000000000348947 */ /* 0x000fea0003800000 */
        /* <DEDUP_REMOVED lines=8> */
.L_x_8832:
[----:B------:R-:W3:Y:S02]  /*1460*/  LDG.E.U16 R4, desc[UR36][R4.64] ;  /* 0x0000002404047981 */ /* 0x000ee4000c1e1500 */
[----:B---3--:R-:W-:-:S05]  /*1470*/  HADD2.F32 R0, -RZ, R4.H0_H0 ;  /* 0x20000004ff007230 */ /* 0x008fca0000004100 */
[----:B------:R-:W-:-:S04]  /*1480*/  FMUL.FTZ R0, R0, 1 ;  /* 0x3f80000000007820 */ /* 0x000fc80000410000 */
[----:B------:R0:W1:Y:S01]  /*1490*/  F2F.F64.F32 R28, R0 ;  /* 0x00000000001c7310 */ /* 0x0000620000201800 */
[----:B------:R-:W-:Y:S05]  /*14a0*/  BRA `(.L_x_8826) ;  /* 0x0000000800bc7947 */ /* 0x000fea0003800000 */
.L_x_8831:
[----:B------:R0:W5:Y:S01]  /*14b0*/  LDG.E.64 R28, desc[UR36][R4.64] ;  /* 0x00000024041c7981 */ /* 0x000162000c1e1b00 */
[----:B------:R-:W-:Y:S05]  /*14c0*/  BRA `(.L_x_8826) ;  /* 0x0000000800b47947 */ /* 0x000fea0003800000 */
.L_x_8821:
        /* <DEDUP_REMOVED lines=9> */
[----:B------:R-:W-:Y:S01]  /*1560*/  IMAD.MOV.U32 R28, RZ, RZ, RZ ;  /* 0x000000ffff1c7224 */ /* 0x000fe200078e00ff */
[----:B---3--:R-:W-:-:S04]  /*1570*/  ISETP.NE.AND P0, PT, R4, RZ, PT ;  /* 0x000000ff0400720c */ /* 0x008fc80003f05270 */
[----:B------:R-:W-:Y:S01]  /*1580*/  FSEL R29, RZ, 1.875, !P0 ;  /* 0x3ff00000ff1d7808 */ /* 0x000fe20004000000 */
[----:B------:R-:W-:Y:S08]  /*1590*/  BRA `(.L_x_8826) ;  /* 0x0000000800807947 */ /* 0x000ff00003800000 */
.L_x_8835:
[----:B------:R0:W5:Y:S01]  /*15a0*/  LDG.E.64 R28, desc[UR36][R4.64] ;  /* 0x00000024041c7981 */ /* 0x000162000c1e1b00 */
[----:B------:R-:W-:Y:S05]  /*15b0*/  BRA `(.L_x_8826) ;  /* 0x0000000800787947 */ /* 0x000fea0003800000 */
.L_x_8834:
        /* <DEDUP_REMOVED lines=28> */
.L_x_8837:
[----:B------:R-:W3:Y:S02]  /*1780*/  LDG.E.U8 R4, desc[UR36][R4.64] ;  /* 0x0000002404047981 */ /* 0x000ee4000c1e1100 */
        /* <DEDUP_REMOVED lines=14> */
.L_x_8836:
[----:B------:R-:W3:Y:S02]  /*1870*/  LDG.E.U16 R0, desc[UR36][R4.64] ;  /* 0x0000002404007981 */ /* 0x000ee4000c1e1500 */
[----:B---3--:R-:W-:-:S04]  /*1880*/  IMAD.U32 R0, R0, 0x10000, RZ ;  /* 0x0001000000007824 */ /* 0x008fc800078e00ff */
[----:B------:R-:W-:-:S04]  /*1890*/  FMUL.FTZ R0, R0, 1 ;  /* 0x3f80000000007820 */ /* 0x000fc80000410000 */
[----:B------:R0:W1:Y:S01]  /*18a0*/  F2F.F64.F32 R28, R0 ;  /* 0x00000000001c7310 */ /* 0x0000620000201800 */
[----:B------:R-:W-:Y:S05]  /*18b0*/  BRA `(.L_x_8826) ;  /* 0x0000000400b87947 */ /* 0x000fea0003800000 */
.L_x_8833:
        /* <DEDUP_REMOVED lines=8> */
[----:B------:R-:W3:Y:S02]  /*1940*/  LDG.E.U16 R4, desc[UR36][R4.64] ;  /* 0x0000002404047981 */ /* 0x000ee4000c1e1500 */
[----:B---3--:R0:W1:Y:S01]  /*1950*/  I2F.F64.U16 R28, R4 ;  /* 0x00000004001c7312 */ /* 0x0080620000101800 */
[----:B------:R-:W-:Y:S05]  /*1960*/  BRA `(.L_x_8826) ;  /* 0x00000004008c7947 */ /* 0x000fea0003800000 */
.L_x_8840:
        /* <DEDUP_REMOVED lines=21> */
.L_x_8844:
[----:B------:R-:W-:Y:S05]  /*1ac0*/  BSYNC B1 ;  /* 0x0000000000017941 */ /* 0x000fea0003800000 */
.L_x_8843:
[----:B------:R-:W-:Y:S01]  /*1ad0*/  LEA R5, R0, 0x3b800000, 0x17 ;  /* 0x3b80000000057811 */ /* 0x000fe200078eb8ff */
[----:B------:R-:W-:-:S05]  /*1ae0*/  IMAD.SHL.U32 R0, R3, 0x100000, RZ ;  /* 0x0010000003007824 */ /* 0x000fca00078e00ff */
[----:B------:R-:W-:-:S07]  /*1af0*/  LOP3.LUT R0, R5, R0, R6, 0xfe, !PT ;  /* 0x0000000005007212 */ /* 0x000fce00078efe06 */
.L_x_8842:
[----:B------:R-:W-:Y:S05]  /*1b00*/  BSYNC B0 ;  /* 0x0000000000007941 */ /* 0x000fea0003800000 */
.L_x_8841:
[----:B------:R-:W-:-:S04]  /*1b10*/  FMUL.FTZ R0, R0, 1 ;  /* 0x3f80000000007820 */ /* 0x000fc80000410000 */
[----:B------:R0:W1:Y:S01]  /*1b20*/  F2F.F64.F32 R28, R0 ;  /* 0x00000000001c7310 */ /* 0x0000620000201800 */
[----:B------:R-:W-:Y:S05]  /*1b30*/  BRA `(.L_x_8826) ;  /* 0x0000000400187947 */ /* 0x000fea0003800000 */
.L_x_8839:
        /* <DEDUP_REMOVED lines=21> */
.L_x_8848:
[----:B------:R-:W-:Y:S05]  /*1c90*/  BSYNC B1 ;  /* 0x0000000000017941 */ /* 0x000fea0003800000 */
.L_x_8847:
[----:B------:R-:W-:Y:S01]  /*1ca0*/  LEA R5, R0, 0x37800000, 0x17 ;  /* 0x3780000000057811 */ /* 0x000fe200078eb8ff */
[----:B------:R-:W-:-:S05]  /*1cb0*/  IMAD.SHL.U32 R0, R3, 0x200000, RZ ;  /* 0x0020000003007824 */ /* 0x000fca00078e00ff */
[----:B------:R-:W-:-:S07]  /*1cc0*/  LOP3.LUT R0, R5, R0, R6, 0xfe, !PT ;  /* 0x0000000005007212 */ /* 0x000fce00078efe06 */
.L_x_8846:
[----:B------:R-:W-:Y:S05]  /*1cd0*/  BSYNC B0 ;  /* 0x0000000000007941 */ /* 0x000fea0003800000 */
.L_x_8845:
[----:B------:R-:W-:-:S04]  /*1ce0*/  FMUL.FTZ R0, R0, 1 ;  /* 0x3f80000000007820 */ /* 0x000fc80000410000 */
[----:B------:R0:W1:Y:S01]  /*1cf0*/  F2F.F64.F32 R28, R0 ;  /* 0x00000000001c7310 */ /* 0x0000620000201800 */
[----:B------:R-:W-:Y:S05]  /*1d00*/  BRA `(.L_x_8826) ;  /* 0x0000000000a47947 */ /* 0x000fea0003800000 */
.L_x_8838:
        /* <DEDUP_REMOVED lines=14> */
.L_x_8852:
[----:B------:R-:W-:Y:S05]  /*1df0*/  BSYNC B0 ;  /* 0x0000000000007941 */ /* 0x000fea0003800000 */
.L_x_8851:
[----:B------:R-:W-:-:S04]  /*1e00*/  FMUL.FTZ R0, R0, 1 ;  /* 0x3f80000000007820 */ /* 0x000fc80000410000 */
[----:B------:R0:W1:Y:S01]  /*1e10*/  F2F.F64.F32 R28, R0 ;  /* 0x00000000001c7310 */ /* 0x0000620000201800 */
[----:B------:R-:W-:Y:S05]  /*1e20*/  BRA `(.L_x_8826) ;  /* 0x00000000005c7947 */ /* 0x000fea0003800000 */
.L_x_8825:
        /* <DEDUP_REMOVED lines=16> */
.L_x_8853:
[----:B------:R-:W-:Y:S01]  /*1f30*/  CS2R R28, SRZ ;  /* 0x00000000001c7805 */ /* 0x000fe2000001ff00 */
[----:B------:R-:W-:Y:S06]  /*1f40*/  BRA `(.L_x_8826) ;  /* 0x0000000000147947 */ /* 0x000fec0003800000 */
.L_x_8850:
[----:B------:R-:W3:Y:S02]  /*1f50*/  LDG.E.64 R28, desc[UR36][R4.64] ;  /* 0x00000024041c7981 */ /* 0x000ee4000c1e1b00 */
[----:B---3--:R-:W0:Y:S01]  /*1f60*/  I2F.F64.U64 R28, R28 ;  /* 0x0000001c001c7312 */ /* 0x008e220000301800 */
[----:B------:R-:W-:Y:S05]  /*1f70*/  BRA `(.L_x_8826) ;  /* 0x0000000000087947 */ /* 0x000fea0003800000 */
.L_x_8849:
[----:B------:R-:W3:Y:S02]  /*1f80*/  LDG.E R4, desc[UR36][R4.64] ;  /* 0x0000002404047981 */ /* 0x000ee4000c1e1900 */
[----:B---3--:R0:W1:Y:S02]  /*1f90*/  I2F.F64.U32 R28, R4 ;  /* 0x00000004001c7312 */ /* 0x0080640000201800 */
.L_x_8826:
[----:B------:R-:W-:-:S07]  /*1fa0*/  VIADD R22, R22, 0x80 ;  /* 0x0000008016167836 */ /* 0x000fce0000000000 */
.L_x_8820:
[----:B------:R-:W-:Y:S05]  /*1fb0*/  BSYNC B6 ;  /* 0x0000000000067941 */ /* 0x000fea0003800000 */
.L_x_8819:
[----:B------:R-:W-:Y:S01]  /*1fc0*/  ISETP.GE.AND P0, PT, R22, R19, PT ;  /* 0x000000131600720c */ /* 0x000fe20003f06270 */
[----:B------:R-:W-:Y:S01]  /*1fd0*/  BSSY B6, `(.L_x_8854) ;  /* 0x00000f9000067945 */ /* 0x000fe20003800000 */
[----:B------:R-:W-:Y:S02]  /*1fe0*/  CS2R R16, SRZ ;  /* 0x0000000000107805 */ /* 0x000fe4000001ff00 */
[----:B------:R-:W-:-:S09]  /*1ff0*/  CS2R R24, SRZ ;  /* 0x0000000000187805 */ /* 0x000fd2000001ff00 */
[----:B------:R-:W-:Y:S05]  /*2000*/  @P0 BRA `(.L_x_8855) ;  /* 0x0000000c00d40947 */ /* 0x000fea0003800000 */
[----:B01----:R-:W0:Y:S01]  /*2010*/  LDC.64 R4, c[0x0][0x230] ;  /* 0x00008c00ff047b82 */ /* 0x003e220000000a00 */
[----:B---3--:R-:W-:Y:S01]  /*2020*/  IMAD R0, R18, 0x200, R22 ;  /* 0x0000020012007824 */ /* 0x008fe200078e0216 */
        /* <DEDUP_REMOVED lines=19> */
.L_x_8859:
[----:B------:R-:W3:Y:S02]  /*2160*/  LDG.E.U8 R4, desc[UR36][R4.64] ;  /* 0x0000002404047981 */ /* 0x000ee4000c1e1100 */
[----:B---3--:R0:W1:Y:S01]  /*2170*/  I2F.F64.U16 R24, R4 ;  /* 0x0000000400187312 */ /* 0x0080620000101800 */
[----:B------:R-:W-:Y:S05]  /*2180*/  BRA `(.L_x_8861) ;  /* 0x0000000c00707947 */ /* 0x000fea0003800000 */
.L_x_8858:
        /* <DEDUP_REMOVED lines=9> */
.L_x_8863:
[----:B------:R-:W3:Y:S02]  /*2220*/  LDG.E R4, desc[UR36][R4.64] ;  /* 0x0000002404047981 */ /* 0x000ee4000c1e1900 */
[----:B---3--:R0:W1:Y:S01]  /*2230*/  I2F.F64 R24, R4 ;  /* 0x0000000400187312 */ /* 0x0080620000201c00 */
[----:B------:R-:W-:Y:S05]  /*2240*/  BRA `(.L_x_8861) ;  /* 0x0000000c00407947 */ /* 0x000fea0003800000 */
.L_x_8862:
[----:B------:R-:W3:Y:S02]  /*2250*/  LDG.E.U16 R4, desc[UR36][R4.64] ;  /* 0x0000002404047981 */ /* 0x000ee4000c1e1500 */
[----:B---3--:R0:W1:Y:S01]  /*2260*/  I2F.F64.S16 R24, R4 ;  /* 0x0000000400187312 */ /* 0x0080620000101c00 */
[----:B------:R-:W-:Y:S05]  /*2270*/  BRA `(.L_x_8861) ;  /* 0x0000000c00347947 */ /* 0x000fea0003800000 */
.L_x_8857:
        /* <DEDUP_REMOVED lines=10> */
.L_x_8865:
[----:B------:R-:W3:Y:S02]  /*2320*/  LDG.E.U16 R0, desc[UR36][R4.64] ;  /* 0x0000002404007981 */ /* 0x000ee4000c1e1500 */
[----:B---3--:R-:W-:-:S05]  /*2330*/  HADD2.F32 R0, -RZ, R0.H0_H0 ;  /* 0x20000000ff007230 */ /* 0x008fca0000004100 */
[----:B------:R-:W-:-:S04]  /*2340*/  FMUL.FTZ R0, R0, 1 ;  /* 0x3f80000000007820 */ /* 0x000fc80000410000 */
[----:B------:R0:W1:Y:S01]  /*2350*/  F2F.F64.F32 R24, R0 ;  /* 0x0000000000187310 */ /* 0x0000620000201800 */
[----:B------:R-:W-:Y:S05]  /*2360*/  BRA `(.L_x_8861) ;  /* 0x0000000800f87947 */ /* 0x000fea0003800000 */
.L_x_8864:
        /* <DEDUP_REMOVED lines=10> */
.L_x_8867:
[----:B------:R-:W3:Y:S02]  /*2410*/  LDG.E.U16 R4, desc[UR36][R4.64] ;  /* 0x0000002404047981 */ /* 0x000ee4000c1e1500 */
[----:B---3--:R-:W-:-:S05]  /*2420*/  HADD2.F32 R0, -RZ, R4.H0_H0 ;  /* 0x20000004ff007230 */ /* 0x008fca0000004100 */
[----:B------:R-:W-:-:S04]  /*2430*/  FMUL.FTZ R0, R0, 1 ;  /* 0x3f80000000007820 */ /* 0x000fc80000410000 */
[----:B------:R0:W1:Y:S01]  /*2440*/  F2F.F64.F32 R24, R0 ;  /* 0x0000000000187310 */ /* 0x0000620000201800 */
[----:B------:R-:W-:Y:S05]  /*2450*/  BRA `(.L_x_8861) ;  /* 0x0000000800bc7947 */ /* 0x000fea0003800000 */
.L_x_8866:
[----:B------:R0:W5:Y:S01]  /*2460*/  LDG.E.64 R24, desc[UR36][R4.64] ;  /* 0x0000002404187981 */ /* 0x000162000c1e1b00 */
[----:B------:R-:W-:Y:S05]  /*2470*/  BRA `(.L_x_8861) ;  /* 0x0000000800b47947 */ /* 0x000fea0003800000 */
.L_x_8856:
        /* <DEDUP_REMOVED lines=13> */
.L_x_8870:
[----:B------:R0:W5:Y:S01]  /*2550*/  LDG.E.64 R24, desc[UR36][R4.64] ;  /* 0x0000002404187981 */ /* 0x000162000c1e1b00 */
[----:B------:R-:W-:Y:S05]  /*2560*/  BRA `(.L_x_8861) ;  /* 0x0000000800787947 */ /* 0x000fea0003800000 */
.L_x_8869:
        /* <DEDUP_REMOVED lines=28> */
.L_x_8872:
        /* <DEDUP_REMOVED lines=15> */
.L_x_8871:
[----:B------:R-:W3:Y:S02]  /*2820*/  LDG.E.U16 R0, desc[UR36][R4.64] ;  /* 0x0000002404007981 */ /* 0x000ee4000c1e1500 */
[----:B---3--:R-:W-:-:S04]  /*2830*/  IMAD.U32 R0, R0, 0x10000, RZ ;  /* 0x0001000000007824 */ /* 0x008fc800078e00ff */
[----:B------:R-:W-:-:S04]  /*2840*/  FMUL.FTZ R0, R0, 1 ;  /* 0x3f80000000007820 */ /* 0x000fc80000410000 */
[----:B------:R0:W1:Y:S01]  /*2850*/  F2F.F64.F32 R24, R0 ;  /* 0x0000000000187310 */ /* 0x0000620000201800 */
[----:B------:R-:W-:Y:S05]  /*2860*/  BRA `(.L_x_8861) ;  /* 0x0000000400b87947 */ /* 0x000fea0003800000 */
.L_x_8868:
        /* <DEDUP_REMOVED lines=11> */
.L_x_8875:
        /* <DEDUP_REMOVED lines=21> */
.L_x_8879:
[----:B------:R-:W-:Y:S05]  /*2a70*/  BSYNC B1 ;  /* 0x0000000000017941 */ /* 0x000fea0003800000 */
.L_x_8878:
[----:B------:R-:W-:Y:S01]  /*2a80*/  LEA R5, R0, 0x3b800000, 0x17 ;  /* 0x3b80000000057811 */ /* 0x000fe200078eb8ff */
[----:B------:R-:W-:-:S05]  /*2a90*/  IMAD.SHL.U32 R0, R3, 0x100000, RZ ;  /* 0x0010000003007824 */ /* 0x000fca00078e00ff */
[----:B------:R-:W-:-:S07]  /*2aa0*/  LOP3.LUT R0, R5, R0, R6, 0xfe, !PT ;  /* 0x0000000005007212 */ /* 0x000fce00078efe06 */
.L_x_8877:
[----:B------:R-:W-:Y:S05]  /*2ab0*/  BSYNC B0 ;  /* 0x0000000000007941 */ /* 0x000fea0003800000 */
.L_x_8876:
[----:B------:R-:W-:-:S04]  /*2ac0*/  FMUL.FTZ R0, R0, 1 ;  /* 0x3f80000000007820 */ /* 0x000fc80000410000 */
[----:B------:R3:W0:Y:S01]  /*2ad0*/  F2F.F64.F32 R24, R0 ;  /* 0x0000000000187310 */ /* 0x0006220000201800 */
[----:B------:R-:W-:Y:S05]  /*2ae0*/  BRA `(.L_x_8861) ;  /* 0x0000000400187947 */ /* 0x000fea0003800000 */
.L_x_8874:
        /* <DEDUP_REMOVED lines=21> */
.L_x_8883:
[----:B------:R-:W-:Y:S05]  /*2c40*/  BSYNC B1 ;  /* 0x0000000000017941 */ /* 0x000fea0003800000 */
.L_x_8882:
[----:B------:R-:W-:Y:S01]  /*2c50*/  LEA R5, R0, 0x37800000, 0x17 ;  /* 0x3780000000057811 */ /* 0x000fe200078eb8ff */
[----:B------:R-:W-:-:S05]  /*2c60*/  IMAD.SHL.U32 R0, R3, 0x200000, RZ ;  /* 0x0020000003007824 */ /* 0x000fca00078e00ff */
[----:B------:R-:W-:-:S07]  /*2c70*/  LOP3.LUT R0, R5, R0, R6, 0xfe, !PT ;  /* 0x0000000005007212 */ /* 0x000fce00078efe06 */
.L_x_8881:
[----:B------:R-:W-:Y:S05]  /*2c80*/  BSYNC B0 ;  /* 0x0000000000007941 */ /* 0x000fea0003800000 */
.L_x_8880:
[----:B------:R-:W-:-:S04]  /*2c90*/  FMUL.FTZ R0, R0, 1 ;  /* 0x3f80000000007820 */ /* 0x000fc80000410000 */
[----:B------:R0:W1:Y:S01]  /*2ca0*/  F2F.F64.F32 R24, R0 ;  /* 0x0000000000187310 */ /* 0x0000620000201800 */
[----:B------:R-:W-:Y:S05]  /*2cb0*/  BRA `(.L_x_8861) ;  /* 0x0000000000a47947 */ /* 0x000fea0003800000 */
.L_x_8873:
        /* <DEDUP_REMOVED lines=14> */
.L_x_8887:
[----:B------:R-:W-:Y:S05]  /*2da0*/  BSYNC B0 ;  /* 0x0000000000007941 */ /* 0x000fea0003800000 */
.L_x_8886:
[----:B------:R-:W-:-:S04]  /*2db0*/  FMUL.FTZ R0, R0, 1 ;  /* 0x3f80000000007820 */ /* 0x000fc80000410000 */
[----:B------:R0:W1:Y:S01]  /*2dc0*/  F2F.F64.F32 R24, R0 ;  /* 0x0000000000187310 */ /* 0x0000620000201800 */
[----:B------:R-:W-:Y:S05]  /*2dd0*/  BRA `(.L_x_8861) ;  /* 0x00000000005c7947 */ /* 0x000fea0003800000 */
.L_x_8860:
        /* <DEDUP_REMOVED lines=16> */
.L_x_8888:
[----:B------:R-:W-:Y:S01]  /*2ee0*/  CS2R R24, SRZ ;  /* 0x0000000000187805 */ /* 0x000fe2000001ff00 */
[----:B------:R-:W-:Y:S06]  /*2ef0*/  BRA `(.L_x_8861) ;  /* 0x0000000000147947 */ /* 0x000fec0003800000 */
.L_x_8885:
[----:B------:R-:W3:Y:S02]  /*2f00*/  LDG.E.64 R24, desc[UR36][R4.64] ;  /* 0x0000002404187981 */ /* 0x000ee4000c1e1b00 */
[----:B---3--:R-:W0:Y:S01]  /*2f10*/  I2F.F64.U64 R24, R24 ;  /* 0x0000001800187312 */ /* 0x008e220000301800 */
[----:B------:R-:W-:Y:S05]  /*2f20*/  BRA `(.L_x_8861) ;  /* 0x0000000000087947 */ /* 0x000fea0003800000 */
.L_x_8884:
[----:B------:R-:W3:Y:S02]  /*2f30*/  LDG.E R4, desc[UR36][R4.64] ;  /* 0x0000002404047981 */ /* 0x000ee4000c1e1900 */
[----:B---3--:R0:W1:Y:S02]  /*2f40*/  I2F.F64.U32 R24, R4 ;  /* 0x0000000400187312 */ /* 0x0080640000201800 */
.L_x_8861:
[----:B------:R-:W-:-:S07]  /*2f50*/  VIADD R22, R22, 0x80 ;  /* 0x0000008016167836 */ /* 0x000fce0000000000 */
.L_x_8855:
[----:B------:R-:W-:Y:S05]  /*2f60*/  BSYNC B6 ;  /* 0x0000000000067941 */ /* 0x000fea0003800000 */
.L_x_8854:
[----:B------:R-:W-:Y:S01]  /*2f70*/  ISETP.GE.AND P0, PT, R22, R19, PT ;  /* 0x000000131600720c */ /* 0x000fe20003f06270 */
[----:B------:R-:W-:-:S12]  /*2f80*/  BSSY B6, `(.L_x_8889) ;  /* 0x00000f4000067945 */ /* 0x000fd80003800000 */
[----:B------:R-:W-:Y:S05]  /*2f90*/  @P0 BRA `(.L_x_8890) ;  /* 0x0000000c00c80947 */ /* 0x000fea0003800000 */
[----:B01----:R-:W0:Y:S01]  /*2fa0*/  LDC.64 R4, c[0x0][0x230] ;  /* 0x00008c00ff047b82 */ /* 0x003e220000000a00 */
        /* <DEDUP_REMOVED lines=19> */
.L_x_8894:
[----:B------:R-:W3:Y:S02]  /*30e0*/  LDG.E.U8 R4, desc[UR36][R4.64] ;  /* 0x0000002404047981 */ /* 0x000ee4000c1e1100 */
[----:B---3--:R0:W1:Y:S01]  /*30f0*/  I2F.F64.U16 R16, R4 ;  /* 0x0000000400107312 */ /* 0x0080620000101800 */
[----:B------:R-:W-:Y:S05]  /*3100*/  BRA `(.L_x_8890) ;  /* 0x0000000c006c7947 */ /* 0x000fea0003800000 */
.L_x_8893:
        /* <DEDUP_REMOVED lines=9> */
.L_x_8897:
[----:B------:R-:W3:Y:S02]  /*31a0*/  LDG.E R4, desc[UR36][R4.64] ;  /* 0x0000002404047981 */ /* 0x000ee4000c1e1900 */
[----:B---3--:R0:W1:Y:S01]  /*31b0*/  I2F.F64 R16, R4 ;  /* 0x0000000400107312 */ /* 0x0080620000201c00 */
[----:B------:R-:W-:Y:S05]  /*31c0*/  BRA `(.L_x_8890) ;  /* 0x0000000c003c7947 */ /* 0x000fea0003800000 */
.L_x_8896:
[----:B------:R-:W3:Y:S02]  /*31d0*/  LDG.E.U16 R4, desc[UR36][R4.64] ;  /* 0x0000002404047981 */ /* 0x000ee4000c1e1500 */
[----:B---3--:R0:W1:Y:S01]  /*31e0*/  I2F.F64.S16 R16, R4 ;  /* 0x0000000400107312 */ /* 0x0080620000101c00 */
[----:B------:R-:W-:Y:S05]  /*31f0*/  BRA `(.L_x_8890) ;  /* 0x0000000c00307947 */ /* 0x000fea0003800000 */
.L_x_8892:
        /* <DEDUP_REMOVED lines=10> */
.L_x_8899:
[----:B------:R-:W3:Y:S02]  /*32a0*/  LDG.E.U16 R0, desc[UR36][R4.64] ;  /* 0x0000002404007981 */ /* 0x000ee4000c1e1500 */
[----:B---3--:R-:W-:-:S05]  /*32b0*/  HADD2.F32 R0, -RZ, R0.H0_H0 ;  /* 0x20000000ff007230 */ /* 0x008fca0000004100 */
[----:B------:R-:W-:-:S04]  /*32c0*/  FMUL.FTZ R0, R0, 1 ;  /* 0x3f80000000007820 */ /* 0x000fc80000410000 */
[----:B------:R0:W1:Y:S01]  /*32d0*/  F2F.F64.F32 R16, R0 ;  /* 0x0000000000107310 */ /* 0x0000620000201800 */
[----:B------:R-:W-:Y:S05]  /*32e0*/  BRA `(.L_x_8890) ;  /* 0x0000000800f47947 */ /* 0x000fea0003800000 */
.L_x_8898:
        /* <DEDUP_REMOVED lines=10> */
.L_x_8901:
[----:B------:R-:W3:Y:S02]  /*3390*/  LDG.E.U16 R4, desc[UR36][R4.64] ;  /* 0x0000002404047981 */ /* 0x000ee4000c1e1500 */
[----:B---3--:R-:W-:-:S05]  /*33a0*/  HADD2.F32 R0, -RZ, R4.H0_H0 ;  /* 0x20000004ff007230 */ /* 0x008fca0000004100 */
[----:B------:R-:W-:-:S04]  /*33b0*/  FMUL.FTZ R0, R0, 1 ;  /* 0x3f80000000007820 */ /* 0x000fc80000410000 */
[----:B------:R0:W1:Y:S01]  /*33c0*/  F2F.F64.F32 R16, R0 ;  /* 0x0000000000107310 */ /* 0x0000620000201800 */
[----:B------:R-:W-:Y:S05]  /*33d0*/  BRA `(.L_x_8890) ;  /* 0x0000000800b87947 */ /* 0x000fea0003800000 */
.L_x_8900:
[----:B------:R0:W5:Y:S01]  /*33e0*/  LDG.E.64 R16, desc[UR36][R4.64] ;  /* 0x0000002404107981 */ /* 0x000162000c1e1b00 */
[----:B------:R-:W-:Y:S05]  /*33f0*/  BRA `(.L_x_8890) ;  /* 0x0000000800b07947 */ /* 0x000fea0003800000 */
.L_x_8891:
        /* <DEDUP_REMOVED lines=13> */
.L_x_8904:
[----:B------:R0:W5:Y:S01]  /*34d0*/  LDG.E.64 R16, desc[UR36][R4.64] ;  /* 0x0000002404107981 */ /* 0x000162000c1e1b00 */
[----:B------:R-:W-:Y:S05]  /*34e0*/  BRA `(.L_x_8890) ;  /* 0x0000000800747947 */ /* 0x000fea0003800000 */
.L_x_8903:
        /* <DEDUP_REMOVED lines=26> */
[----:B------:R0:W1:Y:S01]  /*3690*/  F2F.F64.F32 R16, R3 ;  /* 0x0000000300107310 */ /* 0x0000620000201800 */
[----:B------:R-:W-:Y:S05]  /*36a0*/  BRA `(.L_x_8890) ;  /* 0x0000000800047947 */ /* 0x000fea0003800000 */
.L_x_8906:
[----:B------:R-:W3:Y:S02]  /*36b0*/  LDG.E.U8 R3, desc[UR36][R4.64] ;  /* 0x0000002404037981 */ /* 0x000ee4000c1e1100 */
        /* <DEDUP_REMOVED lines=14> */
.L_x_8905:
[----:B------:R-:W3:Y:S02]  /*37a0*/  LDG.E.U16 R0, desc[UR36][R4.64] ;  /* 0x0000002404007981 */ /* 0x000ee4000c1e1500 */
[----:B---3--:R-:W-:-:S04]  /*37b0*/  IMAD.U32 R0, R0, 0x10000, RZ ;  /* 0x0001000000007824 */ /* 0x008fc800078e00ff */
[----:B------:R-:W-:-:S04]  /*37c0*/  FMUL.FTZ R0, R0, 1 ;  /* 0x3f80000000007820 */ /* 0x000fc80000410000 */
[----:B------:R0:W1:Y:S01]  /*37d0*/  F2F.F64.F32 R16, R0 ;  /* 0x0000000000107310 */ /* 0x0000620000201800 */
[----:B------:R-:W-:Y:S05]  /*37e0*/  BRA `(.L_x_8890) ;  /* 0x0000000400b47947 */ /* 0x000fea0003800000 */
.L_x_8902:
        /* <DEDUP_REMOVED lines=11> */
.L_x_8909:
        /* <DEDUP_REMOVED lines=21> */
.L_x_8913:
[----:B------:R-:W-:Y:S05]  /*39f0*/  BSYNC B1 ;  /* 0x0000000000017941 */ /* 0x000fea0003800000 */
.L_x_8912:
[----:B------:R-:W-:Y:S01]  /*3a00*/  LEA R3, R0, 0x3b800000, 0x17 ;  /* 0x3b80000000037811 */ /* 0x000fe200078eb8ff */
[----:B------:R-:W-:-:S05]  /*3a10*/  IMAD.SHL.U32 R0, R2, 0x100000, RZ ;  /* 0x0010000002007824 */ /* 0x000fca00078e00ff */
[----:B------:R-:W-:-:S07]  /*3a20*/  LOP3.LUT R0, R3, R0, R4, 0xfe, !PT ;  /* 0x0000000003007212 */ /* 0x000fce00078efe04 */
.L_x_8911:
[----:B------:R-:W-:Y:S05]  /*3a30*/  BSYNC B0 ;  /* 0x0000000000007941 */ /* 0x000fea0003800000 */
.L_x_8910:
[----:B------:R-:W-:-:S04]  /*3a40*/  FMUL.FTZ R0, R0, 1 ;  /* 0x3f80000000007820 */ /* 0x000fc80000410000 */
[----:B------:R0:W1:Y:S01]  /*3a50*/  F2F.F64.F32 R16, R0 ;  /* 0x0000000000107310 */ /* 0x0000620000201800 */
[----:B------:R-:W-:Y:S05]  /*3a60*/  BRA `(.L_x_8890) ;  /* 0x0000000400147947 */ /* 0x000fea0003800000 */
.L_x_8908:
        /* <DEDUP_REMOVED lines=21> */
.L_x_8917:
[----:B------:R-:W-:Y:S05]  /*3bc0*/  BSYNC B1 ;  /* 0x0000000000017941 */ /* 0x000fea0003800000 */
.L_x_8916:
[----:B------:R-:W-:Y:S01]  /*3bd0*/  LEA R3, R0, 0x37800000, 0x17 ;  /* 0x3780000000037811 */ /* 0x000fe200078eb8ff */
[----:B------:R-:W-:-:S05]  /*3be0*/  IMAD.SHL.U32 R0, R2, 0x200000, RZ ;  /* 0x0020000002007824 */ /* 0x000fca00078e00ff */
[----:B------:R-:W-:-:S07]  /*3bf0*/  LOP3.LUT R0, R3, R0, R4, 0xfe, !PT ;  /* 0x0000000003007212 */ /* 0x000fce00078efe04 */
.L_x_8915:
[----:B------:R-:W-:Y:S05]  /*3c00*/  BSYNC B0 ;  /* 0x0000000000007941 */ /* 0x000fea0003800000 */
.L_x_8914:
[----:B------:R-:W-:-:S04]  /*3c10*/  FMUL.FTZ R0, R0, 1 ;  /* 0x3f80000000007820 */ /* 0x000fc80000410000 */
[----:B------:R0:W1:Y:S01]  /*3c20*/  F2F.F64.F32 R16, R0 ;  /* 0x0000000000107310 */ /* 0x0000620000201800 */
[----:B------:R-:W-:Y:S05]  /*3c30*/  BRA `(.L_x_8890) ;  /* 0x0000000000a07947 */ /* 0x000fea0003800000 */
.L_x_8907:
        /* <DEDUP_REMOVED lines=14> */
.L_x_8921:
[----:B------:R-:W-:Y:S05]  /*3d20*/  BSYNC B0 ;  /* 0x0000000000007941 */ /* 0x000fea0003800000 */
.L_x_8920:
[----:B------:R-:W-:-:S04]  /*3d30*/  FMUL.FTZ R0, R0, 1 ;  /* 0x3f80000000007820 */ /* 0x000fc80000410000 */
[----:B------:R0:W1:Y:S01]  /*3d40*/  F2F.F64.F32 R16, R0 ;  /* 0x0000000000107310 */ /* 0x0000620000201800 */
[----:B------:R-:W-:Y:S05]  /*3d50*/  BRA `(.L_x_8890) ;  /* 0x0000000000587947 */ /* 0x000fea0003800000 */
.L_x_8895:
        /* <DEDUP_REMOVED lines=16> */
.L_x_8922:
[----:B------:R-:W-:Y:S05]  /*3e60*/  BRA `(.L_x_8890) ;  /* 0x0000000000147947 */ /* 0x000fea0003800000 */
.L_x_8919:
[----:B------:R-:W3:Y:S02]  /*3e70*/  LDG.E.64 R16, desc[UR36][R4.64] ;  /* 0x0000002404107981 */ /* 0x000ee4000c1e1b00 */
[----:B---3--:R-:W0:Y:S01]  /*3e80*/  I2F.F64.U64 R16, R16 ;  /* 0x0000001000107312 */ /* 0x008e220000301800 */
[----:B------:R-:W-:Y:S05]  /*3e90*/  BRA `(.L_x_8890) ;  /* 0x0000000000087947 */ /* 0x000fea0003800000 */
.L_x_8918:
[----:B------:R-:W3:Y:S02]  /*3ea0*/  LDG.E R4, desc[UR36][R4.64] ;  /* 0x0000002404047981 */ /* 0x000ee4000c1e1900 */
[----:B---3--:R0:W1:Y:S02]  /*3eb0*/  I2F.F64.U32 R16, R4 ;  /* 0x0000000400107312 */ /* 0x0080640000201800 */
.L_x_8890:
[----:B------:R-:W-:Y:S05]  /*3ec0*/  BSYNC B6 ;  /* 0x0000000000067941 */ /* 0x000fea0003800000 */
.L_x_8889:
[----:B------:R-:W3:Y:S01]  /*3ed0*/  S2R R22, SR_TID.X ;  /* 0x0000000000167919 */ /* 0x000ee20000002100 */
[----:B0-----:R-:W0:Y:S01]  /*3ee0*/  LDC.U8 R2, c[0x0][0x244] ;  /* 0x00009100ff027b82 */ /* 0x001e220000000000 */
[----:B------:R-:W-:Y:S01]  /*3ef0*/  ULDC.64 UR4, c[0x0][0x220] ;  /* 0x0000880000047ab9 */ /* 0x000fe20000000a00 */
[----:B------:R-:W-:Y:S01]  /*3f00*/  BSSY B6, `(.L_x_8923) ;  /* 0x000011d000067945 */ /* 0x000fe20003800000 */
[----:B-12-45:R-:W-:Y:S02]  /*3f10*/  DMUL R4, R26, UR4 ;  /* 0x000000041a047c28 */ /* 0x036fe40008000000 */
[----:B------:R-:W-:Y:S02]  /*3f20*/  DMUL R28, R28, UR4 ;  /* 0x000000041c1c7c28 */ /* 0x000fe40008000000 */
[----:B------:R-:W-:Y:S02]  /*3f30*/  DMUL R24, R24, UR4 ;  /* 0x0000000418187c28 */ /* 0x000fe40008000000 */
[----:B------:R-:W-:Y:S01]  /*3f40*/  DMUL R16, R16, UR4 ;  /* 0x0000000410107c28 */ /* 0x000fe20008000000 */
[----:B---3--:R-:W-:-:S13]  /*3f50*/  ISETP.GE.AND P0, PT, R22, R19, PT ;  /* 0x000000131600720c */ /* 0x008fda0003f06270 */
[----:B------:R-:W-:Y:S05]  /*3f60*/  @P0 BRA `(.L_x_8924) ;  /* 0x0000001000580947 */ /* 0x000fea0003800000 */
[----:B------:R-:W1:Y:S01]  /*3f70*/  LDC.64 R8, c[0x0][0x228] ;  /* 0x00008a00ff087b82 */ /* 0x000e620000000a00 */
[----:B------:R-:W-:Y:S01]  /*3f80*/  IMAD R0, R18, 0x200, R22 ;  /* 0x0000020012007824 */ /* 0x000fe200078e0216 */
[----:B0-----:R-:W-:Y:S01]  /*3f90*/  PRMT R6, R2, 0x9910, RZ ;  /* 0x0000991002067816 */ /* 0x001fe200000000ff */
[----:B------:R-:W-:Y:S01]  /*3fa0*/  ULDC UR4, c[0x0][0x248] ;  /* 0x0000920000047ab9 */ /* 0x000fe20000000800 */
[----:B------:R-:W-:Y:S02]  /*3fb0*/  VIADD R22, R22, 0x80 ;  /* 0x0000008016167836 */ /* 0x000fe40000000000 */
        /* <DEDUP_REMOVED lines=17> */
.L_x_8928:
[----:B------:R-:W0:Y:S02]  /*40d0*/  F2I.S64.F64.TRUNC R4, R4 ;  /* 0x0000000400047311 */ /* 0x000e24000030d900 */
[----:B0-----:R-:W-:-:S05]  /*40e0*/  IMAD.MOV.U32 R3, RZ, RZ, R4 ;  /* 0x000000ffff037224 */ /* 0x001fca00078e0004 */
[----:B------:R0:W-:Y:S01]  /*40f0*/  STG.E.U8 desc[UR36][R8.64], R3 ;  /* 0x0000000308007986 */ /* 0x0001e2000c101124 */
[----:B------:R-:W-:Y:S05]  /*4100*/  BRA `(.L_x_8924) ;  /* 0x0000000c00f07947 */ /* 0x000fea0003800000 */
.L_x_8927:
        /* <DEDUP_REMOVED lines=9> */
.L_x_8931:
[----:B------:R-:W0:Y:S02]  /*41a0*/  F2I.F64.TRUNC R5, R4 ;  /* 0x0000000400057311 */ /* 0x000e24000030d100 */
[----:B0-----:R0:W-:Y:S01]  /*41b0*/  STG.E desc[UR36][R8.64], R5 ;  /* 0x0000000508007986 */ /* 0x0011e2000c101924 */
[----:B------:R-:W-:Y:S05]  /*41c0*/  BRA `(.L_x_8924) ;  /* 0x0000000c00c07947 */ /* 0x000fea0003800000 */
.L_x_8930:
[----:B------:R-:W0:Y:S02]  /*41d0*/  F2I.F64.TRUNC R5, R4 ;  /* 0x0000000400057311 */ /* 0x000e24000030d100 */
[----:B0-----:R0:W-:Y:S01]  /*41e0*/  STG.E.U16 desc[UR36][R8.64], R5 ;  /* 0x0000000508007986 */ /* 0x0011e2000c101524 */
[----:B------:R-:W-:Y:S05]  /*41f0*/  BRA `(.L_x_8924) ;  /* 0x0000000c00b47947 */ /* 0x000fea0003800000 */
.L_x_8926:
        /* <DEDUP_REMOVED lines=13> */
.L_x_8933:
        /* <DEDUP_REMOVED lines=8> */
.L_x_8932:
        /* <DEDUP_REMOVED lines=14> */
.L_x_8935:
        /* <DEDUP_REMOVED lines=9> */
.L_x_8934:
[----:B------:R0:W-:Y:S01]  /*44c0*/  STG.E.64 desc[UR36][R8.64], R4 ;  /* 0x0000000408007986 */ /* 0x0001e2000c101b24 */
[----:B------:R-:W-:Y:S05]  /*44d0*/  BRA `(.L_x_8924) ;  /* 0x0000000800fc7947 */ /* 0x000fea0003800000 */
.L_x_8925:
        /* <DEDUP_REMOVED lines=12> */
.L_x_8938:
[----:B------:R-:W-:-:S05]  /*45a0*/  CS2R R6, SRZ ;  /* 0x0000000000067805 */ /* 0x000fca000001ff00 */
[----:B------:R0:W-:Y:S01]  /*45b0*/  STG.E.128 desc[UR36][R8.64], R4 ;  /* 0x0000000408007986 */ /* 0x0001e2000c101d24 */
[----:B------:R-:W-:Y:S05]  /*45c0*/  BRA `(.L_x_8924) ;  /* 0x0000000800c07947 */ /* 0x000fea0003800000 */
.L_x_8937:
        /* <DEDUP_REMOVED lines=25> */
.L_x_8942:
[----:B------:R-:W-:Y:S05]  /*4760*/  BSYNC B0 ;  /* 0x0000000000007941 */ /* 0x000fea0003800000 */
.L_x_8941:
[----:B------:R-:W-:-:S05]  /*4770*/  LOP3.LUT R7, R0, R7, RZ, 0xfc, !PT ;  /* 0x0000000700077212 */ /* 0x000fca00078efcff */
[----:B------:R0:W-:Y:S01]  /*4780*/  STG.E.U8 desc[UR36][R8.64], R7 ;  /* 0x0000000708007986 */ /* 0x0001e2000c101124 */
[----:B------:R-:W-:Y:S05]  /*4790*/  BRA `(.L_x_8924) ;  /* 0x00000008004c7947 */ /* 0x000fea0003800000 */
.L_x_8940:
        /* <DEDUP_REMOVED lines=17> */
.L_x_8944:
[----:B------:R-:W-:Y:S01]  /*48b0*/  IMAD.MOV.U32 R0, RZ, RZ, 0x7f ;  /* 0x0000007fff007424 */ /* 0x000fe200078e00ff */
[----:B------:R-:W-:-:S04]  /*48c0*/  ISETP.GT.U32.AND P0, PT, R3, 0x7f800000, PT ;  /* 0x7f8000000300780c */ /* 0x000fc80003f04070 */
[----:B------:R-:W-:-:S09]  /*48d0*/  SEL R0, R0, 0x7c, P0 ;  /* 0x0000007c00007807 */ /* 0x000fd20000000000 */
.L_x_8945:
[----:B------:R-:W-:Y:S05]  /*48e0*/  BSYNC B0 ;  /* 0x0000000000007941 */ /* 0x000fea0003800000 */
.L_x_8943:
[----:B------:R-:W-:-:S04]  /*48f0*/  LOP3.LUT R3, R7, 0x80000000, RZ, 0xc0, !PT ;  /* 0x8000000007037812 */ /* 0x000fc800078ec0ff */
[----:B------:R-:W-:-:S04]  /*4900*/  SHF.R.U32.HI R3, RZ, 0x18, R3 ;  /* 0x00000018ff037819 */ /* 0x000fc80000011603 */
[----:B------:R-:W-:-:S05]  /*4910*/  LOP3.LUT R3, R0, R3, RZ, 0xfc, !PT ;  /* 0x0000000300037212 */ /* 0x000fca00078efcff */
[----:B------:R0:W-:Y:S01]  /*4920*/  STG.E.U8 desc[UR36][R8.64], R3 ;  /* 0x0000000308007986 */ /* 0x0001e2000c101124 */
[----:B------:R-:W-:Y:S05]  /*4930*/  BRA `(.L_x_8924) ;  /* 0x0000000400e47947 */ /* 0x000fea0003800000 */
.L_x_8939:
        /* <DEDUP_REMOVED lines=8> */
.L_x_8936:
        /* <DEDUP_REMOVED lines=11> */
.L_x_8948:
        /* <DEDUP_REMOVED lines=21> */
.L_x_8951:
[----:B------:R-:W-:-:S04]  /*4bc0*/  LOP3.LUT R0, R7, 0x80000000, RZ, 0xc0, !PT ;  /* 0x8000000007007812 */ /* 0x000fc800078ec0ff */
[----:B------:R-:W-:-:S04]  /*4bd0*/  SHF.R.U32.HI R0, RZ, 0x18, R0 ;  /* 0x00000018ff007819 */ /* 0x000fc80000011600 */
[----:B------:R-:W-:-:S07]  /*4be0*/  LOP3.LUT R0, R3, R0, RZ, 0xfc, !PT ;  /* 0x0000000003007212 */ /* 0x000fce00078efcff */
.L_x_8950:
[----:B------:R-:W-:Y:S05]  /*4bf0*/  BSYNC B0 ;  /* 0x0000000000007941 */ /* 0x000fea0003800000 */
.L_x_8949:
[----:B------:R4:W-:Y:S01]  /*4c00*/  STG.E.U8 desc[UR36][R8.64], R0 ;  /* 0x0000000008007986 */ /* 0x0009e2000c101124 */
[----:B------:R-:W-:Y:S05]  /*4c10*/  BRA `(.L_x_8924) ;  /* 0x00000004002c7947 */ /* 0x000fea0003800000 */
.L_x_8947:
        /* <DEDUP_REMOVED lines=21> */
.L_x_8954:
[----:B------:R-:W-:-:S04]  /*4d70*/  LOP3.LUT R0, R7, 0x80000000, RZ, 0xc0, !PT ;  /* 0x8000000007007812 */ /* 0x000fc800078ec0ff */
[----:B------:R-:W-:-:S04]  /*4d80*/  SHF.R.U32.HI R0, RZ, 0x18, R0 ;  /* 0x00000018ff007819 */ /* 0x000fc80000011600 */
[----:B------:R-:W-:-:S07]  /*4d90*/  LOP3.LUT R0, R3, R0, RZ, 0xfc, !PT ;  /* 0x0000000003007212 */ /* 0x000fce00078efcff */
.L_x_8953:
[----:B------:R-:W-:Y:S05]  /*4da0*/  BSYNC B0 ;  /* 0x0000000000007941 */ /* 0x000fea0003800000 */
.L_x_8952:
[----:B------:R0:W-:Y:S01]  /*4db0*/  STG.E.U8 desc[UR36][R8.64], R0 ;  /* 0x0000000008007986 */ /* 0x0001e2000c101124 */
[----:B------:R-:W-:Y:S05]  /*4dc0*/  BRA `(.L_x_8924) ;  /* 0x0000000000c07947 */ /* 0x000fea0003800000 */
.L_x_8946:
        /* <DEDUP_REMOVED lines=26> */
.L_x_8929:
        /* <DEDUP_REMOVED lines=16> */
.L_x_8957:
[----:B------:R-:W-:Y:S05]  /*5070*/  BRA `(.L_x_8924) ;  /* 0x0000000000147947 */ /* 0x000fea0003800000 */
.L_x_8956:
[----:B------:R-:W0:Y:S02]  /*5080*/  F2I.U64.F64.TRUNC R4, R4 ;  /* 0x0000000400047311 */ /* 0x000e24000030d800 */
[----:B0-----:R3:W-:Y:S01]  /*5090*/  STG.E.64 desc[UR36][R8.64], R4 ;  /* 0x0000000408007986 */ /* 0x0017e2000c101b24 */
[----:B------:R-:W-:Y:S05]  /*50a0*/  BRA `(.L_x_8924) ;  /* 0x0000000000087947 */ /* 0x000fea0003800000 */
.L_x_8955:
[----:B------:R-:W0:Y:S02]  /*50b0*/  F2I.U32.F64.TRUNC R5, R4 ;  /* 0x0000000400057311 */ /* 0x000e24000030d000 */
[----:B0-----:R1:W-:Y:S02]  /*50c0*/  STG.E desc[UR36][R8.64], R5 ;  /* 0x0000000508007986 */ /* 0x0013e4000c101924 */
.L_x_8924:
[----:B------:R-:W-:Y:S05]  /*50d0*/  BSYNC B6 ;  /* 0x0000000000067941 */ /* 0x000fea0003800000 */
.L_x_8923:
[----:B------:R-:W-:Y:S01]  /*50e0*/  ISETP.GE.AND P0, PT, R22, R19, PT ;  /* 0x000000131600720c */ /* 0x000fe20003f06270 */
[----:B------:R-:W-:-:S12]  /*50f0*/  BSSY B6, `(.L_x_8958) ;  /* 0x0000230000067945 */ /* 0x000fd80003800000 */
[----:B------:R-:W-:Y:S05]  /*5100*/  @P0 BRA `(.L_x_8959) ;  /* 0x0000002000b80947 */ /* 0x000fea0003800000 */
[----:B01-3--:R-:W0:Y:S01]  /*5110*/  LDC.64 R4, c[0x0][0x228] ;  /* 0x00008a00ff047b82 */ /* 0x00be220000000a00 */
[----:B----4-:R-:W-:Y:S01]  /*5120*/  IMAD R0, R18, 0x200, R22 ;  /* 0x0000020012007824 */ /* 0x010fe200078e0216 */
[----:B------:R-:W-:Y:S01]  /*5130*/  PRMT R6, R2, 0x9910, RZ ;  /* 0x0000991002067816 */ /* 0x000fe200000000ff */
[----:B------:R-:W-:Y:S02]  /*5140*/  ULDC UR4, c[0x0][0x248] ;  /* 0x0000920000047ab9 */ /* 0x000fe40000000800 */
[----:B--2---:R-:W-:Y:S02]  /*5150*/  IMAD R3, R0, UR4, RZ ;  /* 0x0000000400037c24 */ /* 0x004fe4000f8e02ff */
        /* <DEDUP_REMOVED lines=16> */
.L_x_8963:
[----:B------:R-:W0:Y:S02]  /*5260*/  F2I.S64.F64.TRUNC R28, R28 ;  /* 0x0000001c001c7311 */ /* 0x000e24000030d900 */
[----:B0-----:R-:W-:-:S05]  /*5270*/  IMAD.MOV.U32 R3, RZ, RZ, R28 ;  /* 0x000000ffff037224 */ /* 0x001fca00078e001c */
[----:B------:R0:W-:Y:S01]  /*5280*/  STG.E.U8 desc[UR36][R4.64], R3 ;  /* 0x0000000304007986 */ /* 0x0001e2000c101124 */
[----:B------:R-:W-:Y:S05]  /*5290*/  BRA `(.L_x_8965) ;  /* 0x0000000c00f07947 */ /* 0x000fea0003800000 */
.L_x_8962:
        /* <DEDUP_REMOVED lines=9> */
.L_x_8967:
[----:B------:R-:W0:Y:S02]  /*5330*/  F2I.F64.TRUNC R29, R28 ;  /* 0x0000001c001d7311 */ /* 0x000e24000030d100 */
[----:B0-----:R0:W-:Y:S01]  /*5340*/  STG.E desc[UR36][R4.64], R29 ;  /* 0x0000001d04007986 */ /* 0x0011e2000c101924 */
[----:B------:R-:W-:Y:S05]  /*5350*/  BRA `(.L_x_8965) ;  /* 0x0000000c00c07947 */ /* 0x000fea0003800000 */
.L_x_8966:
[----:B------:R-:W0:Y:S02]  /*5360*/  F2I.F64.TRUNC R29, R28 ;  /* 0x0000001c001d7311 */ /* 0x000e24000030d100 */
[----:B0-----:R0:W-:Y:S01]  /*5370*/  STG.E.U16 desc[UR36][R4.64], R29 ;  /* 0x0000001d04007986 */ /* 0x0011e2000c101524 */
[----:B------:R-:W-:Y:S05]  /*5380*/  BRA `(.L_x_8965) ;  /* 0x0000000c00b47947 */ /* 0x000fea0003800000 */
.L_x_8961:
        /* <DEDUP_REMOVED lines=13> */
.L_x_8969:
        /* <DEDUP_REMOVED lines=8> */
.L_x_8968:
        /* <DEDUP_REMOVED lines=14> */
.L_x_8971:
        /* <DEDUP_REMOVED lines=9> */
.L_x_8970:
[----:B------:R0:W-:Y:S01]  /*5650*/  STG.E.64 desc[UR36][R4.64], R28 ;  /* 0x0000001c04007986 */ /* 0x0001e2000c101b24 */
[----:B------:R-:W-:Y:S05]  /*5660*/  BRA `(.L_x_8965) ;  /* 0x0000000800fc7947 */ /* 0x000fea0003800000 */
.L_x_8960:
        /* <DEDUP_REMOVED lines=12> */
.L_x_8974:
[----:B------:R-:W-:-:S05]  /*5730*/  CS2R R30, SRZ ;  /* 0x00000000001e7805 */ /* 0x000fca000001ff00 */
[----:B------:R0:W-:Y:S01]  /*5740*/  STG.E.128 desc[UR36][R4.64], R28 ;  /* 0x0000001c04007986 */ /* 0x0001e2000c101d24 */
[----:B------:R-:W-:Y:S05]  /*5750*/  BRA `(.L_x_8965) ;  /* 0x0000000800c07947 */ /* 0x000fea0003800000 */
.L_x_8973:
        /* <DEDUP_REMOVED lines=25> */
.L_x_8978:
[----:B------:R-:W-:Y:S05]  /*58f0*/  BSYNC B0 ;  /* 0x0000000000007941 */ /* 0x000fea0003800000 */
.L_x_8977:
[----:B------:R-:W-:-:S05]  /*5900*/  LOP3.LUT R7, R0, R7, RZ, 0xfc, !PT ;  /* 0x0000000700077212 */ /* 0x000fca00078efcff */
[----:B------:R0:W-:Y:S01]  /*5910*/  STG.E.U8 desc[UR36][R4.64], R7 ;  /* 0x0000000704007986 */ /* 0x0001e2000c101124 */
[----:B------:R-:W-:Y:S05]  /*5920*/  BRA `(.L_x_8965) ;  /* 0x00000008004c7947 */ /* 0x000fea0003800000 */
.L_x_8976:
        /* <DEDUP_REMOVED lines=17> */
.L_x_8980:
[----:B------:R-:W-:Y:S01]  /*5a40*/  IMAD.MOV.U32 R0, RZ, RZ, 0x7f ;  /* 0x0000007fff007424 */ /* 0x000fe200078e00ff */
[----:B------:R-:W-:-:S04]  /*5a50*/  ISETP.GT.U32.AND P0, PT, R3, 0x7f800000, PT ;  /* 0x7f8000000300780c */ /* 0x000fc80003f04070 */
[----:B------:R-:W-:-:S09]  /*5a60*/  SEL R0, R0, 0x7c, P0 ;  /* 0x0000007c00007807 */ /* 0x000fd20000000000 */
.L_x_8981:
[----:B------:R-:W-:Y:S05]  /*5a70*/  BSYNC B0 ;  /* 0x0000000000007941 */ /* 0x000fea0003800000 */
.L_x_8979:
[----:B------:R-:W-:-:S04]  /*5a80*/  LOP3.LUT R3, R7, 0x80000000, RZ, 0xc0, !PT ;  /* 0x8000000007037812 */ /* 0x000fc800078ec0ff */
[----:B------:R-:W-:-:S04]  /*5a90*/  SHF.R.U32.HI R3, RZ, 0x18, R3 ;  /* 0x00000018ff037819 */ /* 0x000fc80000011603 */
[----:B------:R-:W-:-:S05]  /*5aa0*/  LOP3.LUT R3, R0, R3, RZ, 0xfc, !PT ;  /* 0x0000000300037212 */ /* 0x000fca00078efcff */
[----:B------:R0:W-:Y:S01]  /*5ab0*/  STG.E.U8 desc[UR36][R4.64], R3 ;  /* 0x0000000304007986 */ /* 0x0001e2000c101124 */
[----:B------:R-:W-:Y:S05]  /*5ac0*/  BRA `(.L_x_8965) ;  /* 0x0000000400e47947 */ /* 0x000fea0003800000 */
.L_x_8975:
        /* <DEDUP_REMOVED lines=8> */
.L_x_8972:
        /* <DEDUP_REMOVED lines=11> */
.L_x_8984:
        /* <DEDUP_REMOVED lines=21> */
.L_x_8987:
[----:B------:R-:W-:-:S04]  /*5d50*/  LOP3.LUT R0, R7, 0x80000000, RZ, 0xc0, !PT ;  /* 0x8000000007007812 */ /* 0x000fc800078ec0ff */
[----:B------:R-:W-:-:S04]  /*5d60*/  SHF.R.U32.HI R0, RZ, 0x18, R0 ;  /* 0x00000018ff007819 */ /* 0x000fc80000011600 */
[----:B------:R-:W-:-:S07]  /*5d70*/  LOP3.LUT R0, R3, R0, RZ, 0xfc, !PT ;  /* 0x0000000003007212 */ /* 0x000fce00078efcff */
.L_x_8986:
[----:B------:R-:W-:Y:S05]  /*5d80*/  BSYNC B0 ;  /* 0x0000000000007941 */ /* 0x000fea0003800000 */
.L_x_8985:
[----:B------:R3:W-:Y:S01]  /*5d90*/  STG.E.U8 desc[UR36][R4.64], R0 ;  /* 0x0000000004007986 */ /* 0x0007e2000c101124 */
[----:B------:R-:W-:Y:S05]  /*5da0*/  BRA `(.L_x_8965) ;  /* 0x00000004002c7947 */ /* 0x000fea0003800000 */
.L_x_8983:
        /* <DEDUP_REMOVED lines=21> */
.L_x_8990:
[----:B------:R-:W-:-:S04]  /*5f00*/  LOP3.LUT R0, R7, 0x80000000, RZ, 0xc0, !PT ;  /* 0x8000000007007812 */ /* 0x000fc800078ec0ff */
[----:B------:R-:W-:-:S04]  /*5f10*/  SHF.R.U32.HI R0, RZ, 0x18, R0 ;  /* 0x00000018ff007819 */ /* 0x000fc80000011600 */
[----:B------:R-:W-:-:S07]  /*5f20*/  LOP3.LUT R0, R3, R0, RZ, 0xfc, !PT ;  /* 0x0000000003007212 */ /* 0x000fce00078efcff */
.L_x_8989:
[----:B------:R-:W-:Y:S05]  /*5f30*/  BSYNC B0 ;  /* 0x0000000000007941 */ /* 0x000fea0003800000 */
.L_x_8988:
[----:B------:R0:W-:Y:S01]  /*5f40*/  STG.E.U8 desc[UR36][R4.64], R0 ;  /* 0x0000000004007986 */ /* 0x0001e2000c101124 */
[----:B------:R-:W-:Y:S05]  /*5f50*/  BRA `(.L_x_8965) ;  /* 0x0000000000c07947 */ /* 0x000fea0003800000 */
.L_x_8982:
        /* <DEDUP_REMOVED lines=26> */
.L_x_8964:
        /* <DEDUP_REMOVED lines=16> */
.L_x_8993:
[----:B------:R-:W-:Y:S05]  /*6200*/  BRA `(.L_x_8965) ;  /* 0x0000000000147947 */ /* 0x000fea0003800000 */
.L_x_8992:
[----:B------:R-:W0:Y:S02]  /*6210*/  F2I.U64.F64.TRUNC R28, R28 ;  /* 0x0000001c001c7311 */ /* 0x000e24000030d800 */
[----:B0-----:R2:W-:Y:S01]  /*6220*/  STG.E.64 desc[UR36][R4.64], R28 ;  /* 0x0000001c04007986 */ /* 0x0015e2000c101b24 */
[----:B------:R-:W-:Y:S05]  /*6230*/  BRA `(.L_x_8965) ;  /* 0x0000000000087947 */ /* 0x000fea0003800000 */
.L_x_8991:
[----:B------:R-:W0:Y:S02]  /*6240*/  F2I.U32.F64.TRUNC R29, R28 ;  /* 0x0000001c001d7311 */ /* 0x000e24000030d000 */
[----:B0-----:R0:W-:Y:S02]  /*6250*/  STG.E desc[UR36][R4.64], R29 ;  /* 0x0000001d04007986 */ /* 0x0011e4000c101924 */
.L_x_8965:
        /* <DEDUP_REMOVED lines=24> */
.L_x_8997:
[----:B------:R-:W0:Y:S02]  /*63e0*/  F2I.S64.F64.TRUNC R24, R24 ;  /* 0x0000001800187311 */ /* 0x000e24000030d900 */
[----:B0-----:R-:W-:-:S05]  /*63f0*/  IMAD.MOV.U32 R3, RZ, RZ, R24 ;  /* 0x000000ffff037224 */ /* 0x001fca00078e0018 */
[----:B------:R3:W-:Y:S01]  /*6400*/  STG.E.U8 desc[UR36][R4.64], R3 ;  /* 0x0000000304007986 */ /* 0x0007e2000c101124 */
[----:B------:R-:W-:Y:S05]  /*6410*/  BRA `(.L_x_8999) ;  /* 0x0000000c00f07947 */ /* 0x000fea0003800000 */
.L_x_8996:
        /* <DEDUP_REMOVED lines=9> */
.L_x_9001:
[----:B------:R-:W0:Y:S02]  /*64b0*/  F2I.F64.TRUNC R25, R24 ;  /* 0x0000001800197311 */ /* 0x000e24000030d100 */
[----:B0-----:R2:W-:Y:S01]  /*64c0*/  STG.E desc[UR36][R4.64], R25 ;  /* 0x0000001904007986 */ /* 0x0015e2000c101924 */
[----:B------:R-:W-:Y:S05]  /*64d0*/  BRA `(.L_x_8999) ;  /* 0x0000000c00c07947 */ /* 0x000fea0003800000 */
.L_x_9000:
[----:B------:R-:W0:Y:S02]  /*64e0*/  F2I.F64.TRUNC R25, R24 ;  /* 0x0000001800197311 */ /* 0x000e24000030d100 */
[----:B0-----:R0:W-:Y:S01]  /*64f0*/  STG.E.U16 desc[UR36][R4.64], R25 ;  /* 0x0000001904007986 */ /* 0x0011e2000c101524 */
[----:B------:R-:W-:Y:S05]  /*6500*/  BRA `(.L_x_8999) ;  /* 0x0000000c00b47947 */ /* 0x000fea0003800000 */
.L_x_8995:
        /* <DEDUP_REMOVED lines=13> */
.L_x_9003:
        /* <DEDUP_REMOVED lines=8> */
.L_x_9002:
        /* <DEDUP_REMOVED lines=14> */
.L_x_9005:
        /* <DEDUP_REMOVED lines=9> */
.L_x_9004:
[----:B------:R0:W-:Y:S01]  /*67d0*/  STG.E.64 desc[UR36][R4.64], R24 ;  /* 0x0000001804007986 */ /* 0x0001e2000c101b24 */
[----:B------:R-:W-:Y:S05]  /*67e0*/  BRA `(.L_x_8999) ;  /* 0x0000000800fc7947 */ /* 0x000fea0003800000 */
.L_x_8994:
        /* <DEDUP_REMOVED lines=12> */
.L_x_9008:
[----:B------:R-:W-:-:S05]  /*68b0*/  CS2R R26, SRZ ;  /* 0x00000000001a7805 */ /* 0x000fca000001ff00 */
[----:B------:R0:W-:Y:S01]  /*68c0*/  STG.E.128 desc[UR36][R4.64], R24 ;  /* 0x0000001804007986 */ /* 0x0001e2000c101d24 */
[----:B------:R-:W-:Y:S05]  /*68d0*/  BRA `(.L_x_8999) ;  /* 0x0000000800c07947 */ /* 0x000fea0003800000 */
.L_x_9007:
        /* <DEDUP_REMOVED lines=25> */
.L_x_9012:
[----:B------:R-:W-:Y:S05]  /*6a70*/  BSYNC B0 ;  /* 0x0000000000007941 */ /* 0x000fea0003800000 */
.L_x_9011:
[----:B------:R-:W-:-:S05]  /*6a80*/  LOP3.LUT R7, R0, R7, RZ, 0xfc, !PT ;  /* 0x0000000700077212 */ /* 0x000fca00078efcff */
[----:B------:R0:W-:Y:S01]  /*6a90*/  STG.E.U8 desc[UR36][R4.64], R7 ;  /* 0x0000000704007986 */ /* 0x0001e2000c101124 */
[----:B------:R-:W-:Y:S05]  /*6aa0*/  BRA `(.L_x_8999) ;  /* 0x00000008004c7947 */ /* 0x000fea0003800000 */
.L_x_9010:
        /* <DEDUP_REMOVED lines=17> */
.L_x_9014:
[----:B------:R-:W-:Y:S01]  /*6bc0*/  IMAD.MOV.U32 R0, RZ, RZ, 0x7f ;  /* 0x0000007fff007424 */ /* 0x000fe200078e00ff */
[----:B------:R-:W-:-:S04]  /*6bd0*/  ISETP.GT.U32.AND P0, PT, R3, 0x7f800000, PT ;  /* 0x7f8000000300780c */ /* 0x000fc80003f04070 */
[----:B------:R-:W-:-:S09]  /*6be0*/  SEL R0, R0, 0x7c, P0 ;  /* 0x0000007c00007807 */ /* 0x000fd20000000000 */
.L_x_9015:
[----:B------:R-:W-:Y:S05]  /*6bf0*/  BSYNC B0 ;  /* 0x0000000000007941 */ /* 0x000fea0003800000 */
.L_x_9013:
[----:B------:R-:W-:-:S04]  /*6c00*/  LOP3.LUT R3, R7, 0x80000000, RZ, 0xc0, !PT ;  /* 0x8000000007037812 */ /* 0x000fc800078ec0ff */
[----:B------:R-:W-:-:S04]  /*6c10*/  SHF.R.U32.HI R3, RZ, 0x18, R3 ;  /* 0x00000018ff037819 */ /* 0x000fc80000011603 */
[----:B------:R-:W-:-:S05]  /*6c20*/  LOP3.LUT R3, R0, R3, RZ, 0xfc, !PT ;  /* 0x0000000300037212 */ /* 0x000fca00078efcff */
[----:B------:R0:W-:Y:S01]  /*6c30*/  STG.E.U8 desc[UR36][R4.64], R3 ;  /* 0x0000000304007986 */ /* 0x0001e2000c101124 */
[----:B------:R-:W-:Y:S05]  /*6c40*/  BRA `(.L_x_8999) ;  /* 0x0000000400e47947 */ /* 0x000fea0003800000 */
.L_x_9009:
        /* <DEDUP_REMOVED lines=8> */
.L_x_9006:
        /* <DEDUP_REMOVED lines=11> */
.L_x_9018:
        /* <DEDUP_REMOVED lines=21> */
.L_x_9021:
[----:B------:R-:W-:-:S04]  /*6ed0*/  LOP3.LUT R0, R7, 0x80000000, RZ, 0xc0, !PT ;  /* 0x8000000007007812 */ /* 0x000fc800078ec0ff */
[----:B------:R-:W-:-:S04]  /*6ee0*/  SHF.R.U32.HI R0, RZ, 0x18, R0 ;  /* 0x00000018ff007819 */ /* 0x000fc80000011600 */
[----:B------:R-:W-:-:S07]  /*6ef0*/  LOP3.LUT R0, R3, R0, RZ, 0xfc, !PT ;  /* 0x0000000003007212 */ /* 0x000fce00078efcff */
.L_x_9020:
[----:B------:R-:W-:Y:S05]  /*6f00*/  BSYNC B0 ;  /* 0x0000000000007941 */ /* 0x000fea0003800000 */
.L_x_9019:
[----:B------:R0:W-:Y:S01]  /*6f10*/  STG.E.U8 desc[UR36][R4.64], R0 ;  /* 0x0000000004007986 */ /* 0x0001e2000c101124 */
[----:B------:R-:W-:Y:S05]  /*6f20*/  BRA `(.L_x_8999) ;  /* 0x00000004002c7947 */ /* 0x000fea0003800000 */
.L_x_9017:
        /* <DEDUP_REMOVED lines=21> */
.L_x_9024:
[----:B------:R-:W-:-:S04]  /*7080*/  LOP3.LUT R0, R7, 0x80000000, RZ, 0xc0, !PT ;  /* 0x8000000007007812 */ /* 0x000fc800078ec0ff */
[----:B------:R-:W-:-:S04]  /*7090*/  SHF.R.U32.HI R0, RZ, 0x18, R0 ;  /* 0x00000018ff007819 */ /* 0x000fc80000011600 */
[----:B------:R-:W-:-:S07]  /*70a0*/  LOP3.LUT R0, R3, R0, RZ, 0xfc, !PT ;  /* 0x0000000003007212 */ /* 0x000fce00078efcff */
.L_x_9023:
[----:B------:R-:W-:Y:S05]  /*70b0*/  BSYNC B0 ;  /* 0x0000000000007941 */ /* 0x000fea0003800000 */
.L_x_9022:
[----:B------:R0:W-:Y:S01]  /*70c0*/  STG.E.U8 desc[UR36][R4.64], R0 ;  /* 0x0000000004007986 */ /* 0x0001e2000c101124 */
[----:B------:R-:W-:Y:S05]  /*70d0*/  BRA `(.L_x_8999) ;  /* 0x0000000000c07947 */ /* 0x000fea0003800000 */
.L_x_9016:
        /* <DEDUP_REMOVED lines=26> */
.L_x_8998:
        /* <DEDUP_REMOVED lines=16> */
.L_x_9027:
[----:B------:R-:W-:Y:S05]  /*7380*/  BRA `(.L_x_8999) ;  /* 0x0000000000147947 */ /* 0x000fea0003800000 */
.L_x_9026:
[----:B------:R-:W0:Y:S02]  /*7390*/  F2I.U64.F64.TRUNC R24, R24 ;  /* 0x0000001800187311 */ /* 0x000e24000030d800 */
[----:B0-----:R0:W-:Y:S01]  /*73a0*/  STG.E.64 desc[UR36][R4.64], R24 ;  /* 0x0000001804007986 */ /* 0x0011e2000c101b24 */
[----:B------:R-:W-:Y:S05]  /*73b0*/  BRA `(.L_x_8999) ;  /* 0x0000000000087947 */ /* 0x000fea0003800000 */
.L_x_9025:
[----:B------:R-:W0:Y:S02]  /*73c0*/  F2I.U32.F64.TRUNC R25, R24 ;  /* 0x0000001800197311 */ /* 0x000e24000030d000 */
[----:B0-----:R0:W-:Y:S02]  /*73d0*/  STG.E desc[UR36][R4.64], R25 ;  /* 0x0000001904007986 */ /* 0x0011e4000c101924 */
.L_x_8999:
[----:B------:R-:W-:-:S07]  /*73e0*/  VIADD R22, R22, 0x80 ;  /* 0x0000008016167836 */ /* 0x000fce0000000000 */
.L_x_8959:
[----:B------:R-:W-:Y:S05]  /*73f0*/  BSYNC B6 ;  /* 0x0000000000067941 */ /* 0x000fea0003800000 */
.L_x_8958:
        /* <DEDUP_REMOVED lines=22> */
.L_x_9031:
[----:B------:R-:W0:Y:S02]  /*7560*/  F2I.S64.F64.TRUNC R16, R16 ;  /* 0x0000001000107311 */ /* 0x000e24000030d900 */
[----:B0-----:R-:W-:-:S05]  /*7570*/  IMAD.MOV.U32 R3, RZ, RZ, R16 ;  /* 0x000000ffff037224 */ /* 0x001fca00078e0010 */
[----:B------:R-:W-:Y:S01]  /*7580*/  STG.E.U8 desc[UR36][R4.64], R3 ;  /* 0x0000000304007986 */ /* 0x000fe2000c101124 */
[----:B------:R-:W-:Y:S05]  /*7590*/  EXIT ;  /* 0x000000000000794d */ /* 0x000fea0003800000 */
.L_x_9030:
        /* <DEDUP_REMOVED lines=9> */
.L_x_9034:
[----:B------:R-:W0:Y:S02]  /*7630*/  F2I.F64.TRUNC R17, R16 ;  /* 0x0000001000117311 */ /* 0x000e24000030d100 */
[----:B0-----:R-:W-:Y:S01]  /*7640*/  STG.E desc[UR36][R4.64], R17 ;  /* 0x0000001104007986 */ /* 0x001fe2000c101924 */
[----:B------:R-:W-:Y:S05]  /*7650*/  EXIT ;  /* 0x000000000000794d */ /* 0x000fea0003800000 */
.L_x_9033:
[----:B------:R-:W0:Y:S02]  /*7660*/  F2I.F64.TRUNC R17, R16 ;  /* 0x0000001000117311 */ /* 0x000e24000030d100 */
[----:B0-----:R-:W-:Y:S01]  /*7670*/  STG.E.U16 desc[UR36][R4.64], R17 ;  /* 0x0000001104007986 */ /* 0x001fe2000c101524 */
[----:B------:R-:W-:Y:S05]  /*7680*/  EXIT ;  /* 0x000000000000794d */ /* 0x000fea0003800000 */
.L_x_9029:
        /* <DEDUP_REMOVED lines=13> */
.L_x_9036:
        /* <DEDUP_REMOVED lines=8> */
.L_x_9035:
        /* <DEDUP_REMOVED lines=14> */
.L_x_9038:
        /* <DEDUP_REMOVED lines=9> */
.L_x_9037:
[----:B------:R-:W-:Y:S01]  /*7950*/  STG.E.64 desc[UR36][R4.64], R16 ;  /* 0x0000001004007986 */ /* 0x000fe2000c101b24 */
[----:B------:R-:W-:Y:S05]  /*7960*/  EXIT ;  /* 0x000000000000794d */ /* 0x000fea0003800000 */
.L_x_9028:
        /* <DEDUP_REMOVED lines=12> */
.L_x_9041:
[----:B------:R-:W-:-:S05]  /*7a30*/  CS2R R18, SRZ ;  /* 0x0000000000127805 */ /* 0x000fca000001ff00 */
[----:B------:R-:W-:Y:S01]  /*7a40*/  STG.E.128 desc[UR36][R4.64], R16 ;  /* 0x0000001004007986 */ /* 0x000fe2000c101d24 */
[----:B------:R-:W-:Y:S05]  /*7a50*/  EXIT ;  /* 0x000000000000794d */ /* 0x000fea0003800000 */
.L_x_9040:
        /* <DEDUP_REMOVED lines=25> */
.L_x_9045:
[----:B------:R-:W-:Y:S05]  /*7bf0*/  BSYNC B0 ;  /* 0x0000000000007941 */ /* 0x000fea0003800000 */
.L_x_9044:
[----:B------:R-:W-:-:S05]  /*7c00*/  LOP3.LUT R3, R0, R3, RZ, 0xfc, !PT ;  /* 0x0000000300037212 */ /* 0x000fca00078efcff */
[----:B------:R-:W-:Y:S01]  /*7c10*/  STG.E.U8 desc[UR36][R4.64], R3 ;  /* 0x0000000304007986 */ /* 0x000fe2000c101124 */
[----:B------:R-:W-:Y:S05]  /*7c20*/  EXIT ;  /* 0x000000000000794d */ /* 0x000fea0003800000 */
.L_x_9043:
        /* <DEDUP_REMOVED lines=17> */
.L_x_9047:
[----:B------:R-:W-:Y:S01]  /*7d40*/  IMAD.MOV.U32 R0, RZ, RZ, 0x7f ;  /* 0x0000007fff007424 */ /* 0x000fe200078e00ff */
[----:B------:R-:W-:-:S04]  /*7d50*/  ISETP.GT.U32.AND P0, PT, R2, 0x7f800000, PT ;  /* 0x7f8000000200780c */ /* 0x000fc80003f04070 */
[----:B------:R-:W-:-:S09]  /*7d60*/  SEL R0, R0, 0x7c, P0 ;  /* 0x0000007c00007807 */ /* 0x000fd20000000000 */
.L_x_9048:
[----:B------:R-:W-:Y:S05]  /*7d70*/  BSYNC B0 ;  /* 0x0000000000007941 */ /* 0x000fea0003800000 */
.L_x_9046:
[----:B------:R-:W-:-:S04]  /*7d80*/  LOP3.LUT R2, R3, 0x80000000, RZ, 0xc0, !PT ;  /* 0x8000000003027812 */ /* 0x000fc800078ec0ff */
[----:B------:R-:W-:-:S04]  /*7d90*/  SHF.R.U32.HI R3, RZ, 0x18, R2 ;  /* 0x00000018ff037819 */ /* 0x000fc80000011602 */
[----:B------:R-:W-:-:S05]  /*7da0*/  LOP3.LUT R3, R0, R3, RZ, 0xfc, !PT ;  /* 0x0000000300037212 */ /* 0x000fca00078efcff */
[----:B------:R-:W-:Y:S01]  /*7db0*/  STG.E.U8 desc[UR36][R4.64], R3 ;  /* 0x0000000304007986 */ /* 0x000fe2000c101124 */
[----:B------:R-:W-:Y:S05]  /*7dc0*/  EXIT ;  /* 0x000000000000794d */ /* 0x000fea0003800000 */
.L_x_9042:
        /* <DEDUP_REMOVED lines=8> */
.L_x_9039:
        /* <DEDUP_REMOVED lines=11> */
.L_x_9051:
        /* <DEDUP_REMOVED lines=21> */
.L_x_9054:
[----:B------:R-:W-:-:S04]  /*8050*/  LOP3.LUT R2, R7, 0x80000000, RZ, 0xc0, !PT ;  /* 0x8000000007027812 */ /* 0x000fc800078ec0ff */
[----:B------:R-:W-:-:S04]  /*8060*/  SHF.R.U32.HI R3, RZ, 0x18, R2 ;  /* 0x00000018ff037819 */ /* 0x000fc80000011602 */
[----:B------:R-:W-:-:S04]  /*8070*/  LOP3.LUT R0, R0, R3, RZ, 0xfc, !PT ;  /* 0x0000000300007212 */ /* 0x000fc800078efcff */
[----:B------:R-:W-:-:S07]  /*8080*/  PRMT R2, R0, 0x7610, R2 ;  /* 0x0000761000027816 */ /* 0x000fce0000000002 */
.L_x_9053:
[----:B------:R-:W-:Y:S05]  /*8090*/  BSYNC B0 ;  /* 0x0000000000007941 */ /* 0x000fea0003800000 */
.L_x_9052:
[----:B------:R-:W-:Y:S01]  /*80a0*/  STG.E.U8 desc[UR36][R4.64], R2 ;  /* 0x0000000204007986 */ /* 0x000fe2000c101124 */
[----:B------:R-:W-:Y:S05]  /*80b0*/  EXIT ;  /* 0x000000000000794d */ /* 0x000fea0003800000 */
.L_x_9050:
        /* <DEDUP_REMOVED lines=21> */
.L_x_9057:
[----:B------:R-:W-:-:S04]  /*8210*/  LOP3.LUT R2, R7, 0x80000000, RZ, 0xc0, !PT ;  /* 0x8000000007027812 */ /* 0x000fc800078ec0ff */
[----:B------:R-:W-:-:S04]  /*8220*/  SHF.R.U32.HI R3, RZ, 0x18, R2 ;  /* 0x00000018ff037819 */ /* 0x000fc80000011602 */
[----:B------:R-:W-:-:S04]  /*8230*/  LOP3.LUT R0, R0, R3, RZ, 0xfc, !PT ;  /* 0x0000000300007212 */ /* 0x000fc800078efcff */
[----:B------:R-:W-:-:S07]  /*8240*/  PRMT R2, R0, 0x7610, R2 ;  /* 0x0000761000027816 */ /* 0x000fce0000000002 */
.L_x_9056:
[----:B------:R-:W-:Y:S05]  /*8250*/  BSYNC B0 ;  /* 0x0000000000007941 */ /* 0x000fea0003800000 */
.L_x_9055:
[----:B------:R-:W-:Y:S01]  /*8260*/  STG.E.U8 desc[UR36][R4.64], R2 ;  /* 0x0000000204007986 */ /* 0x000fe2000c101124 */
[----:B------:R-:W-:Y:S05]  /*8270*/  EXIT ;  /* 0x000000000000794d */ /* 0x000fea0003800000 */
.L_x_9049:
        /* <DEDUP_REMOVED lines=26> */
.L_x_9032:
        /* <DEDUP_REMOVED lines=16> */
.L_x_9060:
[----:B------:R-:W-:Y:S05]  /*8520*/  EXIT ;  /* 0x000000000000794d */ /* 0x000fea0003800000 */
.L_x_9059:
[----:B------:R-:W0:Y:S02]  /*8530*/  F2I.U64.F64.TRUNC R16, R16 ;  /* 0x0000001000107311 */ /* 0x000e24000030d800 */
[----:B0-----:R-:W-:Y:S01]  /*8540*/  STG.E.64 desc[UR36][R4.64], R16 ;  /* 0x0000001004007986 */ /* 0x001fe2000c101b24 */
[----:B------:R-:W-:Y:S05]  /*8550*/  EXIT ;  /* 0x000000000000794d */ /* 0x000fea0003800000 */
.L_x_9058:
[----:B------:R-:W0:Y:S02]  /*8560*/  F2I.U32.F64.TRUNC R17, R16 ;  /* 0x0000001000117311 */ /* 0x000e24000030d000 */
[----:B0-----:R-:W-:Y:S01]  /*8570*/  STG.E desc[UR36][R4.64], R17 ;  /* 0x0000001104007986 */ /* 0x001fe2000c101924 */
[----:B------:R-:W-:Y:S05]  /*8580*/  EXIT ;  /* 0x000000000000794d */ /* 0x000fea0003800000 */
.L_x_9061:
        /* <DEDUP_REMOVED lines=15> */
.L_x_17291:


//--------------------- .text._ZN2at6native18elementwise_kernelILi128ELi2EZNS0_22gpu_kernel_impl_nocastINS0_13AUnaryFunctorIdddNS0_15binary_internal10MulFunctorIdEEEEEEvRNS_18TensorIteratorBaseERKT_EUliE_EEviT1_ --------------------------
	.section	.text._ZN2at6native18elementwise_kernelILi128ELi2EZNS0_22gpu_kernel_impl_nocastINS0_13AUnaryFunctorIdddNS0_15binary_internal10MulFunctorIdEEEEEEvRNS_18TensorIteratorBaseERKT_EUliE_EEviT1_,"ax",@progbits
	.align	128
        .global         _ZN2at6native18elementwise_kernelILi128ELi2EZNS0_22gpu_kernel_impl_nocastINS0_13AUnaryFunctorIdddNS0_15binary_internal10MulFunctorIdEEEEEEvRNS_18TensorIteratorBaseERKT_EUliE_EEviT1_
        .type           _ZN2at6native18elementwise_kernelILi128ELi2EZNS0_22gpu_kernel_impl_nocastINS0_13AUnaryFunctorIdddNS0_15binary_internal10MulFunctorIdEEEEEEvRNS_18TensorIteratorBaseERKT_EUliE_EEviT1_,@function
        .size           _ZN2at6native18elementwise_kernelILi128ELi2EZNS0_22gpu_kernel_impl_nocastINS0_13AUnaryFunctorIdddNS0_15binary_internal10MulFunctorIdEEEEEEvRNS_18TensorIteratorBaseERKT_EUliE_EEviT1_,(.L_x_17292 - _ZN2at6native18elementwise_kernelILi128ELi2EZNS0_22gpu_kernel_impl_nocastINS0_13AUnaryFunctorIdddNS0_15binary_internal10MulFunctorIdEEEEEEvRNS_18TensorIteratorBaseERKT_EUliE_EEviT1_)
        .other          _ZN2at6native18elementwise_kernelILi128ELi2EZNS0_22gpu_kernel_impl_nocastINS0_13AUnaryFunctorIdddNS0_15binary_internal10MulFunctorIdEEEEEEvRNS_18TensorIteratorBaseERKT_EUliE_EEviT1_,@"STO_CUDA_ENTRY STV_DEFAULT"
_ZN2at6native18elementwise_kernelILi128ELi2EZNS0_22gpu_kernel_impl_nocastINS0_13AUnaryFunctorIdddNS0_15binary_internal10MulFunctorIdEEEEEEvRNS_18TensorIteratorBaseERKT_EUliE_EEviT1_:
.text._ZN2at6native18elementwise_kernelILi128ELi2EZNS0_22gpu_kernel_impl_nocastINS0_13AUnaryFunctorIdddNS0_15binary_internal10MulFunctorIdEEEEEEvRNS_18TensorIteratorBaseERKT_EUliE_EEviT1_:
        /* <DEDUP_REMOVED lines=312> */
.L_x_9064:
[----:B------:R-:W-:Y:S01]  /*1380*/  ULDC.64 UR8, c[0x0][0x418] ;  /* 0x0001060000087ab9 */ /* 0x000fe20000000a00 */
[----:B------:R-:W-:Y:S01]  /*1390*/  ULDC.64 UR10, c[0x0][0x428] ;  /* 0x00010a00000a7ab9 */ /* 0x000fe20000000a00 */
[----:B------:R-:W-:-:S04]  /*13a0*/  IADD3 R6, P0, R2, UR8, RZ ;  /* 0x0000000802067c10 */ /* 0x000fc8000ff1e0ff */
[----:B------:R-:W-:Y:S01]  /*13b0*/  IADD3.X R7, RZ, UR9, RZ, P0, !PT ;  /* 0x00000009ff077c10 */ /* 0x000fe200087fe4ff */
[----:B------:R-:W-:-:S04]  /*13c0*/  ULDC.64 UR8, c[0x0][0x410] ;  /* 0x0001040000087ab9 */ /* 0x000fc80000000a00 */
[----:B------:R-:W2:Y:S01]  /*13d0*/  LDG.E.64 R4, desc[UR4][R6.64] ;  /* 0x0000000406047981 */ /* 0x000ea2000c1e1b00 */
[----:B------:R-:W-:Y:S01]  /*13e0*/  IADD3 R2, P0, R3, UR8, RZ ;  /* 0x0000000803027c10 */ /* 0x000fe2000ff1e0ff */
[----:B------:R-:W-:-:S03]  /*13f0*/  VIADD R9, R0, 0x80 ;  /* 0x0000008000097836 */ /* 0x000fc60000000000 */
[----:B------:R-:W-:Y:S01]  /*1400*/  IADD3.X R3, RZ, UR9, RZ, P0, !PT ;  /* 0x00000009ff037c10 */ /* 0x000fe200087fe4ff */
[----:B--2---:R-:W-:-:S07]  /*1410*/  DMUL R4, R4, UR10 ;  /* 0x0000000a04047c28 */ /* 0x004fce0008000000 */
[----:B------:R0:W-:Y:S04]  /*1420*/  STG.E.64 desc[UR4][R2.64], R4 ;  /* 0x0000000402007986 */ /* 0x0001e8000c101b04 */
.L_x_9063:
[----:B------:R-:W-:Y:S05]  /*1430*/  BSYNC B0 ;  /* 0x0000000000007941 */ /* 0x000fea0003800000 */
.L_x_9062:
[----:B------:R-:W-:-:S13]  /*1440*/  ISETP.GE.AND P0, PT, R9, UR6, PT ;  /* 0x0000000609007c0c */ /* 0x000fda000bf06270 */
[----:B------:R-:W-:Y:S05]  /*1450*/  @P0 EXIT ;  /* 0x000000000000094d */ /* 0x000fea0003800000 */
[----:B------:R-:W1:Y:S01]  /*1460*/  LDC R8, c[0x0][0x218] ;  /* 0x00008600ff087b82 */ /* 0x000e620000000800 */
[----:B0-----:R-:W-:Y:S01]  /*1470*/  HFMA2.MMA R3, -RZ, RZ, 0, 0 ;  /* 0x00000000ff037435 */ /* 0x001fe200000001ff */
[----:B------:R-:W-:Y:S02]  /*1480*/  MOV R0, RZ ;  /* 0x000000ff00007202 */ /* 0x000fe40000000f00 */
        /* <DEDUP_REMOVED lines=300> */
.L_x_9065:
[----:B------:R-:W-:Y:S01]  /*2750*/  ULDC.64 UR6, c[0x0][0x418] ;  /* 0x0001060000067ab9 */ /* 0x000fe20000000a00 */
[----:B------:R-:W-:Y:S01]  /*2760*/  ULDC.64 UR8, c[0x0][0x428] ;  /* 0x00010a0000087ab9 */ /* 0x000fe20000000a00 */
[----:B------:R-:W-:-:S04]  /*2770*/  IADD3 R6, P0, R0, UR6, RZ ;  /* 0x0000000600067c10 */ /* 0x000fc8000ff1e0ff */
[----:B------:R-:W-:Y:S01]  /*2780*/  IADD3.X R7, RZ, UR7, RZ, P0, !PT ;  /* 0x00000007ff077c10 */ /* 0x000fe200087fe4ff */
[----:B------:R-:W-:-:S04]  /*2790*/  ULDC.64 UR6, c[0x0][0x410] ;  /* 0x0001040000067ab9 */ /* 0x000fc80000000a00 */
[----:B------:R-:W2:Y:S01]  /*27a0*/  LDG.E.64 R4, desc[UR4][R6.64] ;  /* 0x0000000406047981 */ /* 0x000ea2000c1e1b00 */
[----:B------:R-:W-:-:S04]  /*27b0*/  IADD3 R2, P0, R3, UR6, RZ ;  /* 0x0000000603027c10 */ /* 0x000fc8000ff1e0ff */
[----:B------:R-:W-:Y:S01]  /*27c0*/  IADD3.X R3, RZ, UR7, RZ, P0, !PT ;  /* 0x00000007ff037c10 */ /* 0x000fe200087fe4ff */
[----:B--2---:R-:W-:-:S07]  /*27d0*/  DMUL R4, R4, UR8 ;  /* 0x0000000804047c28 */ /* 0x004fce0008000000 */
[----:B------:R-:W-:Y:S01]  /*27e0*/  STG.E.64 desc[UR4][R2.64], R4 ;  /* 0x0000000402007986 */ /* 0x000fe2000c101b04 */
[----:B------:R-:W-:Y:S05]  /*27f0*/  EXIT ;  /* 0x000000000000794d */ /* 0x000fea0003800000 */
.L_x_9066:
        /* <DEDUP_REMOVED lines=16> */
.L_x_17292:


//--------------------- .text._ZN2at6native27unrolled_elementwise_kernelINS0_13AUnaryFunctorIdddNS0_15binary_internal10MulFunctorIdEEEESt5arrayIPcLm2EELi4E23TrivialOffsetCalculatorILi1EjESB_NS0_6memory15LoadWithoutCastENSC_16StoreWithoutCastEEEviT_T0_T2_T3_T4_T5_ --------------------------
	.section	.text._ZN2at6native27unrolled_elementwise_kernelINS0_13AUnaryFunctorIdddNS0_15binary_internal10MulFunctorIdEEEESt5arrayIPcLm2EELi4E23TrivialOffsetCalculatorILi1EjESB_NS0_6memory15LoadWithoutCastENSC_16StoreWithoutCastEEEviT_T0_T2_T3_T4_T5_,"ax",@progbits
	.align	128
        .global         _ZN2at6native27unrolled_elementwise_kernelINS0_13AUnaryFunctorIdddNS0_15binary_internal10MulFunctorIdEEEESt5arrayIPcLm2EELi4E23TrivialOffsetCalculatorILi1EjESB_NS0_6memory15LoadWithoutCastENSC_16StoreWithoutCastEEEviT_T0_T2_T3_T4_T5_
        .type           _ZN2at6native27unrolled_elementwise_kernelINS0_13AUnaryFunctorIdddNS0_15binary_internal10MulFunctorIdEEEESt5arrayIPcLm2EELi4E23TrivialOffsetCalculatorILi1EjESB_NS0_6memory15LoadWithoutCastENSC_16StoreWithoutCastEEEviT_T0_T2_T3_T4_T5_,@function
        .size           _ZN2at6native27unrolled_elementwise_kernelINS0_13AUnaryFunctorIdddNS0_15binary_internal10MulFunctorIdEEEESt5arrayIPcLm2EELi4E23TrivialOffsetCalculatorILi1EjESB_NS0_6memory15LoadWithoutCastENSC_16StoreWithoutCastEEEviT_T0_T2_T3_T4_T5_,(.L_x_17293 - _ZN2at6native27unrolled_elementwise_kernelINS0_13AUnaryFunctorIdddNS0_15binary_internal10MulFunctorIdEEEESt5arrayIPcLm2EELi4E23TrivialOffsetCalculatorILi1EjESB_NS0_6memory15LoadWithoutCastENSC_16StoreWithoutCastEEEviT_T0_T2_T3_T4_T5_)
        .other          _ZN2at6native27unrolled_elementwise_kernelINS0_13AUnaryFunctorIdddNS0_15binary_internal10MulFunctorIdEEEESt5arrayIPcLm2EELi4E23TrivialOffsetCalculatorILi1EjESB_NS0_6memory15LoadWithoutCastENSC_16StoreWithoutCastEEEviT_T0_T2_T3_T4_T5_,@"STO_CUDA_ENTRY STV_DEFAULT"
_ZN2at6native27unrolled_elementwise_kernelINS0_13AUnaryFunctorIdddNS0_15binary_internal10MulFunctorIdEEEESt5arrayIPcLm2EELi4E23TrivialOffsetCalculatorILi1EjESB_NS0_6memory15LoadWithoutCastENSC_16StoreWithoutCastEEEviT_T0_T2_T3_T4_T5_:
.text._ZN2at6native27unrolled_elementwise_kernelINS0_13AUnaryFunctorIdddNS0_15binary_internal10MulFunctorIdEEEESt5arrayIPcLm2EELi4E23TrivialOffsetCalculatorILi1EjESB_NS0_6memory15LoadWithoutCastENSC_16StoreWithoutCastEEEviT_T0_T2_T3_T4_T5_:
[----:B------:R-:W-:Y:S01]  /*0000*/  LDC R1, c[0x0][0x28] ;  /* 0x00000a00ff017b82 */ /* 0x000fe20000000800 */
[----:B------:R-:W0:Y:S07]  /*0010*/  S2R R0, SR_CTAID.X ;  /* 0x0000000000007919 */ /* 0x000e2e0000002500 */
[----:B------:R-:W0:Y:S01]  /*0020*/  LDC R5, c[0x0][0x210] ;  /* 0x00008400ff057b82 */ /* 0x000e220000000800 */
[----:B------:R-:W-:Y:S01]  /*0030*/  ULDC.64 UR4, c[0x0][0x208] ;  /* 0x0000820000047ab9 */ /* 0x000fe20000000a00 */
[----:B------:R-:W-:Y:S01]  /*0040*/  ULDC.64 UR6, c[0x0][0x220] ;  /* 0x0000880000067ab9 */ /* 0x000fe20000000a00 */
[----:B------:R-:W1:Y:S01]  /*0050*/  S2R R3, SR_TID.X ;  /* 0x0000000000037919 */ /* 0x000e620000002100 */
[----:B0-----:R-:W-:Y:S01]  /*0060*/  IMAD R2, R0, -0x200, R5 ;  /* 0xfffffe0000027824 */ /* 0x001fe200078e0205 */
[----:B-1----:R-:W-:Y:S01]  /*0070*/  IADD3 R12, R3, 0x80, RZ ;  /* 0x00000080030c7810 */ /* 0x002fe20007ffe0ff */
[----:B------:R-:W-:-:S03]  /*0080*/  IMAD.MOV.U32 R11, RZ, RZ, R3 ;  /* 0x000000ffff0b7224 */ /* 0x000fc600078e0003 */
[----:B------:R-:W-:-:S13]  /*0090*/  ISETP.GE.AND P0, PT, R3, R2, PT ;  /* 0x000000020300720c */ /* 0x000fda0003f06270 */
[----:B------:R-:W-:Y:S01]  /*00a0*/  @!P0 IMAD.MOV.U32 R11, RZ, RZ, R12 ;  /* 0x000000ffff0b8224 */ /* 0x000fe200078e000c */
[----:B------:R-:W0:Y:S01]  /*00b0*/  @!P0 LDC.64 R16, c[0x0][0x230] ;  /* 0x00008c00ff108b82 */ /* 0x000e220000000a00 */
[----:B------:R-:W-:-:S03]  /*00c0*/  @!P0 LEA R9, R0, R3, 0x9 ;  /* 0x0000000300098211 */ /* 0x000fc600078e48ff */
[----:B------:R-:W-:-:S04]  /*00d0*/  ISETP.GE.AND P1, PT, R11, R2, PT ;  /* 0x000000020b00720c */ /* 0x000fc80003f26270 */
[----:B------:R-:W1:Y:S09]  /*00e0*/  @!P0 LDC.64 R20, c[0x0][0x228] ;  /* 0x00008a00ff148b82 */ /* 0x000e720000000a00 */
[----:B------:R-:W-:Y:S01]  /*00f0*/  @!P1 LEA R13, R0, R11, 0x9 ;  /* 0x0000000b000d9211 */ /* 0x000fe200078e48ff */
[----:B------:R-:W-:Y:S01]  /*0100*/  @!P1 VIADD R11, R11, 0x80 ;  /* 0x000000800b0b9836 */ /* 0x000fe20000000000 */
[----:B------:R-:W2:Y:S04]  /*0110*/  @!P1 LDC.64 R14, c[0x0][0x230] ;  /* 0x00008c00ff0e9b82 */ /* 0x000ea80000000a00 */
[----:B------:R-:W-:Y:S01]  /*0120*/  ISETP.GE.AND P3, PT, R11, R2, PT ;  /* 0x000000020b00720c */ /* 0x000fe20003f66270 */
[----:B0-----:R-:W-:Y:S01]  /*0130*/  @!P0 IMAD.WIDE.U32 R16, R9, 0x8, R16 ;  /* 0x0000000809108825 */ /* 0x001fe200078e0010 */
[----:B------:R-:W-:-:S06]  /*0140*/  CS2R R8, SRZ ;  /* 0x0000000000087805 */ /* 0x000fcc000001ff00 */
[----:B------:R-:W3:Y:S05]  /*0150*/  @!P0 LDG.E.64 R8, desc[UR4][R16.64] ;  /* 0x0000000410088981 */ /* 0x000eea000c1e1b00 */
[----:B------:R-:W-:Y:S01]  /*0160*/  @!P3 LEA R23, R0, R11, 0x9 ;  /* 0x0000000b0017b211 */ /* 0x000fe200078e48ff */
[----:B------:R-:W-:Y:S01]  /*0170*/  @!P3 VIADD R11, R11, 0x80 ;  /* 0x000000800b0bb836 */ /* 0x000fe20000000000 */
[----:B------:R-:W0:Y:S04]  /*0180*/  @!P3 LDC.64 R4, c[0x0][0x230] ;  /* 0x00008c00ff04bb82 */ /* 0x000e280000000a00 */
[----:B------:R-:W-:Y:S01]  /*0190*/  ISETP.GE.AND P2, PT, R11, R2, PT ;  /* 0x000000020b00720c */ /* 0x000fe20003f46270 */
[----:B--2---:R-:W-:-:S12]  /*01a0*/  @!P1 IMAD.WIDE.U32 R14, R13, 0x8, R14 ;  /* 0x000000080d0e9825 */ /* 0x004fd800078e000e */
[----:B------:R-:W2:Y:S01]  /*01b0*/  @!P2 LDC.64 R6, c[0x0][0x230] ;  /* 0x00008c00ff06ab82 */ /* 0x000ea20000000a00 */
[----:B------:R-:W-:Y:S01]  /*01c0*/  @!P2 IMAD R19, R0, 0x200, R11 ;  /* 0x000002000013a824 */ /* 0x000fe200078e020b */
[----:B------:R-:W-:Y:S01]  /*01d0*/  CS2R R10, SRZ ;  /* 0x00000000000a7805 */ /* 0x000fe2000001ff00 */
[----:B0-----:R-:W-:Y:S01]  /*01e0*/  @!P3 IMAD.WIDE.U32 R22, R23, 0x8, R4 ;  /* 0x000000081716b825 */ /* 0x001fe200078e0004 */
[----:B------:R-:W-:-:S04]  /*01f0*/  CS2R R4, SRZ ;  /* 0x0000000000047805 */ /* 0x000fc8000001ff00 */
[----:B------:R-:W4:Y:S04]  /*0200*/  @!P1 LDG.E.64 R10, desc[UR4][R14.64] ;  /* 0x000000040e0a9981 */ /* 0x000f28000c1e1b00 */
[----:B------:R-:W5:Y:S01]  /*0210*/  @!P3 LDG.E.64 R4, desc[UR4][R22.64] ;  /* 0x000000041604b981 */ /* 0x000f62000c1e1b00 */
[----:B--2---:R-:W-:Y:S01]  /*0220*/  @!P2 IMAD.WIDE.U32 R18, R19, 0x8, R6 ;  /* 0x000000081312a825 */ /* 0x004fe200078e0006 */
[----:B------:R-:W-:-:S06]  /*0230*/  CS2R R6, SRZ ;  /* 0x0000000000067805 */ /* 0x000fcc000001ff00 */
[----:B------:R-:W2:Y:S01]  /*0240*/  @!P2 LDG.E.64 R6, desc[UR4][R18.64] ;  /* 0x000000041206a981 */ /* 0x000ea2000c1e1b00 */
[-C--:B------:R-:W-:Y:S02]  /*0250*/  MOV R13, R3.reuse ;  /* 0x00000003000d7202 */ /* 0x080fe40000000f00 */
[----:B------:R-:W-:Y:S01]  /*0260*/  @!P0 LEA R3, R0, R3, 0x9 ;  /* 0x0000000300038211 */ /* 0x000fe200078e48ff */
[----:B------:R-:W-:-:S05]  /*0270*/  @!P0 IMAD.MOV.U32 R13, RZ, RZ, R12 ;  /* 0x000000ffff0d8224 */ /* 0x000fca00078e000c */
[----:B------:R-:W-:Y:S01]  /*0280*/  ISETP.GE.AND P1, PT, R13, R2, PT ;  /* 0x000000020d00720c */ /* 0x000fe20003f26270 */
[----:B------:R-:W-:Y:S01]  /*0290*/  BSSY B0, `(.L_x_9067) ;  /* 0x0000012000007945 */ /* 0x000fe20003800000 */
[----:B---3--:R-:W-:Y:S01]  /*02a0*/  DMUL R16, R8, UR6 ;  /* 0x0000000608107c28 */ /* 0x008fe20008000000 */
[----:B-1----:R-:W-:-:S06]  /*02b0*/  @!P0 IMAD.WIDE.U32 R8, R3, 0x8, R20 ;  /* 0x0000000803088825 */ /* 0x002fcc00078e0014 */
[----:B------:R0:W-:Y:S01]  /*02c0*/  @!P0 STG.E.64 desc[UR4][R8.64], R16 ;  /* 0x0000001008008986 */ /* 0x0001e2000c101b04 */
[----:B----4-:R-:W-:Y:S02]  /*02d0*/  DMUL R10, R10, UR6 ;  /* 0x000000060a0a7c28 */ /* 0x010fe40008000000 */
[----:B-----5:R-:W-:Y:S02]  /*02e0*/  DMUL R14, R4, UR6 ;  /* 0x00000006040e7c28 */ /* 0x020fe40008000000 */
[----:B--2---:R-:W-:Y:S01]  /*02f0*/  DMUL R6, R6, UR6 ;  /* 0x0000000606067c28 */ /* 0x004fe20008000000 */
[----:B0-----:R-:W-:Y:S10]  /*0300*/  @P1 BRA `(.L_x_9068) ;  /* 0x0000000000281947 */ /* 0x001ff40003800000 */
[----:B------:R-:W0:Y:S01]  /*0310*/  LDC.64 R8, c[0x0][0x228] ;  /* 0x00008a00ff087b82 */ /* 0x000e220000000a00 */
[----:B------:R-:W-:Y:S01]  /*0320*/  IMAD R5, R0, 0x200, R13 ;  /* 0x0000020000057824 */ /* 0x000fe200078e020d */
[----:B------:R-:W-:-:S04]  /*0330*/  IADD3 R13, R13, 0x80, RZ ;  /* 0x000000800d0d7810 */ /* 0x000fc80007ffe0ff */
[----:B------:R-:W-:-:S13]  /*0340*/  ISETP.GE.AND P0, PT, R13, R2, PT ;  /* 0x000000020d00720c */ /* 0x000fda0003f06270 */
[----:B------:R-:W-:Y:S01]  /*0350*/  @!P0 IMAD R3, R0, 0x200, R13 ;  /* 0x0000020000038824 */ /* 0x000fe200078e020d */
[----:B------:R-:W-:Y:S01]  /*0360*/  @!P0 IADD3 R13, R13, 0x80, RZ ;  /* 0x000000800d0d8810 */ /* 0x000fe20007ffe0ff */
[----:B0-----:R-:W-:-:S04]  /*0370*/  IMAD.WIDE.U32 R4, R5, 0x8, R8 ;  /* 0x0000000805047825 */ /* 0x001fc800078e0008 */
[----:B------:R-:W-:Y:S01]  /*0380*/  @!P0 IMAD.WIDE.U32 R8, R3, 0x8, R8 ;  /* 0x0000000803088825 */ /* 0x000fe200078e0008 */
[----:B------:R0:W-:Y:S04]  /*0390*/  STG.E.64 desc[UR4][R4.64], R10 ;  /* 0x0000000a04007986 */ /* 0x0001e8000c101b04 */
[----:B------:R0:W-:Y:S02]  /*03a0*/  @!P0 STG.E.64 desc[UR4][R8.64], R14 ;  /* 0x0000000e08008986 */ /* 0x0001e4000c101b04 */
.L_x_9068:
[----:B------:R-:W-:Y:S05]  /*03b0*/  BSYNC B0 ;  /* 0x0000000000007941 */ /* 0x000fea0003800000 */
.L_x_9067:
[----:B------:R-:W-:-:S13]  /*03c0*/  ISETP.GE.AND P0, PT, R13, R2, PT ;  /* 0x000000020d00720c */ /* 0x000fda0003f06270 */
[----:B------:R-:W-:Y:S05]  /*03d0*/  @P0 EXIT ;  /* 0x000000000000094d */ /* 0x000fea0003800000 */
[----:B------:R-:W1:Y:S01]  /*03e0*/  LDC.64 R2, c[0x0][0x228] ;  /* 0x00008a00ff027b82 */ /* 0x000e620000000a00 */
[----:B------:R-:W-:-:S04]  /*03f0*/  IMAD R13, R0, 0x200, R13 ;  /* 0x00000200000d7824 */ /* 0x000fc800078e020d */
[----:B-1----:R-:W-:-:S05]  /*0400*/  IMAD.WIDE.U32 R2, R13, 0x8, R2 ;  /* 0x000000080d027825 */ /* 0x002fca00078e0002 */
[----:B------:R-:W-:Y:S01]  /*0410*/  STG.E.64 desc[UR4][R2.64], R6 ;  /* 0x0000000602007986 */ /* 0x000fe2000c101b04 */
[----:B------:R-:W-:Y:S05]  /*0420*/  EXIT ;  /* 0x000000000000794d */ /* 0x000fea0003800000 */
.L_x_9069:
        /* <DEDUP_REMOVED lines=13> */
.L_x_17293:


//--------------------- .text._ZN2at6native29vectorized_elementwise_kernelILi2ENS0_13AUnaryFunctorIdddNS0_15binary_internal10MulFunctorIdEEEESt5arrayIPcLm2EEEEviT0_T1_ --------------------------
	.section	.text._ZN2at6native29vectorized_elementwise_kernelILi2ENS0_13AUnaryFunctorIdddNS0_15binary_internal10MulFunctorIdEEEESt5arrayIPcLm2EEEEviT0_T1_,"ax",@progbits
	.align	128
        .global         _ZN2at6native29vectorized_elementwise_kernelILi2ENS0_13AUnaryFunctorIdddNS0_15binary_internal10MulFunctorIdEEEESt5arrayIPcLm2EEEEviT0_T1_
        .type           _ZN2at6native29vectorized_elementwise_kernelILi2ENS0_13AUnaryFunctorIdddNS0_15binary_internal10MulFunctorIdEEEESt5arrayIPcLm2EEEEviT0_T1_,@function
        .size           _ZN2at6native29vectorized_elementwise_kernelILi2ENS0_13AUnaryFunctorIdddNS0_15binary_internal10MulFunctorIdEEEESt5arrayIPcLm2EEEEviT0_T1_,(.L_x_17294 - _ZN2at6native29vectorized_elementwise_kernelILi2ENS0_13AUnaryFunctorIdddNS0_15binary_internal10MulFunctorIdEEEESt5arrayIPcLm2EEEEviT0_T1_)
        .other          _ZN2at6native29vectorized_elementwise_kernelILi2ENS0_13AUnaryFunctorIdddNS0_15binary_internal10MulFunctorIdEEEESt5arrayIPcLm2EEEEviT0_T1_,@"STO_CUDA_ENTRY STV_DEFAULT"
_ZN2at6native29vectorized_elementwise_kernelILi2ENS0_13AUnaryFunctorIdddNS0_15binary_internal10MulFunctorIdEEEESt5arrayIPcLm2EEEEviT0_T1_:
.text._ZN2at6native29vectorized_elementwise_kernelILi2ENS0_13AUnaryFunctorIdddNS0_15binary_internal10MulFunctorIdEEEESt5arrayIPcLm2EEEEviT0_T1_:
        /* <DEDUP_REMOVED lines=17> */
[----:B------:R-:W5:Y:S01]  /*0110*/  LDG.E.128 R8, desc[UR4][R20.64+0x1800] ;  /* 0x0018000414087981 */ /* 0x000f62000c1e1d00 */
[----:B--2---:R-:W-:-:S04]  /*0120*/  IMAD.WIDE.U32 R2, R3, 0x8, R22 ;  /* 0x0000000803027825 */ /* 0x004fc800078e0016 */
[----:B------:R-:W-:Y:S01]  /*0130*/  IMAD.WIDE R2, R0, 0x10, R2 ;  /* 0x0000001000027825 */ /* 0x000fe200078e0202 */
[----:B---3--:R-:W-:Y:S02]  /*0140*/  DMUL R14, R14, UR6 ;  /* 0x000000060e0e7c28 */ /* 0x008fe40008000000 */
[----:B------:R-:W-:Y:S02]  /*0150*/  DMUL R12, R12, UR6 ;  /* 0x000000060c0c7c28 */ /* 0x000fe40008000000 */
[----:B----4-:R-:W-:Y:S02]  /*0160*/  DMUL R18, R18, UR6 ;  /* 0x0000000612127c28 */ /* 0x010fe40008000000 */
[----:B------:R-:W-:Y:S02]  /*0170*/  DMUL R16, R16, UR6 ;  /* 0x0000000610107c28 */ /* 0x000fe40008000000 */
[----:B-----5:R-:W-:Y:S01]  /*0180*/  DMUL R6, R6, UR6 ;  /* 0x0000000606067c28 */ /* 0x020fe20008000000 */
[----:B------:R-:W-:Y:S01]  /*0190*/  STG.E.128 desc[UR4][R2.64], R12 ;  /* 0x0000000c02007986 */ /* 0x000fe2000c101d04 */
[----:B------:R-:W-:-:S02]  /*01a0*/  DMUL R4, R4, UR6 ;  /* 0x0000000604047c28 */ /* 0x000fc40008000000 */
[----:B------:R-:W-:Y:S01]  /*01b0*/  DMUL R10, R10, UR6 ;  /* 0x000000060a0a7c28 */ /* 0x000fe20008000000 */
[----:B------:R-:W-:Y:S01]  /*01c0*/  STG.E.128 desc[UR4][R2.64+0x800], R16 ;  /* 0x0008001002007986 */ /* 0x000fe2000c101d04 */
[----:B------:R-:W-:-:S03]  /*01d0*/  DMUL R8, R8, UR6 ;  /* 0x0000000608087c28 */ /* 0x000fc60008000000 */
[----:B------:R-:W-:Y:S04]  /*01e0*/  STG.E.128 desc[UR4][R2.64+0x1000], R4 ;  /* 0x0010000402007986 */ /* 0x000fe8000c101d04 */
[----:B------:R-:W-:Y:S01]  /*01f0*/  STG.E.128 desc[UR4][R2.64+0x1800], R8 ;  /* 0x0018000802007986 */ /* 0x000fe2000c101d04 */
[----:B------:R-:W-:Y:S05]  /*0200*/  EXIT ;  /* 0x000000000000794d */ /* 0x000fea0003800000 */
.L_x_9070:
[----:B------:R-:W0:Y:S01]  /*0210*/  S2R R26, SR_TID.X ;  /* 0x00000000001a7919 */ /* 0x000e220000002100 */
[----:B------:R-:W-:Y:S01]  /*0220*/  ULDC.64 UR6, c[0x0][0x220] ;  /* 0x0000880000067ab9 */ /* 0x000fe20000000a00 */
[C---:B0-----:R-:W-:Y:S01]  /*0230*/  ISETP.GE.AND P0, PT, R26.reuse, R5, PT ;  /* 0x000000051a00720c */ /* 0x041fe20003f06270 */
[----:B------:R-:W-:Y:S01]  /*0240*/  IMAD.MOV.U32 R0, RZ, RZ, R26 ;  /* 0x000000ffff007224 */ /* 0x000fe200078e001a */
[----:B------:R-:W-:-:S11]  /*0250*/  IADD3 R2, R26, 0x80, RZ ;  /* 0x000000801a027810 */ /* 0x000fd60007ffe0ff */
[----:B------:R-:W-:Y:S01]  /*0260*/  @!P0 IMAD.MOV.U32 R0, RZ, RZ, R2 ;  /* 0x000000ffff008224 */ /* 0x000fe200078e0002 */
[----:B------:R-:W0:Y:S04]  /*0270*/  @!P0 LDC.64 R20, c[0x0][0x230] ;  /* 0x00008c00ff148b82 */ /* 0x000e280000000a00 */
[----:B------:R-:W-:-:S13]  /*0280*/  ISETP.GE.AND P6, PT, R0, R5, PT ;  /* 0x000000050000720c */ /* 0x000fda0003fc6270 */
[----:B------:R-:W-:Y:S01]  /*0290*/  @!P6 IMAD.IADD R7, R3, 0x1, R0 ;  /* 0x000000010307e824 */ /* 0x000fe200078e0200 */
[----:B------:R-:W-:Y:S01]  /*02a0*/  @!P6 IADD3 R0, R0, 0x80, RZ ;  /* 0x000000800000e810 */ /* 0x000fe20007ffe0ff */
[----:B------:R-:W1:Y:S03]  /*02b0*/  @!P6 LDC.64 R16, c[0x0][0x230] ;  /* 0x00008c00ff10eb82 */ /* 0x000e660000000a00 */
[----:B------:R-:W-:-:S13]  /*02c0*/  ISETP.GE.AND P5, PT, R0, R5, PT ;  /* 0x000000050000720c */ /* 0x000fda0003fa6270 */
[----:B------:R-:W-:Y:S01]  /*02d0*/  @!P5 IMAD.IADD R9, R3, 0x1, R0 ;  /* 0x000000010309d824 */ /* 0x000fe200078e0200 */
[----:B------:R-:W2:Y:S01]  /*02e0*/  @!P5 LDC.64 R12, c[0x0][0x230] ;  /* 0x00008c00ff0cdb82 */ /* 0x000ea20000000a00 */
[----:B------:R-:W-:-:S05]  /*02f0*/  @!P5 VIADD R0, R0, 0x80 ;  /* 0x000000800000d836 */ /* 0x000fca0000000000 */
[----:B------:R-:W-:Y:S01]  /*0300*/  ISETP.GE.AND P4, PT, R0, R5, PT ;  /* 0x000000050000720c */ /* 0x000fe20003f86270 */
[----:B-1----:R-:W-:Y:S01]  /*0310*/  @!P6 IMAD.WIDE.U32 R16, R7, 0x8, R16 ;  /* 0x000000080710e825 */ /* 0x002fe200078e0010 */
[----:B------:R-:W-:-:S06]  /*0320*/  CS2R R6, SRZ ;  /* 0x0000000000067805 */ /* 0x000fcc000001ff00 */
[----:B------:R1:W3:Y:S05]  /*0330*/  @!P6 LDG.E.64 R6, desc[UR4][R16.64] ;  /* 0x000000041006e981 */ /* 0x0002ea000c1e1b00 */
[----:B------:R-:W-:Y:S01]  /*0340*/  @!P4 IADD3 R15, R3, R0, RZ ;  /* 0x00000000030fc210 */ /* 0x000fe20007ffe0ff */
[----:B------:R-:W-:Y:S01]  /*0350*/  @!P4 VIADD R0, R0, 0x80 ;  /* 0x000000800000c836 */ /* 0x000fe20000000000 */
[----:B------:R-:W4:Y:S04]  /*0360*/  @!P4 LDC.64 R28, c[0x0][0x230] ;  /* 0x00008c00ff1ccb82 */ /* 0x000f280000000a00 */
[----:B------:R-:W-:-:S13]  /*0370*/  ISETP.GE.AND P3, PT, R0, R5, PT ;  /* 0x000000050000720c */ /* 0x000fda0003f66270 */
[----:B------:R-:W-:Y:S01]  /*0380*/  @!P3 IADD3 R11, R3, R0, RZ ;  /* 0x00000000030bb210 */ /* 0x000fe20007ffe0ff */
[----:B------:R-:W-:Y:S01]  /*0390*/  @!P3 VIADD R0, R0, 0x80 ;  /* 0x000000800000b836 */ /* 0x000fe20000000000 */
[----:B------:R-:W5:Y:S04]  /*03a0*/  @!P3 LDC.64 R22, c[0x0][0x230] ;  /* 0x00008c00ff16bb82 */ /* 0x000f680000000a00 */
[----:B------:R-:W-:-:S13]  /*03b0*/  ISETP.GE.AND P2, PT, R0, R5, PT ;  /* 0x000000050000720c */ /* 0x000fda0003f46270 */
[----:B------:R-:W-:Y:S01]  /*03c0*/  @!P2 IADD3 R4, R3, R0, RZ ;  /* 0x000000000304a210 */ /* 0x000fe20007ffe0ff */
[----:B------:R-:W-:Y:S01]  /*03d0*/  @!P2 VIADD R0, R0, 0x80 ;  /* 0x000000800000a836 */ /* 0x000fe20000000000 */
[----:B------:R-:W5:Y:S04]  /*03e0*/  @!P2 LDC.64 R18, c[0x0][0x230] ;  /* 0x00008c00ff12ab82 */ /* 0x000f680000000a00 */
[----:B------:R-:W-:Y:S01]  /*03f0*/  ISETP.GE.AND P1, PT, R0, R5, PT ;  /* 0x000000050000720c */ /* 0x000fe20003f26270 */
[----:B--2---:R-:W-:-:S12]  /*0400*/  @!P5 IMAD.WIDE.U32 R12, R9, 0x8, R12 ;  /* 0x00000008090cd825 */ /* 0x004fd800078e000c */
[C---:B------:R-:W-:Y:S01]  /*0410*/  @!P1 IADD3 R27, R3.reuse, R0, RZ ;  /* 0x00000000031b9210 */ /* 0x040fe20007ffe0ff */
[----:B------:R-:W-:Y:S01]  /*0420*/  @!P1 VIADD R0, R0, 0x80 ;  /* 0x0000008000009836 */ /* 0x000fe20000000000 */
[----:B------:R-:W-:Y:S01]  /*0430*/  @!P0 IADD3 R25, R3, R26, RZ ;  /* 0x0000001a03198210 */ /* 0x000fe20007ffe0ff */
[----:B-1----:R-:W1:Y:S03]  /*0440*/  @!P1 LDC.64 R16, c[0x0][0x230] ;  /* 0x00008c00ff109b82 */ /* 0x002e660000000a00 */
[----:B------:R-:W-:Y:S02]  /*0450*/  ISETP.GE.AND P6, PT, R0, R5, PT ;  /* 0x000000050000720c */ /* 0x000fe40003fc6270 */
[----:B------:R-:W-:Y:S01]  /*0460*/  CS2R R8, SRZ ;  /* 0x0000000000087805 */ /* 0x000fe2000001ff00 */
[----:B0-----:R-:W-:-:S05]  /*0470*/  @!P0 IMAD.WIDE.U32 R20, R25, 0x8, R20 ;  /* 0x0000000819148825 */ /* 0x001fca00078e0014 */
[----:B------:R0:W2:Y:S01]  /*0480*/  @!P5 LDG.E.64 R8, desc[UR4][R12.64] ;  /* 0x000000040c08d981 */ /* 0x0000a2000c1e1b00 */
[----:B------:R-:W-:Y:S01]  /*0490*/  CS2R R24, SRZ ;  /* 0x0000000000187805 */ /* 0x000fe2000001ff00 */
[----:B----4-:R-:W-:-:S03]  /*04a0*/  @!P4 IMAD.WIDE.U32 R28, R15, 0x8, R28 ;  /* 0x000000080f1cc825 */ /* 0x010fc600078e001c */
[----:B0-----:R-:W0:Y:S01]  /*04b0*/  @!P6 LDC.64 R12, c[0x0][0x230] ;  /* 0x00008c00ff0ceb82 */ /* 0x001e220000000a00 */
[----:B------:R-:W-:Y:S01]  /*04c0*/  CS2R R14, SRZ ;  /* 0x00000000000e7805 */ /* 0x000fe2000001ff00 */
[----:B------:R4:W2:Y:S01]  /*04d0*/  @!P0 LDG.E.64 R24, desc[UR4][R20.64] ;  /* 0x0000000414188981 */ /* 0x0008a2000c1e1b00 */
[----:B-----5:R-:W-:Y:S01]  /*04e0*/  @!P3 IMAD.WIDE.U32 R22, R11, 0x8, R22 ;  /* 0x000000080b16b825 */ /* 0x020fe200078e0016 */
[----:B------:R-:W-:-:S03]  /*04f0*/  CS2R R10, SRZ ;  /* 0x00000000000a7805 */ /* 0x000fc6000001ff00 */
[----:B------:R5:W2:Y:S01]  /*0500*/  @!P4 LDG.E.64 R14, desc[UR4][R28.64] ;  /* 0x000000041c0ec981 */ /* 0x000aa2000c1e1b00 */
[----:B------:R-:W-:-:S03]  /*0510*/  @!P2 IMAD.WIDE.U32 R18, R4, 0x8, R18 ;  /* 0x000000080412a825 */ /* 0x000fc600078e0012 */
[----:B------:R0:W2:Y:S01]  /*0520*/  @!P3 LDG.E.64 R10, desc[UR4][R22.64] ;  /* 0x00000004160ab981 */ /* 0x0000a2000c1e1b00 */
[----:B------:R-:W-:Y:S01]  /*0530*/  @!P6 IMAD.IADD R0, R3, 0x1, R0 ;  /* 0x000000010300e824 */ /* 0x000fe200078e0200 */
[----:B----4-:R-:W4:Y:S01]  /*0540*/  @!P0 LDC.64 R20, c[0x0][0x228] ;  /* 0x00008a00ff148b82 */ /* 0x010f220000000a00 */
[----:B-----5:R-:W-:-:S06]  /*0550*/  CS2R R28, SRZ ;  /* 0x00000000001c7805 */ /* 0x020fcc000001ff00 */
[----:B------:R1:W5:Y:S01]  /*0560*/  @!P2 LDG.E.64 R28, desc[UR4][R18.64] ;  /* 0x00000004121ca981 */ /* 0x000362000c1e1b00 */
[----:B0-----:R-:W-:Y:S01]  /*0570*/  @!P6 IMAD.WIDE.U32 R22, R0, 0x8, R12 ;  /* 0x000000080016e825 */ /* 0x001fe200078e000c */
[----:B------:R-:W-:-:S03]  /*0580*/  CS2R R12, SRZ ;  /* 0x00000000000c7805 */ /* 0x000fc6000001ff00 */
[----:B-1----:R-:W-:Y:S01]  /*0590*/  @!P1 IMAD.WIDE.U32 R18, R27, 0x8, R16 ;  /* 0x000000081b129825 */ /* 0x002fe200078e0010 */
[----:B------:R-:W-:-:S04]  /*05a0*/  CS2R R16, SRZ ;  /* 0x0000000000107805 */ /* 0x000fc8000001ff00 */
[----:B------:R-:W5:Y:S04]  /*05b0*/  @!P1 LDG.E.64 R12, desc[UR4][R18.64] ;  /* 0x00000004120c9981 */ /* 0x000f68000c1e1b00 */
[----:B------:R-:W5:Y:S01]  /*05c0*/  @!P6 LDG.E.64 R16, desc[UR4][R22.64] ;  /* 0x000000041610e981 */ /* 0x000f62000c1e1b00 */
[----:B------:R-:W-:Y:S01]  /*05d0*/  @!P0 IADD3 R27, R3, R26, RZ ;  /* 0x0000001a031b8210 */ /* 0x000fe20007ffe0ff */
[----:B------:R-:W-:-:S04]  /*05e0*/  @!P0 IMAD.MOV.U32 R26, RZ, RZ, R2 ;  /* 0x000000ffff1a8224 */ /* 0x000fc800078e0002 */
[----:B----4-:R-:W-:Y:S01]  /*05f0*/  @!P0 IMAD.WIDE.U32 R20, R27, 0x8, R20 ;  /* 0x000000081b148825 */ /* 0x010fe200078e0014 */
[----:B------:R-:W-:Y:S04]  /*0600*/  BSSY B0, `(.L_x_9071) ;  /* 0x0000036000007945 */ /* 0x000fe80003800000 */
[----:B------:R-:W-:Y:S01]  /*0610*/  BSSY B1, `(.L_x_9072) ;  /* 0x000002e000017945 */ /* 0x000fe20003800000 */
[----:B---3--:R-:W-:Y:S02]  /*0620*/  DMUL R6, R6, UR6 ;  /* 0x0000000606067c28 */ /* 0x008fe40008000000 */
[----:B--2---:R-:W-:-:S07]  /*0630*/  DMUL R24, R24, UR6 ;  /* 0x0000000618187c28 */ /* 0x004fce0008000000 */
[----:B------:R0:W-:Y:S01]  /*0640*/  @!P0 STG.E.64 desc[UR4][R20.64], R24 ;  /* 0x0000001814008986 */ /* 0x0001e2000c101b04 */
[----:B------:R-:W-:Y:S01]  /*0650*/  ISETP.GE.AND P0, PT, R26, R5, PT ;  /* 0x000000051a00720c */ /* 0x000fe20003f06270 */
[----:B------:R-:W-:Y:S02]  /*0660*/  DMUL R8, R8, UR6 ;  /* 0x0000000608087c28 */ /* 0x000fe40008000000 */
[----:B------:R-:W-:Y:S02]  /*0670*/  DMUL R14, R14, UR6 ;  /* 0x000000060e0e7c28 */ /* 0x000fe40008000000 */
[----:B------:R-:W-:Y:S02]  /*0680*/  DMUL R10, R10, UR6 ;  /* 0x000000060a0a7c28 */ /* 0x000fe40008000000 */
[----:B-----5:R-:W-:Y:S02]  /*0690*/  DMUL R28, R28, UR6 ;  /* 0x000000061c1c7c28 */ /* 0x020fe40008000000 */
[----:B------:R-:W-:-:S02]  /*06a0*/  DMUL R12, R12, UR6 ;  /* 0x000000060c0c7c28 */ /* 0x000fc40008000000 */
[----:B------:R-:W-:Y:S02]  /*06b0*/  DMUL R16, R16, UR6 ;  /* 0x0000000610107c28 */ /* 0x000fe40008000000 */
[----:B0-----:R-:W-:Y:S09]  /*06c0*/  @P0 BRA `(.L_x_9073) ;  /* 0x0000000000300947 */ /* 0x001ff20003800000 */
[----:B------:R-:W0:Y:S01]  /*06d0*/  LDC.64 R18, c[0x0][0x228] ;  /* 0x00008a00ff127b82 */ /* 0x000e220000000a00 */
[----:B------:R-:W-:Y:S01]  /*06e0*/  IADD3 R21, R3, R26, RZ ;  /* 0x0000001a03157210 */ /* 0x000fe20007ffe0ff */
[----:B------:R-:W-:-:S05]  /*06f0*/  VIADD R26, R26, 0x80 ;  /* 0x000000801a1a7836 */ /* 0x000fca0000000000 */
[----:B------:R-:W-:Y:S01]  /*0700*/  ISETP.GE.AND P0, PT, R26, R5, PT ;  /* 0x000000051a00720c */ /* 0x000fe20003f06270 */
[----:B0-----:R-:W-:-:S05]  /*0710*/  IMAD.WIDE.U32 R18, R21, 0x8, R18 ;  /* 0x0000000815127825 */ /* 0x001fca00078e0012 */
[----:B------:R0:W-:Y:S07]  /*0720*/  STG.E.64 desc[UR4][R18.64], R6 ;  /* 0x0000000612007986 */ /* 0x0001ee000c101b04 */
[----:B------:R-:W-:Y:S05]  /*0730*/  @P0 BRA `(.L_x_9074) ;  /* 0x0000000000300947 */ /* 0x000fea0003800000 */
[----:B0-----:R-:W0:Y:S01]  /*0740*/  LDC.64 R6, c[0x0][0x228] ;  /* 0x00008a00ff067b82 */ /* 0x001e220000000a00 */
[----:B------:R-:W-:Y:S01]  /*0750*/  IADD3 R19, R3, R26, RZ ;  /* 0x0000001a03137210 */ /* 0x000fe20007ffe0ff */
[----:B------:R-:W-:-:S04]  /*0760*/  VIADD R26, R26, 0x80 ;  /* 0x000000801a1a7836 */ /* 0x000fc80000000000 */
[----:B0-----:R-:W-:-:S05]  /*0770*/  IMAD.WIDE.U32 R6, R19, 0x8, R6 ;  /* 0x0000000813067825 */ /* 0x001fca00078e0006 */
[----:B------:R0:W-:Y:S02]  /*0780*/  STG.E.64 desc[UR4][R6.64], R8 ;  /* 0x0000000806007986 */ /* 0x0001e4000c101b04 */
.L_x_9073:
[----:B------:R-:W-:-:S13]  /*0790*/  ISETP.GE.AND P0, PT, R26, R5, PT ;  /* 0x000000051a00720c */ /* 0x000fda0003f06270 */
[----:B------:R-:W-:Y:S05]  /*07a0*/  @P0 BRA `(.L_x_9075) ;  /* 0x0000000000300947 */ /* 0x000fea0003800000 */
[----:B0-----:R-:W0:Y:S01]  /*07b0*/  LDC.64 R6, c[0x0][0x228] ;  /* 0x00008a00ff067b82 */ /* 0x001e220000000a00 */
[----:B------:R-:W-:Y:S01]  /*07c0*/  IADD3 R9, R3, R26, RZ ;  /* 0x0000001a03097210 */ /* 0x000fe20007ffe0ff */
[----:B------:R-:W-:-:S04]  /*07d0*/  VIADD R26, R26, 0x80 ;  /* 0x000000801a1a7836 */ /* 0x000fc80000000000 */
[----:B0-----:R-:W-:-:S05]  /*07e0*/  IMAD.WIDE.U32 R6, R9, 0x8, R6 ;  /* 0x0000000809067825 */ /* 0x001fca00078e0006 */
[----:B------:R1:W-:Y:S02]  /*07f0*/  STG.E.64 desc[UR4][R6.64], R14 ;  /* 0x0000000e06007986 */ /* 0x0003e4000c101b04 */
.L_x_9074:
[----:B------:R-:W-:-:S13]  /*0800*/  ISETP.GE.AND P0, PT, R26, R5, PT ;  /* 0x000000051a00720c */ /* 0x000fda0003f06270 */
[----:B------:R-:W-:Y:S05]  /*0810*/  @P0 BRA `(.L_x_9076) ;  /* 0x0000000000340947 */ /* 0x000fea0003800000 */
[----:B01----:R-:W0:Y:S01]  /*0820*/  LDC.64 R6, c[0x0][0x228] ;  /* 0x00008a00ff067b82 */ /* 0x003e220000000a00 */
[----:B------:R-:W-:Y:S01]  /*0830*/  IADD3 R9, R3, R26, RZ ;  /* 0x0000001a03097210 */ /* 0x000fe20007ffe0ff */
[----:B------:R-:W-:-:S04]  /*0840*/  VIADD R26, R26, 0x80 ;  /* 0x000000801a1a7836 */ /* 0x000fc80000000000 */
[----:B0-----:R-:W-:-:S05]  /*0850*/  IMAD.WIDE.U32 R6, R9, 0x8, R6 ;  /* 0x0000000809067825 */ /* 0x001fca00078e0006 */
[----:B------:R1:W-:Y:S02]  /*0860*/  STG.E.64 desc[UR4][R6.64], R10 ;  /* 0x0000000a06007986 */ /* 0x0003e4000c101b04 */
.L_x_9075:
[----:B------:R-:W-:-:S13]  /*0870*/  ISETP.GE.AND P0, PT, R26, R5, PT ;  /* 0x000000051a00720c */ /* 0x000fda0003f06270 */
[----:B------:R-:W-:Y:S05]  /*0880*/  @P0 BREAK B1 ;  /* 0x0000000000010942 */ /* 0x000fea0003800000 */
[----:B------:R-:W-:Y:S05]  /*0890*/  @P0 BRA `(.L_x_9077) ;  /* 0x0000000000300947 */ /* 0x000fea0003800000 */
[----:B01----:R-:W0:Y:S01]  /*08a0*/  LDC.64 R6, c[0x0][0x228] ;  /* 0x00008a00ff067b82 */ /* 0x003e220000000a00 */
[----:B------:R-:W-:Y:S01]  /*08b0*/  IADD3 R9, R3, R26, RZ ;  /* 0x0000001a03097210 */ /* 0x000fe20007ffe0ff */
[----:B------:R-:W-:-:S04]  /*08c0*/  VIADD R26, R26, 0x80 ;  /* 0x000000801a1a7836 */ /* 0x000fc80000000000 */
[----:B0-----:R-:W-:-:S05]  /*08d0*/  IMAD.WIDE.U32 R6, R9, 0x8, R6 ;  /* 0x0000000809067825 */ /* 0x001fca00078e0006 */
[----:B------:R2:W-:Y:S02]  /*08e0*/  STG.E.64 desc[UR4][R6.64], R28 ;  /* 0x0000001c06007986 */ /* 0x0005e4000c101b04 */
.L_x_9076:
[----:B------:R-:W-:Y:S05]  /*08f0*/  BSYNC B1 ;  /* 0x0000000000017941 */ /* 0x000fea0003800000 */
.L_x_9072:
[----:B------:R-:W-:-:S13]  /*0900*/  ISETP.GE.AND P0, PT, R26, R5, PT ;  /* 0x000000051a00720c */ /* 0x000fda0003f06270 */
[----:B012---:R-:W0:Y:S01]  /*0910*/  @!P0 LDC.64 R6, c[0x0][0x228] ;  /* 0x00008a00ff068b82 */ /* 0x007e220000000a00 */
[----:B------:R-:W-:Y:S01]  /*0920*/  @!P0 IADD3 R9, R3, R26, RZ ;  /* 0x0000001a03098210 */ /* 0x000fe20007ffe0ff */
[----:B------:R-:W-:-:S04]  /*0930*/  @!P0 VIADD R26, R26, 0x80 ;  /* 0x000000801a1a8836 */ /* 0x000fc80000000000 */
[----:B0-----:R-:W-:-:S05]  /*0940*/  @!P0 IMAD.WIDE.U32 R6, R9, 0x8, R6 ;  /* 0x0000000809068825 */ /* 0x001fca00078e0006 */
[----:B------:R2:W-:Y:S02]  /*0950*/  @!P0 STG.E.64 desc[UR4][R6.64], R12 ;  /* 0x0000000c06008986 */ /* 0x0005e4000c101b04 */
.L_x_9077:
[----:B------:R-:W-:Y:S05]  /*0960*/  BSYNC B0 ;  /* 0x0000000000007941 */ /* 0x000fea0003800000 */
.L_x_9071:
[----:B------:R-:W-:Y:S05]  /*0970*/  WARPSYNC.ALL ;  /* 0x0000000000007948 */ /* 0x000fea0003800000 */
[----:B------:R-:W-:-:S13]  /*0980*/  ISETP.GE.AND P0, PT, R26, R5, PT ;  /* 0x000000051a00720c */ /* 0x000fda0003f06270 */
[----:B------:R-:W-:Y:S05]  /*0990*/  @P0 EXIT ;  /* 0x000000000000094d */ /* 0x000fea0003800000 */
[----:B------:R-:W3:Y:S01]  /*09a0*/  LDC.64 R4, c[0x0][0x228] ;  /* 0x00008a00ff047b82 */ /* 0x000ee20000000a00 */
[----:B------:R-:W-:-:S05]  /*09b0*/  IADD3 R3, R3, R26, RZ ;  /* 0x0000001a03037210 */ /* 0x000fca0007ffe0ff */
[----:B---3--:R-:W-:-:S05]  /*09c0*/  IMAD.WIDE.U32 R2, R3, 0x8, R4 ;  /* 0x0000000803027825 */ /* 0x008fca00078e0004 */
[----:B------:R-:W-:Y:S01]  /*09d0*/  STG.E.64 desc[UR4][R2.64], R16 ;  /* 0x0000001002007986 */ /* 0x000fe2000c101b04 */
[----:B------:R-:W-:Y:S05]  /*09e0*/  EXIT ;  /* 0x000000000000794d */ /* 0x000fea0003800000 */
.L_x_9078:
        /* <DEDUP_REMOVED lines=9> */
.L_x_17294:


//--------------------- .text._ZN2at6native29vectorized_elementwise_kernelILi4ENS0_13AUnaryFunctorIdddNS0_15binary_internal10MulFunctorIdEEEESt5arrayIPcLm2EEEEviT0_T1_ --------------------------
	.section	.text._ZN2at6native29vectorized_elementwise_kernelILi4ENS0_13AUnaryFunctorIdddNS0_15binary_internal10MulFunctorIdEEEESt5arrayIPcLm2EEEEviT0_T1_,"ax",@progbits
	.align	128
        .global         _ZN2at6native29vectorized_elementwise_kernelILi4ENS0_13AUnaryFunctorIdddNS0_15binary_internal10MulFunctorIdEEEESt5arrayIPcLm2EEEEviT0_T1_
        .type           _ZN2at6native29vectorized_elementwise_kernelILi4ENS0_13AUnaryFunctorIdddNS0_15binary_internal10MulFunctorIdEEEESt5arrayIPcLm2EEEEviT0_T1_,@function
        .size           _ZN2at6native29vectorized_elementwise_kernelILi4ENS0_13AUnaryFunctorIdddNS0_15binary_internal10MulFunctorIdEEEESt5arrayIPcLm2EEEEviT0_T1_,(.L_x_17295 - _ZN2at6native29vectorized_elementwise_kernelILi4ENS0_13AUnaryFunctorIdddNS0_15binary_internal10MulFunctorIdEEEESt5arrayIPcLm2EEEEviT0_T1_)
        .other          _ZN2at6native29vectorized_elementwise_kernelILi4ENS0_13AUnaryFunctorIdddNS0_15binary_internal10MulFunctorIdEEEESt5arrayIPcLm2EEEEviT0_T1_,@"STO_CUDA_ENTRY STV_DEFAULT"
_ZN2at6native29vectorized_elementwise_kernelILi4ENS0_13AUnaryFunctorIdddNS0_15binary_internal10MulFunctorIdEEEESt5arrayIPcLm2EEEEviT0_T1_:
.text._ZN2at6native29vectorized_elementwise_kernelILi4ENS0_13AUnaryFunctorIdddNS0_15binary_internal10MulFunctorIdEEEESt5arrayIPcLm2EEEEviT0_T1_:
        /* <DEDUP_REMOVED lines=33> */
.L_x_9079:
        /* <DEDUP_REMOVED lines=88> */
.L_x_9082:
[----:B------:R-:W-:-:S13]  /*0790*/  ISETP.GE.AND P0, PT, R26, R5, PT ;  /* 0x000000051a00720c */ /* 0x000fda0003f06270 */
[----:B------:R-:W-:Y:S05]  /*07a0*/  @P0 BRA `(.L_x_9084) ;  /* 0x0000000000300947 */ /* 0x000fea0003800000 */
[----:B0-----:R-:W0:Y:S01]  /*07b0*/  LDC.64 R6, c[0x0][0x228] ;  /* 0x00008a00ff067b82 */ /* 0x001e220000000a00 */
[----:B------:R-:W-:Y:S01]  /*07c0*/  IADD3 R9, R3, R26, RZ ;  /* 0x0000001a03097210 */ /* 0x000fe20007ffe0ff */
[----:B------:R-:W-:-:S04]  /*07d0*/  VIADD R26, R26, 0x80 ;  /* 0x000000801a1a7836 */ /* 0x000fc80000000000 */
[----:B0-----:R-:W-:-:S05]  /*07e0*/  IMAD.WIDE.U32 R6, R9, 0x8, R6 ;  /* 0x0000000809067825 */ /* 0x001fca00078e0006 */
[----:B------:R1:W-:Y:S02]  /*07f0*/  STG.E.64 desc[UR4][R6.64], R14 ;  /* 0x0000000e06007986 */ /* 0x0003e4000c101b04 */
.L_x_9083:
[----:B------:R-:W-:-:S13]  /*0800*/  ISETP.GE.AND P0, PT, R26, R5, PT ;  /* 0x000000051a00720c */ /* 0x000fda0003f06270 */
[----:B------:R-:W-:Y:S05]  /*0810*/  @P0 BRA `(.L_x_9085) ;  /* 0x0000000000340947 */ /* 0x000fea0003800000 */
[----:B01----:R-:W0:Y:S01]  /*0820*/  LDC.64 R6, c[0x0][0x228] ;  /* 0x00008a00ff067b82 */ /* 0x003e220000000a00 */
[----:B------:R-:W-:Y:S01]  /*0830*/  IADD3 R9, R3, R26, RZ ;  /* 0x0000001a03097210 */ /* 0x000fe20007ffe0ff */
[----:B------:R-:W-:-:S04]  /*0840*/  VIADD R26, R26, 0x80 ;  /* 0x000000801a1a7836 */ /* 0x000fc80000000000 */
[----:B0-----:R-:W-:-:S05]  /*0850*/  IMAD.WIDE.U32 R6, R9, 0x8, R6 ;  /* 0x0000000809067825 */ /* 0x001fca00078e0006 */
[----:B------:R1:W-:Y:S02]  /*0860*/  STG.E.64 desc[UR4][R6.64], R10 ;  /* 0x0000000a06007986 */ /* 0x0003e4000c101b04 */
.L_x_9084:
        /* <DEDUP_REMOVED lines=8> */
.L_x_9085:
[----:B------:R-:W-:Y:S05]  /*08f0*/  BSYNC B1 ;  /* 0x0000000000017941 */ /* 0x000fea0003800000 */
.L_x_9081:
[----:B------:R-:W-:-:S13]  /*0900*/  ISETP.GE.AND P0, PT, R26, R5, PT ;  /* 0x000000051a00720c */ /* 0x000fda0003f06270 */
[----:B012---:R-:W0:Y:S01]  /*0910*/  @!P0 LDC.64 R6, c[0x0][0x228] ;  /* 0x00008a00ff068b82 */ /* 0x007e220000000a00 */
[----:B------:R-:W-:Y:S01]  /*0920*/  @!P0 IADD3 R9, R3, R26, RZ ;  /* 0x0000001a03098210 */ /* 0x000fe20007ffe0ff */
[----:B------:R-:W-:-:S04]  /*0930*/  @!P0 VIADD R26, R26, 0x80 ;  /* 0x000000801a1a8836 */ /* 0x000fc80000000000 */
[----:B0-----:R-:W-:-:S05]  /*0940*/  @!P0 IMAD.WIDE.U32 R6, R9, 0x8, R6 ;  /* 0x0000000809068825 */ /* 0x001fca00078e0006 */
[----:B------:R2:W-:Y:S02]  /*0950*/  @!P0 STG.E.64 desc[UR4][R6.64], R12 ;  /* 0x0000000c06008986 */ /* 0x0005e4000c101b04 */
.L_x_9086:
[----:B------:R-:W-:Y:S05]  /*0960*/  BSYNC B0 ;  /* 0x0000000000007941 */ /* 0x000fea0003800000 */
.L_x_9080:
        /* <DEDUP_REMOVED lines=8> */
.L_x_9087:
        /* <DEDUP_REMOVED lines=9> */
.L_x_17295:


//--------------------- .text._ZN2at6native29vectorized_elementwise_kernelILi8ENS0_13AUnaryFunctorIdddNS0_15binary_internal10MulFunctorIdEEEESt5arrayIPcLm2EEEEviT0_T1_ --------------------------
	.section	.text._ZN2at6native29vectorized_elementwise_kernelILi8ENS0_13AUnaryFunctorIdddNS0_15binary_internal10MulFunctorIdEEEESt5arrayIPcLm2EEEEviT0_T1_,"ax",@progbits
	.align	128
        .global         _ZN2at6native29vectorized_elementwise_kernelILi8ENS0_13AUnaryFunctorIdddNS0_15binary_internal10MulFunctorIdEEEESt5arrayIPcLm2EEEEviT0_T1_
        .type           _ZN2at6native29vectorized_elementwise_kernelILi8ENS0_13AUnaryFunctorIdddNS0_15binary_internal10MulFunctorIdEEEESt5arrayIPcLm2EEEEviT0_T1_,@function
        .size           _ZN2at6native29vectorized_elementwise_kernelILi8ENS0_13AUnaryFunctorIdddNS0_15binary_internal10MulFunctorIdEEEESt5arrayIPcLm2EEEEviT0_T1_,(.L_x_17296 - _ZN2at6native29vectorized_elementwise_kernelILi8ENS0_13AUnaryFunctorIdddNS0_15binary_internal10MulFunctorIdEEEESt5arrayIPcLm2EEEEviT0_T1_)
        .other          _ZN2at6native29vectorized_elementwise_kernelILi8ENS0_13AUnaryFunctorIdddNS0_15binary_internal10MulFunctorIdEEEESt5arrayIPcLm2EEEEviT0_T1_,@"STO_CUDA_ENTRY STV_DEFAULT"
_ZN2at6native29vectorized_elementwise_kernelILi8ENS0_13AUnaryFunctorIdddNS0_15binary_internal10MulFunctorIdEEEESt5arrayIPcLm2EEEEviT0_T1_:
.text._ZN2at6native29vectorized_elementwise_kernelILi8ENS0_13AUnaryFunctorIdddNS0_15binary_internal10MulFunctorIdEEEESt5arrayIPcLm2EEEEviT0_T1_:
        /* <DEDUP_REMOVED lines=33> */
.L_x_9088:
        /* <DEDUP_REMOVED lines=88> */
.L_x_9091:
[----:B------:R-:W-:-:S13]  /*0790*/  ISETP.GE.AND P0, PT, R26, R5, PT ;  /* 0x000000051a00720c */ /* 0x000fda0003f06270 */
[----:B------:R-:W-:Y:S05]  /*07a0*/  @P0 BRA `(.L_x_9093) ;  /* 0x0000000000300947 */ /* 0x000fea0003800000 */
[----:B0-----:R-:W0:Y:S01]  /*07b0*/  LDC.64 R6, c[0x0][0x228] ;  /* 0x00008a00ff067b82 */ /* 0x001e220000000a00 */
[----:B------:R-:W-:Y:S01]  /*07c0*/  IADD3 R9, R3, R26, RZ ;  /* 0x0000001a03097210 */ /* 0x000fe20007ffe0ff */
[----:B------:R-:W-:-:S04]  /*07d0*/  VIADD R26, R26, 0x80 ;  /* 0x000000801a1a7836 */ /* 0x000fc80000000000 */
[----:B0-----:R-:W-:-:S05]  /*07e0*/  IMAD.WIDE.U32 R6, R9, 0x8, R6 ;  /* 0x0000000809067825 */ /* 0x001fca00078e0006 */
[----:B------:R1:W-:Y:S02]  /*07f0*/  STG.E.64 desc[UR4][R6.64], R14 ;  /* 0x0000000e06007986 */ /* 0x0003e4000c101b04 */
.L_x_9092:
[----:B------:R-:W-:-:S13]  /*0800*/  ISETP.GE.AND P0, PT, R26, R5, PT ;  /* 0x000000051a00720c */ /* 0x000fda0003f06270 */
[----:B------:R-:W-:Y:S05]  /*0810*/  @P0 BRA `(.L_x_9094) ;  /* 0x0000000000340947 */ /* 0x000fea0003800000 */
[----:B01----:R-:W0:Y:S01]  /*0820*/  LDC.64 R6, c[0x0][0x228] ;  /* 0x00008a00ff067b82 */ /* 0x003e220000000a00 */
[----:B------:R-:W-:Y:S01]  /*0830*/  IADD3 R9, R3, R26, RZ ;  /* 0x0000001a03097210 */ /* 0x000fe20007ffe0ff */
[----:B------:R-:W-:-:S04]  /*0840*/  VIADD R26, R26, 0x80 ;  /* 0x000000801a1a7836 */ /* 0x000fc80000000000 */
[----:B0-----:R-:W-:-:S05]  /*0850*/  IMAD.WIDE.U32 R6, R9, 0x8, R6 ;  /* 0x0000000809067825 */ /* 0x001fca00078e0006 */
[----:B------:R1:W-:Y:S02]  /*0860*/  STG.E.64 desc[UR4][R6.64], R10 ;  /* 0x0000000a06007986 */ /* 0x0003e4000c101b04 */
.L_x_9093:
        /* <DEDUP_REMOVED lines=8> */
.L_x_9094:
[----:B------:R-:W-:Y:S05]  /*08f0*/  BSYNC B1 ;  /* 0x0000000000017941 */ /* 0x000fea0003800000 */
.L_x_9090:
[----:B------:R-:W-:-:S13]  /*0900*/  ISETP.GE.AND P0, PT, R26, R5, PT ;  /* 0x000000051a00720c */ /* 0x000fda0003f06270 */
[----:B012---:R-:W0:Y:S01]  /*0910*/  @!P0 LDC.64 R6, c[0x0][0x228] ;  /* 0x00008a00ff068b82 */ /* 0x007e220000000a00 */
[----:B------:R-:W-:Y:S01]  /*0920*/  @!P0 IADD3 R9, R3, R26, RZ ;  /* 0x0000001a03098210 */ /* 0x000fe20007ffe0ff */
[----:B------:R-:W-:-:S04]  /*0930*/  @!P0 VIADD R26, R26, 0x80 ;  /* 0x000000801a1a8836 */ /* 0x000fc80000000000 */
[----:B0-----:R-:W-:-:S05]  /*0940*/  @!P0 IMAD.WIDE.U32 R6, R9, 0x8, R6 ;  /* 0x0000000809068825 */ /* 0x001fca00078e0006 */
[----:B------:R2:W-:Y:S02]  /*0950*/  @!P0 STG.E.64 desc[UR4][R6.64], R12 ;  /* 0x0000000c06008986 */ /* 0x0005e4000c101b04 */
.L_x_9095:
[----:B------:R-:W-:Y:S05]  /*0960*/  BSYNC B0 ;  /* 0x0000000000007941 */ /* 0x000fea0003800000 */
.L_x_9089:
        /* <DEDUP_REMOVED lines=8> */
.L_x_9096:
        /* <DEDUP_REMOVED lines=9> */
.L_x_17296:


//--------------------- .text._ZN2at6native18elementwise_kernelILi128ELi4EZNS0_15gpu_kernel_implINS0_13BinaryFunctorIdddNS0_15binary_internal10MulFunctorIdEEEEEEvRNS_18TensorIteratorBaseERKT_EUliE_EEviT1_ --------------------------
	.section	.text._ZN2at6native18elementwise_kernelILi128ELi4EZNS0_15gpu_kernel_implINS0_13BinaryFunctorIdddNS0_15binary_internal10MulFunctorIdEEEEEEvRNS_18TensorIteratorBaseERKT_EUliE_EEviT1_,"ax",@progbits
	.align	128
        .global         _ZN2at6native18elementwise_kernelILi128ELi4EZNS0_15gpu_kernel_implINS0_13BinaryFunctorIdddNS0_15binary_internal10MulFunctorIdEEEEEEvRNS_18TensorIteratorBaseERKT_EUliE_EEviT1_
        .type           _ZN2at6native18elementwise_kernelILi128ELi4EZNS0_15gpu_kernel_implINS0_13BinaryFunctorIdddNS0_15binary_internal10MulFunctorIdEEEEEEvRNS_18TensorIteratorBaseERKT_EUliE_EEviT1_,@function
        .size           _ZN2at6native18elementwise_kernelILi128ELi4EZNS0_15gpu_kernel_implINS0_13BinaryFunctorIdddNS0_15binary_internal10MulFunctorIdEEEEEEvRNS_18TensorIteratorBaseERKT_EUliE_EEviT1_,(.L_x_17297 - _ZN2at6native18elementwise_kernelILi128ELi4EZNS0_15gpu_kernel_implINS0_13BinaryFunctorIdddNS0_15binary_internal10MulFunctorIdEEEEEEvRNS_18TensorIteratorBaseERKT_EUliE_EEviT1_)
        .other          _ZN2at6native18elementwise_kernelILi128ELi4EZNS0_15gpu_kernel_implINS0_13BinaryFunctorIdddNS0_15binary_internal10MulFunctorIdEEEEEEvRNS_18TensorIteratorBaseERKT_EUliE_EEviT1_,@"STO_CUDA_ENTRY STV_DEFAULT"
_ZN2at6native18elementwise_kernelILi128ELi4EZNS0_15gpu_kernel_implINS0_13BinaryFunctorIdddNS0_15binary_internal10MulFunctorIdEEEEEEvRNS_18TensorIteratorBaseERKT_EUliE_EEviT1_:
.text._ZN2at6native18elementwise_kernelILi128ELi4EZNS0_15gpu_kernel_implINS0_13BinaryFunctorIdddNS0_15binary_internal10MulFunctorIdEEEEEEvRNS_18TensorIteratorBaseERKT_EUliE_EEviT1_:
        /* <DEDUP_REMOVED lines=365> */
.L_x_9099:
        /* <DEDUP_REMOVED lines=21> */
.L_x_9103:
[----:B------:R-:W2:Y:S02]  /*1820*/  LDG.E.U8 R2, desc[UR36][R2.64] ;  /* 0x0000002402027981 */ /* 0x000ea4000c1e1100 */
[----:B--2---:R0:W1:Y:S01]  /*1830*/  I2F.F64.U16 R18, R2 ;  /* 0x0000000200127312 */ /* 0x0040620000101800 */
[----:B------:R-:W-:Y:S05]  /*1840*/  BRA `(.L_x_9105) ;  /* 0x0000000c00707947 */ /* 0x000fea0003800000 */
.L_x_9102:
        /* <DEDUP_REMOVED lines=9> */
.L_x_9107:
[----:B------:R-:W2:Y:S02]  /*18e0*/  LDG.E R2, desc[UR36][R2.64] ;  /* 0x0000002402027981 */ /* 0x000ea4000c1e1900 */
[----:B--2---:R0:W1:Y:S01]  /*18f0*/  I2F.F64 R18, R2 ;  /* 0x0000000200127312 */ /* 0x0040620000201c00 */
[----:B------:R-:W-:Y:S05]  /*1900*/  BRA `(.L_x_9105) ;  /* 0x0000000c00407947 */ /* 0x000fea0003800000 */
.L_x_9106:
[----:B------:R-:W2:Y:S02]  /*1910*/  LDG.E.U16 R2, desc[UR36][R2.64] ;  /* 0x0000002402027981 */ /* 0x000ea4000c1e1500 */
[----:B--2---:R0:W1:Y:S01]  /*1920*/  I2F.F64.S16 R18, R2 ;  /* 0x0000000200127312 */ /* 0x0040620000101c00 */
[----:B------:R-:W-:Y:S05]  /*1930*/  BRA `(.L_x_9105) ;  /* 0x0000000c00347947 */ /* 0x000fea0003800000 */
.L_x_9101:
        /* <DEDUP_REMOVED lines=10> */
.L_x_9109:
[----:B------:R-:W2:Y:S02]  /*19e0*/  LDG.E.U16 R0, desc[UR36][R2.64] ;  /* 0x0000002402007981 */ /* 0x000ea4000c1e1500 */
[----:B--2---:R-:W-:-:S05]  /*19f0*/  HADD2.F32 R0, -RZ, R0.H0_H0 ;  /* 0x20000000ff007230 */ /* 0x004fca0000004100 */
[----:B------:R-:W-:-:S04]  /*1a00*/  FMUL.FTZ R0, R0, 1 ;  /* 0x3f80000000007820 */ /* 0x000fc80000410000 */
[----:B------:R0:W1:Y:S01]  /*1a10*/  F2F.F64.F32 R18, R0 ;  /* 0x0000000000127310 */ /* 0x0000620000201800 */
[----:B------:R-:W-:Y:S05]  /*1a20*/  BRA `(.L_x_9105) ;  /* 0x0000000800f87947 */ /* 0x000fea0003800000 */
.L_x_9108:
        /* <DEDUP_REMOVED lines=10> */
.L_x_9111:
[----:B------:R-:W2:Y:S02]  /*1ad0*/  LDG.E.U16 R2, desc[UR36][R2.64] ;  /* 0x0000002402027981 */ /* 0x000ea4000c1e1500 */
[----:B--2---:R-:W-:-:S05]  /*1ae0*/  HADD2.F32 R0, -RZ, R2.H0_H0 ;  /* 0x20000002ff007230 */ /* 0x004fca0000004100 */
[----:B------:R-:W-:-:S04]  /*1af0*/  FMUL.FTZ R0, R0, 1 ;  /* 0x3f80000000007820 */ /* 0x000fc80000410000 */
[----:B------:R0:W1:Y:S01]  /*1b00*/  F2F.F64.F32 R18, R0 ;  /* 0x0000000000127310 */ /* 0x0000620000201800 */
[----:B------:R-:W-:Y:S05]  /*1b10*/  BRA `(.L_x_9105) ;  /* 0x0000000800bc7947 */ /* 0x000fea0003800000 */
.L_x_9110:
[----:B------:R0:W5:Y:S01]  /*1b20*/  LDG.E.64 R18, desc[UR36][R2.64] ;  /* 0x0000002402127981 */ /* 0x000162000c1e1b00 */
[----:B------:R-:W-:Y:S05]  /*1b30*/  BRA `(.L_x_9105) ;  /* 0x0000000800b47947 */ /* 0x000fea0003800000 */
.L_x_9100:
        /* <DEDUP_REMOVED lines=13> */
.L_x_9114:
[----:B------:R0:W5:Y:S01]  /*1c10*/  LDG.E.64 R18, desc[UR36][R2.64] ;  /* 0x0000002402127981 */ /* 0x000162000c1e1b00 */
[----:B------:R-:W-:Y:S05]  /*1c20*/  BRA `(.L_x_9105) ;  /* 0x0000000800787947 */ /* 0x000fea0003800000 */
.L_x_9113:
        /* <DEDUP_REMOVED lines=28> */
.L_x_9116:
        /* <DEDUP_REMOVED lines=15> */
.L_x_9115:
[----:B------:R-:W2:Y:S02]  /*1ee0*/  LDG.E.U16 R0, desc[UR36][R2.64] ;  /* 0x0000002402007981 */ /* 0x000ea4000c1e1500 */
[----:B--2---:R-:W-:-:S04]  /*1ef0*/  IMAD.U32 R0, R0, 0x10000, RZ ;  /* 0x0001000000007824 */ /* 0x004fc800078e00ff */
[----:B------:R-:W-:-:S04]  /*1f00*/  FMUL.FTZ R0, R0, 1 ;  /* 0x3f80000000007820 */ /* 0x000fc80000410000 */
[----:B------:R0:W1:Y:S01]  /*1f10*/  F2F.F64.F32 R18, R0 ;  /* 0x0000000000127310 */ /* 0x0000620000201800 */
[----:B------:R-:W-:Y:S05]  /*1f20*/  BRA `(.L_x_9105) ;  /* 0x0000000400b87947 */ /* 0x000fea0003800000 */
.L_x_9112:
        /* <DEDUP_REMOVED lines=11> */
.L_x_9119:
[----:B------:R-:W2:Y:S01]  /*1fe0*/  LDG.E.U8 R2, desc[UR36][R2.64] ;  /* 0x0000002402027981 */ /* 0x000ea2000c1e1100 */
[----:B------:R-:W-:Y:S01]  /*1ff0*/  BSSY B0, `(.L_x_9120) ;  /* 0x0000018000007945 */ /* 0x000fe20003800000 */
[----:B------:R-:W-:Y:S01]  /*2000*/  IMAD.MOV.U32 R0, RZ, RZ, RZ ;  /* 0x000000ffff007224 */ /* 0x000fe200078e00ff */
        /* <DEDUP_REMOVED lines=18> */
.L_x_9123:
[----:B------:R-:W-:Y:S05]  /*2130*/  BSYNC B1 ;  /* 0x0000000000017941 */ /* 0x000fea0003800000 */
.L_x_9122:
[----:B------:R-:W-:Y:S01]  /*2140*/  LEA R3, R0, 0x3b800000, 0x17 ;  /* 0x3b80000000037811 */ /* 0x000fe200078eb8ff */
[----:B------:R-:W-:-:S05]  /*2150*/  IMAD.SHL.U32 R0, R2, 0x100000, RZ ;  /* 0x0010000002007824 */ /* 0x000fca00078e00ff */
[----:B------:R-:W-:-:S07]  /*2160*/  LOP3.LUT R0, R3, R0, R4, 0xfe, !PT ;  /* 0x0000000003007212 */ /* 0x000fce00078efe04 */
.L_x_9121:
[----:B------:R-:W-:Y:S05]  /*2170*/  BSYNC B0 ;  /* 0x0000000000007941 */ /* 0x000fea0003800000 */
.L_x_9120:
[----:B------:R-:W-:-:S04]  /*2180*/  FMUL.FTZ R0, R0, 1 ;  /* 0x3f80000000007820 */ /* 0x000fc80000410000 */
[----:B------:R2:W3:Y:S01]  /*2190*/  F2F.F64.F32 R18, R0 ;  /* 0x0000000000127310 */ /* 0x0004e20000201800 */
[----:B------:R-:W-:Y:S05]  /*21a0*/  BRA `(.L_x_9105) ;  /* 0x0000000400187947 */ /* 0x000fea0003800000 */
.L_x_9118:
        /* <DEDUP_REMOVED lines=21> */
.L_x_9127:
[----:B------:R-:W-:Y:S05]  /*2300*/  BSYNC B1 ;  /* 0x0000000000017941 */ /* 0x000fea0003800000 */
.L_x_9126:
[----:B------:R-:W-:Y:S01]  /*2310*/  LEA R3, R0, 0x37800000, 0x17 ;  /* 0x3780000000037811 */ /* 0x000fe200078eb8ff */
[----:B------:R-:W-:-:S05]  /*2320*/  IMAD.SHL.U32 R0, R2, 0x200000, RZ ;  /* 0x0020000002007824 */ /* 0x000fca00078e00ff */
[----:B------:R-:W-:-:S07]  /*2330*/  LOP3.LUT R0, R3, R0, R4, 0xfe, !PT ;  /* 0x0000000003007212 */ /* 0x000fce00078efe04 */
.L_x_9125:
[----:B------:R-:W-:Y:S05]  /*2340*/  BSYNC B0 ;  /* 0x0000000000007941 */ /* 0x000fea0003800000 */
.L_x_9124:
[----:B------:R-:W-:-:S04]  /*2350*/  FMUL.FTZ R0, R0, 1 ;  /* 0x3f80000000007820 */ /* 0x000fc80000410000 */
[----:B------:R4:W0:Y:S01]  /*2360*/  F2F.F64.F32 R18, R0 ;  /* 0x0000000000127310 */ /* 0x0008220000201800 */
[----:B------:R-:W-:Y:S05]  /*2370*/  BRA `(.L_x_9105) ;  /* 0x0000000000a47947 */ /* 0x000fea0003800000 */
.L_x_9117:
        /* <DEDUP_REMOVED lines=14> */
.L_x_9131:
[----:B------:R-:W-:Y:S05]  /*2460*/  BSYNC B0 ;  /* 0x0000000000007941 */ /* 0x000fea0003800000 */
.L_x_9130:
[----:B------:R-:W-:-:S04]  /*2470*/  FMUL.FTZ R0, R0, 1 ;  /* 0x3f80000000007820 */ /* 0x000fc80000410000 */
[----:B------:R0:W1:Y:S01]  /*2480*/  F2F.F64.F32 R18, R0 ;  /* 0x0000000000127310 */ /* 0x0000620000201800 */
[----:B------:R-:W-:Y:S05]  /*2490*/  BRA `(.L_x_9105) ;  /* 0x00000000005c7947 */ /* 0x000fea0003800000 */
.L_x_9104:
        /* <DEDUP_REMOVED lines=16> */
.L_x_9132:
[----:B------:R-:W-:Y:S01]  /*25a0*/  CS2R R18, SRZ ;  /* 0x0000000000127805 */ /* 0x000fe2000001ff00 */
[----:B------:R-:W-:Y:S06]  /*25b0*/  BRA `(.L_x_9105) ;  /* 0x0000000000147947 */ /* 0x000fec0003800000 */
.L_x_9129:
[----:B------:R-:W2:Y:S02]  /*25c0*/  LDG.E.64 R18, desc[UR36][R2.64] ;  /* 0x0000002402127981 */ /* 0x000ea4000c1e1b00 */
[----:B--2---:R-:W0:Y:S01]  /*25d0*/  I2F.F64.U64 R18, R18 ;  /* 0x0000001200127312 */ /* 0x004e220000301800 */
[----:B------:R-:W-:Y:S05]  /*25e0*/  BRA `(.L_x_9105) ;  /* 0x0000000000087947 */ /* 0x000fea0003800000 */
.L_x_9128:
[----:B------:R-:W2:Y:S02]  /*25f0*/  LDG.E R2, desc[UR36][R2.64] ;  /* 0x0000002402027981 */ /* 0x000ea4000c1e1900 */
[----:B--2---:R0:W1:Y:S02]  /*2600*/  I2F.F64.U32 R18, R2 ;  /* 0x0000000200127312 */ /* 0x0040640000201800 */
.L_x_9105:
        /* <DEDUP_REMOVED lines=16> */
[----:B--2---:R0:W2:Y:S01]  /*2710*/  I2F.F64.S16 R4, R2 ;  /* 0x0000000200047312 */ /* 0x0040a20000101c00 */
[----:B------:R-:W-:Y:S05]  /*2720*/  BRA `(.L_x_9138) ;  /* 0x0000000c007c7947 */ /* 0x000fea0003800000 */
.L_x_9136:
[----:B------:R-:W2:Y:S02]  /*2730*/  LDG.E.U8 R2, desc[UR36][R2.64] ;  /* 0x0000002402027981 */ /* 0x000ea4000c1e1100 */
[----:B--2---:R0:W2:Y:S01]  /*2740*/  I2F.F64.U16 R4, R2 ;  /* 0x0000000200047312 */ /* 0x0040a20000101800 */
[----:B------:R-:W-:Y:S05]  /*2750*/  BRA `(.L_x_9138) ;  /* 0x0000000c00707947 */ /* 0x000fea0003800000 */
.L_x_9135:
        /* <DEDUP_REMOVED lines=9> */
.L_x_9140:
[----:B------:R-:W2:Y:S02]  /*27f0*/  LDG.E R2, desc[UR36][R2.64] ;  /* 0x0000002402027981 */ /* 0x000ea4000c1e1900 */
[----:B--2---:R2:W4:Y:S01]  /*2800*/  I2F.F64 R4, R2 ;  /* 0x0000000200047312 */ /* 0x0045220000201c00 */
[----:B------:R-:W-:Y:S05]  /*2810*/  BRA `(.L_x_9138) ;  /* 0x0000000c00407947 */ /* 0x000fea0003800000 */
.L_x_9139:
[----:B------:R-:W2:Y:S02]  /*2820*/  LDG.E.U16 R2, desc[UR36][R2.64] ;  /* 0x0000002402027981 */ /* 0x000ea4000c1e1500 */
[----:B--2---:R0:W2:Y:S01]  /*2830*/  I2F.F64.S16 R4, R2 ;  /* 0x0000000200047312 */ /* 0x0040a20000101c00 */
[----:B------:R-:W-:Y:S05]  /*2840*/  BRA `(.L_x_9138) ;  /* 0x0000000c00347947 */ /* 0x000fea0003800000 */
.L_x_9134:
        /* <DEDUP_REMOVED lines=10> */
.L_x_9142:
[----:B------:R-:W2:Y:S02]  /*28f0*/  LDG.E.U16 R0, desc[UR36][R2.64] ;  /* 0x0000002402007981 */ /* 0x000ea4000c1e1500 */
[----:B--2---:R-:W-:-:S05]  /*2900*/  HADD2.F32 R0, -RZ, R0.H0_H0 ;  /* 0x20000000ff007230 */ /* 0x004fca0000004100 */
[----:B------:R-:W-:-:S04]  /*2910*/  FMUL.FTZ R0, R0, 1 ;  /* 0x3f80000000007820 */ /* 0x000fc80000410000 */
[----:B------:R0:W2:Y:S01]  /*2920*/  F2F.F64.F32 R4, R0 ;  /* 0x0000000000047310 */ /* 0x0000a20000201800 */
[----:B------:R-:W-:Y:S05]  /*2930*/  BRA `(.L_x_9138) ;  /* 0x0000000800f87947 */ /* 0x000fea0003800000 */
.L_x_9141:
        /* <DEDUP_REMOVED lines=10> */
.L_x_9144:
[----:B------:R-:W2:Y:S02]  /*29e0*/  LDG.E.U16 R2, desc[UR36][R2.64] ;  /* 0x0000002402027981 */ /* 0x000ea4000c1e1500 */
[----:B--2---:R-:W-:-:S05]  /*29f0*/  HADD2.F32 R0, -RZ, R2.H0_H0 ;  /* 0x20000002ff007230 */ /* 0x004fca0000004100 */
[----:B------:R-:W-:-:S04]  /*2a00*/  FMUL.FTZ R0, R0, 1 ;  /* 0x3f80000000007820 */ /* 0x000fc80000410000 */
[----:B------:R0:W2:Y:S01]  /*2a10*/  F2F.F64.F32 R4, R0 ;  /* 0x0000000000047310 */ /* 0x0000a20000201800 */
[----:B------:R-:W-:Y:S05]  /*2a20*/  BRA `(.L_x_9138) ;  /* 0x0000000800bc7947 */ /* 0x000fea0003800000 */
.L_x_9143:
[----:B------:R0:W5:Y:S01]  /*2a30*/  LDG.E.64 R4, desc[UR36][R2.64] ;  /* 0x0000002402047981 */ /* 0x000162000c1e1b00 */
[----:B------:R-:W-:Y:S05]  /*2a40*/  BRA `(.L_x_9138) ;  /* 0x0000000800b47947 */ /* 0x000fea0003800000 */
.L_x_9133:
        /* <DEDUP_REMOVED lines=13> */
.L_x_9147:
[----:B------:R0:W5:Y:S01]  /*2b20*/  LDG.E.64 R4, desc[UR36][R2.64] ;  /* 0x0000002402047981 */ /* 0x000162000c1e1b00 */
[----:B------:R-:W-:Y:S05]  /*2b30*/  BRA `(.L_x_9138) ;  /* 0x0000000800787947 */ /* 0x000fea0003800000 */
.L_x_9146:
        /* <DEDUP_REMOVED lines=8> */
[----:B--2---:R-:W-:-:S04]  /*2bc0*/  SHF.L.U32 R0, R0, 0x18, RZ ;  /* 0x0000001800007819 */ /* 0x004fc800000006ff */
        /* <DEDUP_REMOVED lines=19> */
.L_x_9149:
        /* <DEDUP_REMOVED lines=15> */
.L_x_9148:
[----:B------:R-:W2:Y:S02]  /*2df0*/  LDG.E.U16 R0, desc[UR36][R2.64] ;  /* 0x0000002402007981 */ /* 0x000ea4000c1e1500 */
[----:B--2---:R-:W-:-:S04]  /*2e00*/  IMAD.U32 R0, R0, 0x10000, RZ ;  /* 0x0001000000007824 */ /* 0x004fc800078e00ff */
[----:B------:R-:W-:-:S04]  /*2e10*/  FMUL.FTZ R0, R0, 1 ;  /* 0x3f80000000007820 */ /* 0x000fc80000410000 */
[----:B------:R0:W2:Y:S01]  /*2e20*/  F2F.F64.F32 R4, R0 ;  /* 0x0000000000047310 */ /* 0x0000a20000201800 */
[----:B------:R-:W-:Y:S05]  /*2e30*/  BRA `(.L_x_9138) ;  /* 0x0000000400b87947 */ /* 0x000fea0003800000 */
.L_x_9145:
        /* <DEDUP_REMOVED lines=9> */
[----:B--2---:R0:W2:Y:S01]  /*2ed0*/  I2F.F64.U16 R4, R2 ;  /* 0x0000000200047312 */ /* 0x0040a20000101800 */
[----:B------:R-:W-:Y:S05]  /*2ee0*/  BRA `(.L_x_9138) ;  /* 0x00000004008c7947 */ /* 0x000fea0003800000 */
.L_x_9152:
        /* <DEDUP_REMOVED lines=21> */
.L_x_9156:
[----:B------:R-:W-:Y:S05]  /*3040*/  BSYNC B1 ;  /* 0x0000000000017941 */ /* 0x000fea0003800000 */
.L_x_9155:
[----:B------:R-:W-:Y:S01]  /*3050*/  LEA R3, R0, 0x3b800000, 0x17 ;  /* 0x3b80000000037811 */ /* 0x000fe200078eb8ff */
[----:B------:R-:W-:-:S05]  /*3060*/  IMAD.SHL.U32 R0, R2, 0x100000, RZ ;  /* 0x0010000002007824 */ /* 0x000fca00078e00ff */
[----:B------:R-:W-:-:S07]  /*3070*/  LOP3.LUT R0, R3, R0, R4, 0xfe, !PT ;  /* 0x0000000003007212 */ /* 0x000fce00078efe04 */
.L_x_9154:
[----:B------:R-:W-:Y:S05]  /*3080*/  BSYNC B0 ;  /* 0x0000000000007941 */ /* 0x000fea0003800000 */
.L_x_9153:
[----:B------:R-:W-:-:S04]  /*3090*/  FMUL.FTZ R0, R0, 1 ;  /* 0x3f80000000007820 */ /* 0x000fc80000410000 */
[----:B------:R0:W2:Y:S01]  /*30a0*/  F2F.F64.F32 R4, R0 ;  /* 0x0000000000047310 */ /* 0x0000a20000201800 */
[----:B------:R-:W-:Y:S05]  /*30b0*/  BRA `(.L_x_9138) ;  /* 0x0000000400187947 */ /* 0x000fea0003800000 */
.L_x_9151:
        /* <DEDUP_REMOVED lines=21> */
.L_x_9160:
[----:B------:R-:W-:Y:S05]  /*3210*/  BSYNC B1 ;  /* 0x0000000000017941 */ /* 0x000fea0003800000 */
.L_x_9159:
[----:B------:R-:W-:Y:S01]  /*3220*/  LEA R3, R0, 0x37800000, 0x17 ;  /* 0x3780000000037811 */ /* 0x000fe200078eb8ff */
[----:B------:R-:W-:-:S05]  /*3230*/  IMAD.SHL.U32 R0, R2, 0x200000, RZ ;  /* 0x0020000002007824 */ /* 0x000fca00078e00ff */
[----:B------:R-:W-:-:S07]  /*3240*/  LOP3.LUT R0, R3, R0, R4, 0xfe, !PT ;  /* 0x0000000003007212 */ /* 0x000fce00078efe04 */
.L_x_9158:
[----:B------:R-:W-:Y:S05]  /*3250*/  BSYNC B0 ;  /* 0x0000000000007941 */ /* 0x000fea0003800000 */
.L_x_9157:
[----:B------:R-:W-:-:S04]  /*3260*/  FMUL.FTZ R0, R0, 1 ;  /* 0x3f80000000007820 */ /* 0x000fc80000410000 */
[----:B------:R0:W2:Y:S01]  /*3270*/  F2F.F64.F32 R4, R0 ;  /* 0x0000000000047310 */ /* 0x0000a20000201800 */
[----:B------:R-:W-:Y:S05]  /*3280*/  BRA `(.L_x_9138) ;  /* 0x0000000000a47947 */ /* 0x000fea0003800000 */
.L_x_9150:
        /* <DEDUP_REMOVED lines=14> */
.L_x_9164:
[----:B------:R-:W-:Y:S05]  /*3370*/  BSYNC B0 ;  /* 0x0000000000007941 */ /* 0x000fea0003800000 */
.L_x_9163:
[----:B------:R-:W-:-:S04]  /*3380*/  FMUL.FTZ R0, R0, 1 ;  /* 0x3f80000000007820 */ /* 0x000fc80000410000 */
[----:B------:R0:W2:Y:S01]  /*3390*/  F2F.F64.F32 R4, R0 ;  /* 0x0000000000047310 */ /* 0x0000a20000201800 */
[----:B------:R-:W-:Y:S05]  /*33a0*/  BRA `(.L_x_9138) ;  /* 0x00000000005c7947 */ /* 0x000fea0003800000 */
.L_x_9137:
        /* <DEDUP_REMOVED lines=15> */
[----:B01-3-5:R-:W-:Y:S05]  /*34a0*/  CALL.ABS.NOINC R2 ;  /* 0x0000000002007343 */ /* 0x02bfea0003c00000 */
.L_x_9165:
[----:B------:R-:W-:Y:S01]  /*34b0*/  CS2R R4, SRZ ;  /* 0x0000000000047805 */ /* 0x000fe2000001ff00 */
[----:B------:R-:W-:Y:S06]  /*34c0*/  BRA `(.L_x_9138) ;  /* 0x0000000000147947 */ /* 0x000fec0003800000 */
.L_x_9162:
[----:B------:R-:W2:Y:S02]  /*34d0*/  LDG.E.64 R4, desc[UR36][R2.64] ;  /* 0x0000002402047981 */ /* 0x000ea4000c1e1b00 */
[----:B--2---:R-:W0:Y:S01]  /*34e0*/  I2F.F64.U64 R4, R4 ;  /* 0x0000000400047312 */ /* 0x004e220000301800 */
[----:B------:R-:W-:Y:S05]  /*34f0*/  BRA `(.L_x_9138) ;  /* 0x0000000000087947 */ /* 0x000fea0003800000 */
.L_x_9161:
[----:B------:R-:W2:Y:S02]  /*3500*/  LDG.E R2, desc[UR36][R2.64] ;  /* 0x0000002402027981 */ /* 0x000ea4000c1e1900 */
[----:B--2---:R0:W2:Y:S02]  /*3510*/  I2F.F64.U32 R4, R2 ;  /* 0x0000000200047312 */ /* 0x0040a40000201800 */
.L_x_9138:
[----:B0-2---:R-:W0:Y:S01]  /*3520*/  LDC.U8 R2, c[0x0][0x491] ;  /* 0x00012440ff027b82 */ /* 0x005e220000000000 */
[----:B-1-345:R-:W-:Y:S01]  /*3530*/  DMUL R4, R4, R18 ;  /* 0x0000001204047228 */ /* 0x03afe20000000000 */
        /* <DEDUP_REMOVED lines=14> */
.L_x_9169:
[----:B------:R-:W0:Y:S02]  /*3620*/  F2I.S64.F64.TRUNC R4, R4 ;  /* 0x0000000400047311 */ /* 0x000e24000030d900 */
[----:B0-----:R-:W-:-:S05]  /*3630*/  IMAD.MOV.U32 R3, RZ, RZ, R4 ;  /* 0x000000ffff037224 */ /* 0x001fca00078e0004 */
[----:B------:R1:W-:Y:S01]  /*3640*/  STG.E.U8 desc[UR36][R16.64], R3 ;  /* 0x0000000310007986 */ /* 0x0003e2000c101124 */
[----:B------:R-:W-:Y:S05]  /*3650*/  BRA `(.L_x_9171) ;  /* 0x0000000c00f87947 */ /* 0x000fea0003800000 */
.L_x_9168:
        /* <DEDUP_REMOVED lines=9> */
.L_x_9173:
[----:B------:R-:W0:Y:S02]  /*36f0*/  F2I.F64.TRUNC R5, R4 ;  /* 0x0000000400057311 */ /* 0x000e24000030d100 */
[----:B0-----:R3:W-:Y:S01]  /*3700*/  STG.E desc[UR36][R16.64], R5 ;  /* 0x0000000510007986 */ /* 0x0017e2000c101924 */
[----:B------:R-:W-:Y:S05]  /*3710*/  BRA `(.L_x_9171) ;  /* 0x0000000c00c87947 */ /* 0x000fea0003800000 */
.L_x_9172:
[----:B------:R-:W0:Y:S02]  /*3720*/  F2I.F64.TRUNC R5, R4 ;  /* 0x0000000400057311 */ /* 0x000e24000030d100 */
[----:B0-----:R2:W-:Y:S01]  /*3730*/  STG.E.U16 desc[UR36][R16.64], R5 ;  /* 0x0000000510007986 */ /* 0x0015e2000c101524 */
[----:B------:R-:W-:Y:S05]  /*3740*/  BRA `(.L_x_9171) ;  /* 0x0000000c00bc7947 */ /* 0x000fea0003800000 */
.L_x_9167:
        /* <DEDUP_REMOVED lines=13> */
.L_x_9175:
        /* <DEDUP_REMOVED lines=8> */
.L_x_9174:
        /* <DEDUP_REMOVED lines=14> */
.L_x_9177:
        /* <DEDUP_REMOVED lines=9> */
.L_x_9176:
[----:B------:R0:W-:Y:S01]  /*3a10*/  STG.E.64 desc[UR36][R16.64], R4 ;  /* 0x0000000410007986 */ /* 0x0001e2000c101b24 */
[----:B------:R-:W-:Y:S05]  /*3a20*/  BRA `(.L_x_9171) ;  /* 0x0000000c00047947 */ /* 0x000fea0003800000 */
.L_x_9166:
        /* <DEDUP_REMOVED lines=12> */
.L_x_9180:
[----:B------:R-:W-:-:S05]  /*3af0*/  CS2R R6, SRZ ;  /* 0x0000000000067805 */ /* 0x000fca000001ff00 */
[----:B------:R0:W-:Y:S01]  /*3b00*/  STG.E.128 desc[UR36][R16.64], R4 ;  /* 0x0000000410007986 */ /* 0x0001e2000c101d24 */
[----:B------:R-:W-:Y:S05]  /*3b10*/  BRA `(.L_x_9171) ;  /* 0x0000000800c87947 */ /* 0x000fea0003800000 */
.L_x_9179:
        /* <DEDUP_REMOVED lines=25> */
.L_x_9184:
[----:B------:R-:W-:Y:S05]  /*3cb0*/  BSYNC B0 ;  /* 0x0000000000007941 */ /* 0x000fea0003800000 */
.L_x_9183:
[----:B------:R-:W-:-:S05]  /*3cc0*/  LOP3.LUT R3, R0, R3, RZ, 0xfc, !PT ;  /* 0x0000000300037212 */ /* 0x000fca00078efcff */
[----:B------:R0:W-:Y:S01]  /*3cd0*/  STG.E.U8 desc[UR36][R16.64], R3 ;  /* 0x0000000310007986 */ /* 0x0001e2000c101124 */
[----:B------:R-:W-:Y:S05]  /*3ce0*/  BRA `(.L_x_9171) ;  /* 0x0000000800547947 */ /* 0x000fea0003800000 */
.L_x_9182:
        /* <DEDUP_REMOVED lines=17> */
.L_x_9186:
[----:B------:R-:W-:Y:S01]  /*3e00*/  IMAD.MOV.U32 R0, RZ, RZ, 0x7f ;  /* 0x0000007fff007424 */ /* 0x000fe200078e00ff */
[----:B------:R-:W-:-:S04]  /*3e10*/  ISETP.GT.U32.AND P0, PT, R2, 0x7f800000, PT ;  /* 0x7f8000000200780c */ /* 0x000fc80003f04070 */
[----:B------:R-:W-:-:S09]  /*3e20*/  SEL R0, R0, 0x7c, P0 ;  /* 0x0000007c00007807 */ /* 0x000fd20000000000 */
.L_x_9187:
[----:B------:R-:W-:Y:S05]  /*3e30*/  BSYNC B0 ;  /* 0x0000000000007941 */ /* 0x000fea0003800000 */
.L_x_9185:
[----:B------:R-:W-:-:S04]  /*3e40*/  LOP3.LUT R2, R3, 0x80000000, RZ, 0xc0, !PT ;  /* 0x8000000003027812 */ /* 0x000fc800078ec0ff */
[----:B------:R-:W-:-:S04]  /*3e50*/  SHF.R.U32.HI R3, RZ, 0x18, R2 ;  /* 0x00000018ff037819 */ /* 0x000fc80000011602 */
[----:B------:R-:W-:-:S05]  /*3e60*/  LOP3.LUT R3, R0, R3, RZ, 0xfc, !PT ;  /* 0x0000000300037212 */ /* 0x000fca00078efcff */
[----:B------:R0:W-:Y:S01]  /*3e70*/  STG.E.U8 desc[UR36][R16.64], R3 ;  /* 0x0000000310007986 */ /* 0x0001e2000c101124 */
[----:B------:R-:W-:Y:S05]  /*3e80*/  BRA `(.L_x_9171) ;  /* 0x0000000400ec7947 */ /* 0x000fea0003800000 */
.L_x_9181:
        /* <DEDUP_REMOVED lines=8> */
.L_x_9178:
        /* <DEDUP_REMOVED lines=11> */
.L_x_9190:
        /* <DEDUP_REMOVED lines=21> */
.L_x_9193:
[----:B------:R-:W-:-:S04]  /*4110*/  LOP3.LUT R2, R3, 0x80000000, RZ, 0xc0, !PT ;  /* 0x8000000003027812 */ /* 0x000fc800078ec0ff */
[----:B------:R-:W-:-:S04]  /*4120*/  SHF.R.U32.HI R3, RZ, 0x18, R2 ;  /* 0x00000018ff037819 */ /* 0x000fc80000011602 */
[----:B------:R-:W-:-:S04]  /*4130*/  LOP3.LUT R0, R0, R3, RZ, 0xfc, !PT ;  /* 0x0000000300007212 */ /* 0x000fc800078efcff */
[----:B------:R-:W-:-:S07]  /*4140*/  PRMT R8, R0, 0x7610, R8 ;  /* 0x0000761000087816 */ /* 0x000fce0000000008 */
.L_x_9192:
[----:B------:R-:W-:Y:S05]  /*4150*/  BSYNC B0 ;  /* 0x0000000000007941 */ /* 0x000fea0003800000 */
.L_x_9191:
[----:B------:R0:W-:Y:S01]  /*4160*/  STG.E.U8 desc[UR36][R16.64], R8 ;  /* 0x0000000810007986 */ /* 0x0001e2000c101124 */
[----:B------:R-:W-:Y:S05]  /*4170*/  BRA `(.L_x_9171) ;  /* 0x0000000400307947 */ /* 0x000fea0003800000 */
.L_x_9189:
        /* <DEDUP_REMOVED lines=21> */
.L_x_9196:
[----:B------:R-:W-:-:S04]  /*42d0*/  LOP3.LUT R2, R3, 0x80000000, RZ, 0xc0, !PT ;  /* 0x8000000003027812 */ /* 0x000fc800078ec0ff */
[----:B------:R-:W-:-:S04]  /*42e0*/  SHF.R.U32.HI R3, RZ, 0x18, R2 ;  /* 0x00000018ff037819 */ /* 0x000fc80000011602 */
[----:B------:R-:W-:-:S04]  /*42f0*/  LOP3.LUT R0, R0, R3, RZ, 0xfc, !PT ;  /* 0x0000000300007212 */ /* 0x000fc800078efcff */
[----:B------:R-:W-:-:S07]  /*4300*/  PRMT R8, R0, 0x7610, R8 ;  /* 0x0000761000087816 */ /* 0x000fce0000000008 */
.L_x_9195:
[----:B------:R-:W-:Y:S05]  /*4310*/  BSYNC B0 ;  /* 0x0000000000007941 */ /* 0x000fea0003800000 */
.L_x_9194:
[----:B------:R0:W-:Y:S01]  /*4320*/  STG.E.U8 desc[UR36][R16.64], R8 ;  /* 0x0000000810007986 */ /* 0x0001e2000c101124 */
[----:B------:R-:W-:Y:S05]  /*4330*/  BRA `(.L_x_9171) ;  /* 0x0000000000c07947 */ /* 0x000fea0003800000 */
.L_x_9188:
        /* <DEDUP_REMOVED lines=26> */
.L_x_9170:
        /* <DEDUP_REMOVED lines=16> */
.L_x_9199:
[----:B------:R-:W-:Y:S05]  /*45e0*/  BRA `(.L_x_9171) ;  /* 0x0000000000147947 */ /* 0x000fea0003800000 */
.L_x_9198:
[----:B------:R-:W0:Y:S02]  /*45f0*/  F2I.U64.F64.TRUNC R4, R4 ;  /* 0x0000000400047311 */ /* 0x000e24000030d800 */
[----:B0-----:R0:W-:Y:S01]  /*4600*/  STG.E.64 desc[UR36][R16.64], R4 ;  /* 0x0000000410007986 */ /* 0x0011e2000c101b24 */
[----:B------:R-:W-:Y:S05]  /*4610*/  BRA `(.L_x_9171) ;  /* 0x0000000000087947 */ /* 0x000fea0003800000 */
.L_x_9197:
[----:B------:R-:W0:Y:S02]  /*4620*/  F2I.U32.F64.TRUNC R5, R4 ;  /* 0x0000000400057311 */ /* 0x000e24000030d000 */
[----:B0-----:R0:W-:Y:S02]  /*4630*/  STG.E desc[UR36][R16.64], R5 ;  /* 0x0000000510007986 */ /* 0x0011e4000c101924 */
.L_x_9171:
[----:B------:R-:W-:-:S04]  /*4640*/  IMAD R22, R25, 0x200, R22 ;  /* 0x0000020019167824 */ /* 0x000fc800078e0216 */
[----:B------:R-:W-:-:S07]  /*4650*/  VIADD R23, R22, 0x80 ;  /* 0x0000008016177836 */ /* 0x000fce0000000000 */
.L_x_9098:
[----:B------:R-:W-:Y:S05]  /*4660*/  BSYNC B6 ;  /* 0x0000000000067941 */ /* 0x000fea0003800000 */
.L_x_9097:
        /* <DEDUP_REMOVED lines=358> */
.L_x_9202:
        /* <DEDUP_REMOVED lines=21> */
.L_x_9206:
[----:B------:R-:W2:Y:S02]  /*5e20*/  LDG.E.U8 R2, desc[UR36][R2.64] ;  /* 0x0000002402027981 */ /* 0x000ea4000c1e1100 */
[----:B--2---:R0:W1:Y:S01]  /*5e30*/  I2F.F64.U16 R18, R2 ;  /* 0x0000000200127312 */ /* 0x0040620000101800 */
[----:B------:R-:W-:Y:S05]  /*5e40*/  BRA `(.L_x_9208) ;  /* 0x0000000c00707947 */ /* 0x000fea0003800000 */
.L_x_9205:
        /* <DEDUP_REMOVED lines=9> */
.L_x_9210:
[----:B------:R-:W2:Y:S02]  /*5ee0*/  LDG.E R2, desc[UR36][R2.64] ;  /* 0x0000002402027981 */ /* 0x000ea4000c1e1900 */
[----:B--2---:R0:W1:Y:S01]  /*5ef0*/  I2F.F64 R18, R2 ;  /* 0x0000000200127312 */ /* 0x0040620000201c00 */
[----:B------:R-:W-:Y:S05]  /*5f00*/  BRA `(.L_x_9208) ;  /* 0x0000000c00407947 */ /* 0x000fea0003800000 */
.L_x_9209:
[----:B------:R-:W2:Y:S02]  /*5f10*/  LDG.E.U16 R2, desc[UR36][R2.64] ;  /* 0x0000002402027981 */ /* 0x000ea4000c1e1500 */
[----:B--2---:R0:W1:Y:S01]  /*5f20*/  I2F.F64.S16 R18, R2 ;  /* 0x0000000200127312 */ /* 0x0040620000101c00 */
[----:B------:R-:W-:Y:S05]  /*5f30*/  BRA `(.L_x_9208) ;  /* 0x0000000c00347947 */ /* 0x000fea0003800000 */
.L_x_9204:
        /* <DEDUP_REMOVED lines=10> */
.L_x_9212:
[----:B------:R-:W2:Y:S02]  /*5fe0*/  LDG.E.U16 R0, desc[UR36][R2.64] ;  /* 0x0000002402007981 */ /* 0x000ea4000c1e1500 */
[----:B--2---:R-:W-:-:S05]  /*5ff0*/  HADD2.F32 R0, -RZ, R0.H0_H0 ;  /* 0x20000000ff007230 */ /* 0x004fca0000004100 */
[----:B------:R-:W-:-:S04]  /*6000*/  FMUL.FTZ R0, R0, 1 ;  /* 0x3f80000000007820 */ /* 0x000fc80000410000 */
[----:B------:R0:W1:Y:S01]  /*6010*/  F2F.F64.F32 R18, R0 ;  /* 0x0000000000127310 */ /* 0x0000620000201800 */
[----:B------:R-:W-:Y:S05]  /*6020*/  BRA `(.L_x_9208) ;  /* 0x0000000800f87947 */ /* 0x000fea0003800000 */
.L_x_9211:
        /* <DEDUP_REMOVED lines=10> */
.L_x_9214:
[----:B------:R-:W2:Y:S02]  /*60d0*/  LDG.E.U16 R2, desc[UR36][R2.64] ;  /* 0x0000002402027981 */ /* 0x000ea4000c1e1500 */
[----:B--2---:R-:W-:-:S05]  /*60e0*/  HADD2.F32 R0, -RZ, R2.H0_H0 ;  /* 0x20000002ff007230 */ /* 0x004fca0000004100 */
[----:B------:R-:W-:-:S04]  /*60f0*/  FMUL.FTZ R0, R0, 1 ;  /* 0x3f80000000007820 */ /* 0x000fc80000410000 */
[----:B------:R0:W1:Y:S01]  /*6100*/  F2F.F64.F32 R18, R0 ;  /* 0x0000000000127310 */ /* 0x0000620000201800 */
[----:B------:R-:W-:Y:S05]  /*6110*/  BRA `(.L_x_9208) ;  /* 0x0000000800bc7947 */ /* 0x000fea0003800000 */
.L_x_9213:
[----:B------:R0:W5:Y:S01]  /*6120*/  LDG.E.64 R18, desc[UR36][R2.64] ;  /* 0x0000002402127981 */ /* 0x000162000c1e1b00 */
[----:B------:R-:W-:Y:S05]  /*6130*/  BRA `(.L_x_9208) ;  /* 0x0000000800b47947 */ /* 0x000fea0003800000 */
.L_x_9203:
        /* <DEDUP_REMOVED lines=13> */
.L_x_9217:
[----:B------:R0:W5:Y:S01]  /*6210*/  LDG.E.64 R18, desc[UR36][R2.64] ;  /* 0x0000002402127981 */ /* 0x000162000c1e1b00 */
[----:B------:R-:W-:Y:S05]  /*6220*/  BRA `(.L_x_9208) ;  /* 0x0000000800787947 */ /* 0x000fea0003800000 */
.L_x_9216:
[----:B------:R-:W-:-:S13]  /*6230*/  ISETP.NE.AND P0, PT, R4, 0xf, PT ;  /* 0x0000000f0400780c */ /* 0x000fda0003f05270 */
[----:B------:R-:W-:Y:S05]  /*6240*/  @!P0 BRA `(.L_x_9218) ;  /* 0x0000000000a48947 */ /* 0x000fea0003800000 */
[----:B------:R-:W-:-:S13]  /*6250*/  ISETP.NE.AND P0, PT, R4, 0x17, PT ;  /* 0x000000170400780c */ /* 0x000fda0003f05270 */
[----:B------:R-:W-:Y:S05]  /*6260*/  @!P0 BRA `(.L_x_9219) ;  /* 0x0000000000608947 */ /* 0x000fea0003800000 */
[----:B------:R-:W-:-:S13]  /*6270*/  ISETP.NE.AND P0, PT, R4, 0x18, PT ;  /* 0x000000180400780c */ /* 0x000fda0003f05270 */
[----:B------:R-:W-:Y:S05]  /*6280*/  @P0 BRA `(.L_x_9207) ;  /* 0x0000000800040947 */ /* 0x000fea0003800000 */
[----:B------:R-:W2:Y:S01]  /*6290*/  LDG.E.U8 R0, desc[UR36][R2.64] ;  /* 0x0000002402007981 */ /* 0x000ea2000c1e1100 */
[----:B------:R-:W-:Y:S01]  /*62a0*/  MOV R8, 0xff800000 ;  /* 0xff80000000087802 */ /* 0x000fe20000000f00 */
        /* <DEDUP_REMOVED lines=20> */
.L_x_9219:
        /* <DEDUP_REMOVED lines=15> */
.L_x_9218:
[----:B------:R-:W2:Y:S02]  /*64e0*/  LDG.E.U16 R0, desc[UR36][R2.64] ;  /* 0x0000002402007981 */ /* 0x000ea4000c1e1500 */
[----:B--2---:R-:W-:-:S04]  /*64f0*/  IMAD.U32 R0, R0, 0x10000, RZ ;  /* 0x0001000000007824 */ /* 0x004fc800078e00ff */
[----:B------:R-:W-:-:S04]  /*6500*/  FMUL.FTZ R0, R0, 1 ;  /* 0x3f80000000007820 */ /* 0x000fc80000410000 */
[----:B------:R0:W1:Y:S01]  /*6510*/  F2F.F64.F32 R18, R0 ;  /* 0x0000000000127310 */ /* 0x0000620000201800 */
[----:B------:R-:W-:Y:S05]  /*6520*/  BRA `(.L_x_9208) ;  /* 0x0000000400b87947 */ /* 0x000fea0003800000 */
.L_x_9215:
        /* <DEDUP_REMOVED lines=11> */
.L_x_9222:
        /* <DEDUP_REMOVED lines=21> */
.L_x_9226:
[----:B------:R-:W-:Y:S05]  /*6730*/  BSYNC B1 ;  /* 0x0000000000017941 */ /* 0x000fea0003800000 */
.L_x_9225:
[----:B------:R-:W-:Y:S01]  /*6740*/  LEA R3, R0, 0x3b800000, 0x17 ;  /* 0x3b80000000037811 */ /* 0x000fe200078eb8ff */
[----:B------:R-:W-:-:S05]  /*6750*/  IMAD.SHL.U32 R0, R2, 0x100000, RZ ;  /* 0x0010000002007824 */ /* 0x000fca00078e00ff */
[----:B------:R-:W-:-:S07]  /*6760*/  LOP3.LUT R0, R3, R0, R4, 0xfe, !PT ;  /* 0x0000000003007212 */ /* 0x000fce00078efe04 */
.L_x_9224:
[----:B------:R-:W-:Y:S05]  /*6770*/  BSYNC B0 ;  /* 0x0000000000007941 */ /* 0x000fea0003800000 */
.L_x_9223:
[----:B------:R-:W-:-:S04]  /*6780*/  FMUL.FTZ R0, R0, 1 ;  /* 0x3f80000000007820 */ /* 0x000fc80000410000 */
[----:B------:R0:W1:Y:S01]  /*6790*/  F2F.F64.F32 R18, R0 ;  /* 0x0000000000127310 */ /* 0x0000620000201800 */
[----:B------:R-:W-:Y:S05]  /*67a0*/  BRA `(.L_x_9208) ;  /* 0x0000000400187947 */ /* 0x000fea0003800000 */
.L_x_9221:
        /* <DEDUP_REMOVED lines=21> */
.L_x_9230:
[----:B------:R-:W-:Y:S05]  /*6900*/  BSYNC B1 ;  /* 0x0000000000017941 */ /* 0x000fea0003800000 */
.L_x_9229:
[----:B------:R-:W-:Y:S01]  /*6910*/  LEA R3, R0, 0x37800000, 0x17 ;  /* 0x3780000000037811 */ /* 0x000fe200078eb8ff */
[----:B------:R-:W-:-:S05]  /*6920*/  IMAD.SHL.U32 R0, R2, 0x200000, RZ ;  /* 0x0020000002007824 */ /* 0x000fca00078e00ff */
[----:B------:R-:W-:-:S07]  /*6930*/  LOP3.LUT R0, R3, R0, R4, 0xfe, !PT ;  /* 0x0000000003007212 */ /* 0x000fce00078efe04 */
.L_x_9228:
[----:B------:R-:W-:Y:S05]  /*6940*/  BSYNC B0 ;  /* 0x0000000000007941 */ /* 0x000fea0003800000 */
.L_x_9227:
[----:B------:R-:W-:-:S04]  /*6950*/  FMUL.FTZ R0, R0, 1 ;  /* 0x3f80000000007820 */ /* 0x000fc80000410000 */
[----:B------:R0:W1:Y:S01]  /*6960*/  F2F.F64.F32 R18, R0 ;  /* 0x0000000000127310 */ /* 0x0000620000201800 */
[----:B------:R-:W-:Y:S05]  /*6970*/  BRA `(.L_x_9208) ;  /* 0x0000000000a47947 */ /* 0x000fea0003800000 */
.L_x_9220:
        /* <DEDUP_REMOVED lines=14> */
.L_x_9234:
[----:B------:R-:W-:Y:S05]  /*6a60*/  BSYNC B0 ;  /* 0x0000000000007941 */ /* 0x000fea0003800000 */
.L_x_9233:
[----:B------:R-:W-:-:S04]  /*6a70*/  FMUL.FTZ R0, R0, 1 ;  /* 0x3f80000000007820 */ /* 0x000fc80000410000 */
[----:B------:R0:W1:Y:S01]  /*6a80*/  F2F.F64.F32 R18, R0 ;  /* 0x0000000000127310 */ /* 0x0000620000201800 */
[----:B------:R-:W-:Y:S05]  /*6a90*/  BRA `(.L_x_9208) ;  /* 0x00000000005c7947 */ /* 0x000fea0003800000 */
.L_x_9207:
[----:B------:R-:W-:Y:S01]  /*6aa0*/  MOV R2, 0x0 ;  /* 0x0000000000027802 */ /* 0x000fe20000000f00 */
[----:B------:R-:W-:Y:S01]  /*6ab0*/  ULDC.64 UR4, c[0x4][0x1a8] ;  /* 0x01006a0000047ab9 */ /* 0x000fe20000000a00 */
[----:B------:R-:W-:Y:S01]  /*6ac0*/  ULDC.64 UR6, c[0x4][0x60] ;  /* 0x0100180000067ab9 */ /* 0x000fe20000000a00 */
[----:B------:R-:W-:Y:S01]  /*6ad0*/  IMAD.U32 R4, RZ, RZ, UR4 ;  /* 0x00000004ff047e24 */ /* 0x000fe2000f8e00ff */
[----:B------:R-:W-:Y:S01]  /*6ae0*/  MOV R5, UR5 ;  /* 0x0000000500057c02 */ /* 0x000fe20008000f00 */
        /* <DEDUP_REMOVED lines=11> */
.L_x_9235:
[----:B------:R-:W-:Y:S01]  /*6ba0*/  CS2R R18, SRZ ;  /* 0x0000000000127805 */ /* 0x000fe2000001ff00 */
[----:B------:R-:W-:Y:S06]  /*6bb0*/  BRA `(.L_x_9208) ;  /* 0x0000000000147947 */ /* 0x000fec0003800000 */
.L_x_9232:
[----:B------:R-:W2:Y:S02]  /*6bc0*/  LDG.E.64 R18, desc[UR36][R2.64] ;  /* 0x0000002402127981 */ /* 0x000ea4000c1e1b00 */
[----:B--2---:R-:W0:Y:S01]  /*6bd0*/  I2F.F64.U64 R18, R18 ;  /* 0x0000001200127312 */ /* 0x004e220000301800 */
[----:B------:R-:W-:Y:S05]  /*6be0*/  BRA `(.L_x_9208) ;  /* 0x0000000000087947 */ /* 0x000fea0003800000 */
.L_x_9231:
[----:B------:R-:W2:Y:S02]  /*6bf0*/  LDG.E R2, desc[UR36][R2.64] ;  /* 0x0000002402027981 */ /* 0x000ea4000c1e1900 */
[----:B--2---:R0:W1:Y:S02]  /*6c00*/  I2F.F64.U32 R18, R2 ;  /* 0x0000000200127312 */ /* 0x0040640000201800 */
.L_x_9208:
[----:B-1----:R-:W1:Y:S01]  /*6c10*/  LDC.U8 R4, c[0x0][0x493] ;  /* 0x000124c0ff047b82 */ /* 0x002e620000000000 */
        /* <DEDUP_REMOVED lines=17> */
.L_x_9239:
[----:B------:R-:W3:Y:S02]  /*6d30*/  LDG.E.U8 R2, desc[UR36][R2.64] ;  /* 0x0000002402027981 */ /* 0x000ee4000c1e1100 */
[----:B---3--:R0:W1:Y:S01]  /*6d40*/  I2F.F64.U16 R4, R2 ;  /* 0x0000000200047312 */ /* 0x0080620000101800 */
[----:B------:R-:W-:Y:S05]  /*6d50*/  BRA `(.L_x_9241) ;  /* 0x0000000c00707947 */ /* 0x000fea0003800000 */
.L_x_9238:
[----:B------:R-:W-:-:S13]  /*6d60*/  ISETP.NE.AND P0, PT, R0, 0x2, PT ;  /* 0x000000020000780c */ /* 0x000fda0003f05270 */
[----:B------:R-:W-:Y:S05]  /*6d70*/  @!P0 BRA `(.L_x_9242) ;  /* 0x0000000000288947 */ /* 0x000fea0003800000 */
[----:B------:R-:W-:-:S13]  /*6d80*/  ISETP.NE.AND P0, PT, R0, 0x3, PT ;  /* 0x000000030000780c */ /* 0x000fda0003f05270 */
[----:B------:R-:W-:Y:S05]  /*6d90*/  @!P0 BRA `(.L_x_9243) ;  /* 0x0000000000148947 */ /* 0x000fea0003800000 */
[----:B------:R-:W-:-:S13]  /*6da0*/  ISETP.NE.AND P0, PT, R0, 0x4, PT ;  /* 0x000000040000780c */ /* 0x000fda0003f05270 */
[----:B------:R-:W-:Y:S05]  /*6db0*/  @P0 BRA `(.L_x_9240) ;  /* 0x0000000800fc0947 */ /* 0x000fea0003800000 */
[----:B---3--:R-:W3:Y:S02]  /*6dc0*/  LDG.E.64 R4, desc[UR36][R2.64] ;  /* 0x0000002402047981 */ /* 0x008ee4000c1e1b00 */
[----:B---3--:R-:W3:Y:S01]  /*6dd0*/  I2F.F64.S64 R4, R4 ;  /* 0x0000000400047312 */ /* 0x008ee20000301c00 */
[----:B------:R-:W-:Y:S05]  /*6de0*/  BRA `(.L_x_9241) ;  /* 0x0000000c004c7947 */ /* 0x000fea0003800000 */
.L_x_9243:
[----:B------:R-:W3:Y:S02]  /*6df0*/  LDG.E R2, desc[UR36][R2.64] ;  /* 0x0000002402027981 */ /* 0x000ee4000c1e1900 */
[----:B---3--:R0:W1:Y:S01]  /*6e00*/  I2F.F64 R4, R2 ;  /* 0x0000000200047312 */ /* 0x0080620000201c00 */
[----:B------:R-:W-:Y:S05]  /*6e10*/  BRA `(.L_x_9241) ;  /* 0x0000000c00407947 */ /* 0x000fea0003800000 */
.L_x_9242:
[----:B------:R-:W3:Y:S02]  /*6e20*/  LDG.E.U16 R2, desc[UR36][R2.64] ;  /* 0x0000002402027981 */ /* 0x000ee4000c1e1500 */
[----:B---3--:R0:W1:Y:S01]  /*6e30*/  I2F.F64.S16 R4, R2 ;  /* 0x0000000200047312 */ /* 0x0080620000101c00 */
[----:B------:R-:W-:Y:S05]  /*6e40*/  BRA `(.L_x_9241) ;  /* 0x0000000c00347947 */ /* 0x000fea0003800000 */
.L_x_9237:
        /* <DEDUP_REMOVED lines=8> */
[----:B---3--:R-:W0:Y:S01]  /*6ed0*/  F2F.F64.F32 R4, R4 ;  /* 0x0000000400047310 */ /* 0x008e220000201800 */
[----:B------:R-:W-:Y:S05]  /*6ee0*/  BRA `(.L_x_9241) ;  /* 0x0000000c000c7947 */ /* 0x000fea0003800000 */
.L_x_9245:
[----:B------:R-:W2:Y:S02]  /*6ef0*/  LDG.E.U16 R0, desc[UR36][R2.64] ;  /* 0x0000002402007981 */ /* 0x000ea4000c1e1500 */
[----:B--2---:R-:W-:-:S05]  /*6f00*/  HADD2.F32 R0, -RZ, R0.H0_H0 ;  /* 0x20000000ff007230 */ /* 0x004fca0000004100 */
[----:B------:R-:W-:-:S04]  /*6f10*/  FMUL.FTZ R0, R0, 1 ;  /* 0x3f80000000007820 */ /* 0x000fc80000410000 */
[----:B---3--:R0:W1:Y:S01]  /*6f20*/  F2F.F64.F32 R4, R0 ;  /* 0x0000000000047310 */ /* 0x0080620000201800 */
[----:B------:R-:W-:Y:S05]  /*6f30*/  BRA `(.L_x_9241) ;  /* 0x0000000800f87947 */ /* 0x000fea0003800000 */
.L_x_9244:
        /* <DEDUP_REMOVED lines=10> */
.L_x_9247:
[----:B------:R-:W2:Y:S02]  /*6fe0*/  LDG.E.U16 R2, desc[UR36][R2.64] ;  /* 0x0000002402027981 */ /* 0x000ea4000c1e1500 */
[----:B--2---:R-:W-:-:S05]  /*6ff0*/  HADD2.F32 R0, -RZ, R2.H0_H0 ;  /* 0x20000002ff007230 */ /* 0x004fca0000004100 */
[----:B------:R-:W-:-:S04]  /*7000*/  FMUL.FTZ R0, R0, 1 ;  /* 0x3f80000000007820 */ /* 0x000fc80000410000 */
[----:B---3--:R0:W1:Y:S01]  /*7010*/  F2F.F64.F32 R4, R0 ;  /* 0x0000000000047310 */ /* 0x0080620000201800 */
[----:B------:R-:W-:Y:S05]  /*7020*/  BRA `(.L_x_9241) ;  /* 0x0000000800bc7947 */ /* 0x000fea0003800000 */
.L_x_9246:
[----:B---3--:R0:W5:Y:S01]  /*7030*/  LDG.E.64 R4, desc[UR36][R2.64] ;  /* 0x0000002402047981 */ /* 0x008162000c1e1b00 */
[----:B------:R-:W-:Y:S05]  /*7040*/  BRA `(.L_x_9241) ;  /* 0x0000000800b47947 */ /* 0x000fea0003800000 */
.L_x_9236:
        /* <DEDUP_REMOVED lines=11> */
[----:B---3--:R-:W-:Y:S01]  /*7100*/  FSEL R5, RZ, 1.875, !P0 ;  /* 0x3ff00000ff057808 */ /* 0x008fe20004000000 */
[----:B------:R-:W-:Y:S08]  /*7110*/  BRA `(.L_x_9241) ;  /* 0x0000000800807947 */ /* 0x000ff00003800000 */
.L_x_9250:
[----:B---3--:R0:W5:Y:S01]  /*7120*/  LDG.E.64 R4, desc[UR36][R2.64] ;  /* 0x0000002402047981 */ /* 0x008162000c1e1b00 */
[----:B------:R-:W-:Y:S05]  /*7130*/  BRA `(.L_x_9241) ;  /* 0x0000000800787947 */ /* 0x000fea0003800000 */
.L_x_9249:
        /* <DEDUP_REMOVED lines=28> */
.L_x_9252:
[----:B------:R-:W2:Y:S02]  /*7300*/  LDG.E.U8 R2, desc[UR36][R2.64] ;  /* 0x0000002402027981 */ /* 0x000ea4000c1e1100 */
        /* <DEDUP_REMOVED lines=14> */
.L_x_9251:
[----:B------:R-:W2:Y:S02]  /*73f0*/  LDG.E.U16 R0, desc[UR36][R2.64] ;  /* 0x0000002402007981 */ /* 0x000ea4000c1e1500 */
[----:B--2---:R-:W-:-:S04]  /*7400*/  IMAD.U32 R0, R0, 0x10000, RZ ;  /* 0x0001000000007824 */ /* 0x004fc800078e00ff */
[----:B------:R-:W-:-:S04]  /*7410*/  FMUL.FTZ R0, R0, 1 ;  /* 0x3f80000000007820 */ /* 0x000fc80000410000 */
[----:B---3--:R0:W1:Y:S01]  /*7420*/  F2F.F64.F32 R4, R0 ;  /* 0x0000000000047310 */ /* 0x0080620000201800 */
[----:B------:R-:W-:Y:S05]  /*7430*/  BRA `(.L_x_9241) ;  /* 0x0000000400b87947 */ /* 0x000fea0003800000 */
.L_x_9248:
        /* <DEDUP_REMOVED lines=11> */
.L_x_9255:
        /* <DEDUP_REMOVED lines=18> */
[----:B---3--:R-:W-:-:S05]  /*7610*/  VIADD R5, R3, 0xffffffe4 ;  /* 0xffffffe403057836 */ /* 0x008fca0000000000 */
[----:B------:R-:W-:-:S04]  /*7620*/  SHF.L.U32 R5, R2, R5, RZ ;  /* 0x0000000502057219 */ /* 0x000fc800000006ff */
[----:B------:R-:W-:-:S07]  /*7630*/  LOP3.LUT R2, R5, 0x7, RZ, 0xc0, !PT ;  /* 0x0000000705027812 */ /* 0x000fce00078ec0ff */
.L_x_9259:
[----:B------:R-:W-:Y:S05]  /*7640*/  BSYNC B1 ;  /* 0x0000000000017941 */ /* 0x000fea0003800000 */
.L_x_9258:
[----:B------:R-:W-:Y:S01]  /*7650*/  LEA R3, R0, 0x3b800000, 0x17 ;  /* 0x3b80000000037811 */ /* 0x000fe200078eb8ff */
[----:B------:R-:W-:-:S05]  /*7660*/  IMAD.SHL.U32 R0, R2, 0x100000, RZ ;  /* 0x0010000002007824 */ /* 0x000fca00078e00ff */
[----:B------:R-:W-:-:S07]  /*7670*/  LOP3.LUT R0, R3, R0, R4, 0xfe, !PT ;  /* 0x0000000003007212 */ /* 0x000fce00078efe04 */
.L_x_9257:
[----:B------:R-:W-:Y:S05]  /*7680*/  BSYNC B0 ;  /* 0x0000000000007941 */ /* 0x000fea0003800000 */
.L_x_9256:
[----:B------:R-:W-:-:S04]  /*7690*/  FMUL.FTZ R0, R0, 1 ;  /* 0x3f80000000007820 */ /* 0x000fc80000410000 */
[----:B---3--:R0:W1:Y:S01]  /*76a0*/  F2F.F64.F32 R4, R0 ;  /* 0x0000000000047310 */ /* 0x0080620000201800 */
[----:B------:R-:W-:Y:S05]  /*76b0*/  BRA `(.L_x_9241) ;  /* 0x0000000400187947 */ /* 0x000fea0003800000 */
.L_x_9254:
        /* <DEDUP_REMOVED lines=21> */
.L_x_9263:
[----:B------:R-:W-:Y:S05]  /*7810*/  BSYNC B1 ;  /* 0x0000000000017941 */ /* 0x000fea0003800000 */
.L_x_9262:
[----:B------:R-:W-:Y:S01]  /*7820*/  LEA R3, R0, 0x37800000, 0x17 ;  /* 0x3780000000037811 */ /* 0x000fe200078eb8ff */
[----:B------:R-:W-:-:S05]  /*7830*/  IMAD.SHL.U32 R0, R2, 0x200000, RZ ;  /* 0x0020000002007824 */ /* 0x000fca00078e00ff */
[----:B------:R-:W-:-:S07]  /*7840*/  LOP3.LUT R0, R3, R0, R4, 0xfe, !PT ;  /* 0x0000000003007212 */ /* 0x000fce00078efe04 */
.L_x_9261:
[----:B------:R-:W-:Y:S05]  /*7850*/  BSYNC B0 ;  /* 0x0000000000007941 */ /* 0x000fea0003800000 */
.L_x_9260:
[----:B------:R-:W-:-:S04]  /*7860*/  FMUL.FTZ R0, R0, 1 ;  /* 0x3f80000000007820 */ /* 0x000fc80000410000 */
[----:B---3--:R0:W1:Y:S01]  /*7870*/  F2F.F64.F32 R4, R0 ;  /* 0x0000000000047310 */ /* 0x0080620000201800 */
[----:B------:R-:W-:Y:S05]  /*7880*/  BRA `(.L_x_9241) ;  /* 0x0000000000a47947 */ /* 0x000fea0003800000 */
.L_x_9253:
        /* <DEDUP_REMOVED lines=14> */
.L_x_9267:
[----:B------:R-:W-:Y:S05]  /*7970*/  BSYNC B0 ;  /* 0x0000000000007941 */ /* 0x000fea0003800000 */
.L_x_9266:
[----:B------:R-:W-:-:S04]  /*7980*/  FMUL.FTZ R0, R0, 1 ;  /* 0x3f80000000007820 */ /* 0x000fc80000410000 */
[----:B---3--:R0:W1:Y:S01]  /*7990*/  F2F.F64.F32 R4, R0 ;  /* 0x0000000000047310 */ /* 0x0080620000201800 */
[----:B------:R-:W-:Y:S05]  /*79a0*/  BRA `(.L_x_9241) ;  /* 0x00000000005c7947 */ /* 0x000fea0003800000 */
.L_x_9240:
        /* <DEDUP_REMOVED lines=16> */
.L_x_9268:
[----:B------:R-:W-:Y:S01]  /*7ab0*/  CS2R R4, SRZ ;  /* 0x0000000000047805 */ /* 0x000fe2000001ff00 */
[----:B------:R-:W-:Y:S06]  /*7ac0*/  BRA `(.L_x_9241) ;  /* 0x0000000000147947 */ /* 0x000fec0003800000 */
.L_x_9265:
[----:B---3--:R-:W3:Y:S02]  /*7ad0*/  LDG.E.64 R4, desc[UR36][R2.64] ;  /* 0x0000002402047981 */ /* 0x008ee4000c1e1b00 */
[----:B---3--:R-:W0:Y:S01]  /*7ae0*/  I2F.F64.U64 R4, R4 ;  /* 0x0000000400047312 */ /* 0x008e220000301800 */
[----:B------:R-:W-:Y:S05]  /*7af0*/  BRA `(.L_x_9241) ;  /* 0x0000000000087947 */ /* 0x000fea0003800000 */
.L_x_9264:
[----:B------:R-:W3:Y:S02]  /*7b00*/  LDG.E R2, desc[UR36][R2.64] ;  /* 0x0000002402027981 */ /* 0x000ee4000c1e1900 */
[----:B---3--:R0:W1:Y:S02]  /*7b10*/  I2F.F64.U32 R4, R2 ;  /* 0x0000000200047312 */ /* 0x0080640000201800 */
.L_x_9241:
[----:B0-----:R-:W0:Y:S01]  /*7b20*/  LDC.U8 R2, c[0x0][0x491] ;  /* 0x00012440ff027b82 */ /* 0x001e220000000000 */
[----:B-12345:R-:W-:Y:S01]  /*7b30*/  DMUL R4, R4, R18 ;  /* 0x0000001204047228 */ /* 0x03efe20000000000 */
        /* <DEDUP_REMOVED lines=14> */
.L_x_9272:
[----:B------:R-:W0:Y:S02]  /*7c20*/  F2I.S64.F64.TRUNC R4, R4 ;  /* 0x0000000400047311 */ /* 0x000e24000030d900 */
[----:B0-----:R-:W-:-:S05]  /*7c30*/  IMAD.MOV.U32 R3, RZ, RZ, R4 ;  /* 0x000000ffff037224 */ /* 0x001fca00078e0004 */
[----:B------:R0:W-:Y:S01]  /*7c40*/  STG.E.U8 desc[UR36][R16.64], R3 ;  /* 0x0000000310007986 */ /* 0x0001e2000c101124 */
[----:B------:R-:W-:Y:S05]  /*7c50*/  BRA `(.L_x_9274) ;  /* 0x0000000c00f87947 */ /* 0x000fea0003800000 */
.L_x_9271:
        /* <DEDUP_REMOVED lines=9> */
.L_x_9276:
[----:B------:R-:W0:Y:S02]  /*7cf0*/  F2I.F64.TRUNC R5, R4 ;  /* 0x0000000400057311 */ /* 0x000e24000030d100 */
[----:B0-----:R3:W-:Y:S01]  /*7d00*/  STG.E desc[UR36][R16.64], R5 ;  /* 0x0000000510007986 */ /* 0x0017e2000c101924 */
[----:B------:R-:W-:Y:S05]  /*7d10*/  BRA `(.L_x_9274) ;  /* 0x0000000c00c87947 */ /* 0x000fea0003800000 */
.L_x_9275:
[----:B------:R-:W0:Y:S02]  /*7d20*/  F2I.F64.TRUNC R5, R4 ;  /* 0x0000000400057311 */ /* 0x000e24000030d100 */
[----:B0-----:R2:W-:Y:S01]  /*7d30*/  STG.E.U16 desc[UR36][R16.64], R5 ;  /* 0x0000000510007986 */ /* 0x0015e2000c101524 */
[----:B------:R-:W-:Y:S05]  /*7d40*/  BRA `(.L_x_9274) ;  /* 0x0000000c00bc7947 */ /* 0x000fea0003800000 */
.L_x_9270:
        /* <DEDUP_REMOVED lines=13> */
.L_x_9278:
        /* <DEDUP_REMOVED lines=8> */
.L_x_9277:
        /* <DEDUP_REMOVED lines=14> */
.L_x_9280:
        /* <DEDUP_REMOVED lines=9> */
.L_x_9279:
[----:B------:R0:W-:Y:S01]  /*8010*/  STG.E.64 desc[UR36][R16.64], R4 ;  /* 0x0000000410007986 */ /* 0x0001e2000c101b24 */
[----:B------:R-:W-:Y:S05]  /*8020*/  BRA `(.L_x_9274) ;  /* 0x0000000c00047947 */ /* 0x000fea0003800000 */
.L_x_9269:
        /* <DEDUP_REMOVED lines=12> */
.L_x_9283:
[----:B------:R-:W-:-:S05]  /*80f0*/  CS2R R6, SRZ ;  /* 0x0000000000067805 */ /* 0x000fca000001ff00 */
[----:B------:R0:W-:Y:S01]  /*8100*/  STG.E.128 desc[UR36][R16.64], R4 ;  /* 0x0000000410007986 */ /* 0x0001e2000c101d24 */
[----:B------:R-:W-:Y:S05]  /*8110*/  BRA `(.L_x_9274) ;  /* 0x0000000800c87947 */ /* 0x000fea0003800000 */
.L_x_9282:
        /* <DEDUP_REMOVED lines=15> */
[----:B------:R-:W-:Y:S02]  /*8210*/  SHF.R.U32.HI R3, RZ, 0x18, R0 ;  /* 0x00000018ff037819 */ /* 0x000fe40000011600 */
[----:B------:R-:W-:-:S09]  /*8220*/  MOV R0, 0x7f ;  /* 0x0000007f00007802 */ /* 0x000fd20000000f00 */
        /* <DEDUP_REMOVED lines=8> */
.L_x_9287:
[----:B------:R-:W-:Y:S05]  /*82b0*/  BSYNC B0 ;  /* 0x0000000000007941 */ /* 0x000fea0003800000 */
.L_x_9286:
[----:B------:R-:W-:-:S05]  /*82c0*/  LOP3.LUT R3, R0, R3, RZ, 0xfc, !PT ;  /* 0x0000000300037212 */ /* 0x000fca00078efcff */
[----:B------:R0:W-:Y:S01]  /*82d0*/  STG.E.U8 desc[UR36][R16.64], R3 ;  /* 0x0000000310007986 */ /* 0x0001e2000c101124 */
[----:B------:R-:W-:Y:S05]  /*82e0*/  BRA `(.L_x_9274) ;  /* 0x0000000800547947 */ /* 0x000fea0003800000 */
.L_x_9285:
        /* <DEDUP_REMOVED lines=17> */
.L_x_9289:
[----:B------:R-:W-:Y:S01]  /*8400*/  IMAD.MOV.U32 R0, RZ, RZ, 0x7f ;  /* 0x0000007fff007424 */ /* 0x000fe200078e00ff */
[----:B------:R-:W-:-:S04]  /*8410*/  ISETP.GT.U32.AND P0, PT, R2, 0x7f800000, PT ;  /* 0x7f8000000200780c */ /* 0x000fc80003f04070 */
[----:B------:R-:W-:-:S09]  /*8420*/  SEL R0, R0, 0x7c, P0 ;  /* 0x0000007c00007807 */ /* 0x000fd20000000000 */
.L_x_9290:
[----:B------:R-:W-:Y:S05]  /*8430*/  BSYNC B0 ;  /* 0x0000000000007941 */ /* 0x000fea0003800000 */
.L_x_9288:
[----:B------:R-:W-:-:S04]  /*8440*/  LOP3.LUT R2, R3, 0x80000000, RZ, 0xc0, !PT ;  /* 0x8000000003027812 */ /* 0x000fc800078ec0ff */
[----:B------:R-:W-:-:S04]  /*8450*/  SHF.R.U32.HI R3, RZ, 0x18, R2 ;  /* 0x00000018ff037819 */ /* 0x000fc80000011602 */
[----:B------:R-:W-:-:S05]  /*8460*/  LOP3.LUT R3, R0, R3, RZ, 0xfc, !PT ;  /* 0x0000000300037212 */ /* 0x000fca00078efcff */
[----:B------:R0:W-:Y:S01]  /*8470*/  STG.E.U8 desc[UR36][R16.64], R3 ;  /* 0x0000000310007986 */ /* 0x0001e2000c101124 */
[----:B------:R-:W-:Y:S05]  /*8480*/  BRA `(.L_x_9274) ;  /* 0x0000000400ec7947 */ /* 0x000fea0003800000 */
.L_x_9284:
        /* <DEDUP_REMOVED lines=8> */
.L_x_9281:
        /* <DEDUP_REMOVED lines=11> */
.L_x_9293:
        /* <DEDUP_REMOVED lines=21> */
.L_x_9296:
[----:B------:R-:W-:-:S04]  /*8710*/  LOP3.LUT R2, R3, 0x80000000, RZ, 0xc0, !PT ;  /* 0x8000000003027812 */ /* 0x000fc800078ec0ff */
[----:B------:R-:W-:-:S04]  /*8720*/  SHF.R.U32.HI R3, RZ, 0x18, R2 ;  /* 0x00000018ff037819 */ /* 0x000fc80000011602 */
[----:B------:R-:W-:-:S04]  /*8730*/  LOP3.LUT R0, R0, R3, RZ, 0xfc, !PT ;  /* 0x0000000300007212 */ /* 0x000fc800078efcff */
[----:B------:R-:W-:-:S07]  /*8740*/  PRMT R8, R0, 0x7610, R8 ;  /* 0x0000761000087816 */ /* 0x000fce0000000008 */
.L_x_9295:
[----:B------:R-:W-:Y:S05]  /*8750*/  BSYNC B0 ;  /* 0x0000000000007941 */ /* 0x000fea0003800000 */
.L_x_9294:
[----:B------:R0:W-:Y:S01]  /*8760*/  STG.E.U8 desc[UR36][R16.64], R8 ;  /* 0x0000000810007986 */ /* 0x0001e2000c101124 */
[----:B------:R-:W-:Y:S05]  /*8770*/  BRA `(.L_x_9274) ;  /* 0x0000000400307947 */ /* 0x000fea0003800000 */
.L_x_9292:
        /* <DEDUP_REMOVED lines=21> */
.L_x_9299:
[----:B------:R-:W-:-:S04]  /*88d0*/  LOP3.LUT R2, R3, 0x80000000, RZ, 0xc0, !PT ;  /* 0x8000000003027812 */ /* 0x000fc800078ec0ff */
[----:B------:R-:W-:-:S04]  /*88e0*/  SHF.R.U32.HI R3, RZ, 0x18, R2 ;  /* 0x00000018ff037819 */ /* 0x000fc80000011602 */
[----:B------:R-:W-:-:S04]  /*88f0*/  LOP3.LUT R0, R0, R3, RZ, 0xfc, !PT ;  /* 0x0000000300007212 */ /* 0x000fc800078efcff */
[----:B------:R-:W-:-:S07]  /*8900*/  PRMT R8, R0, 0x7610, R8 ;  /* 0x0000761000087816 */ /* 0x000fce0000000008 */
.L_x_9298:
[----:B------:R-:W-:Y:S05]  /*8910*/  BSYNC B0 ;  /* 0x0000000000007941 */ /* 0x000fea0003800000 */
.L_x_9297:
[----:B------:R0:W-:Y:S01]  /*8920*/  STG.E.U8 desc[UR36][R16.64], R8 ;  /* 0x0000000810007986 */ /* 0x0001e2000c101124 */
[----:B------:R-:W-:Y:S05]  /*8930*/  BRA `(.L_x_9274) ;  /* 0x0000000000c07947 */ /* 0x000fea0003800000 */
.L_x_9291:
        /* <DEDUP_REMOVED lines=26> */
.L_x_9273:
        /* <DEDUP_REMOVED lines=16> */
.L_x_9302:
[----:B------:R-:W-:Y:S05]  /*8be0*/  BRA `(.L_x_9274) ;  /* 0x0000000000147947 */ /* 0x000fea0003800000 */
.L_x_9301:
[----:B------:R-:W0:Y:S02]  /*8bf0*/  F2I.U64.F64.TRUNC R4, R4 ;  /* 0x0000000400047311 */ /* 0x000e24000030d800 */
[----:B0-----:R0:W-:Y:S01]  /*8c00*/  STG.E.64 desc[UR36][R16.64], R4 ;  /* 0x0000000410007986 */ /* 0x0011e2000c101b24 */
[----:B------:R-:W-:Y:S05]  /*8c10*/  BRA `(.L_x_9274) ;  /* 0x0000000000087947 */ /* 0x000fea0003800000 */
.L_x_9300:
[----:B------:R-:W0:Y:S02]  /*8c20*/  F2I.U32.F64.TRUNC R5, R4 ;  /* 0x0000000400057311 */ /* 0x000e24000030d000 */
[----:B0-----:R0:W-:Y:S02]  /*8c30*/  STG.E desc[UR36][R16.64], R5 ;  /* 0x0000000510007986 */ /* 0x0011e4000c101924 */
.L_x_9274:
[----:B------:R-:W-:-:S07]  /*8c40*/  VIADD R23, R23, 0x80 ;  /* 0x0000008017177836 */ /* 0x000fce0000000000 */
.L_x_9201:
[----:B------:R-:W-:Y:S05]  /*8c50*/  BSYNC B6 ;  /* 0x0000000000067941 */ /* 0x000fea0003800000 */
.L_x_9200:
[----:B------:R-:W-:Y:S01]  /*8c60*/  ULDC UR4, c[0x0][0x210] ;  /* 0x0000840000047ab9 */ /* 0x000fe20000000800 */
[----:B------:R-:W-:Y:S01]  /*8c70*/  BSSY B6, `(.L_x_9303) ;  /* 0x000045d000067945 */ /* 0x000fe20003800000 */
[----:B------:R-:W-:-:S13]  /*8c80*/  ISETP.GE.AND P0, PT, R23, UR4, PT ;  /* 0x0000000417007c0c */ /* 0x000fda000bf06270 */
[----:B------:R-:W-:Y:S05]  /*8c90*/  @P0 BRA `(.L_x_9304) ;  /* 0x0000004400680947 */ /* 0x000fea0003800000 */
[----:B0-----:R-:W0:Y:S01]  /*8ca0*/  LDC R6, c[0x0][0x218] ;  /* 0x00008600ff067b82 */ /* 0x001e220000000800 */
[----:B-1234-:R-:W-:Y:S01]  /*8cb0*/  HFMA2.MMA R16, -RZ, RZ, 0, 0 ;  /* 0x00000000ff107435 */ /* 0x01efe200000001ff */
[----:B------:R-:W-:Y:S02]  /*8cc0*/  IMAD.MOV.U32 R22, RZ, RZ, RZ ;  /* 0x000000ffff167224 */ /* 0x000fe400078e00ff */
[----:B------:R-:W-:Y:S01]  /*8cd0*/  IMAD.MOV.U32 R0, RZ, RZ, RZ ;  /* 0x000000ffff007224 */ /* 0x000fe200078e00ff */
        /* <DEDUP_REMOVED lines=350> */
.L_x_9305:
        /* <DEDUP_REMOVED lines=21> */
.L_x_9309:
[----:B------:R-:W2:Y:S02]  /*a410*/  LDG.E.U8 R2, desc[UR36][R2.64] ;  /* 0x0000002402027981 */ /* 0x000ea4000c1e1100 */
[----:B--2---:R0:W1:Y:S01]  /*a420*/  I2F.F64.U16 R18, R2 ;  /* 0x0000000200127312 */ /* 0x0040620000101800 */
[----:B------:R-:W-:Y:S05]  /*a430*/  BRA `(.L_x_9311) ;  /* 0x0000000c00707947 */ /* 0x000fea0003800000 */
.L_x_9308:
        /* <DEDUP_REMOVED lines=9> */
.L_x_9313:
[----:B------:R-:W2:Y:S02]  /*a4d0*/  LDG.E R2, desc[UR36][R2.64] ;  /* 0x0000002402027981 */ /* 0x000ea4000c1e1900 */
[----:B--2---:R0:W1:Y:S01]  /*a4e0*/  I2F.F64 R18, R2 ;  /* 0x0000000200127312 */ /* 0x0040620000201c00 */
[----:B------:R-:W-:Y:S05]  /*a4f0*/  BRA `(.L_x_9311) ;  /* 0x0000000c00407947 */ /* 0x000fea0003800000 */
.L_x_9312:
[----:B------:R-:W2:Y:S02]  /*a500*/  LDG.E.U16 R2, desc[UR36][R2.64] ;  /* 0x0000002402027981 */ /* 0x000ea4000c1e1500 */
[----:B--2---:R0:W1:Y:S01]  /*a510*/  I2F.F64.S16 R18, R2 ;  /* 0x0000000200127312 */ /* 0x0040620000101c00 */
[----:B------:R-:W-:Y:S05]  /*a520*/  BRA `(.L_x_9311) ;  /* 0x0000000c00347947 */ /* 0x000fea0003800000 */
.L_x_9307:
        /* <DEDUP_REMOVED lines=10> */
.L_x_9315:
[----:B------:R-:W2:Y:S02]  /*a5d0*/  LDG.E.U16 R0, desc[UR36][R2.64] ;  /* 0x0000002402007981 */ /* 0x000ea4000c1e1500 */
[----:B--2---:R-:W-:-:S05]  /*a5e0*/  HADD2.F32 R0, -RZ, R0.H0_H0 ;  /* 0x20000000ff007230 */ /* 0x004fca0000004100 */
[----:B------:R-:W-:-:S04]  /*a5f0*/  FMUL.FTZ R0, R0, 1 ;  /* 0x3f80000000007820 */ /* 0x000fc80000410000 */
[----:B------:R1:W2:Y:S01]  /*a600*/  F2F.F64.F32 R18, R0 ;  /* 0x0000000000127310 */ /* 0x0002a20000201800 */
[----:B------:R-:W-:Y:S05]  /*a610*/  BRA `(.L_x_9311) ;  /* 0x0000000800f87947 */ /* 0x000fea0003800000 */
.L_x_9314:
        /* <DEDUP_REMOVED lines=8> */
[----:B------:R-:W4:Y:S01]  /*a6a0*/  F2F.F64.F32 R18, R18 ;  /* 0x0000001200127310 */ /* 0x000f220000201800 */
[----:B------:R-:W-:Y:S05]  /*a6b0*/  BRA `(.L_x_9311) ;  /* 0x0000000800d07947 */ /* 0x000fea0003800000 */
.L_x_9317:
[----:B------:R-:W2:Y:S02]  /*a6c0*/  LDG.E.U16 R2, desc[UR36][R2.64] ;  /* 0x0000002402027981 */ /* 0x000ea4000c1e1500 */
[----:B--2---:R-:W-:-:S05]  /*a6d0*/  HADD2.F32 R0, -RZ, R2.H0_H0 ;  /* 0x20000002ff007230 */ /* 0x004fca0000004100 */
[----:B------:R-:W-:-:S04]  /*a6e0*/  FMUL.FTZ R0, R0, 1 ;  /* 0x3f80000000007820 */ /* 0x000fc80000410000 */
[----:B------:R0:W1:Y:S01]  /*a6f0*/  F2F.F64.F32 R18, R0 ;  /* 0x0000000000127310 */ /* 0x0000620000201800 */
[----:B------:R-:W-:Y:S05]  /*a700*/  BRA `(.L_x_9311) ;  /* 0x0000000800bc7947 */ /* 0x000fea0003800000 */
.L_x_9316:
[----:B------:R3:W5:Y:S01]  /*a710*/  LDG.E.64 R18, desc[UR36][R2.64] ;  /* 0x0000002402127981 */ /* 0x000762000c1e1b00 */
[----:B------:R-:W-:Y:S05]  /*a720*/  BRA `(.L_x_9311) ;  /* 0x0000000800b47947 */ /* 0x000fea0003800000 */
.L_x_9306:
        /* <DEDUP_REMOVED lines=13> */
.L_x_9320:
[----:B------:R0:W5:Y:S01]  /*a800*/  LDG.E.64 R18, desc[UR36][R2.64] ;  /* 0x0000002402127981 */ /* 0x000162000c1e1b00 */
[----:B------:R-:W-:Y:S05]  /*a810*/  BRA `(.L_x_9311) ;  /* 0x0000000800787947 */ /* 0x000fea0003800000 */
.L_x_9319:
        /* <DEDUP_REMOVED lines=28> */
.L_x_9322:
        /* <DEDUP_REMOVED lines=15> */
.L_x_9321:
[----:B------:R-:W2:Y:S02]  /*aad0*/  LDG.E.U16 R0, desc[UR36][R2.64] ;  /* 0x0000002402007981 */ /* 0x000ea4000c1e1500 */
[----:B--2---:R-:W-:-:S04]  /*aae0*/  IMAD.U32 R0, R0, 0x10000, RZ ;  /* 0x0001000000007824 */ /* 0x004fc800078e00ff */
[----:B------:R-:W-:-:S04]  /*aaf0*/  FMUL.FTZ R0, R0, 1 ;  /* 0x3f80000000007820 */ /* 0x000fc80000410000 */
[----:B------:R0:W1:Y:S01]  /*ab00*/  F2F.F64.F32 R18, R0 ;  /* 0x0000000000127310 */ /* 0x0000620000201800 */
[----:B------:R-:W-:Y:S05]  /*ab10*/  BRA `(.L_x_9311) ;  /* 0x0000000400b87947 */ /* 0x000fea0003800000 */
.L_x_9318:
        /* <DEDUP_REMOVED lines=11> */
.L_x_9325:
        /* <DEDUP_REMOVED lines=21> */
.L_x_9329:
[----:B------:R-:W-:Y:S05]  /*ad20*/  BSYNC B1 ;  /* 0x0000000000017941 */ /* 0x000fea0003800000 */
.L_x_9328:
[----:B------:R-:W-:Y:S01]  /*ad30*/  LEA R3, R0, 0x3b800000, 0x17 ;  /* 0x3b80000000037811 */ /* 0x000fe200078eb8ff */
[----:B------:R-:W-:-:S05]  /*ad40*/  IMAD.SHL.U32 R0, R2, 0x100000, RZ ;  /* 0x0010000002007824 */ /* 0x000fca00078e00ff */
[----:B------:R-:W-:-:S07]  /*ad50*/  LOP3.LUT R0, R3, R0, R4, 0xfe, !PT ;  /* 0x0000000003007212 */ /* 0x000fce00078efe04 */
.L_x_9327:
[----:B------:R-:W-:Y:S05]  /*ad60*/  BSYNC B0 ;  /* 0x0000000000007941 */ /* 0x000fea0003800000 */
.L_x_9326:
[----:B------:R-:W-:-:S04]  /*ad70*/  FMUL.FTZ R0, R0, 1 ;  /* 0x3f80000000007820 */ /* 0x000fc80000410000 */
[----:B------:R0:W1:Y:S01]  /*ad80*/  F2F.F64.F32 R18, R0 ;  /* 0x0000000000127310 */ /* 0x0000620000201800 */
[----:B------:R-:W-:Y:S05]  /*ad90*/  BRA `(.L_x_9311) ;  /* 0x0000000400187947 */ /* 0x000fea0003800000 */
.L_x_9324:
        /* <DEDUP_REMOVED lines=21> */
.L_x_9333:
[----:B------:R-:W-:Y:S05]  /*aef0*/  BSYNC B1 ;  /* 0x0000000000017941 */ /* 0x000fea0003800000 */
.L_x_9332:
[----:B------:R-:W-:Y:S01]  /*af00*/  LEA R3, R0, 0x37800000, 0x17 ;  /* 0x3780000000037811 */ /* 0x000fe200078eb8ff */
[----:B------:R-:W-:-:S05]  /*af10*/  IMAD.SHL.U32 R0, R2, 0x200000, RZ ;  /* 0x0020000002007824 */ /* 0x000fca00078e00ff */
[----:B------:R-:W-:-:S07]  /*af20*/  LOP3.LUT R0, R3, R0, R4, 0xfe, !PT ;  /* 0x0000000003007212 */ /* 0x000fce00078efe04 */
.L_x_9331:
[----:B------:R-:W-:Y:S05]  /*af30*/  BSYNC B0 ;  /* 0x0000000000007941 */ /* 0x000fea0003800000 */
.L_x_9330:
[----:B------:R-:W-:-:S04]  /*af40*/  FMUL.FTZ R0, R0, 1 ;  /* 0x3f80000000007820 */ /* 0x000fc80000410000 */
[----:B------:R0:W1:Y:S01]  /*af50*/  F2F.F64.F32 R18, R0 ;  /* 0x0000000000127310 */ /* 0x0000620000201800 */
[----:B------:R-:W-:Y:S05]  /*af60*/  BRA `(.L_x_9311) ;  /* 0x0000000000a47947 */ /* 0x000fea0003800000 */
.L_x_9323:
        /* <DEDUP_REMOVED lines=14> */
.L_x_9337:
[----:B------:R-:W-:Y:S05]  /*b050*/  BSYNC B0 ;  /* 0x0000000000007941 */ /* 0x000fea0003800000 */
.L_x_9336:
[----:B------:R-:W-:-:S04]  /*b060*/  FMUL.FTZ R0, R0, 1 ;  /* 0x3f80000000007820 */ /* 0x000fc80000410000 */
[----:B------:R0:W1:Y:S01]  /*b070*/  F2F.F64.F32 R18, R0 ;  /* 0x0000000000127310 */ /* 0x0000620000201800 */
[----:B------:R-:W-:Y:S05]  /*b080*/  BRA `(.L_x_9311) ;  /* 0x00000000005c7947 */ /* 0x000fea0003800000 */
.L_x_9310:
        /* <DEDUP_REMOVED lines=16> */
.L_x_9338:
[----:B------:R-:W-:Y:S01]  /*b190*/  CS2R R18, SRZ ;  /* 0x0000000000127805 */ /* 0x000fe2000001ff00 */
[----:B------:R-:W-:Y:S06]  /*b1a0*/  BRA `(.L_x_9311) ;  /* 0x0000000000147947 */ /* 0x000fec0003800000 */
.L_x_9335:
[----:B------:R-:W2:Y:S02]  /*b1b0*/  LDG.E.64 R18, desc[UR36][R2.64] ;  /* 0x0000002402127981 */ /* 0x000ea4000c1e1b00 */
[----:B--2---:R-:W0:Y:S01]  /*b1c0*/  I2F.F64.U64 R18, R18 ;  /* 0x0000001200127312 */ /* 0x004e220000301800 */
[----:B------:R-:W-:Y:S05]  /*b1d0*/  BRA `(.L_x_9311) ;  /* 0x0000000000087947 */ /* 0x000fea0003800000 */
.L_x_9334:
[----:B------:R-:W2:Y:S02]  /*b1e0*/  LDG.E R2, desc[UR36][R2.64] ;  /* 0x0000002402027981 */ /* 0x000ea4000c1e1900 */
[----:B--2---:R0:W1:Y:S02]  /*b1f0*/  I2F.F64.U32 R18, R2 ;  /* 0x0000000200127312 */ /* 0x0040640000201800 */
.L_x_9311:
        /* <DEDUP_REMOVED lines=18> */
.L_x_9342:
[----:B------:R-:W3:Y:S02]  /*b320*/  LDG.E.U8 R2, desc[UR36][R2.64] ;  /* 0x0000002402027981 */ /* 0x000ee4000c1e1100 */
[----:B---3--:R0:W1:Y:S01]  /*b330*/  I2F.F64.U16 R4, R2 ;  /* 0x0000000200047312 */ /* 0x0080620000101800 */
[----:B------:R-:W-:Y:S05]  /*b340*/  BRA `(.L_x_9344) ;  /* 0x0000000c00707947 */ /* 0x000fea0003800000 */
.L_x_9341:
        /* <DEDUP_REMOVED lines=9> */
.L_x_9346:
[----:B------:R-:W3:Y:S02]  /*b3e0*/  LDG.E R2, desc[UR36][R2.64] ;  /* 0x0000002402027981 */ /* 0x000ee4000c1e1900 */
[----:B---3--:R0:W1:Y:S01]  /*b3f0*/  I2F.F64 R4, R2 ;  /* 0x0000000200047312 */ /* 0x0080620000201c00 */
[----:B------:R-:W-:Y:S05]  /*b400*/  BRA `(.L_x_9344) ;  /* 0x0000000c00407947 */ /* 0x000fea0003800000 */
.L_x_9345:
[----:B------:R-:W3:Y:S02]  /*b410*/  LDG.E.U16 R2, desc[UR36][R2.64] ;  /* 0x0000002402027981 */ /* 0x000ee4000c1e1500 */
[----:B---3--:R0:W1:Y:S01]  /*b420*/  I2F.F64.S16 R4, R2 ;  /* 0x0000000200047312 */ /* 0x0080620000101c00 */
[----:B------:R-:W-:Y:S05]  /*b430*/  BRA `(.L_x_9344) ;  /* 0x0000000c00347947 */ /* 0x000fea0003800000 */
.L_x_9340:
        /* <DEDUP_REMOVED lines=8> */
[----:B------:R-:W3:Y:S01]  /*b4c0*/  F2F.F64.F32 R4, R4 ;  /* 0x0000000400047310 */ /* 0x000ee20000201800 */
[----:B------:R-:W-:Y:S05]  /*b4d0*/  BRA `(.L_x_9344) ;  /* 0x0000000c000c7947 */ /* 0x000fea0003800000 */
.L_x_9348:
[----:B------:R-:W3:Y:S02]  /*b4e0*/  LDG.E.U16 R0, desc[UR36][R2.64] ;  /* 0x0000002402007981 */ /* 0x000ee4000c1e1500 */
[----:B---3--:R-:W-:-:S05]  /*b4f0*/  HADD2.F32 R0, -RZ, R0.H0_H0 ;  /* 0x20000000ff007230 */ /* 0x008fca0000004100 */
[----:B------:R-:W-:-:S04]  /*b500*/  FMUL.FTZ R0, R0, 1 ;  /* 0x3f80000000007820 */ /* 0x000fc80000410000 */
[----:B------:R0:W1:Y:S01]  /*b510*/  F2F.F64.F32 R4, R0 ;  /* 0x0000000000047310 */ /* 0x0000620000201800 */
[----:B------:R-:W-:Y:S05]  /*b520*/  BRA `(.L_x_9344) ;  /* 0x0000000800f87947 */ /* 0x000fea0003800000 */
.L_x_9347:
        /* <DEDUP_REMOVED lines=10> */
.L_x_9350:
[----:B------:R-:W3:Y:S02]  /*b5d0*/  LDG.E.U16 R2, desc[UR36][R2.64] ;  /* 0x0000002402027981 */ /* 0x000ee4000c1e1500 */
[----:B---3--:R-:W-:-:S05]  /*b5e0*/  HADD2.F32 R0, -RZ, R2.H0_H0 ;  /* 0x20000002ff007230 */ /* 0x008fca0000004100 */
[----:B------:R-:W-:-:S04]  /*b5f0*/  FMUL.FTZ R0, R0, 1 ;  /* 0x3f80000000007820 */ /* 0x000fc80000410000 */
[----:B------:R0:W1:Y:S01]  /*b600*/  F2F.F64.F32 R4, R0 ;  /* 0x0000000000047310 */ /* 0x0000620000201800 */
[----:B------:R-:W-:Y:S05]  /*b610*/  BRA `(.L_x_9344) ;  /* 0x0000000800bc7947 */ /* 0x000fea0003800000 */
.L_x_9349:
[----:B------:R0:W5:Y:S01]  /*b620*/  LDG.E.64 R4, desc[UR36][R2.64] ;  /* 0x0000002402047981 */ /* 0x000162000c1e1b00 */
[----:B------:R-:W-:Y:S05]  /*b630*/  BRA `(.L_x_9344) ;  /* 0x0000000800b47947 */ /* 0x000fea0003800000 */
.L_x_9339:
        /* <DEDUP_REMOVED lines=13> */
.L_x_9353:
[----:B------:R0:W5:Y:S01]  /*b710*/  LDG.E.64 R4, desc[UR36][R2.64] ;  /* 0x0000002402047981 */ /* 0x000162000c1e1b00 */
[----:B------:R-:W-:Y:S05]  /*b720*/  BRA `(.L_x_9344) ;  /* 0x0000000800787947 */ /* 0x000fea0003800000 */
.L_x_9352:
        /* <DEDUP_REMOVED lines=8> */
[----:B---3--:R-:W-:-:S04]  /*b7b0*/  SHF.L.U32 R0, R0, 0x18, RZ ;  /* 0x0000001800007819 */ /* 0x008fc800000006ff */
        /* <DEDUP_REMOVED lines=19> */
.L_x_9355:
[----:B------:R-:W3:Y:S02]  /*b8f0*/  LDG.E.U8 R2, desc[UR36][R2.64] ;  /* 0x0000002402027981 */ /* 0x000ee4000c1e1100 */
        /* <DEDUP_REMOVED lines=14> */
.L_x_9354:
[----:B------:R-:W3:Y:S02]  /*b9e0*/  LDG.E.U16 R0, desc[UR36][R2.64] ;  /* 0x0000002402007981 */ /* 0x000ee4000c1e1500 */
[----:B---3--:R-:W-:-:S04]  /*b9f0*/  IMAD.U32 R0, R0, 0x10000, RZ ;  /* 0x0001000000007824 */ /* 0x008fc800078e00ff */
[----:B------:R-:W-:-:S04]  /*ba00*/  FMUL.FTZ R0, R0, 1 ;  /* 0x3f80000000007820 */ /* 0x000fc80000410000 */
[----:B------:R0:W1:Y:S01]  /*ba10*/  F2F.F64.F32 R4, R0 ;  /* 0x0000000000047310 */ /* 0x0000620000201800 */
[----:B------:R-:W-:Y:S05]  /*ba20*/  BRA `(.L_x_9344) ;  /* 0x0000000400b87947 */ /* 0x000fea0003800000 */
.L_x_9351:
        /* <DEDUP_REMOVED lines=11> */
.L_x_9358:
        /* <DEDUP_REMOVED lines=21> */
.L_x_9362:
[----:B------:R-:W-:Y:S05]  /*bc30*/  BSYNC B1 ;  /* 0x0000000000017941 */ /* 0x000fea0003800000 */
.L_x_9361:
[----:B------:R-:W-:Y:S01]  /*bc40*/  LEA R3, R0, 0x3b800000, 0x17 ;  /* 0x3b80000000037811 */ /* 0x000fe200078eb8ff */
[----:B------:R-:W-:-:S05]  /*bc50*/  IMAD.SHL.U32 R0, R2, 0x100000, RZ ;  /* 0x0010000002007824 */ /* 0x000fca00078e00ff */
[----:B------:R-:W-:-:S07]  /*bc60*/  LOP3.LUT R0, R3, R0, R4, 0xfe, !PT ;  /* 0x0000000003007212 */ /* 0x000fce00078efe04 */
.L_x_9360:
[----:B------:R-:W-:Y:S05]  /*bc70*/  BSYNC B0 ;  /* 0x0000000000007941 */ /* 0x000fea0003800000 */
.L_x_9359:
[----:B------:R-:W-:-:S04]  /*bc80*/  FMUL.FTZ R0, R0, 1 ;  /* 0x3f80000000007820 */ /* 0x000fc80000410000 */
[----:B------:R0:W1:Y:S01]  /*bc90*/  F2F.F64.F32 R4, R0 ;  /* 0x0000000000047310 */ /* 0x0000620000201800 */
[----:B------:R-:W-:Y:S05]  /*bca0*/  BRA `(.L_x_9344) ;  /* 0x0000000400187947 */ /* 0x000fea0003800000 */
.L_x_9357:
        /* <DEDUP_REMOVED lines=21> */
.L_x_9366:
[----:B------:R-:W-:Y:S05]  /*be00*/  BSYNC B1 ;  /* 0x0000000000017941 */ /* 0x000fea0003800000 */
.L_x_9365:
[----:B------:R-:W-:Y:S01]  /*be10*/  LEA R3, R0, 0x37800000, 0x17 ;  /* 0x3780000000037811 */ /* 0x000fe200078eb8ff */
[----:B------:R-:W-:-:S05]  /*be20*/  IMAD.SHL.U32 R0, R2, 0x200000, RZ ;  /* 0x0020000002007824 */ /* 0x000fca00078e00ff */
[----:B------:R-:W-:-:S07]  /*be30*/  LOP3.LUT R0, R3, R0, R4, 0xfe, !PT ;  /* 0x0000000003007212 */ /* 0x000fce00078efe04 */
.L_x_9364:
[----:B------:R-:W-:Y:S05]  /*be40*/  BSYNC B0 ;  /* 0x0000000000007941 */ /* 0x000fea0003800000 */
.L_x_9363:
[----:B------:R-:W-:-:S04]  /*be50*/  FMUL.FTZ R0, R0, 1 ;  /* 0x3f80000000007820 */ /* 0x000fc80000410000 */
[----:B------:R0:W1:Y:S01]  /*be60*/  F2F.F64.F32 R4, R0 ;  /* 0x0000000000047310 */ /* 0x0000620000201800 */
[----:B------:R-:W-:Y:S05]  /*be70*/  BRA `(.L_x_9344) ;  /* 0x0000000000a47947 */ /* 0x000fea0003800000 */
.L_x_9356:
        /* <DEDUP_REMOVED lines=12> */
[----:B------:R-:W-:Y:S01]  /*bf40*/  @!P0 IMAD.MOV.U32 R0, RZ, RZ, 0x7f800001 ;  /* 0x7f800001ff008424 */ /* 0x000fe200078e00ff */
[----:B------:R-:W-:-:S07]  /*bf50*/  @P0 SHF.L.U32 R0, R2, 0x17, RZ ;  /* 0x0000001702000819 */ /* 0x000fce00000006ff */
.L_x_9370:
[----:B------:R-:W-:Y:S05]  /*bf60*/  BSYNC B0 ;  /* 0x0000000000007941 */ /* 0x000fea0003800000 */
.L_x_9369:
[----:B------:R-:W-:-:S04]  /*bf70*/  FMUL.FTZ R0, R0, 1 ;  /* 0x3f80000000007820 */ /* 0x000fc80000410000 */
[----:B------:R0:W1:Y:S01]  /*bf80*/  F2F.F64.F32 R4, R0 ;  /* 0x0000000000047310 */ /* 0x0000620000201800 */
[----:B------:R-:W-:Y:S05]  /*bf90*/  BRA `(.L_x_9344) ;  /* 0x00000000005c7947 */ /* 0x000fea0003800000 */
.L_x_9343:
        /* <DEDUP_REMOVED lines=16> */
.L_x_9371:
[----:B------:R-:W-:Y:S01]  /*c0a0*/  CS2R R4, SRZ ;  /* 0x0000000000047805 */ /* 0x000fe2000001ff00 */
[----:B------:R-:W-:Y:S06]  /*c0b0*/  BRA `(.L_x_9344) ;  /* 0x0000000000147947 */ /* 0x000fec0003800000 */
.L_x_9368:
[----:B------:R-:W3:Y:S02]  /*c0c0*/  LDG.E.64 R4, desc[UR36][R2.64] ;  /* 0x0000002402047981 */ /* 0x000ee4000c1e1b00 */
[----:B---3--:R-:W0:Y:S01]  /*c0d0*/  I2F.F64.U64 R4, R4 ;  /* 0x0000000400047312 */ /* 0x008e220000301800 */
[----:B------:R-:W-:Y:S05]  /*c0e0*/  BRA `(.L_x_9344) ;  /* 0x0000000000087947 */ /* 0x000fea0003800000 */
.L_x_9367:
[----:B------:R-:W3:Y:S02]  /*c0f0*/  LDG.E R2, desc[UR36][R2.64] ;  /* 0x0000002402027981 */ /* 0x000ee4000c1e1900 */
[----:B---3--:R0:W1:Y:S02]  /*c100*/  I2F.F64.U32 R4, R2 ;  /* 0x0000000200047312 */ /* 0x0080640000201800 */
.L_x_9344:
        /* <DEDUP_REMOVED lines=16> */
.L_x_9375:
[----:B------:R-:W0:Y:S02]  /*c210*/  F2I.S64.F64.TRUNC R4, R4 ;  /* 0x0000000400047311 */ /* 0x000e24000030d900 */
[----:B0-----:R-:W-:-:S05]  /*c220*/  IMAD.MOV.U32 R3, RZ, RZ, R4 ;  /* 0x000000ffff037224 */ /* 0x001fca00078e0004 */
[----:B------:R0:W-:Y:S01]  /*c230*/  STG.E.U8 desc[UR36][R16.64], R3 ;  /* 0x0000000310007986 */ /* 0x0001e2000c101124 */
[----:B------:R-:W-:Y:S05]  /*c240*/  BRA `(.L_x_9377) ;  /* 0x0000000c00f87947 */ /* 0x000fea0003800000 */
.L_x_9374:
        /* <DEDUP_REMOVED lines=9> */
.L_x_9379:
[----:B------:R-:W0:Y:S02]  /*c2e0*/  F2I.F64.TRUNC R5, R4 ;  /* 0x0000000400057311 */ /* 0x000e24000030d100 */
[----:B0-----:R0:W-:Y:S01]  /*c2f0*/  STG.E desc[UR36][R16.64], R5 ;  /* 0x0000000510007986 */ /* 0x0011e2000c101924 */
[----:B------:R-:W-:Y:S05]  /*c300*/  BRA `(.L_x_9377) ;  /* 0x0000000c00c87947 */ /* 0x000fea0003800000 */
.L_x_9378:
[----:B------:R-:W0:Y:S02]  /*c310*/  F2I.F64.TRUNC R5, R4 ;  /* 0x0000000400057311 */ /* 0x000e24000030d100 */
[----:B0-----:R0:W-:Y:S01]  /*c320*/  STG.E.U16 desc[UR36][R16.64], R5 ;  /* 0x0000000510007986 */ /* 0x0011e2000c101524 */
[----:B------:R-:W-:Y:S05]  /*c330*/  BRA `(.L_x_9377) ;  /* 0x0000000c00bc7947 */ /* 0x000fea0003800000 */
.L_x_9373:
        /* <DEDUP_REMOVED lines=13> */
.L_x_9381:
        /* <DEDUP_REMOVED lines=8> */
.L_x_9380:
        /* <DEDUP_REMOVED lines=14> */
.L_x_9383:
        /* <DEDUP_REMOVED lines=9> */
.L_x_9382:
[----:B------:R0:W-:Y:S01]  /*c600*/  STG.E.64 desc[UR36][R16.64], R4 ;  /* 0x0000000410007986 */ /* 0x0001e2000c101b24 */
[----:B------:R-:W-:Y:S05]  /*c610*/  BRA `(.L_x_9377) ;  /* 0x0000000c00047947 */ /* 0x000fea0003800000 */
.L_x_9372:
        /* <DEDUP_REMOVED lines=12> */
.L_x_9386:
[----:B------:R-:W-:-:S05]  /*c6e0*/  CS2R R6, SRZ ;  /* 0x0000000000067805 */ /* 0x000fca000001ff00 */
[----:B------:R0:W-:Y:S01]  /*c6f0*/  STG.E.128 desc[UR36][R16.64], R4 ;  /* 0x0000000410007986 */ /* 0x0001e2000c101d24 */
[----:B------:R-:W-:Y:S05]  /*c700*/  BRA `(.L_x_9377) ;  /* 0x0000000800c87947 */ /* 0x000fea0003800000 */
.L_x_9385:
        /* <DEDUP_REMOVED lines=25> */
.L_x_9390:
[----:B------:R-:W-:Y:S05]  /*c8a0*/  BSYNC B0 ;  /* 0x0000000000007941 */ /* 0x000fea0003800000 */
.L_x_9389:
[----:B------:R-:W-:-:S05]  /*c8b0*/  LOP3.LUT R3, R0, R3, RZ, 0xfc, !PT ;  /* 0x0000000300037212 */ /* 0x000fca00078efcff */
[----:B------:R0:W-:Y:S01]  /*c8c0*/  STG.E.U8 desc[UR36][R16.64], R3 ;  /* 0x0000000310007986 */ /* 0x0001e2000c101124 */
[----:B------:R-:W-:Y:S05]  /*c8d0*/  BRA `(.L_x_9377) ;  /* 0x0000000800547947 */ /* 0x000fea0003800000 */
.L_x_9388:
        /* <DEDUP_REMOVED lines=17> */
.L_x_9392:
[----:B------:R-:W-:Y:S01]  /*c9f0*/  IMAD.MOV.U32 R0, RZ, RZ, 0x7f ;  /* 0x0000007fff007424 */ /* 0x000fe200078e00ff */
[----:B------:R-:W-:-:S04]  /*ca00*/  ISETP.GT.U32.AND P0, PT, R2, 0x7f800000, PT ;  /* 0x7f8000000200780c */ /* 0x000fc80003f04070 */
[----:B------:R-:W-:-:S09]  /*ca10*/  SEL R0, R0, 0x7c, P0 ;  /* 0x0000007c00007807 */ /* 0x000fd20000000000 */
.L_x_9393:
[----:B------:R-:W-:Y:S05]  /*ca20*/  BSYNC B0 ;  /* 0x0000000000007941 */ /* 0x000fea0003800000 */
.L_x_9391:
[----:B------:R-:W-:-:S04]  /*ca30*/  LOP3.LUT R2, R3, 0x80000000, RZ, 0xc0, !PT ;  /* 0x8000000003027812 */ /* 0x000fc800078ec0ff */
[----:B------:R-:W-:-:S04]  /*ca40*/  SHF.R.U32.HI R3, RZ, 0x18, R2 ;  /* 0x00000018ff037819 */ /* 0x000fc80000011602 */
[----:B------:R-:W-:-:S05]  /*ca50*/  LOP3.LUT R3, R0, R3, RZ, 0xfc, !PT ;  /* 0x0000000300037212 */ /* 0x000fca00078efcff */
[----:B------:R0:W-:Y:S01]  /*ca60*/  STG.E.U8 desc[UR36][R16.64], R3 ;  /* 0x0000000310007986 */ /* 0x0001e2000c101124 */
[----:B------:R-:W-:Y:S05]  /*ca70*/  BRA `(.L_x_9377) ;  /* 0x0000000400ec7947 */ /* 0x000fea0003800000 */
.L_x_9387:
        /* <DEDUP_REMOVED lines=8> */
.L_x_9384:
        /* <DEDUP_REMOVED lines=11> */
.L_x_9396:
        /* <DEDUP_REMOVED lines=21> */
.L_x_9399:
[----:B------:R-:W-:-:S04]  /*cd00*/  LOP3.LUT R2, R3, 0x80000000, RZ, 0xc0, !PT ;  /* 0x8000000003027812 */ /* 0x000fc800078ec0ff */
[----:B------:R-:W-:-:S04]  /*cd10*/  SHF.R.U32.HI R3, RZ, 0x18, R2 ;  /* 0x00000018ff037819 */ /* 0x000fc80000011602 */
[----:B------:R-:W-:-:S04]  /*cd20*/  LOP3.LUT R0, R0, R3, RZ, 0xfc, !PT ;  /* 0x0000000300007212 */ /* 0x000fc800078efcff */
[----:B------:R-:W-:-:S07]  /*cd30*/  PRMT R8, R0, 0x7610, R8 ;  /* 0x0000761000087816 */ /* 0x000fce0000000008 */
.L_x_9398:
[----:B------:R-:W-:Y:S05]  /*cd40*/  BSYNC B0 ;  /* 0x0000000000007941 */ /* 0x000fea0003800000 */
.L_x_9397:
[----:B------:R3:W-:Y:S01]  /*cd50*/  STG.E.U8 desc[UR36][R16.64], R8 ;  /* 0x0000000810007986 */ /* 0x0007e2000c101124 */
[----:B------:R-:W-:Y:S05]  /*cd60*/  BRA `(.L_x_9377) ;  /* 0x0000000400307947 */ /* 0x000fea0003800000 */
.L_x_9395:
        /* <DEDUP_REMOVED lines=21> */
.L_x_9402:
[----:B------:R-:W-:-:S04]  /*cec0*/  LOP3.LUT R2, R3, 0x80000000, RZ, 0xc0, !PT ;  /* 0x8000000003027812 */ /* 0x000fc800078ec0ff */
[----:B------:R-:W-:-:S04]  /*ced0*/  SHF.R.U32.HI R3, RZ, 0x18, R2 ;  /* 0x00000018ff037819 */ /* 0x000fc80000011602 */
[----:B------:R-:W-:-:S04]  /*cee0*/  LOP3.LUT R0, R0, R3, RZ, 0xfc, !PT ;  /* 0x0000000300007212 */ /* 0x000fc800078efcff */
[----:B------:R-:W-:-:S07]  /*cef0*/  PRMT R8, R0, 0x7610, R8 ;  /* 0x0000761000087816 */ /* 0x000fce0000000008 */
.L_x_9401:
[----:B------:R-:W-:Y:S05]  /*cf00*/  BSYNC B0 ;  /* 0x0000000000007941 */ /* 0x000fea0003800000 */
.L_x_9400:
[----:B------:R0:W-:Y:S01]  /*cf10*/  STG.E.U8 desc[UR36][R16.64], R8 ;  /* 0x0000000810007986 */ /* 0x0001e2000c101124 */
[----:B------:R-:W-:Y:S05]  /*cf20*/  BRA `(.L_x_9377) ;  /* 0x0000000000c07947 */ /* 0x000fea0003800000 */
.L_x_9394:
        /* <DEDUP_REMOVED lines=26> */
.L_x_9376:
[----:B------:R-:W-:Y:S01]  /*d0d0*/  MOV R0, 0x0 ;  /* 0x0000000000007802 */ /* 0x000fe20000000f00 */
[----:B------:R-:W-:Y:S01]  /*d0e0*/  ULDC.64 UR4, c[0x4][0x1a8] ;  /* 0x01006a0000047ab9 */ /* 0x000fe20000000a00 */
[----:B------:R-:W-:Y:S01]  /*d0f0*/  ULDC.64 UR6, c[0x4][0x68] ;  /* 0x01001a0000067ab9 */ /* 0x000fe20000000a00 */
[----:B------:R-:W-:Y:S01]  /*d100*/  MOV R4, UR4 ;  /* 0x0000000400047c02 */ /* 0x000fe20008000f00 */
        /* <DEDUP_REMOVED lines=12> */
.L_x_9405:
[----:B------:R-:W-:Y:S05]  /*d1d0*/  BRA `(.L_x_9377) ;  /* 0x0000000000147947 */ /* 0x000fea0003800000 */
.L_x_9404:
[----:B------:R-:W0:Y:S02]  /*d1e0*/  F2I.U64.F64.TRUNC R4, R4 ;  /* 0x0000000400047311 */ /* 0x000e24000030d800 */
[----:B0-----:R1:W-:Y:S01]  /*d1f0*/  STG.E.64 desc[UR36][R16.64], R4 ;  /* 0x0000000410007986 */ /* 0x0013e2000c101b24 */
[----:B------:R-:W-:Y:S05]  /*d200*/  BRA `(.L_x_9377) ;  /* 0x0000000000087947 */ /* 0x000fea0003800000 */
.L_x_9403:
[----:B------:R-:W0:Y:S02]  /*d210*/  F2I.U32.F64.TRUNC R5, R4 ;  /* 0x0000000400057311 */ /* 0x000e24000030d000 */
[----:B0-----:R0:W-:Y:S02]  /*d220*/  STG.E desc[UR36][R16.64], R5 ;  /* 0x0000000510007986 */ /* 0x0011e4000c101924 */
.L_x_9377:
[----:B------:R-:W-:-:S07]  /*d230*/  VIADD R23, R23, 0x80 ;  /* 0x0000008017177836 */ /* 0x000fce0000000000 */
.L_x_9304:
[----:B------:R-:W-:Y:S05]  /*d240*/  BSYNC B6 ;  /* 0x0000000000067941 */ /* 0x000fea0003800000 */
.L_x_9303:
        /* <DEDUP_REMOVED lines=357> */
.L_x_9406:
        /* <DEDUP_REMOVED lines=21> */
.L_x_9410:
[----:B------:R-:W2:Y:S02]  /*e9f0*/  LDG.E.U8 R2, desc[UR36][R2.64] ;  /* 0x0000002402027981 */ /* 0x000ea4000c1e1100 */
[----:B--2---:R0:W1:Y:S01]  /*ea00*/  I2F.F64.U16 R18, R2 ;  /* 0x0000000200127312 */ /* 0x0040620000101800 */
[----:B------:R-:W-:Y:S05]  /*ea10*/  BRA `(.L_x_9412) ;  /* 0x0000000c00707947 */ /* 0x000fea0003800000 */
.L_x_9409:
        /* <DEDUP_REMOVED lines=9> */
.L_x_9414:
[----:B------:R-:W2:Y:S02]  /*eab0*/  LDG.E R2, desc[UR36][R2.64] ;  /* 0x0000002402027981 */ /* 0x000ea4000c1e1900 */
[----:B--2---:R0:W1:Y:S01]  /*eac0*/  I2F.F64 R18, R2 ;  /* 0x0000000200127312 */ /* 0x0040620000201c00 */
[----:B------:R-:W-:Y:S05]  /*ead0*/  BRA `(.L_x_9412) ;  /* 0x0000000c00407947 */ /* 0x000fea0003800000 */
.L_x_9413:
[----:B------:R-:W2:Y:S02]  /*eae0*/  LDG.E.U16 R2, desc[UR36][R2.64] ;  /* 0x0000002402027981 */ /* 0x000ea4000c1e1500 */
[----:B--2---:R0:W1:Y:S01]  /*eaf0*/  I2F.F64.S16 R18, R2 ;  /* 0x0000000200127312 */ /* 0x0040620000101c00 */
[----:B------:R-:W-:Y:S05]  /*eb00*/  BRA `(.L_x_9412) ;  /* 0x0000000c00347947 */ /* 0x000fea0003800000 */
.L_x_9408:
        /* <DEDUP_REMOVED lines=10> */
.L_x_9416:
[----:B------:R-:W2:Y:S02]  /*ebb0*/  LDG.E.U16 R0, desc[UR36][R2.64] ;  /* 0x0000002402007981 */ /* 0x000ea4000c1e1500 */
[----:B--2---:R-:W-:-:S05]  /*ebc0*/  HADD2.F32 R0, -RZ, R0.H0_H0 ;  /* 0x20000000ff007230 */ /* 0x004fca0000004100 */
[----:B------:R-:W-:-:S04]  /*ebd0*/  FMUL.FTZ R0, R0, 1 ;  /* 0x3f80000000007820 */ /* 0x000fc80000410000 */
[----:B------:R0:W1:Y:S01]  /*ebe0*/  F2F.F64.F32 R18, R0 ;  /* 0x0000000000127310 */ /* 0x0000620000201800 */
[----:B------:R-:W-:Y:S05]  /*ebf0*/  BRA `(.L_x_9412) ;  /* 0x0000000800f87947 */ /* 0x000fea0003800000 */
.L_x_9415:
        /* <DEDUP_REMOVED lines=10> */
.L_x_9418:
[----:B------:R-:W2:Y:S02]  /*eca0*/  LDG.E.U16 R2, desc[UR36][R2.64] ;  /* 0x0000002402027981 */ /* 0x000ea4000c1e1500 */
[----:B--2---:R-:W-:-:S05]  /*ecb0*/  HADD2.F32 R0, -RZ, R2.H0_H0 ;  /* 0x20000002ff007230 */ /* 0x004fca0000004100 */
[----:B------:R-:W-:-:S04]  /*ecc0*/  FMUL.FTZ R0, R0, 1 ;  /* 0x3f80000000007820 */ /* 0x000fc80000410000 */
[----:B------:R0:W1:Y:S01]  /*ecd0*/  F2F.F64.F32 R18, R0 ;  /* 0x0000000000127310 */ /* 0x0000620000201800 */
[----:B------:R-:W-:Y:S05]  /*ece0*/  BRA `(.L_x_9412) ;  /* 0x0000000800bc7947 */ /* 0x000fea0003800000 */
.L_x_9417:
[----:B------:R0:W5:Y:S01]  /*ecf0*/  LDG.E.64 R18, desc[UR36][R2.64] ;  /* 0x0000002402127981 */ /* 0x000162000c1e1b00 */
[----:B------:R-:W-:Y:S05]  /*ed00*/  BRA `(.L_x_9412) ;  /* 0x0000000800b47947 */ /* 0x000fea0003800000 */
.L_x_9407:
        /* <DEDUP_REMOVED lines=13> */
.L_x_9421:
[----:B------:R0:W5:Y:S01]  /*ede0*/  LDG.E.64 R18, desc[UR36][R2.64] ;  /* 0x0000002402127981 */ /* 0x000162000c1e1b00 */
[----:B------:R-:W-:Y:S05]  /*edf0*/  BRA `(.L_x_9412) ;  /* 0x0000000800787947 */ /* 0x000fea0003800000 */
.L_x_9420:
        /* <DEDUP_REMOVED lines=28> */
.L_x_9423:
        /* <DEDUP_REMOVED lines=15> */
.L_x_9422:
[----:B------:R-:W2:Y:S02]  /*f0b0*/  LDG.E.U16 R0, desc[UR36][R2.64] ;  /* 0x0000002402007981 */ /* 0x000ea4000c1e1500 */
[----:B--2---:R-:W-:-:S04]  /*f0c0*/  IMAD.U32 R0, R0, 0x10000, RZ ;  /* 0x0001000000007824 */ /* 0x004fc800078e00ff */
[----:B------:R-:W-:-:S04]  /*f0d0*/  FMUL.FTZ R0, R0, 1 ;  /* 0x3f80000000007820 */ /* 0x000fc80000410000 */
[----:B------:R4:W0:Y:S01]  /*f0e0*/  F2F.F64.F32 R18, R0 ;  /* 0x0000000000127310 */ /* 0x0008220000201800 */
[----:B------:R-:W-:Y:S05]  /*f0f0*/  BRA `(.L_x_9412) ;  /* 0x0000000400b87947 */ /* 0x000fea0003800000 */
.L_x_9419:
        /* <DEDUP_REMOVED lines=11> */
.L_x_9426:
        /* <DEDUP_REMOVED lines=21> */
.L_x_9430:
[----:B------:R-:W-:Y:S05]  /*f300*/  BSYNC B1 ;  /* 0x0000000000017941 */ /* 0x000fea0003800000 */
.L_x_9429:
[----:B------:R-:W-:Y:S01]  /*f310*/  LEA R3, R0, 0x3b800000, 0x17 ;  /* 0x3b80000000037811 */ /* 0x000fe200078eb8ff */
[----:B------:R-:W-:-:S05]  /*f320*/  IMAD.SHL.U32 R0, R2, 0x100000, RZ ;  /* 0x0010000002007824 */ /* 0x000fca00078e00ff */
[----:B------:R-:W-:-:S07]  /*f330*/  LOP3.LUT R0, R3, R0, R4, 0xfe, !PT ;  /* 0x0000000003007212 */ /* 0x000fce00078efe04 */
.L_x_9428:
[----:B------:R-:W-:Y:S05]  /*f340*/  BSYNC B0 ;  /* 0x0000000000007941 */ /* 0x000fea0003800000 */
.L_x_9427:
[----:B------:R-:W-:-:S04]  /*f350*/  FMUL.FTZ R0, R0, 1 ;  /* 0x3f80000000007820 */ /* 0x000fc80000410000 */
[----:B------:R0:W1:Y:S01]  /*f360*/  F2F.F64.F32 R18, R0 ;  /* 0x0000000000127310 */ /* 0x0000620000201800 */
[----:B------:R-:W-:Y:S05]  /*f370*/  BRA `(.L_x_9412) ;  /* 0x0000000400187947 */ /* 0x000fea0003800000 */
.L_x_9425:
        /* <DEDUP_REMOVED lines=21> */
.L_x_9434:
[----:B------:R-:W-:Y:S05]  /*f4d0*/  BSYNC B1 ;  /* 0x0000000000017941 */ /* 0x000fea0003800000 */
.L_x_9433:
[----:B------:R-:W-:Y:S01]  /*f4e0*/  LEA R3, R0, 0x37800000, 0x17 ;  /* 0x3780000000037811 */ /* 0x000fe200078eb8ff */
[----:B------:R-:W-:-:S05]  /*f4f0*/  IMAD.SHL.U32 R0, R2, 0x200000, RZ ;  /* 0x0020000002007824 */ /* 0x000fca00078e00ff */
[----:B------:R-:W-:-:S07]  /*f500*/  LOP3.LUT R0, R3, R0, R4, 0xfe, !PT ;  /* 0x0000000003007212 */ /* 0x000fce00078efe04 */
.L_x_9432:
[----:B------:R-:W-:Y:S05]  /*f510*/  BSYNC B0 ;  /* 0x0000000000007941 */ /* 0x000fea0003800000 */
.L_x_9431:
[----:B------:R-:W-:-:S04]  /*f520*/  FMUL.FTZ R0, R0, 1 ;  /* 0x3f80000000007820 */ /* 0x000fc80000410000 */
[----:B------:R0:W1:Y:S01]  /*f530*/  F2F.F64.F32 R18, R0 ;  /* 0x0000000000127310 */ /* 0x0000620000201800 */
[----:B------:R-:W-:Y:S05]  /*f540*/  BRA `(.L_x_9412) ;  /* 0x0000000000a47947 */ /* 0x000fea0003800000 */
.L_x_9424:
        /* <DEDUP_REMOVED lines=14> */
.L_x_9438:
[----:B------:R-:W-:Y:S05]  /*f630*/  BSYNC B0 ;  /* 0x0000000000007941 */ /* 0x000fea0003800000 */
.L_x_9437:
[----:B------:R-:W-:-:S04]  /*f640*/  FMUL.FTZ R0, R0, 1 ;  /* 0x3f80000000007820 */ /* 0x000fc80000410000 */
[----:B------:R0:W1:Y:S01]  /*f650*/  F2F.F64.F32 R18, R0 ;  /* 0x0000000000127310 */ /* 0x0000620000201800 */
[----:B------:R-:W-:Y:S05]  /*f660*/  BRA `(.L_x_9412) ;  /* 0x00000000005c7947 */ /* 0x000fea0003800000 */
.L_x_9411:
        /* <DEDUP_REMOVED lines=16> */
.L_x_9439:
[----:B------:R-:W-:Y:S01]  /*f770*/  CS2R R18, SRZ ;  /* 0x0000000000127805 */ /* 0x000fe2000001ff00 */
[----:B------:R-:W-:Y:S06]  /*f780*/  BRA `(.L_x_9412) ;  /* 0x0000000000147947 */ /* 0x000fec0003800000 */
.L_x_9436:
[----:B------:R-:W2:Y:S02]  /*f790*/  LDG.E.64 R18, desc[UR36][R2.64] ;  /* 0x0000002402127981 */ /* 0x000ea4000c1e1b00 */
[----:B--2---:R-:W0:Y:S01]  /*f7a0*/  I2F.F64.U64 R18, R18 ;  /* 0x0000001200127312 */ /* 0x004e220000301800 */
[----:B------:R-:W-:Y:S05]  /*f7b0*/  BRA `(.L_x_9412) ;  /* 0x0000000000087947 */ /* 0x000fea0003800000 */
.L_x_9435:
[----:B------:R-:W2:Y:S02]  /*f7c0*/  LDG.E R2, desc[UR36][R2.64] ;  /* 0x0000002402027981 */ /* 0x000ea4000c1e1900 */
[----:B--2---:R0:W1:Y:S02]  /*f7d0*/  I2F.F64.U32 R18, R2 ;  /* 0x0000000200127312 */ /* 0x0040640000201800 */
.L_x_9412:
        /* <DEDUP_REMOVED lines=15> */
[----:B--2---:R-:W2:Y:S02]  /*f8d0*/  LDG.E.S8 R4, desc[UR36][R22.64] ;  /* 0x0000002416047981 */ /* 0x004ea4000c1e1300 */
[----:B--2---:R-:W0:Y:S01]  /*f8e0*/  I2F.F64.S16 R4, R4 ;  /* 0x0000000400047312 */ /* 0x004e220000101c00 */
[----:B------:R-:W-:Y:S05]  /*f8f0*/  BRA `(.L_x_9445) ;  /* 0x0000000c007c7947 */ /* 0x000fea0003800000 */
.L_x_9443:
[----:B--2---:R-:W2:Y:S02]  /*f900*/  LDG.E.U8 R4, desc[UR36][R22.64] ;  /* 0x0000002416047981 */ /* 0x004ea4000c1e1100 */
[----:B--2---:R-:W2:Y:S01]  /*f910*/  I2F.F64.U16 R4, R4 ;  /* 0x0000000400047312 */ /* 0x004ea20000101800 */
[----:B------:R-:W-:Y:S05]  /*f920*/  BRA `(.L_x_9445) ;  /* 0x0000000c00707947 */ /* 0x000fea0003800000 */
.L_x_9442:
[----:B------:R-:W-:-:S13]  /*f930*/  ISETP.NE.AND P0, PT, R0, 0x2, PT ;  /* 0x000000020000780c */ /* 0x000fda0003f05270 */
[----:B------:R-:W-:Y:S05]  /*f940*/  @!P0 BRA `(.L_x_9446) ;  /* 0x0000000000288947 */ /* 0x000fea0003800000 */
[----:B------:R-:W-:-:S13]  /*f950*/  ISETP.NE.AND P0, PT, R0, 0x3, PT ;  /* 0x000000030000780c */ /* 0x000fda0003f05270 */
[----:B------:R-:W-:Y:S05]  /*f960*/  @!P0 BRA `(.L_x_9447) ;  /* 0x0000000000148947 */ /* 0x000fea0003800000 */
[----:B------:R-:W-:-:S13]  /*f970*/  ISETP.NE.AND P0, PT, R0, 0x4, PT ;  /* 0x000000040000780c */ /* 0x000fda0003f05270 */
[----:B------:R-:W-:Y:S05]  /*f980*/  @P0 BRA `(.L_x_9444) ;  /* 0x0000000800fc0947 */ /* 0x000fea0003800000 */
[----:B--2---:R-:W2:Y:S02]  /*f990*/  LDG.E.64 R4, desc[UR36][R22.64] ;  /* 0x0000002416047981 */ /* 0x004ea4000c1e1b00 */
[----:B--2---:R-:W4:Y:S01]  /*f9a0*/  I2F.F64.S64 R4, R4 ;  /* 0x0000000400047312 */ /* 0x004f220000301c00 */
[----:B------:R-:W-:Y:S05]  /*f9b0*/  BRA `(.L_x_9445) ;  /* 0x0000000c004c7947 */ /* 0x000fea0003800000 */
.L_x_9447:
[----:B--2---:R-:W2:Y:S02]  /*f9c0*/  LDG.E R4, desc[UR36][R22.64] ;  /* 0x0000002416047981 */ /* 0x004ea4000c1e1900 */
[----:B--2---:R-:W0:Y:S01]  /*f9d0*/  I2F.F64 R4, R4 ;  /* 0x0000000400047312 */ /* 0x004e220000201c00 */
[----:B------:R-:W-:Y:S05]  /*f9e0*/  BRA `(.L_x_9445) ;  /* 0x0000000c00407947 */ /* 0x000fea0003800000 */
.L_x_9446:
[----:B--2---:R-:W2:Y:S02]  /*f9f0*/  LDG.E.U16 R4, desc[UR36][R22.64] ;  /* 0x0000002416047981 */ /* 0x004ea4000c1e1500 */
[----:B--2---:R-:W0:Y:S01]  /*fa00*/  I2F.F64.S16 R4, R4 ;  /* 0x0000000400047312 */ /* 0x004e220000101c00 */
[----:B------:R-:W-:Y:S05]  /*fa10*/  BRA `(.L_x_9445) ;  /* 0x0000000c00347947 */ /* 0x000fea0003800000 */
.L_x_9441:
[----:B------:R-:W-:-:S13]  /*fa20*/  ISETP.GT.AND P0, PT, R0, 0x6, PT ;  /* 0x000000060000780c */ /* 0x000fda0003f04270 */
[----:B------:R-:W-:Y:S05]  /*fa30*/  @P0 BRA `(.L_x_9448) ;  /* 0x0000000000340947 */ /* 0x000fea0003800000 */
[----:B------:R-:W-:-:S13]  /*fa40*/  ISETP.NE.AND P0, PT, R0, 0x5, PT ;  /* 0x000000050000780c */ /* 0x000fda0003f05270 */
[----:B------:R-:W-:Y:S05]  /*fa50*/  @!P0 BRA `(.L_x_9449) ;  /* 0x0000000000188947 */ /* 0x000fea0003800000 */
[----:B------:R-:W-:-:S13]  /*fa60*/  ISETP.NE.AND P0, PT, R0, 0x6, PT ;  /* 0x000000060000780c */ /* 0x000fda0003f05270 */
[----:B------:R-:W-:Y:S05]  /*fa70*/  @P0 BRA `(.L_x_9444) ;  /* 0x0000000800c00947 */ /* 0x000fea0003800000 */
[----:B--2---:R-:W2:Y:S02]  /*fa80*/  LDG.E R4, desc[UR36][R22.64] ;  /* 0x0000002416047981 */ /* 0x004ea4000c1e1900 */
[----:B--2---:R-:W-:-:S06]  /*fa90*/  FMUL.FTZ R4, R4, 1 ;  /* 0x3f80000004047820 */ /* 0x004fcc0000410000 */
[----:B------:R-:W0:Y:S01]  /*faa0*/  F2F.F64.F32 R4, R4 ;  /* 0x0000000400047310 */ /* 0x000e220000201800 */
[----:B------:R-:W-:Y:S05]  /*fab0*/  BRA `(.L_x_9445) ;  /* 0x0000000c000c7947 */ /* 0x000fea0003800000 */
.L_x_9449:
[----:B------:R-:W4:Y:S02]  /*fac0*/  LDG.E.U16 R0, desc[UR36][R22.64] ;  /* 0x0000002416007981 */ /* 0x000f24000c1e1500 */
[----:B----4-:R-:W-:-:S05]  /*fad0*/  HADD2.F32 R0, -RZ, R0.H0_H0 ;  /* 0x20000000ff007230 */ /* 0x010fca0000004100 */
[----:B------:R-:W-:-:S04]  /*fae0*/  FMUL.FTZ R0, R0, 1 ;  /* 0x3f80000000007820 */ /* 0x000fc80000410000 */
[----:B--2---:R0:W2:Y:S01]  /*faf0*/  F2F.F64.F32 R4, R0 ;  /* 0x0000000000047310 */ /* 0x0040a20000201800 */
[----:B------:R-:W-:Y:S05]  /*fb00*/  BRA `(.L_x_9445) ;  /* 0x0000000800f87947 */ /* 0x000fea0003800000 */
.L_x_9448:
        /* <DEDUP_REMOVED lines=10> */
.L_x_9451:
[----:B------:R-:W4:Y:S02]  /*fbb0*/  LDG.E.U16 R22, desc[UR36][R22.64] ;  /* 0x0000002416167981 */ /* 0x000f24000c1e1500 */
[----:B----4-:R-:W-:-:S05]  /*fbc0*/  HADD2.F32 R0, -RZ, R22.H0_H0 ;  /* 0x20000016ff007230 */ /* 0x010fca0000004100 */
[----:B------:R-:W-:-:S04]  /*fbd0*/  FMUL.FTZ R0, R0, 1 ;  /* 0x3f80000000007820 */ /* 0x000fc80000410000 */
[----:B--2---:R0:W2:Y:S01]  /*fbe0*/  F2F.F64.F32 R4, R0 ;  /* 0x0000000000047310 */ /* 0x0040a20000201800 */
[----:B------:R-:W-:Y:S05]  /*fbf0*/  BRA `(.L_x_9445) ;  /* 0x0000000800bc7947 */ /* 0x000fea0003800000 */
.L_x_9450:
[----:B--2---:R0:W5:Y:S01]  /*fc00*/  LDG.E.64 R4, desc[UR36][R22.64] ;  /* 0x0000002416047981 */ /* 0x004162000c1e1b00 */
[----:B------:R-:W-:Y:S05]  /*fc10*/  BRA `(.L_x_9445) ;  /* 0x0000000800b47947 */ /* 0x000fea0003800000 */
.L_x_9440:
        /* <DEDUP_REMOVED lines=9> */
[----:B--2---:R-:W-:Y:S01]  /*fcb0*/  IMAD.MOV.U32 R4, RZ, RZ, RZ ;  /* 0x000000ffff047224 */ /* 0x004fe200078e00ff */
[----:B----4-:R-:W-:-:S04]  /*fcc0*/  ISETP.NE.AND P0, PT, R22, RZ, PT ;  /* 0x000000ff1600720c */ /* 0x010fc80003f05270 */
[----:B------:R-:W-:Y:S01]  /*fcd0*/  FSEL R5, RZ, 1.875, !P0 ;  /* 0x3ff00000ff057808 */ /* 0x000fe20004000000 */
[----:B------:R-:W-:Y:S08]  /*fce0*/  BRA `(.L_x_9445) ;  /* 0x0000000800807947 */ /* 0x000ff00003800000 */
.L_x_9454:
[----:B--2---:R0:W5:Y:S01]  /*fcf0*/  LDG.E.64 R4, desc[UR36][R22.64] ;  /* 0x0000002416047981 */ /* 0x004162000c1e1b00 */
[----:B------:R-:W-:Y:S05]  /*fd00*/  BRA `(.L_x_9445) ;  /* 0x0000000800787947 */ /* 0x000fea0003800000 */
.L_x_9453:
        /* <DEDUP_REMOVED lines=26> */
[----:B------:R0:W2:Y:S01]  /*feb0*/  F2F.F64.F32 R4, R3 ;  /* 0x0000000300047310 */ /* 0x0000a20000201800 */
[----:B------:R-:W-:Y:S05]  /*fec0*/  BRA `(.L_x_9445) ;  /* 0x0000000800087947 */ /* 0x000fea0003800000 */
.L_x_9456:
[----:B------:R-:W4:Y:S02]  /*fed0*/  LDG.E.U8 R3, desc[UR36][R22.64] ;  /* 0x0000002416037981 */ /* 0x000f24000c1e1100 */
        /* <DEDUP_REMOVED lines=14> */
.L_x_9455:
[----:B------:R-:W4:Y:S02]  /*ffc0*/  LDG.E.U16 R0, desc[UR36][R22.64] ;  /* 0x0000002416007981 */ /* 0x000f24000c1e1500 */
[----:B----4-:R-:W-:-:S04]  /*ffd0*/  IMAD.U32 R0, R0, 0x10000, RZ ;  /* 0x0001000000007824 */ /* 0x010fc800078e00ff */
[----:B------:R-:W-:-:S04]  /*ffe0*/  FMUL.FTZ R0, R0, 1 ;  /* 0x3f80000000007820 */ /* 0x000fc80000410000 */
[----:B--2---:R0:W2:Y:S01]  /*fff0*/  F2F.F64.F32 R4, R0 ;  /* 0x0000000000047310 */ /* 0x0040a20000201800 */
[----:B------:R-:W-:Y:S05]  /*10000*/  BRA `(.L_x_9445) ;  /* 0x0000000400b87947 */ /* 0x000fea0003800000 */
.L_x_9452:
        /* <DEDUP_REMOVED lines=8> */
[----:B--2---:R-:W2:Y:S02]  /*10090*/  LDG.E.U16 R4, desc[UR36][R22.64] ;  /* 0x0000002416047981 */ /* 0x004ea4000c1e1500 */
[----:B--2---:R-:W0:Y:S01]  /*100a0*/  I2F.F64.U16 R4, R4 ;  /* 0x0000000400047312 */ /* 0x004e220000101800 */
[----:B------:R-:W-:Y:S05]  /*100b0*/  BRA `(.L_x_9445) ;  /* 0x00000004008c7947 */ /* 0x000fea0003800000 */
.L_x_9459:
[----:B------:R-:W4:Y:S01]  /*100c0*/  LDG.E.U8 R2, desc[UR36][R22.64] ;  /* 0x0000002416027981 */ /* 0x000f22000c1e1100 */
[----:B------:R-:W-:Y:S01]  /*100d0*/  BSSY B0, `(.L_x_9460) ;  /* 0x0000018000007945 */ /* 0x000fe20003800000 */
[----:B------:R-:W-:Y:S01]  /*100e0*/  HFMA2.MMA R0, -RZ, RZ, 0, 0 ;  /* 0x00000000ff007435 */ /* 0x000fe200000001ff */
        /* <DEDUP_REMOVED lines=18> */
.L_x_9463:
[----:B------:R-:W-:Y:S05]  /*10210*/  BSYNC B1 ;  /* 0x0000000000017941 */ /* 0x000fea0003800000 */
.L_x_9462:
[----:B------:R-:W-:Y:S01]  /*10220*/  LEA R3, R0, 0x3b800000, 0x17 ;  /* 0x3b80000000037811 */ /* 0x000fe200078eb8ff */
[----:B------:R-:W-:-:S05]  /*10230*/  IMAD.SHL.U32 R0, R2, 0x100000, RZ ;  /* 0x0010000002007824 */ /* 0x000fca00078e00ff */
[----:B------:R-:W-:-:S07]  /*10240*/  LOP3.LUT R0, R3, R0, R4, 0xfe, !PT ;  /* 0x0000000003007212 */ /* 0x000fce00078efe04 */
.L_x_9461:
[----:B------:R-:W-:Y:S05]  /*10250*/  BSYNC B0 ;  /* 0x0000000000007941 */ /* 0x000fea0003800000 */
.L_x_9460:
[----:B------:R-:W-:-:S04]  /*10260*/  FMUL.FTZ R0, R0, 1 ;  /* 0x3f80000000007820 */ /* 0x000fc80000410000 */
[----:B--2---:R0:W2:Y:S01]  /*10270*/  F2F.F64.F32 R4, R0 ;  /* 0x0000000000047310 */ /* 0x0040a20000201800 */
[----:B------:R-:W-:Y:S05]  /*10280*/  BRA `(.L_x_9445) ;  /* 0x0000000400187947 */ /* 0x000fea0003800000 */
.L_x_9458:
        /* <DEDUP_REMOVED lines=21> */
.L_x_9467:
[----:B------:R-:W-:Y:S05]  /*103e0*/  BSYNC B1 ;  /* 0x0000000000017941 */ /* 0x000fea0003800000 */
.L_x_9466:
[----:B------:R-:W-:Y:S01]  /*103f0*/  LEA R3, R0, 0x37800000, 0x17 ;  /* 0x3780000000037811 */ /* 0x000fe200078eb8ff */
[----:B------:R-:W-:-:S05]  /*10400*/  IMAD.SHL.U32 R0, R2, 0x200000, RZ ;  /* 0x0020000002007824 */ /* 0x000fca00078e00ff */
[----:B------:R-:W-:-:S07]  /*10410*/  LOP3.LUT R0, R3, R0, R4, 0xfe, !PT ;  /* 0x0000000003007212 */ /* 0x000fce00078efe04 */
.L_x_9465:
[----:B------:R-:W-:Y:S05]  /*10420*/  BSYNC B0 ;  /* 0x0000000000007941 */ /* 0x000fea0003800000 */
.L_x_9464:
[----:B------:R-:W-:-:S04]  /*10430*/  FMUL.FTZ R0, R0, 1 ;  /* 0x3f80000000007820 */ /* 0x000fc80000410000 */
[----:B--2---:R0:W2:Y:S01]  /*10440*/  F2F.F64.F32 R4, R0 ;  /* 0x0000000000047310 */ /* 0x0040a20000201800 */
[----:B------:R-:W-:Y:S05]  /*10450*/  BRA `(.L_x_9445) ;  /* 0x0000000000a47947 */ /* 0x000fea0003800000 */
.L_x_9457:
        /* <DEDUP_REMOVED lines=14> */
.L_x_9471:
[----:B------:R-:W-:Y:S05]  /*10540*/  BSYNC B0 ;  /* 0x0000000000007941 */ /* 0x000fea0003800000 */
.L_x_9470:
[----:B------:R-:W-:-:S04]  /*10550*/  FMUL.FTZ R0, R0, 1 ;  /* 0x3f80000000007820 */ /* 0x000fc80000410000 */
[----:B--2---:R0:W2:Y:S01]  /*10560*/  F2F.F64.F32 R4, R0 ;  /* 0x0000000000047310 */ /* 0x0040a20000201800 */
[----:B------:R-:W-:Y:S05]  /*10570*/  BRA `(.L_x_9445) ;  /* 0x00000000005c7947 */ /* 0x000fea0003800000 */
.L_x_9444:
        /* <DEDUP_REMOVED lines=16> */
.L_x_9472:
[----:B------:R-:W-:Y:S01]  /*10680*/  CS2R R4, SRZ ;  /* 0x0000000000047805 */ /* 0x000fe2000001ff00 */
[----:B------:R-:W-:Y:S06]  /*10690*/  BRA `(.L_x_9445) ;  /* 0x0000000000147947 */ /* 0x000fec0003800000 */
.L_x_9469:
[----:B--2---:R-:W2:Y:S02]  /*106a0*/  LDG.E.64 R4, desc[UR36][R22.64] ;  /* 0x0000002416047981 */ /* 0x004ea4000c1e1b00 */
[----:B--2---:R-:W0:Y:S01]  /*106b0*/  I2F.F64.U64 R4, R4 ;  /* 0x0000000400047312 */ /* 0x004e220000301800 */
[----:B------:R-:W-:Y:S05]  /*106c0*/  BRA `(.L_x_9445) ;  /* 0x0000000000087947 */ /* 0x000fea0003800000 */
.L_x_9468:
[----:B--2---:R-:W2:Y:S02]  /*106d0*/  LDG.E R4, desc[UR36][R22.64] ;  /* 0x0000002416047981 */ /* 0x004ea4000c1e1900 */
[----:B--2---:R-:W0:Y:S02]  /*106e0*/  I2F.F64.U32 R4, R4 ;  /* 0x0000000400047312 */ /* 0x004e240000201800 */
.L_x_9445:
        /* <DEDUP_REMOVED lines=16> */
.L_x_9476:
[----:B------:R-:W0:Y:S02]  /*107f0*/  F2I.S64.F64.TRUNC R4, R4 ;  /* 0x0000000400047311 */ /* 0x000e24000030d900 */
[----:B0-----:R-:W-:-:S05]  /*10800*/  MOV R3, R4 ;  /* 0x0000000400037202 */ /* 0x001fca0000000f00 */
[----:B------:R-:W-:Y:S01]  /*10810*/  STG.E.U8 desc[UR36][R16.64], R3 ;  /* 0x0000000310007986 */ /* 0x000fe2000c101124 */
[----:B------:R-:W-:Y:S05]  /*10820*/  EXIT ;  /* 0x000000000000794d */ /* 0x000fea0003800000 */
.L_x_9475:
        /* <DEDUP_REMOVED lines=9> */
.L_x_9479:
[----:B------:R-:W0:Y:S02]  /*108c0*/  F2I.F64.TRUNC R5, R4 ;  /* 0x0000000400057311 */ /* 0x000e24000030d100 */
[----:B0-----:R-:W-:Y:S01]  /*108d0*/  STG.E desc[UR36][R16.64], R5 ;  /* 0x0000000510007986 */ /* 0x001fe2000c101924 */
[----:B------:R-:W-:Y:S05]  /*108e0*/  EXIT ;  /* 0x000000000000794d */ /* 0x000fea0003800000 */
.L_x_9478:
[----:B------:R-:W0:Y:S02]  /*108f0*/  F2I.F64.TRUNC R5, R4 ;  /* 0x0000000400057311 */ /* 0x000e24000030d100 */
[----:B0-----:R-:W-:Y:S01]  /*10900*/  STG.E.U16 desc[UR36][R16.64], R5 ;  /* 0x0000000510007986 */ /* 0x001fe2000c101524 */
[----:B------:R-:W-:Y:S05]  /*10910*/  EXIT ;  /* 0x000000000000794d */ /* 0x000fea0003800000 */
.L_x_9474:
        /* <DEDUP_REMOVED lines=13> */
.L_x_9481:
        /* <DEDUP_REMOVED lines=8> */
.L_x_9480:
        /* <DEDUP_REMOVED lines=14> */
.L_x_9483:
        /* <DEDUP_REMOVED lines=9> */
.L_x_9482:
[----:B------:R-:W-:Y:S01]  /*10be0*/  STG.E.64 desc[UR36][R16.64], R4 ;  /* 0x0000000410007986 */ /* 0x000fe2000c101b24 */
[----:B------:R-:W-:Y:S05]  /*10bf0*/  EXIT ;  /* 0x000000000000794d */ /* 0x000fea0003800000 */
.L_x_9473:
        /* <DEDUP_REMOVED lines=12> */
.L_x_9486:
[----:B------:R-:W-:-:S05]  /*10cc0*/  CS2R R6, SRZ ;  /* 0x0000000000067805 */ /* 0x000fca000001ff00 */
[----:B------:R-:W-:Y:S01]  /*10cd0*/  STG.E.128 desc[UR36][R16.64], R4 ;  /* 0x0000000410007986 */ /* 0x000fe2000c101d24 */
[----:B------:R-:W-:Y:S05]  /*10ce0*/  EXIT ;  /* 0x000000000000794d */ /* 0x000fea0003800000 */
.L_x_9485:
        /* <DEDUP_REMOVED lines=25> */
.L_x_9490:
[----:B------:R-:W-:Y:S05]  /*10e80*/  BSYNC B0 ;  /* 0x0000000000007941 */ /* 0x000fea0003800000 */
.L_x_9489:
[----:B------:R-:W-:-:S05]  /*10e90*/  LOP3.LUT R3, R0, R3, RZ, 0xfc, !PT ;  /* 0x0000000300037212 */ /* 0x000fca00078efcff */
[----:B------:R-:W-:Y:S01]  /*10ea0*/  STG.E.U8 desc[UR36][R16.64], R3 ;  /* 0x0000000310007986 */ /* 0x000fe2000c101124 */
[----:B------:R-:W-:Y:S05]  /*10eb0*/  EXIT ;  /* 0x000000000000794d */ /* 0x000fea0003800000 */
.L_x_9488:
        /* <DEDUP_REMOVED lines=17> */
.L_x_9492:
[----:B------:R-:W-:Y:S01]  /*10fd0*/  IMAD.MOV.U32 R0, RZ, RZ, 0x7f ;  /* 0x0000007fff007424 */ /* 0x000fe200078e00ff */
[----:B------:R-:W-:-:S04]  /*10fe0*/  ISETP.GT.U32.AND P0, PT, R2, 0x7f800000, PT ;  /* 0x7f8000000200780c */ /* 0x000fc80003f04070 */
[----:B------:R-:W-:-:S09]  /*10ff0*/  SEL R0, R0, 0x7c, P0 ;  /* 0x0000007c00007807 */ /* 0x000fd20000000000 */
.L_x_9493:
[----:B------:R-:W-:Y:S05]  /*11000*/  BSYNC B0 ;  /* 0x0000000000007941 */ /* 0x000fea0003800000 */
.L_x_9491:
[----:B------:R-:W-:-:S04]  /*11010*/  LOP3.LUT R2, R3, 0x80000000, RZ, 0xc0, !PT ;  /* 0x8000000003027812 */ /* 0x000fc800078ec0ff */
[----:B------:R-:W-:-:S04]  /*11020*/  SHF.R.U32.HI R3, RZ, 0x18, R2 ;  /* 0x00000018ff037819 */ /* 0x000fc80000011602 */
[----:B------:R-:W-:-:S05]  /*11030*/  LOP3.LUT R3, R0, R3, RZ, 0xfc, !PT ;  /* 0x0000000300037212 */ /* 0x000fca00078efcff */
[----:B------:R-:W-:Y:S01]  /*11040*/  STG.E.U8 desc[UR36][R16.64], R3 ;  /* 0x0000000310007986 */ /* 0x000fe2000c101124 */
[----:B------:R-:W-:Y:S05]  /*11050*/  EXIT ;  /* 0x000000000000794d */ /* 0x000fea0003800000 */
.L_x_9487:
        /* <DEDUP_REMOVED lines=8> */
.L_x_9484:
        /* <DEDUP_REMOVED lines=11> */
.L_x_9496:
        /* <DEDUP_REMOVED lines=21> */
.L_x_9499:
[----:B------:R-:W-:-:S04]  /*112e0*/  LOP3.LUT R2, R3, 0x80000000, RZ, 0xc0, !PT ;  /* 0x8000000003027812 */ /* 0x000fc800078ec0ff */
[----:B------:R-:W-:-:S04]  /*112f0*/  SHF.R.U32.HI R3, RZ, 0x18, R2 ;  /* 0x00000018ff037819 */ /* 0x000fc80000011602 */
[----:B------:R-:W-:-:S04]  /*11300*/  LOP3.LUT R0, R0, R3, RZ, 0xfc, !PT ;  /* 0x0000000300007212 */ /* 0x000fc800078efcff */
[----:B------:R-:W-:-:S07]  /*11310*/  PRMT R8, R0, 0x7610, R8 ;  /* 0x0000761000087816 */ /* 0x000fce0000000008 */
.L_x_9498:
[----:B------:R-:W-:Y:S05]  /*11320*/  BSYNC B0 ;  /* 0x0000000000007941 */ /* 0x000fea0003800000 */
.L_x_9497:
[----:B------:R-:W-:Y:S01]  /*11330*/  STG.E.U8 desc[UR36][R16.64], R8 ;  /* 0x0000000810007986 */ /* 0x000fe2000c101124 */
[----:B------:R-:W-:Y:S05]  /*11340*/  EXIT ;  /* 0x000000000000794d */ /* 0x000fea0003800000 */
.L_x_9495:
        /* <DEDUP_REMOVED lines=21> */
.L_x_9502:
[----:B------:R-:W-:-:S04]  /*114a0*/  LOP3.LUT R2, R3, 0x80000000, RZ, 0xc0, !PT ;  /* 0x8000000003027812 */ /* 0x000fc800078ec0ff */
[----:B------:R-:W-:-:S04]  /*114b0*/  SHF.R.U32.HI R3, RZ, 0x18, R2 ;  /* 0x00000018ff037819 */ /* 0x000fc80000011602 */
[----:B------:R-:W-:-:S04]  /*114c0*/  LOP3.LUT R0, R0, R3, RZ, 0xfc, !PT ;  /* 0x0000000300007212 */ /* 0x000fc800078efcff */
[----:B------:R-:W-:-:S07]  /*114d0*/  PRMT R8, R0, 0x7610, R8 ;  /* 0x0000761000087816 */ /* 0x000fce0000000008 */
.L_x_9501:
[----:B------:R-:W-:Y:S05]  /*114e0*/  BSYNC B0 ;  /* 0x0000000000007941 */ /* 0x000fea0003800000 */
.L_x_9500:
[----:B------:R-:W-:Y:S01]  /*114f0*/  STG.E.U8 desc[UR36][R16.64], R8 ;  /* 0x0000000810007986 */ /* 0x000fe2000c101124 */
[----:B------:R-:W-:Y:S05]  /*11500*/  EXIT ;  /* 0x000000000000794d */ /* 0x000fea0003800000 */
.L_x_9494:
        /* <DEDUP_REMOVED lines=26> */
.L_x_9477:
        /* <DEDUP_REMOVED lines=16> */
.L_x_9505:
[----:B------:R-:W-:Y:S05]  /*117b0*/  EXIT ;  /* 0x000000000000794d */ /* 0x000fea0003800000 */
.L_x_9504:
[----:B------:R-:W0:Y:S02]  /*117c0*/  F2I.U64.F64.TRUNC R4, R4 ;  /* 0x0000000400047311 */ /* 0x000e24000030d800 */
[----:B0-----:R-:W-:Y:S01]  /*117d0*/  STG.E.64 desc[UR36][R16.64], R4 ;  /* 0x0000000410007986 */ /* 0x001fe2000c101b24 */
[----:B------:R-:W-:Y:S05]  /*117e0*/  EXIT ;  /* 0x000000000000794d */ /* 0x000fea0003800000 */
.L_x_9503:
[----:B------:R-:W0:Y:S02]  /*117f0*/  F2I.U32.F64.TRUNC R5, R4 ;  /* 0x0000000400057311 */ /* 0x000e24000030d000 */
[----:B0-----:R-:W-:Y:S01]  /*11800*/  STG.E desc[UR36][R16.64], R5 ;  /* 0x0000000510007986 */ /* 0x001fe2000c101924 */
[----:B------:R-:W-:Y:S05]  /*11810*/  EXIT ;  /* 0x000000000000794d */ /* 0x000fea0003800000 */
.L_x_9506:
        /* <DEDUP_REMOVED lines=14> */
.L_x_17297:


//--------------------- .text._ZN2at6native27unrolled_elementwise_kernelINS0_13BinaryFunctorIdddNS0_15binary_internal10MulFunctorIdEEEESt5arrayIPcLm3EELi4E23TrivialOffsetCalculatorILi2EjESA_ILi1EjENS0_6memory12LoadWithCastILi2EEENSD_13StoreWithCastILi1EEEEEviT_T0_T2_T3_T4_T5_ --------------------------
	.section	.text._ZN2at6native27unrolled_elementwise_kernelINS0_13BinaryFunctorIdddNS0_15binary_internal10MulFunctorIdEEEESt5arrayIPcLm3EELi4E23TrivialOffsetCalculatorILi2EjESA_ILi1EjENS0_6memory12LoadWithCastILi2EEENSD_13StoreWithCastILi1EEEEEviT_T0_T2_T3_T4_T5_,"ax",@progbits
	.align	128
        .global         _ZN2at6native27unrolled_elementwise_kernelINS0_13BinaryFunctorIdddNS0_15binary_internal10MulFunctorIdEEEESt5arrayIPcLm3EELi4E23TrivialOffsetCalculatorILi2EjESA_ILi1EjENS0_6memory12LoadWithCastILi2EEENSD_13StoreWithCastILi1EEEEEviT_T0_T2_T3_T4_T5_
        .type           _ZN2at6native27unrolled_elementwise_kernelINS0_13BinaryFunctorIdddNS0_15binary_internal10MulFunctorIdEEEESt5arrayIPcLm3EELi4E23TrivialOffsetCalculatorILi2EjESA_ILi1EjENS0_6memory12LoadWithCastILi2EEENSD_13StoreWithCastILi1EEEEEviT_T0_T2_T3_T4_T5_,@function
        .size           _ZN2at6native27unrolled_elementwise_kernelINS0_13BinaryFunctorIdddNS0_15binary_internal10MulFunctorIdEEEESt5arrayIPcLm3EELi4E23TrivialOffsetCalculatorILi2EjESA_ILi1EjENS0_6memory12LoadWithCastILi2EEENSD_13StoreWithCastILi1EEEEEviT_T0_T2_T3_T4_T5_,(.L_x_17298 - _ZN2at6native27unrolled_elementwise_kernelINS0_13BinaryFunctorIdddNS0_15binary_internal10MulFunctorIdEEEESt5arrayIPcLm3EELi4E23TrivialOffsetCalculatorILi2EjESA_ILi1EjENS0_6memory12LoadWithCastILi2EEENSD_13StoreWithCastILi1EEEEEviT_T0_T2_T3_T4_T5_)
        .other          _ZN2at6native27unrolled_elementwise_kernelINS0_13BinaryFunctorIdddNS0_15binary_internal10MulFunctorIdEEEESt5arrayIPcLm3EELi4E23TrivialOffsetCalculatorILi2EjESA_ILi1EjENS0_6memory12LoadWithCastILi2EEENSD_13StoreWithCastILi1EEEEEviT_T0_T2_T3_T4_T5_,@"STO_CUDA_ENTRY STV_DEFAULT"
_ZN2at6native27unrolled_elementwise_kernelINS0_13BinaryFunctorIdddNS0_15binary_internal10MulFunctorIdEEEESt5arrayIPcLm3EELi4E23TrivialOffsetCalculatorILi2EjESA_ILi1EjENS0_6memory12LoadWithCastILi2EEENSD_13StoreWithCastILi1EEEEEviT_T0_T2_T3_T4_T5_:
.text._ZN2at6native27unrolled_elementwise_kernelINS0_13BinaryFunctorIdddNS0_15binary_internal10MulFunctorIdEEEESt5arrayIPcLm3EELi4E23TrivialOffsetCalculatorILi2EjESA_ILi1EjENS0_6memory12LoadWithCastILi2EEENSD_13StoreWithCastILi1EEEEEviT_T0_T2_T3_T4_T5_:
        /* <DEDUP_REMOVED lines=34> */
.L_x_9512:
[----:B------:R-:W2:Y:S02]  /*0220*/  LDG.E.U8 R4, desc[UR36][R4.64] ;  /* 0x0000002404047981 */ /* 0x000ea4000c1e1100 */
[----:B--2---:R0:W1:Y:S01]  /*0230*/  I2F.F64.U16 R36, R4 ;  /* 0x0000000400247312 */ /* 0x0040620000101800 */
[----:B------:R-:W-:Y:S05]  /*0240*/  BRA `(.L_x_9514) ;  /* 0x0000000c00747947 */ /* 0x000fea0003800000 */
.L_x_9511:
        /* <DEDUP_REMOVED lines=9> */
.L_x_9516:
[----:B------:R-:W2:Y:S02]  /*02e0*/  LDG.E R4, desc[UR36][R4.64] ;  /* 0x0000002404047981 */ /* 0x000ea4000c1e1900 */
[----:B--2---:R1:W2:Y:S01]  /*02f0*/  I2F.F64 R36, R4 ;  /* 0x0000000400247312 */ /* 0x0042a20000201c00 */
[----:B------:R-:W-:Y:S05]  /*0300*/  BRA `(.L_x_9514) ;  /* 0x0000000c00447947 */ /* 0x000fea0003800000 */
.L_x_9515:
[----:B------:R-:W2:Y:S02]  /*0310*/  LDG.E.U16 R4, desc[UR36][R4.64] ;  /* 0x0000002404047981 */ /* 0x000ea4000c1e1500 */
[----:B--2---:R3:W4:Y:S01]  /*0320*/  I2F.F64.S16 R36, R4 ;  /* 0x0000000400247312 */ /* 0x0047220000101c00 */
[----:B------:R-:W-:Y:S05]  /*0330*/  BRA `(.L_x_9514) ;  /* 0x0000000c00387947 */ /* 0x000fea0003800000 */
.L_x_9510:
        /* <DEDUP_REMOVED lines=10> */
.L_x_9518:
[----:B------:R-:W2:Y:S02]  /*03e0*/  LDG.E.U16 R0, desc[UR36][R4.64] ;  /* 0x0000002404007981 */ /* 0x000ea4000c1e1500 */
[----:B--2---:R-:W-:-:S05]  /*03f0*/  HADD2.F32 R0, -RZ, R0.H0_H0 ;  /* 0x20000000ff007230 */ /* 0x004fca0000004100 */
[----:B------:R-:W-:-:S04]  /*0400*/  FMUL.FTZ R0, R0, 1 ;  /* 0x3f80000000007820 */ /* 0x000fc80000410000 */
[----:B------:R0:W1:Y:S01]  /*0410*/  F2F.F64.F32 R36, R0 ;  /* 0x0000000000247310 */ /* 0x0000620000201800 */
[----:B------:R-:W-:Y:S05]  /*0420*/  BRA `(.L_x_9514) ;  /* 0x0000000800fc7947 */ /* 0x000fea0003800000 */
.L_x_9517:
        /* <DEDUP_REMOVED lines=10> */
.L_x_9520:
[----:B------:R-:W2:Y:S02]  /*04d0*/  LDG.E.U16 R4, desc[UR36][R4.64] ;  /* 0x0000002404047981 */ /* 0x000ea4000c1e1500 */
[----:B--2---:R-:W-:-:S05]  /*04e0*/  HADD2.F32 R0, -RZ, R4.H0_H0 ;  /* 0x20000004ff007230 */ /* 0x004fca0000004100 */
[----:B------:R-:W-:-:S04]  /*04f0*/  FMUL.FTZ R0, R0, 1 ;  /* 0x3f80000000007820 */ /* 0x000fc80000410000 */
[----:B------:R0:W1:Y:S01]  /*0500*/  F2F.F64.F32 R36, R0 ;  /* 0x0000000000247310 */ /* 0x0000620000201800 */
[----:B------:R-:W-:Y:S05]  /*0510*/  BRA `(.L_x_9514) ;  /* 0x0000000800c07947 */ /* 0x000fea0003800000 */
.L_x_9519:
[----:B------:R0:W5:Y:S01]  /*0520*/  LDG.E.64 R36, desc[UR36][R4.64] ;  /* 0x0000002404247981 */ /* 0x000162000c1e1b00 */
[----:B------:R-:W-:Y:S05]  /*0530*/  BRA `(.L_x_9514) ;  /* 0x0000000800b87947 */ /* 0x000fea0003800000 */
.L_x_9509:
        /* <DEDUP_REMOVED lines=13> */
.L_x_9523:
[----:B------:R0:W5:Y:S01]  /*0610*/  LDG.E.64 R36, desc[UR36][R4.64] ;  /* 0x0000002404247981 */ /* 0x000162000c1e1b00 */
[----:B------:R-:W-:Y:S05]  /*0620*/  BRA `(.L_x_9514) ;  /* 0x00000008007c7947 */ /* 0x000fea0003800000 */
.L_x_9522:
        /* <DEDUP_REMOVED lines=28> */
.L_x_9525:
        /* <DEDUP_REMOVED lines=16> */
.L_x_9524:
[----:B------:R-:W2:Y:S02]  /*08f0*/  LDG.E.U16 R0, desc[UR36][R4.64] ;  /* 0x0000002404007981 */ /* 0x000ea4000c1e1500 */
[----:B--2---:R-:W-:-:S04]  /*0900*/  IMAD.U32 R0, R0, 0x10000, RZ ;  /* 0x0001000000007824 */ /* 0x004fc800078e00ff */
[----:B------:R-:W-:-:S04]  /*0910*/  FMUL.FTZ R0, R0, 1 ;  /* 0x3f80000000007820 */ /* 0x000fc80000410000 */
[----:B------:R0:W1:Y:S01]  /*0920*/  F2F.F64.F32 R36, R0 ;  /* 0x0000000000247310 */ /* 0x0000620000201800 */
[----:B------:R-:W-:Y:S05]  /*0930*/  BRA `(.L_x_9514) ;  /* 0x0000000400b87947 */ /* 0x000fea0003800000 */
.L_x_9521:
        /* <DEDUP_REMOVED lines=11> */
.L_x_9528:
        /* <DEDUP_REMOVED lines=21> */
.L_x_9532:
[----:B------:R-:W-:Y:S05]  /*0b40*/  BSYNC B1 ;  /* 0x0000000000017941 */ /* 0x000fea0003800000 */
.L_x_9531:
[----:B------:R-:W-:Y:S01]  /*0b50*/  LEA R5, R0, 0x3b800000, 0x17 ;  /* 0x3b80000000057811 */ /* 0x000fe200078eb8ff */
[----:B------:R-:W-:-:S05]  /*0b60*/  IMAD.SHL.U32 R0, R3, 0x100000, RZ ;  /* 0x0010000003007824 */ /* 0x000fca00078e00ff */
[----:B------:R-:W-:-:S07]  /*0b70*/  LOP3.LUT R0, R5, R0, R6, 0xfe, !PT ;  /* 0x0000000005007212 */ /* 0x000fce00078efe06 */
.L_x_9530:
[----:B------:R-:W-:Y:S05]  /*0b80*/  BSYNC B0 ;  /* 0x0000000000007941 */ /* 0x000fea0003800000 */
.L_x_9529:
[----:B------:R-:W-:-:S04]  /*0b90*/  FMUL.FTZ R0, R0, 1 ;  /* 0x3f80000000007820 */ /* 0x000fc80000410000 */
[----:B------:R0:W1:Y:S01]  /*0ba0*/  F2F.F64.F32 R36, R0 ;  /* 0x0000000000247310 */ /* 0x0000620000201800 */
[----:B------:R-:W-:Y:S05]  /*0bb0*/  BRA `(.L_x_9514) ;  /* 0x0000000400187947 */ /* 0x000fea0003800000 */
.L_x_9527:
        /* <DEDUP_REMOVED lines=21> */
.L_x_9536:
[----:B------:R-:W-:Y:S05]  /*0d10*/  BSYNC B1 ;  /* 0x0000000000017941 */ /* 0x000fea0003800000 */
.L_x_9535:
[----:B------:R-:W-:Y:S01]  /*0d20*/  LEA R5, R0, 0x37800000, 0x17 ;  /* 0x3780000000057811 */ /* 0x000fe200078eb8ff */
[----:B------:R-:W-:-:S05]  /*0d30*/  IMAD.SHL.U32 R0, R3, 0x200000, RZ ;  /* 0x0020000003007824 */ /* 0x000fca00078e00ff */
[----:B------:R-:W-:-:S07]  /*0d40*/  LOP3.LUT R0, R5, R0, R6, 0xfe, !PT ;  /* 0x0000000005007212 */ /* 0x000fce00078efe06 */
.L_x_9534:
[----:B------:R-:W-:Y:S05]  /*0d50*/  BSYNC B0 ;  /* 0x0000000000007941 */ /* 0x000fea0003800000 */
.L_x_9533:
[----:B------:R-:W-:-:S04]  /*0d60*/  FMUL.FTZ R0, R0, 1 ;  /* 0x3f80000000007820 */ /* 0x000fc80000410000 */
[----:B------:R0:W1:Y:S01]  /*0d70*/  F2F.F64.F32 R36, R0 ;  /* 0x0000000000247310 */ /* 0x0000620000201800 */
[----:B------:R-:W-:Y:S05]  /*0d80*/  BRA `(.L_x_9514) ;  /* 0x0000000000a47947 */ /* 0x000fea0003800000 */
.L_x_9526:
        /* <DEDUP_REMOVED lines=14> */
.L_x_9540:
[----:B------:R-:W-:Y:S05]  /*0e70*/  BSYNC B0 ;  /* 0x0000000000007941 */ /* 0x000fea0003800000 */
.L_x_9539:
[----:B------:R-:W-:-:S04]  /*0e80*/  FMUL.FTZ R0, R0, 1 ;  /* 0x3f80000000007820 */ /* 0x000fc80000410000 */
[----:B------:R0:W1:Y:S01]  /*0e90*/  F2F.F64.F32 R36, R0 ;  /* 0x0000000000247310 */ /* 0x0000620000201800 */
[----:B------:R-:W-:Y:S05]  /*0ea0*/  BRA `(.L_x_9514) ;  /* 0x00000000005c7947 */ /* 0x000fea0003800000 */
.L_x_9513:
        /* <DEDUP_REMOVED lines=16> */
.L_x_9541:
[----:B------:R-:W-:Y:S01]  /*0fb0*/  CS2R R36, SRZ ;  /* 0x0000000000247805 */ /* 0x000fe2000001ff00 */
[----:B------:R-:W-:Y:S06]  /*0fc0*/  BRA `(.L_x_9514) ;  /* 0x0000000000147947 */ /* 0x000fec0003800000 */
.L_x_9538:
[----:B------:R-:W2:Y:S02]  /*0fd0*/  LDG.E.64 R36, desc[UR36][R4.64] ;  /* 0x0000002404247981 */ /* 0x000ea4000c1e1b00 */
[----:B--2---:R-:W0:Y:S01]  /*0fe0*/  I2F.F64.U64 R36, R36 ;  /* 0x0000002400247312 */ /* 0x004e220000301800 */
[----:B------:R-:W-:Y:S05]  /*0ff0*/  BRA `(.L_x_9514) ;  /* 0x0000000000087947 */ /* 0x000fea0003800000 */
.L_x_9537:
[----:B------:R-:W2:Y:S02]  /*1000*/  LDG.E R4, desc[UR36][R4.64] ;  /* 0x0000002404047981 */ /* 0x000ea4000c1e1900 */
[----:B--2---:R0:W1:Y:S02]  /*1010*/  I2F.F64.U32 R36, R4 ;  /* 0x0000000400247312 */ /* 0x0040640000201800 */
.L_x_9514:
[----:B01-3--:R-:W0:Y:S01]  /*1020*/  LDC.64 R4, c[0x0][0x228] ;  /* 0x00008a00ff047b82 */ /* 0x00be220000000a00 */
        /* <DEDUP_REMOVED lines=18> */
.L_x_9545:
[----:B------:R-:W3:Y:S02]  /*1150*/  LDG.E.U8 R4, desc[UR36][R4.64] ;  /* 0x0000002404047981 */ /* 0x000ee4000c1e1100 */
[----:B---3--:R3:W0:Y:S01]  /*1160*/  I2F.F64.U16 R34, R4 ;  /* 0x0000000400227312 */ /* 0x0086220000101800 */
[----:B------:R-:W-:Y:S05]  /*1170*/  BRA `(.L_x_9547) ;  /* 0x0000000c00707947 */ /* 0x000fea0003800000 */
.L_x_9544:
        /* <DEDUP_REMOVED lines=9> */
.L_x_9549:
[----:B------:R-:W3:Y:S02]  /*1210*/  LDG.E R4, desc[UR36][R4.64] ;  /* 0x0000002404047981 */ /* 0x000ee4000c1e1900 */
[----:B---3--:R0:W1:Y:S01]  /*1220*/  I2F.F64 R34, R4 ;  /* 0x0000000400227312 */ /* 0x0080620000201c00 */
[----:B------:R-:W-:Y:S05]  /*1230*/  BRA `(.L_x_9547) ;  /* 0x0000000c00407947 */ /* 0x000fea0003800000 */
.L_x_9548:
[----:B------:R-:W3:Y:S02]  /*1240*/  LDG.E.U16 R4, desc[UR36][R4.64] ;  /* 0x0000002404047981 */ /* 0x000ee4000c1e1500 */
[----:B---3--:R0:W1:Y:S01]  /*1250*/  I2F.F64.S16 R34, R4 ;  /* 0x0000000400227312 */ /* 0x0080620000101c00 */
[----:B------:R-:W-:Y:S05]  /*1260*/  BRA `(.L_x_9547) ;  /* 0x0000000c00347947 */ /* 0x000fea0003800000 */
.L_x_9543:
        /* <DEDUP_REMOVED lines=10> */
.L_x_9551:
[----:B------:R-:W3:Y:S02]  /*1310*/  LDG.E.U16 R0, desc[UR36][R4.64] ;  /* 0x0000002404007981 */ /* 0x000ee4000c1e1500 */
[----:B---3--:R-:W-:-:S05]  /*1320*/  HADD2.F32 R0, -RZ, R0.H0_H0 ;  /* 0x20000000ff007230 */ /* 0x008fca0000004100 */
[----:B------:R-:W-:-:S04]  /*1330*/  FMUL.FTZ R0, R0, 1 ;  /* 0x3f80000000007820 */ /* 0x000fc80000410000 */
[----:B------:R0:W1:Y:S01]  /*1340*/  F2F.F64.F32 R34, R0 ;  /* 0x0000000000227310 */ /* 0x0000620000201800 */
[----:B------:R-:W-:Y:S05]  /*1350*/  BRA `(.L_x_9547) ;  /* 0x0000000800f87947 */ /* 0x000fea0003800000 */
.L_x_9550:
        /* <DEDUP_REMOVED lines=10> */
.L_x_9553:
[----:B------:R-:W3:Y:S02]  /*1400*/  LDG.E.U16 R4, desc[UR36][R4.64] ;  /* 0x0000002404047981 */ /* 0x000ee4000c1e1500 */
[----:B---3--:R-:W-:-:S05]  /*1410*/  HADD2.F32 R0, -RZ, R4.H0_H0 ;  /* 0x20000004ff007230 */ /* 0x008fca0000004100 */
[----:B------:R-:W-:-:S04]  /*1420*/  FMUL.FTZ R0, R0, 1 ;  /* 0x3f80000000007820 */ /* 0x000fc80000410000 */
[----:B------:R0:W1:Y:S01]  /*1430*/  F2F.F64.F32 R34, R0 ;  /* 0x0000000000227310 */ /* 0x0000620000201800 */
[----:B------:R-:W-:Y:S05]  /*1440*/  BRA `(.L_x_9547) ;  /* 0x0000000800bc7947 */ /* 0x000fea0003800000 */
.L_x_9552:
[----:B------:R0:W5:Y:S01]  /*1450*/  LDG.E.64 R34, desc[UR36][R4.64] ;  /* 0x0000002404227981 */ /* 0x000162000c1e1b00 */
[----:B------:R-:W-:Y:S05]  /*1460*/  BRA `(.L_x_9547) ;  /* 0x0000000800b47947 */ /* 0x000fea0003800000 */
.L_x_9542:
        /* <DEDUP_REMOVED lines=13> */
.L_x_9556:
[----:B------:R0:W5:Y:S01]  /*1540*/  LDG.E.64 R34, desc[UR36][R4.64] ;  /* 0x0000002404227981 */ /* 0x000162000c1e1b00 */
[----:B------:R-:W-:Y:S05]  /*1550*/  BRA `(.L_x_9547) ;  /* 0x0000000800787947 */ /* 0x000fea0003800000 */
.L_x_9555:
        /* <DEDUP_REMOVED lines=28> */
.L_x_9558:
        /* <DEDUP_REMOVED lines=15> */
.L_x_9557:
[----:B------:R-:W3:Y:S02]  /*1810*/  LDG.E.U16 R0, desc[UR36][R4.64] ;  /* 0x0000002404007981 */ /* 0x000ee4000c1e1500 */
[----:B---3--:R-:W-:-:S04]  /*1820*/  IMAD.U32 R0, R0, 0x10000, RZ ;  /* 0x0001000000007824 */ /* 0x008fc800078e00ff */
[----:B------:R-:W-:-:S04]  /*1830*/  FMUL.FTZ R0, R0, 1 ;  /* 0x3f80000000007820 */ /* 0x000fc80000410000 */
[----:B------:R0:W1:Y:S01]  /*1840*/  F2F.F64.F32 R34, R0 ;  /* 0x0000000000227310 */ /* 0x0000620000201800 */
[----:B------:R-:W-:Y:S05]  /*1850*/  BRA `(.L_x_9547) ;  /* 0x0000000400b87947 */ /* 0x000fea0003800000 */
.L_x_9554:
        /* <DEDUP_REMOVED lines=11> */
.L_x_9561:
        /* <DEDUP_REMOVED lines=21> */
.L_x_9565:
[----:B------:R-:W-:Y:S05]  /*1a60*/  BSYNC B1 ;  /* 0x0000000000017941 */ /* 0x000fea0003800000 */
.L_x_9564:
[----:B------:R-:W-:Y:S01]  /*1a70*/  LEA R5, R0, 0x3b800000, 0x17 ;  /* 0x3b80000000057811 */ /* 0x000fe200078eb8ff */
[----:B------:R-:W-:-:S05]  /*1a80*/  IMAD.SHL.U32 R0, R3, 0x100000, RZ ;  /* 0x0010000003007824 */ /* 0x000fca00078e00ff */
[----:B------:R-:W-:-:S07]  /*1a90*/  LOP3.LUT R0, R5, R0, R6, 0xfe, !PT ;  /* 0x0000000005007212 */ /* 0x000fce00078efe06 */
.L_x_9563:
[----:B------:R-:W-:Y:S05]  /*1aa0*/  BSYNC B0 ;  /* 0x0000000000007941 */ /* 0x000fea0003800000 */
.L_x_9562:
[----:B------:R-:W-:-:S04]  /*1ab0*/  FMUL.FTZ R0, R0, 1 ;  /* 0x3f80000000007820 */ /* 0x000fc80000410000 */
[----:B------:R0:W1:Y:S01]  /*1ac0*/  F2F.F64.F32 R34, R0 ;  /* 0x0000000000227310 */ /* 0x0000620000201800 */
[----:B------:R-:W-:Y:S05]  /*1ad0*/  BRA `(.L_x_9547) ;  /* 0x0000000400187947 */ /* 0x000fea0003800000 */
.L_x_9560:
        /* <DEDUP_REMOVED lines=21> */
.L_x_9569:
[----:B------:R-:W-:Y:S05]  /*1c30*/  BSYNC B1 ;  /* 0x0000000000017941 */ /* 0x000fea0003800000 */
.L_x_9568:
[----:B------:R-:W-:Y:S01]  /*1c40*/  LEA R5, R0, 0x37800000, 0x17 ;  /* 0x3780000000057811 */ /* 0x000fe200078eb8ff */
[----:B------:R-:W-:-:S05]  /*1c50*/  IMAD.SHL.U32 R0, R3, 0x200000, RZ ;  /* 0x0020000003007824 */ /* 0x000fca00078e00ff */
[----:B------:R-:W-:-:S07]  /*1c60*/  LOP3.LUT R0, R5, R0, R6, 0xfe, !PT ;  /* 0x0000000005007212 */ /* 0x000fce00078efe06 */
.L_x_9567:
[----:B------:R-:W-:Y:S05]  /*1c70*/  BSYNC B0 ;  /* 0x0000000000007941 */ /* 0x000fea0003800000 */
.L_x_9566:
[----:B------:R-:W-:-:S04]  /*1c80*/  FMUL.FTZ R0, R0, 1 ;  /* 0x3f80000000007820 */ /* 0x000fc80000410000 */
[----:B------:R0:W1:Y:S01]  /*1c90*/  F2F.F64.F32 R34, R0 ;  /* 0x0000000000227310 */ /* 0x0000620000201800 */
[----:B------:R-:W-:Y:S05]  /*1ca0*/  BRA `(.L_x_9547) ;  /* 0x0000000000a47947 */ /* 0x000fea0003800000 */
.L_x_9559:
        /* <DEDUP_REMOVED lines=14> */
.L_x_9573:
[----:B------:R-:W-:Y:S05]  /*1d90*/  BSYNC B0 ;  /* 0x0000000000007941 */ /* 0x000fea0003800000 */
.L_x_9572:
[----:B------:R-:W-:-:S04]  /*1da0*/  FMUL.FTZ R0, R0, 1 ;  /* 0x3f80000000007820 */ /* 0x000fc80000410000 */
[----:B------:R0:W1:Y:S01]  /*1db0*/  F2F.F64.F32 R34, R0 ;  /* 0x0000000000227310 */ /* 0x0000620000201800 */
[----:B------:R-:W-:Y:S05]  /*1dc0*/  BRA `(.L_x_9547) ;  /* 0x00000000005c7947 */ /* 0x000fea0003800000 */
.L_x_9546:
        /* <DEDUP_REMOVED lines=16> */
.L_x_9574:
[----:B------:R-:W-:Y:S01]  /*1ed0*/  CS2R R34, SRZ ;  /* 0x0000000000227805 */ /* 0x000fe2000001ff00 */
[----:B------:R-:W-:Y:S06]  /*1ee0*/  BRA `(.L_x_9547) ;  /* 0x0000000000147947 */ /* 0x000fec0003800000 */
.L_x_9571:
[----:B------:R-:W3:Y:S02]  /*1ef0*/  LDG.E.64 R34, desc[UR36][R4.64] ;  /* 0x0000002404227981 */ /* 0x000ee4000c1e1b00 */
[----:B---3--:R-:W0:Y:S01]  /*1f00*/  I2F.F64.U64 R34, R34 ;  /* 0x0000002200227312 */ /* 0x008e220000301800 */
[----:B------:R-:W-:Y:S05]  /*1f10*/  BRA `(.L_x_9547) ;  /* 0x0000000000087947 */ /* 0x000fea0003800000 */
.L_x_9570:
[----:B------:R-:W3:Y:S02]  /*1f20*/  LDG.E R4, desc[UR36][R4.64] ;  /* 0x0000002404047981 */ /* 0x000ee4000c1e1900 */
[----:B---3--:R0:W1:Y:S02]  /*1f30*/  I2F.F64.U32 R34, R4 ;  /* 0x0000000400227312 */ /* 0x0080640000201800 */
.L_x_9547:
[----:B------:R-:W2:Y:S02]  /*1f40*/  S2R R23, SR_TID.X ;  /* 0x0000000000177919 */ /* 0x000ea40000002100 */
[----:B--2---:R-:W-:-:S07]  /*1f50*/  VIADD R23, R23, 0x80 ;  /* 0x0000008017177836 */ /* 0x004fce0000000000 */
.L_x_9508:
[----:B------:R-:W-:Y:S05]  /*1f60*/  BSYNC B6 ;  /* 0x0000000000067941 */ /* 0x000fea0003800000 */
.L_x_9507:
[----:B------:R-:W-:Y:S01]  /*1f70*/  ISETP.GE.AND P0, PT, R23, R2, PT ;  /* 0x000000021700720c */ /* 0x000fe20003f06270 */
[----:B------:R-:W-:Y:S01]  /*1f80*/  BSSY B6, `(.L_x_9575) ;  /* 0x00001e9000067945 */ /* 0x000fe20003800000 */
[----:B------:R-:W-:-:S11]  /*1f90*/  CS2R R28, SRZ ;  /* 0x00000000001c7805 */ /* 0x000fd6000001ff00 */
        /* <DEDUP_REMOVED lines=21> */
.L_x_9580:
[----:B------:R-:W2:Y:S02]  /*20f0*/  LDG.E.U8 R4, desc[UR36][R4.64] ;  /* 0x0000002404047981 */ /* 0x000ea4000c1e1100 */
[----:B--2---:R0:W2:Y:S01]  /*2100*/  I2F.F64.U16 R32, R4 ;  /* 0x0000000400207312 */ /* 0x0040a20000101800 */
[----:B------:R-:W-:Y:S05]  /*2110*/  BRA `(.L_x_9582) ;  /* 0x0000000c00707947 */ /* 0x000fea0003800000 */
.L_x_9579:
        /* <DEDUP_REMOVED lines=9> */
.L_x_9584:
[----:B------:R-:W2:Y:S02]  /*21b0*/  LDG.E R4, desc[UR36][R4.64] ;  /* 0x0000002404047981 */ /* 0x000ea4000c1e1900 */
[----:B--2---:R0:W2:Y:S01]  /*21c0*/  I2F.F64 R32, R4 ;  /* 0x0000000400207312 */ /* 0x0040a20000201c00 */
[----:B------:R-:W-:Y:S05]  /*21d0*/  BRA `(.L_x_9582) ;  /* 0x0000000c00407947 */ /* 0x000fea0003800000 */
.L_x_9583:
[----:B------:R-:W2:Y:S02]  /*21e0*/  LDG.E.U16 R4, desc[UR36][R4.64] ;  /* 0x0000002404047981 */ /* 0x000ea4000c1e1500 */
[----:B--2---:R0:W2:Y:S01]  /*21f0*/  I2F.F64.S16 R32, R4 ;  /* 0x0000000400207312 */ /* 0x0040a20000101c00 */
[----:B------:R-:W-:Y:S05]  /*2200*/  BRA `(.L_x_9582) ;  /* 0x0000000c00347947 */ /* 0x000fea0003800000 */
.L_x_9578:
        /* <DEDUP_REMOVED lines=10> */
.L_x_9586:
[----:B------:R-:W2:Y:S02]  /*22b0*/  LDG.E.U16 R0, desc[UR36][R4.64] ;  /* 0x0000002404007981 */ /* 0x000ea4000c1e1500 */
[----:B--2---:R-:W-:-:S05]  /*22c0*/  HADD2.F32 R0, -RZ, R0.H0_H0 ;  /* 0x20000000ff007230 */ /* 0x004fca0000004100 */
[----:B------:R-:W-:-:S04]  /*22d0*/  FMUL.FTZ R0, R0, 1 ;  /* 0x3f80000000007820 */ /* 0x000fc80000410000 */
[----:B------:R0:W2:Y:S01]  /*22e0*/  F2F.F64.F32 R32, R0 ;  /* 0x0000000000207310 */ /* 0x0000a20000201800 */
[----:B------:R-:W-:Y:S05]  /*22f0*/  BRA `(.L_x_9582) ;  /* 0x0000000800f87947 */ /* 0x000fea0003800000 */
.L_x_9585:
        /* <DEDUP_REMOVED lines=10> */
.L_x_9588:
[----:B------:R-:W2:Y:S02]  /*23a0*/  LDG.E.U16 R4, desc[UR36][R4.64] ;  /* 0x0000002404047981 */ /* 0x000ea4000c1e1500 */
[----:B--2---:R-:W-:-:S05]  /*23b0*/  HADD2.F32 R0, -RZ, R4.H0_H0 ;  /* 0x20000004ff007230 */ /* 0x004fca0000004100 */
[----:B------:R-:W-:-:S04]  /*23c0*/  FMUL.FTZ R0, R0, 1 ;  /* 0x3f80000000007820 */ /* 0x000fc80000410000 */
[----:B------:R0:W2:Y:S01]  /*23d0*/  F2F.F64.F32 R32, R0 ;  /* 0x0000000000207310 */ /* 0x0000a20000201800 */
[----:B------:R-:W-:Y:S05]  /*23e0*/  BRA `(.L_x_9582) ;  /* 0x0000000800bc7947 */ /* 0x000fea0003800000 */
.L_x_9587:
[----:B------:R0:W5:Y:S01]  /*23f0*/  LDG.E.64 R32, desc[UR36][R4.64] ;  /* 0x0000002404207981 */ /* 0x000162000c1e1b00 */
[----:B------:R-:W-:Y:S05]  /*2400*/  BRA `(.L_x_9582) ;  /* 0x0000000800b47947 */ /* 0x000fea0003800000 */
.L_x_9577:
        /* <DEDUP_REMOVED lines=13> */
.L_x_9591:
[----:B------:R0:W5:Y:S01]  /*24e0*/  LDG.E.64 R32, desc[UR36][R4.64] ;  /* 0x0000002404207981 */ /* 0x000162000c1e1b00 */
[----:B------:R-:W-:Y:S05]  /*24f0*/  BRA `(.L_x_9582) ;  /* 0x0000000800787947 */ /* 0x000fea0003800000 */
.L_x_9590:
        /* <DEDUP_REMOVED lines=26> */
[----:B------:R0:W2:Y:S01]  /*26a0*/  F2F.F64.F32 R32, R7 ;  /* 0x0000000700207310 */ /* 0x0000a20000201800 */
[----:B------:R-:W-:Y:S05]  /*26b0*/  BRA `(.L_x_9582) ;  /* 0x0000000800087947 */ /* 0x000fea0003800000 */
.L_x_9593:
        /* <DEDUP_REMOVED lines=13> */
[----:B------:R0:W2:Y:S01]  /*2790*/  F2F.F64.F32 R32, R0 ;  /* 0x0000000000207310 */ /* 0x0000a20000201800 */
[----:B------:R-:W-:Y:S05]  /*27a0*/  BRA `(.L_x_9582) ;  /* 0x0000000400cc7947 */ /* 0x000fea0003800000 */
.L_x_9592:
[----:B------:R-:W2:Y:S02]  /*27b0*/  LDG.E.U16 R0, desc[UR36][R4.64] ;  /* 0x0000002404007981 */ /* 0x000ea4000c1e1500 */
[----:B--2---:R-:W-:-:S04]  /*27c0*/  IMAD.U32 R0, R0, 0x10000, RZ ;  /* 0x0001000000007824 */ /* 0x004fc800078e00ff */
[----:B------:R-:W-:-:S04]  /*27d0*/  FMUL.FTZ R0, R0, 1 ;  /* 0x3f80000000007820 */ /* 0x000fc80000410000 */
[----:B------:R2:W3:Y:S01]  /*27e0*/  F2F.F64.F32 R32, R0 ;  /* 0x0000000000207310 */ /* 0x0004e20000201800 */
[----:B------:R-:W-:Y:S05]  /*27f0*/  BRA `(.L_x_9582) ;  /* 0x0000000400b87947 */ /* 0x000fea0003800000 */
.L_x_9589:
        /* <DEDUP_REMOVED lines=11> */
.L_x_9596:
        /* <DEDUP_REMOVED lines=21> */
.L_x_9600:
[----:B------:R-:W-:Y:S05]  /*2a00*/  BSYNC B1 ;  /* 0x0000000000017941 */ /* 0x000fea0003800000 */
.L_x_9599:
[----:B------:R-:W-:Y:S01]  /*2a10*/  LEA R5, R0, 0x3b800000, 0x17 ;  /* 0x3b80000000057811 */ /* 0x000fe200078eb8ff */
[----:B------:R-:W-:-:S05]  /*2a20*/  IMAD.SHL.U32 R0, R3, 0x100000, RZ ;  /* 0x0010000003007824 */ /* 0x000fca00078e00ff */
[----:B------:R-:W-:-:S07]  /*2a30*/  LOP3.LUT R0, R5, R0, R6, 0xfe, !PT ;  /* 0x0000000005007212 */ /* 0x000fce00078efe06 */
.L_x_9598:
[----:B------:R-:W-:Y:S05]  /*2a40*/  BSYNC B0 ;  /* 0x0000000000007941 */ /* 0x000fea0003800000 */
.L_x_9597:
[----:B------:R-:W-:-:S04]  /*2a50*/  FMUL.FTZ R0, R0, 1 ;  /* 0x3f80000000007820 */ /* 0x000fc80000410000 */
[----:B------:R0:W2:Y:S01]  /*2a60*/  F2F.F64.F32 R32, R0 ;  /* 0x0000000000207310 */ /* 0x0000a20000201800 */
[----:B------:R-:W-:Y:S05]  /*2a70*/  BRA `(.L_x_9582) ;  /* 0x0000000400187947 */ /* 0x000fea0003800000 */
.L_x_9595:
        /* <DEDUP_REMOVED lines=21> */
.L_x_9604:
[----:B------:R-:W-:Y:S05]  /*2bd0*/  BSYNC B1 ;  /* 0x0000000000017941 */ /* 0x000fea0003800000 */
.L_x_9603:
[----:B------:R-:W-:Y:S01]  /*2be0*/  LEA R5, R0, 0x37800000, 0x17 ;  /* 0x3780000000057811 */ /* 0x000fe200078eb8ff */
[----:B------:R-:W-:-:S05]  /*2bf0*/  IMAD.SHL.U32 R0, R3, 0x200000, RZ ;  /* 0x0020000003007824 */ /* 0x000fca00078e00ff */
[----:B------:R-:W-:-:S07]  /*2c00*/  LOP3.LUT R0, R5, R0, R6, 0xfe, !PT ;  /* 0x0000000005007212 */ /* 0x000fce00078efe06 */
.L_x_9602:
[----:B------:R-:W-:Y:S05]  /*2c10*/  BSYNC B0 ;  /* 0x0000000000007941 */ /* 0x000fea0003800000 */
.L_x_9601:
[----:B------:R-:W-:-:S04]  /*2c20*/  FMUL.FTZ R0, R0, 1 ;  /* 0x3f80000000007820 */ /* 0x000fc80000410000 */
[----:B------:R0:W2:Y:S01]  /*2c30*/  F2F.F64.F32 R32, R0 ;  /* 0x0000000000207310 */ /* 0x0000a20000201800 */
[----:B------:R-:W-:Y:S05]  /*2c40*/  BRA `(.L_x_9582) ;  /* 0x0000000000a47947 */ /* 0x000fea0003800000 */
.L_x_9594:
        /* <DEDUP_REMOVED lines=14> */
.L_x_9608:
[----:B------:R-:W-:Y:S05]  /*2d30*/  BSYNC B0 ;  /* 0x0000000000007941 */ /* 0x000fea0003800000 */
.L_x_9607:
[----:B------:R-:W-:-:S04]  /*2d40*/  FMUL.FTZ R0, R0, 1 ;  /* 0x3f80000000007820 */ /* 0x000fc80000410000 */
[----:B------:R0:W2:Y:S01]  /*2d50*/  F2F.F64.F32 R32, R0 ;  /* 0x0000000000207310 */ /* 0x0000a20000201800 */
[----:B------:R-:W-:Y:S05]  /*2d60*/  BRA `(.L_x_9582) ;  /* 0x00000000005c7947 */ /* 0x000fea0003800000 */
.L_x_9581:
        /* <DEDUP_REMOVED lines=16> */
.L_x_9609:
[----:B------:R-:W-:Y:S01]  /*2e70*/  CS2R R32, SRZ ;  /* 0x0000000000207805 */ /* 0x000fe2000001ff00 */
[----:B------:R-:W-:Y:S06]  /*2e80*/  BRA `(.L_x_9582) ;  /* 0x0000000000147947 */ /* 0x000fec0003800000 */
.L_x_9606:
[----:B------:R-:W2:Y:S02]  /*2e90*/  LDG.E.64 R32, desc[UR36][R4.64] ;  /* 0x0000002404207981 */ /* 0x000ea4000c1e1b00 */
[----:B--2---:R-:W0:Y:S01]  /*2ea0*/  I2F.F64.U64 R32, R32 ;  /* 0x0000002000207312 */ /* 0x004e220000301800 */
[----:B------:R-:W-:Y:S05]  /*2eb0*/  BRA `(.L_x_9582) ;  /* 0x0000000000087947 */ /* 0x000fea0003800000 */
.L_x_9605:
[----:B------:R-:W2:Y:S02]  /*2ec0*/  LDG.E R4, desc[UR36][R4.64] ;  /* 0x0000002404047981 */ /* 0x000ea4000c1e1900 */
[----:B--2---:R0:W2:Y:S02]  /*2ed0*/  I2F.F64.U32 R32, R4 ;  /* 0x0000000400207312 */ /* 0x0040a40000201800 */
.L_x_9582:
[----:B0-----:R-:W0:Y:S01]  /*2ee0*/  LDC.64 R4, c[0x0][0x228] ;  /* 0x00008a00ff047b82 */ /* 0x001e220000000a00 */
[----:B--2---:R-:W-:Y:S01]  /*2ef0*/  PRMT R0, R16, 0x9910, RZ ;  /* 0x0000991010007816 */ /* 0x004fe200000000ff */
        /* <DEDUP_REMOVED lines=17> */
.L_x_9613:
[----:B------:R-:W2:Y:S02]  /*3010*/  LDG.E.U8 R4, desc[UR36][R4.64] ;  /* 0x0000002404047981 */ /* 0x000ea4000c1e1100 */
[----:B--2---:R0:W2:Y:S01]  /*3020*/  I2F.F64.U16 R28, R4 ;  /* 0x00000004001c7312 */ /* 0x0040a20000101800 */
[----:B------:R-:W-:Y:S05]  /*3030*/  BRA `(.L_x_9615) ;  /* 0x0000000c00707947 */ /* 0x000fea0003800000 */
.L_x_9612:
        /* <DEDUP_REMOVED lines=9> */
.L_x_9617:
[----:B------:R-:W2:Y:S02]  /*30d0*/  LDG.E R4, desc[UR36][R4.64] ;  /* 0x0000002404047981 */ /* 0x000ea4000c1e1900 */
[----:B--2---:R0:W2:Y:S01]  /*30e0*/  I2F.F64 R28, R4 ;  /* 0x00000004001c7312 */ /* 0x0040a20000201c00 */
[----:B------:R-:W-:Y:S05]  /*30f0*/  BRA `(.L_x_9615) ;  /* 0x0000000c00407947 */ /* 0x000fea0003800000 */
.L_x_9616:
[----:B------:R-:W2:Y:S02]  /*3100*/  LDG.E.U16 R4, desc[UR36][R4.64] ;  /* 0x0000002404047981 */ /* 0x000ea4000c1e1500 */
[----:B--2---:R0:W2:Y:S01]  /*3110*/  I2F.F64.S16 R28, R4 ;  /* 0x00000004001c7312 */ /* 0x0040a20000101c00 */
[----:B------:R-:W-:Y:S05]  /*3120*/  BRA `(.L_x_9615) ;  /* 0x0000000c00347947 */ /* 0x000fea0003800000 */
.L_x_9611:
        /* <DEDUP_REMOVED lines=10> */
.L_x_9619:
[----:B------:R-:W2:Y:S02]  /*31d0*/  LDG.E.U16 R0, desc[UR36][R4.64] ;  /* 0x0000002404007981 */ /* 0x000ea4000c1e1500 */
[----:B--2---:R-:W-:-:S05]  /*31e0*/  HADD2.F32 R0, -RZ, R0.H0_H0 ;  /* 0x20000000ff007230 */ /* 0x004fca0000004100 */
[----:B------:R-:W-:-:S04]  /*31f0*/  FMUL.FTZ R0, R0, 1 ;  /* 0x3f80000000007820 */ /* 0x000fc80000410000 */
[----:B------:R0:W2:Y:S01]  /*3200*/  F2F.F64.F32 R28, R0 ;  /* 0x00000000001c7310 */ /* 0x0000a20000201800 */
[----:B------:R-:W-:Y:S05]  /*3210*/  BRA `(.L_x_9615) ;  /* 0x0000000800f87947 */ /* 0x000fea0003800000 */
.L_x_9618:
        /* <DEDUP_REMOVED lines=10> */
.L_x_9621:
[----:B------:R-:W2:Y:S02]  /*32c0*/  LDG.E.U16 R4, desc[UR36][R4.64] ;  /* 0x0000002404047981 */ /* 0x000ea4000c1e1500 */
[----:B--2---:R-:W-:-:S05]  /*32d0*/  HADD2.F32 R0, -RZ, R4.H0_H0 ;  /* 0x20000004ff007230 */ /* 0x004fca0000004100 */
[----:B------:R-:W-:-:S04]  /*32e0*/  FMUL.FTZ R0, R0, 1 ;  /* 0x3f80000000007820 */ /* 0x000fc80000410000 */
[----:B------:R0:W2:Y:S01]  /*32f0*/  F2F.F64.F32 R28, R0 ;  /* 0x00000000001c7310 */ /* 0x0000a20000201800 */
[----:B------:R-:W-:Y:S05]  /*3300*/  BRA `(.L_x_9615) ;  /* 0x0000000800bc7947 */ /* 0x000fea0003800000 */
.L_x_9620:
[----:B------:R0:W5:Y:S01]  /*3310*/  LDG.E.64 R28, desc[UR36][R4.64] ;  /* 0x00000024041c7981 */ /* 0x000162000c1e1b00 */
[----:B------:R-:W-:Y:S05]  /*3320*/  BRA `(.L_x_9615) ;  /* 0x0000000800b47947 */ /* 0x000fea0003800000 */
.L_x_9610:
        /* <DEDUP_REMOVED lines=13> */
.L_x_9624:
[----:B------:R0:W5:Y:S01]  /*3400*/  LDG.E.64 R28, desc[UR36][R4.64] ;  /* 0x00000024041c7981 */ /* 0x000162000c1e1b00 */
[----:B------:R-:W-:Y:S05]  /*3410*/  BRA `(.L_x_9615) ;  /* 0x0000000800787947 */ /* 0x000fea0003800000 */
.L_x_9623:
        /* <DEDUP_REMOVED lines=28> */
.L_x_9626:
        /* <DEDUP_REMOVED lines=15> */
.L_x_9625:
[----:B------:R-:W2:Y:S02]  /*36d0*/  LDG.E.U16 R0, desc[UR36][R4.64] ;  /* 0x0000002404007981 */ /* 0x000ea4000c1e1500 */
[----:B--2---:R-:W-:-:S04]  /*36e0*/  IMAD.U32 R0, R0, 0x10000, RZ ;  /* 0x0001000000007824 */ /* 0x004fc800078e00ff */
[----:B------:R-:W-:-:S04]  /*36f0*/  FMUL.FTZ R0, R0, 1 ;  /* 0x3f80000000007820 */ /* 0x000fc80000410000 */
[----:B------:R0:W2:Y:S01]  /*3700*/  F2F.F64.F32 R28, R0 ;  /* 0x00000000001c7310 */ /* 0x0000a20000201800 */
[----:B------:R-:W-:Y:S05]  /*3710*/  BRA `(.L_x_9615) ;  /* 0x0000000400b87947 */ /* 0x000fea0003800000 */
.L_x_9622:
        /* <DEDUP_REMOVED lines=11> */
.L_x_9629:
        /* <DEDUP_REMOVED lines=21> */
.L_x_9633:
[----:B------:R-:W-:Y:S05]  /*3920*/  BSYNC B1 ;  /* 0x0000000000017941 */ /* 0x000fea0003800000 */
.L_x_9632:
[----:B------:R-:W-:Y:S01]  /*3930*/  LEA R5, R0, 0x3b800000, 0x17 ;  /* 0x3b80000000057811 */ /* 0x000fe200078eb8ff */
[----:B------:R-:W-:-:S05]  /*3940*/  IMAD.SHL.U32 R0, R3, 0x100000, RZ ;  /* 0x0010000003007824 */ /* 0x000fca00078e00ff */
[----:B------:R-:W-:-:S07]  /*3950*/  LOP3.LUT R0, R5, R0, R6, 0xfe, !PT ;  /* 0x0000000005007212 */ /* 0x000fce00078efe06 */
.L_x_9631:
[----:B------:R-:W-:Y:S05]  /*3960*/  BSYNC B0 ;  /* 0x0000000000007941 */ /* 0x000fea0003800000 */
.L_x_9630:
[----:B------:R-:W-:-:S04]  /*3970*/  FMUL.FTZ R0, R0, 1 ;  /* 0x3f80000000007820 */ /* 0x000fc80000410000 */
[----:B------:R0:W2:Y:S01]  /*3980*/  F2F.F64.F32 R28, R0 ;  /* 0x00000000001c7310 */ /* 0x0000a20000201800 */
[----:B------:R-:W-:Y:S05]  /*3990*/  BRA `(.L_x_9615) ;  /* 0x0000000400187947 */ /* 0x000fea0003800000 */
.L_x_9628:
        /* <DEDUP_REMOVED lines=21> */
.L_x_9637:
[----:B------:R-:W-:Y:S05]  /*3af0*/  BSYNC B1 ;  /* 0x0000000000017941 */ /* 0x000fea0003800000 */
.L_x_9636:
[----:B------:R-:W-:Y:S01]  /*3b00*/  LEA R5, R0, 0x37800000, 0x17 ;  /* 0x3780000000057811 */ /* 0x000fe200078eb8ff */
[----:B------:R-:W-:-:S05]  /*3b10*/  IMAD.SHL.U32 R0, R3, 0x200000, RZ ;  /* 0x0020000003007824 */ /* 0x000fca00078e00ff */
[----:B------:R-:W-:-:S07]  /*3b20*/  LOP3.LUT R0, R5, R0, R6, 0xfe, !PT ;  /* 0x0000000005007212 */ /* 0x000fce00078efe06 */
.L_x_9635:
[----:B------:R-:W-:Y:S05]  /*3b30*/  BSYNC B0 ;  /* 0x0000000000007941 */ /* 0x000fea0003800000 */
.L_x_9634:
[----:B------:R-:W-:-:S04]  /*3b40*/  FMUL.FTZ R0, R0, 1 ;  /* 0x3f80000000007820 */ /* 0x000fc80000410000 */
[----:B------:R0:W2:Y:S01]  /*3b50*/  F2F.F64.F32 R28, R0 ;  /* 0x00000000001c7310 */ /* 0x0000a20000201800 */
[----:B------:R-:W-:Y:S05]  /*3b60*/  BRA `(.L_x_9615) ;  /* 0x0000000000a47947 */ /* 0x000fea0003800000 */
.L_x_9627:
        /* <DEDUP_REMOVED lines=14> */
.L_x_9641:
[----:B------:R-:W-:Y:S05]  /*3c50*/  BSYNC B0 ;  /* 0x0000000000007941 */ /* 0x000fea0003800000 */
.L_x_9640:
[----:B------:R-:W-:-:S04]  /*3c60*/  FMUL.FTZ R0, R0, 1 ;  /* 0x3f80000000007820 */ /* 0x000fc80000410000 */
[----:B------:R0:W2:Y:S01]  /*3c70*/  F2F.F64.F32 R28, R0 ;  /* 0x00000000001c7310 */ /* 0x0000a20000201800 */
[----:B------:R-:W-:Y:S05]  /*3c80*/  BRA `(.L_x_9615) ;  /* 0x00000000005c7947 */ /* 0x000fea0003800000 */
.L_x_9614:
        /* <DEDUP_REMOVED lines=16> */
.L_x_9642:
[----:B------:R-:W-:Y:S01]  /*3d90*/  CS2R R28, SRZ ;  /* 0x00000000001c7805 */ /* 0x000fe2000001ff00 */
[----:B------:R-:W-:Y:S06]  /*3da0*/  BRA `(.L_x_9615) ;  /* 0x0000000000147947 */ /* 0x000fec0003800000 */
.L_x_9639:
[----:B------:R-:W2:Y:S02]  /*3db0*/  LDG.E.64 R28, desc[UR36][R4.64] ;  /* 0x00000024041c7981 */ /* 0x000ea4000c1e1b00 */
[----:B--2---:R-:W0:Y:S01]  /*3dc0*/  I2F.F64.U64 R28, R28 ;  /* 0x0000001c001c7312 */ /* 0x004e220000301800 */
[----:B------:R-:W-:Y:S05]  /*3dd0*/  BRA `(.L_x_9615) ;  /* 0x0000000000087947 */ /* 0x000fea0003800000 */
.L_x_9638:
[----:B------:R-:W2:Y:S02]  /*3de0*/  LDG.E R4, desc[UR36][R4.64] ;  /* 0x0000002404047981 */ /* 0x000ea4000c1e1900 */
[----:B--2---:R0:W2:Y:S02]  /*3df0*/  I2F.F64.U32 R28, R4 ;  /* 0x00000004001c7312 */ /* 0x0040a40000201800 */
.L_x_9615:
[----:B------:R-:W-:-:S07]  /*3e00*/  VIADD R23, R23, 0x80 ;  /* 0x0000008017177836 */ /* 0x000fce0000000000 */
.L_x_9576:
[----:B------:R-:W-:Y:S05]  /*3e10*/  BSYNC B6 ;  /* 0x0000000000067941 */ /* 0x000fea0003800000 */
.L_x_9575:
        /* <DEDUP_REMOVED lines=24> */
[----:B---3--:R0:W3:Y:S01]  /*3fa0*/  I2F.F64.S16 R30, R4 ;  /* 0x00000004001e7312 */ /* 0x0080e20000101c00 */
[----:B------:R-:W-:Y:S05]  /*3fb0*/  BRA `(.L_x_9650) ;  /* 0x0000000c007c7947 */ /* 0x000fea0003800000 */
.L_x_9648:
[----:B------:R-:W3:Y:S02]  /*3fc0*/  LDG.E.U8 R4, desc[UR36][R4.64] ;  /* 0x0000002404047981 */ /* 0x000ee4000c1e1100 */
[----:B---3--:R0:W3:Y:S01]  /*3fd0*/  I2F.F64.U16 R30, R4 ;  /* 0x00000004001e7312 */ /* 0x0080e20000101800 */
[----:B------:R-:W-:Y:S05]  /*3fe0*/  BRA `(.L_x_9650) ;  /* 0x0000000c00707947 */ /* 0x000fea0003800000 */
.L_x_9647:
        /* <DEDUP_REMOVED lines=9> */
.L_x_9652:
[----:B------:R-:W3:Y:S02]  /*4080*/  LDG.E R4, desc[UR36][R4.64] ;  /* 0x0000002404047981 */ /* 0x000ee4000c1e1900 */
[----:B---3--:R0:W3:Y:S01]  /*4090*/  I2F.F64 R30, R4 ;  /* 0x00000004001e7312 */ /* 0x0080e20000201c00 */
[----:B------:R-:W-:Y:S05]  /*40a0*/  BRA `(.L_x_9650) ;  /* 0x0000000c00407947 */ /* 0x000fea0003800000 */
.L_x_9651:
[----:B------:R-:W3:Y:S02]  /*40b0*/  LDG.E.U16 R4, desc[UR36][R4.64] ;  /* 0x0000002404047981 */ /* 0x000ee4000c1e1500 */
[----:B---3--:R0:W3:Y:S01]  /*40c0*/  I2F.F64.S16 R30, R4 ;  /* 0x00000004001e7312 */ /* 0x0080e20000101c00 */
[----:B------:R-:W-:Y:S05]  /*40d0*/  BRA `(.L_x_9650) ;  /* 0x0000000c00347947 */ /* 0x000fea0003800000 */
.L_x_9646:
        /* <DEDUP_REMOVED lines=10> */
.L_x_9654:
[----:B------:R-:W3:Y:S02]  /*4180*/  LDG.E.U16 R0, desc[UR36][R4.64] ;  /* 0x0000002404007981 */ /* 0x000ee4000c1e1500 */
[----:B---3--:R-:W-:-:S05]  /*4190*/  HADD2.F32 R0, -RZ, R0.H0_H0 ;  /* 0x20000000ff007230 */ /* 0x008fca0000004100 */
[----:B------:R-:W-:-:S04]  /*41a0*/  FMUL.FTZ R0, R0, 1 ;  /* 0x3f80000000007820 */ /* 0x000fc80000410000 */
[----:B------:R0:W3:Y:S01]  /*41b0*/  F2F.F64.F32 R30, R0 ;  /* 0x00000000001e7310 */ /* 0x0000e20000201800 */
[----:B------:R-:W-:Y:S05]  /*41c0*/  BRA `(.L_x_9650) ;  /* 0x0000000800f87947 */ /* 0x000fea0003800000 */
.L_x_9653:
        /* <DEDUP_REMOVED lines=10> */
.L_x_9656:
[----:B------:R-:W3:Y:S02]  /*4270*/  LDG.E.U16 R4, desc[UR36][R4.64] ;  /* 0x0000002404047981 */ /* 0x000ee4000c1e1500 */
[----:B---3--:R-:W-:-:S05]  /*4280*/  HADD2.F32 R0, -RZ, R4.H0_H0 ;  /* 0x20000004ff007230 */ /* 0x008fca0000004100 */
[----:B------:R-:W-:-:S04]  /*4290*/  FMUL.FTZ R0, R0, 1 ;  /* 0x3f80000000007820 */ /* 0x000fc80000410000 */
[----:B------:R0:W3:Y:S01]  /*42a0*/  F2F.F64.F32 R30, R0 ;  /* 0x00000000001e7310 */ /* 0x0000e20000201800 */
[----:B------:R-:W-:Y:S05]  /*42b0*/  BRA `(.L_x_9650) ;  /* 0x0000000800bc7947 */ /* 0x000fea0003800000 */
.L_x_9655:
[----:B------:R0:W5:Y:S01]  /*42c0*/  LDG.E.64 R30, desc[UR36][R4.64] ;  /* 0x00000024041e7981 */ /* 0x000162000c1e1b00 */
[----:B------:R-:W-:Y:S05]  /*42d0*/  BRA `(.L_x_9650) ;  /* 0x0000000800b47947 */ /* 0x000fea0003800000 */
.L_x_9645:
        /* <DEDUP_REMOVED lines=13> */
.L_x_9659:
[----:B------:R0:W5:Y:S01]  /*43b0*/  LDG.E.64 R30, desc[UR36][R4.64] ;  /* 0x00000024041e7981 */ /* 0x000162000c1e1b00 */
[----:B------:R-:W-:Y:S05]  /*43c0*/  BRA `(.L_x_9650) ;  /* 0x0000000800787947 */ /* 0x000fea0003800000 */
.L_x_9658:
        /* <DEDUP_REMOVED lines=28> */
.L_x_9661:
        /* <DEDUP_REMOVED lines=15> */
.L_x_9660:
[----:B------:R-:W3:Y:S02]  /*4680*/  LDG.E.U16 R0, desc[UR36][R4.64] ;  /* 0x0000002404007981 */ /* 0x000ee4000c1e1500 */
[----:B---3--:R-:W-:-:S04]  /*4690*/  IMAD.U32 R0, R0, 0x10000, RZ ;  /* 0x0001000000007824 */ /* 0x008fc800078e00ff */
[----:B------:R-:W-:-:S04]  /*46a0*/  FMUL.FTZ R0, R0, 1 ;  /* 0x3f80000000007820 */ /* 0x000fc80000410000 */
[----:B------:R3:W0:Y:S01]  /*46b0*/  F2F.F64.F32 R30, R0 ;  /* 0x00000000001e7310 */ /* 0x0006220000201800 */
[----:B------:R-:W-:Y:S05]  /*46c0*/  BRA `(.L_x_9650) ;  /* 0x0000000400b87947 */ /* 0x000fea0003800000 */
.L_x_9657:
        /* <DEDUP_REMOVED lines=9> */
[----:B---3--:R0:W3:Y:S01]  /*4760*/  I2F.F64.U16 R30, R4 ;  /* 0x00000004001e7312 */ /* 0x0080e20000101800 */
[----:B------:R-:W-:Y:S05]  /*4770*/  BRA `(.L_x_9650) ;  /* 0x00000004008c7947 */ /* 0x000fea0003800000 */
.L_x_9664:
        /* <DEDUP_REMOVED lines=21> */
.L_x_9668:
[----:B------:R-:W-:Y:S05]  /*48d0*/  BSYNC B1 ;  /* 0x0000000000017941 */ /* 0x000fea0003800000 */
.L_x_9667:
[----:B------:R-:W-:Y:S01]  /*48e0*/  LEA R5, R0, 0x3b800000, 0x17 ;  /* 0x3b80000000057811 */ /* 0x000fe200078eb8ff */
[----:B------:R-:W-:-:S05]  /*48f0*/  IMAD.SHL.U32 R0, R3, 0x100000, RZ ;  /* 0x0010000003007824 */ /* 0x000fca00078e00ff */
[----:B------:R-:W-:-:S07]  /*4900*/  LOP3.LUT R0, R5, R0, R6, 0xfe, !PT ;  /* 0x0000000005007212 */ /* 0x000fce00078efe06 */
.L_x_9666:
[----:B------:R-:W-:Y:S05]  /*4910*/  BSYNC B0 ;  /* 0x0000000000007941 */ /* 0x000fea0003800000 */
.L_x_9665:
[----:B------:R-:W-:-:S04]  /*4920*/  FMUL.FTZ R0, R0, 1 ;  /* 0x3f80000000007820 */ /* 0x000fc80000410000 */
[----:B------:R0:W3:Y:S01]  /*4930*/  F2F.F64.F32 R30, R0 ;  /* 0x00000000001e7310 */ /* 0x0000e20000201800 */
[----:B------:R-:W-:Y:S05]  /*4940*/  BRA `(.L_x_9650) ;  /* 0x0000000400187947 */ /* 0x000fea0003800000 */
.L_x_9663:
        /* <DEDUP_REMOVED lines=21> */
.L_x_9672:
[----:B------:R-:W-:Y:S05]  /*4aa0*/  BSYNC B1 ;  /* 0x0000000000017941 */ /* 0x000fea0003800000 */
.L_x_9671:
[----:B------:R-:W-:Y:S01]  /*4ab0*/  LEA R5, R0, 0x37800000, 0x17 ;  /* 0x3780000000057811 */ /* 0x000fe200078eb8ff */
[----:B------:R-:W-:-:S05]  /*4ac0*/  IMAD.SHL.U32 R0, R3, 0x200000, RZ ;  /* 0x0020000003007824 */ /* 0x000fca00078e00ff */
[----:B------:R-:W-:-:S07]  /*4ad0*/  LOP3.LUT R0, R5, R0, R6, 0xfe, !PT ;  /* 0x0000000005007212 */ /* 0x000fce00078efe06 */
.L_x_9670:
[----:B------:R-:W-:Y:S05]  /*4ae0*/  BSYNC B0 ;  /* 0x0000000000007941 */ /* 0x000fea0003800000 */
.L_x_9669:
[----:B------:R-:W-:-:S04]  /*4af0*/  FMUL.FTZ R0, R0, 1 ;  /* 0x3f80000000007820 */ /* 0x000fc80000410000 */
[----:B------:R0:W3:Y:S01]  /*4b00*/  F2F.F64.F32 R30, R0 ;  /* 0x00000000001e7310 */ /* 0x0000e20000201800 */
[----:B------:R-:W-:Y:S05]  /*4b10*/  BRA `(.L_x_9650) ;  /* 0x0000000000a47947 */ /* 0x000fea0003800000 */
.L_x_9662:
        /* <DEDUP_REMOVED lines=14> */
.L_x_9676:
[----:B------:R-:W-:Y:S05]  /*4c00*/  BSYNC B0 ;  /* 0x0000000000007941 */ /* 0x000fea0003800000 */
.L_x_9675:
[----:B------:R-:W-:-:S04]  /*4c10*/  FMUL.FTZ R0, R0, 1 ;  /* 0x3f80000000007820 */ /* 0x000fc80000410000 */
[----:B------:R0:W3:Y:S01]  /*4c20*/  F2F.F64.F32 R30, R0 ;  /* 0x00000000001e7310 */ /* 0x0000e20000201800 */
[----:B------:R-:W-:Y:S05]  /*4c30*/  BRA `(.L_x_9650) ;  /* 0x00000000005c7947 */ /* 0x000fea0003800000 */
.L_x_9649:
        /* <DEDUP_REMOVED lines=16> */
.L_x_9677:
[----:B------:R-:W-:Y:S01]  /*4d40*/  CS2R R30, SRZ ;  /* 0x00000000001e7805 */ /* 0x000fe2000001ff00 */
[----:B------:R-:W-:Y:S06]  /*4d50*/  BRA `(.L_x_9650) ;  /* 0x0000000000147947 */ /* 0x000fec0003800000 */
.L_x_9674:
[----:B------:R-:W3:Y:S02]  /*4d60*/  LDG.E.64 R30, desc[UR36][R4.64] ;  /* 0x00000024041e7981 */ /* 0x000ee4000c1e1b00 */
[----:B---3--:R-:W0:Y:S01]  /*4d70*/  I2F.F64.U64 R30, R30 ;  /* 0x0000001e001e7312 */ /* 0x008e220000301800 */
[----:B------:R-:W-:Y:S05]  /*4d80*/  BRA `(.L_x_9650) ;  /* 0x0000000000087947 */ /* 0x000fea0003800000 */
.L_x_9673:
[----:B------:R-:W3:Y:S02]  /*4d90*/  LDG.E R4, desc[UR36][R4.64] ;  /* 0x0000002404047981 */ /* 0x000ee4000c1e1900 */
[----:B---3--:R0:W3:Y:S02]  /*4da0*/  I2F.F64.U32 R30, R4 ;  /* 0x00000004001e7312 */ /* 0x0080e40000201800 */
.L_x_9650:
        /* <DEDUP_REMOVED lines=19> */
.L_x_9681:
[----:B------:R-:W3:Y:S02]  /*4ee0*/  LDG.E.U8 R4, desc[UR36][R4.64] ;  /* 0x0000002404047981 */ /* 0x000ee4000c1e1100 */
[----:B---3--:R0:W3:Y:S01]  /*4ef0*/  I2F.F64.U16 R24, R4 ;  /* 0x0000000400187312 */ /* 0x0080e20000101800 */
[----:B------:R-:W-:Y:S05]  /*4f00*/  BRA `(.L_x_9683) ;  /* 0x0000000c00707947 */ /* 0x000fea0003800000 */
.L_x_9680:
        /* <DEDUP_REMOVED lines=9> */
.L_x_9685:
[----:B------:R-:W3:Y:S02]  /*4fa0*/  LDG.E R4, desc[UR36][R4.64] ;  /* 0x0000002404047981 */ /* 0x000ee4000c1e1900 */
[----:B---3--:R0:W3:Y:S01]  /*4fb0*/  I2F.F64 R24, R4 ;  /* 0x0000000400187312 */ /* 0x0080e20000201c00 */
[----:B------:R-:W-:Y:S05]  /*4fc0*/  BRA `(.L_x_9683) ;  /* 0x0000000c00407947 */ /* 0x000fea0003800000 */
.L_x_9684:
[----:B------:R-:W3:Y:S02]  /*4fd0*/  LDG.E.U16 R4, desc[UR36][R4.64] ;  /* 0x0000002404047981 */ /* 0x000ee4000c1e1500 */
[----:B---3--:R0:W3:Y:S01]  /*4fe0*/  I2F.F64.S16 R24, R4 ;  /* 0x0000000400187312 */ /* 0x0080e20000101c00 */
[----:B------:R-:W-:Y:S05]  /*4ff0*/  BRA `(.L_x_9683) ;  /* 0x0000000c00347947 */ /* 0x000fea0003800000 */
.L_x_9679:
        /* <DEDUP_REMOVED lines=10> */
.L_x_9687:
[----:B------:R-:W3:Y:S02]  /*50a0*/  LDG.E.U16 R0, desc[UR36][R4.64] ;  /* 0x0000002404007981 */ /* 0x000ee4000c1e1500 */
[----:B---3--:R-:W-:-:S05]  /*50b0*/  HADD2.F32 R0, -RZ, R0.H0_H0 ;  /* 0x20000000ff007230 */ /* 0x008fca0000004100 */
[----:B------:R-:W-:-:S04]  /*50c0*/  FMUL.FTZ R0, R0, 1 ;  /* 0x3f80000000007820 */ /* 0x000fc80000410000 */
[----:B------:R0:W3:Y:S01]  /*50d0*/  F2F.F64.F32 R24, R0 ;  /* 0x0000000000187310 */ /* 0x0000e20000201800 */
[----:B------:R-:W-:Y:S05]  /*50e0*/  BRA `(.L_x_9683) ;  /* 0x0000000800f87947 */ /* 0x000fea0003800000 */
.L_x_9686:
        /* <DEDUP_REMOVED lines=10> */
.L_x_9689:
[----:B------:R-:W3:Y:S02]  /*5190*/  LDG.E.U16 R4, desc[UR36][R4.64] ;  /* 0x0000002404047981 */ /* 0x000ee4000c1e1500 */
[----:B---3--:R-:W-:-:S05]  /*51a0*/  HADD2.F32 R0, -RZ, R4.H0_H0 ;  /* 0x20000004ff007230 */ /* 0x008fca0000004100 */
[----:B------:R-:W-:-:S04]  /*51b0*/  FMUL.FTZ R0, R0, 1 ;  /* 0x3f80000000007820 */ /* 0x000fc80000410000 */
[----:B------:R0:W3:Y:S01]  /*51c0*/  F2F.F64.F32 R24, R0 ;  /* 0x0000000000187310 */ /* 0x0000e20000201800 */
[----:B------:R-:W-:Y:S05]  /*51d0*/  BRA `(.L_x_9683) ;  /* 0x0000000800bc7947 */ /* 0x000fea0003800000 */
.L_x_9688:
[----:B------:R0:W5:Y:S01]  /*51e0*/  LDG.E.64 R24, desc[UR36][R4.64] ;  /* 0x0000002404187981 */ /* 0x000162000c1e1b00 */
[----:B------:R-:W-:Y:S05]  /*51f0*/  BRA `(.L_x_9683) ;  /* 0x0000000800b47947 */ /* 0x000fea0003800000 */
.L_x_9678:
        /* <DEDUP_REMOVED lines=13> */
.L_x_9692:
[----:B------:R0:W5:Y:S01]  /*52d0*/  LDG.E.64 R24, desc[UR36][R4.64] ;  /* 0x0000002404187981 */ /* 0x000162000c1e1b00 */
[----:B------:R-:W-:Y:S05]  /*52e0*/  BRA `(.L_x_9683) ;  /* 0x0000000800787947 */ /* 0x000fea0003800000 */
.L_x_9691:
        /* <DEDUP_REMOVED lines=28> */
.L_x_9694:
        /* <DEDUP_REMOVED lines=15> */
.L_x_9693:
[----:B------:R-:W3:Y:S02]  /*55a0*/  LDG.E.U16 R0, desc[UR36][R4.64] ;  /* 0x0000002404007981 */ /* 0x000ee4000c1e1500 */
[----:B---3--:R-:W-:-:S04]  /*55b0*/  IMAD.U32 R0, R0, 0x10000, RZ ;  /* 0x0001000000007824 */ /* 0x008fc800078e00ff */
[----:B------:R-:W-:-:S04]  /*55c0*/  FMUL.FTZ R0, R0, 1 ;  /* 0x3f80000000007820 */ /* 0x000fc80000410000 */
[----:B------:R0:W3:Y:S01]  /*55d0*/  F2F.F64.F32 R24, R0 ;  /* 0x0000000000187310 */ /* 0x0000e20000201800 */
[----:B------:R-:W-:Y:S05]  /*55e0*/  BRA `(.L_x_9683) ;  /* 0x0000000400b87947 */ /* 0x000fea0003800000 */
.L_x_9690:
        /* <DEDUP_REMOVED lines=11> */
.L_x_9697:
        /* <DEDUP_REMOVED lines=21> */
.L_x_9701:
[----:B------:R-:W-:Y:S05]  /*57f0*/  BSYNC B1 ;  /* 0x0000000000017941 */ /* 0x000fea0003800000 */
.L_x_9700:
[----:B------:R-:W-:Y:S01]  /*5800*/  LEA R5, R0, 0x3b800000, 0x17 ;  /* 0x3b80000000057811 */ /* 0x000fe200078eb8ff */
[----:B------:R-:W-:-:S05]  /*5810*/  IMAD.SHL.U32 R0, R3, 0x100000, RZ ;  /* 0x0010000003007824 */ /* 0x000fca00078e00ff */
[----:B------:R-:W-:-:S07]  /*5820*/  LOP3.LUT R0, R5, R0, R6, 0xfe, !PT ;  /* 0x0000000005007212 */ /* 0x000fce00078efe06 */
.L_x_9699:
[----:B------:R-:W-:Y:S05]  /*5830*/  BSYNC B0 ;  /* 0x0000000000007941 */ /* 0x000fea0003800000 */
.L_x_9698:
[----:B------:R-:W-:-:S04]  /*5840*/  FMUL.FTZ R0, R0, 1 ;  /* 0x3f80000000007820 */ /* 0x000fc80000410000 */
[----:B------:R0:W3:Y:S01]  /*5850*/  F2F.F64.F32 R24, R0 ;  /* 0x0000000000187310 */ /* 0x0000e20000201800 */
[----:B------:R-:W-:Y:S05]  /*5860*/  BRA `(.L_x_9683) ;  /* 0x0000000400187947 */ /* 0x000fea0003800000 */
.L_x_9696:
        /* <DEDUP_REMOVED lines=21> */
.L_x_9705:
[----:B------:R-:W-:Y:S05]  /*59c0*/  BSYNC B1 ;  /* 0x0000000000017941 */ /* 0x000fea0003800000 */
.L_x_9704:
[----:B------:R-:W-:Y:S01]  /*59d0*/  LEA R5, R0, 0x37800000, 0x17 ;  /* 0x3780000000057811 */ /* 0x000fe200078eb8ff */
[----:B------:R-:W-:-:S05]  /*59e0*/  IMAD.SHL.U32 R0, R3, 0x200000, RZ ;  /* 0x0020000003007824 */ /* 0x000fca00078e00ff */
[----:B------:R-:W-:-:S07]  /*59f0*/  LOP3.LUT R0, R5, R0, R6, 0xfe, !PT ;  /* 0x0000000005007212 */ /* 0x000fce00078efe06 */
.L_x_9703:
[----:B------:R-:W-:Y:S05]  /*5a00*/  BSYNC B0 ;  /* 0x0000000000007941 */ /* 0x000fea0003800000 */
.L_x_9702:
[----:B------:R-:W-:-:S04]  /*5a10*/  FMUL.FTZ R0, R0, 1 ;  /* 0x3f80000000007820 */ /* 0x000fc80000410000 */
[----:B------:R0:W3:Y:S01]  /*5a20*/  F2F.F64.F32 R24, R0 ;  /* 0x0000000000187310 */ /* 0x0000e20000201800 */
[----:B------:R-:W-:Y:S05]  /*5a30*/  BRA `(.L_x_9683) ;  /* 0x0000000000a47947 */ /* 0x000fea0003800000 */
.L_x_9695:
        /* <DEDUP_REMOVED lines=14> */
.L_x_9709:
[----:B------:R-:W-:Y:S05]  /*5b20*/  BSYNC B0 ;  /* 0x0000000000007941 */ /* 0x000fea0003800000 */
.L_x_9708:
[----:B------:R-:W-:-:S04]  /*5b30*/  FMUL.FTZ R0, R0, 1 ;  /* 0x3f80000000007820 */ /* 0x000fc80000410000 */
[----:B------:R0:W3:Y:S01]  /*5b40*/  F2F.F64.F32 R24, R0 ;  /* 0x0000000000187310 */ /* 0x0000e20000201800 */
[----:B------:R-:W-:Y:S05]  /*5b50*/  BRA `(.L_x_9683) ;  /* 0x00000000005c7947 */ /* 0x000fea0003800000 */
.L_x_9682:
        /* <DEDUP_REMOVED lines=16> */
.L_x_9710:
[----:B------:R-:W-:Y:S01]  /*5c60*/  CS2R R24, SRZ ;  /* 0x0000000000187805 */ /* 0x000fe2000001ff00 */
[----:B------:R-:W-:Y:S06]  /*5c70*/  BRA `(.L_x_9683) ;  /* 0x0000000000147947 */ /* 0x000fec0003800000 */
.L_x_9707:
[----:B------:R-:W3:Y:S02]  /*5c80*/  LDG.E.64 R24, desc[UR36][R4.64] ;  /* 0x0000002404187981 */ /* 0x000ee4000c1e1b00 */
[----:B---3--:R-:W0:Y:S01]  /*5c90*/  I2F.F64.U64 R24, R24 ;  /* 0x0000001800187312 */ /* 0x008e220000301800 */
[----:B------:R-:W-:Y:S05]  /*5ca0*/  BRA `(.L_x_9683) ;  /* 0x0000000000087947 */ /* 0x000fea0003800000 */
.L_x_9706:
[----:B------:R-:W3:Y:S02]  /*5cb0*/  LDG.E R4, desc[UR36][R4.64] ;  /* 0x0000002404047981 */ /* 0x000ee4000c1e1900 */
[----:B---3--:R0:W3:Y:S02]  /*5cc0*/  I2F.F64.U32 R24, R4 ;  /* 0x0000000400187312 */ /* 0x0080e40000201800 */
.L_x_9683:
[----:B------:R-:W-:-:S07]  /*5cd0*/  VIADD R23, R23, 0x80 ;  /* 0x0000008017177836 */ /* 0x000fce0000000000 */
.L_x_9644:
[----:B------:R-:W-:Y:S05]  /*5ce0*/  BSYNC B6 ;  /* 0x0000000000067941 */ /* 0x000fea0003800000 */
.L_x_9643:
        /* <DEDUP_REMOVED lines=24> */
.L_x_9716:
[----:B------:R-:W3:Y:S02]  /*5e70*/  LDG.E.U8 R4, desc[UR36][R4.64] ;  /* 0x0000002404047981 */ /* 0x000ee4000c1e1100 */
[----:B---3--:R0:W3:Y:S01]  /*5e80*/  I2F.F64.U16 R16, R4 ;  /* 0x0000000400107312 */ /* 0x0080e20000101800 */
[----:B------:R-:W-:Y:S05]  /*5e90*/  BRA `(.L_x_9718) ;  /* 0x0000000c00707947 */ /* 0x000fea0003800000 */
.L_x_9715:
        /* <DEDUP_REMOVED lines=9> */
.L_x_9720:
[----:B------:R-:W3:Y:S02]  /*5f30*/  LDG.E R4, desc[UR36][R4.64] ;  /* 0x0000002404047981 */ /* 0x000ee4000c1e1900 */
[----:B---3--:R0:W3:Y:S01]  /*5f40*/  I2F.F64 R16, R4 ;  /* 0x0000000400107312 */ /* 0x0080e20000201c00 */
[----:B------:R-:W-:Y:S05]  /*5f50*/  BRA `(.L_x_9718) ;  /* 0x0000000c00407947 */ /* 0x000fea0003800000 */
.L_x_9719:
[----:B------:R-:W3:Y:S02]  /*5f60*/  LDG.E.U16 R4, desc[UR36][R4.64] ;  /* 0x0000002404047981 */ /* 0x000ee4000c1e1500 */
[----:B---3--:R0:W3:Y:S01]  /*5f70*/  I2F.F64.S16 R16, R4 ;  /* 0x0000000400107312 */ /* 0x0080e20000101c00 */
[----:B------:R-:W-:Y:S05]  /*5f80*/  BRA `(.L_x_9718) ;  /* 0x0000000c00347947 */ /* 0x000fea0003800000 */
.L_x_9714:
        /* <DEDUP_REMOVED lines=10> */
.L_x_9722:
[----:B------:R-:W3:Y:S02]  /*6030*/  LDG.E.U16 R0, desc[UR36][R4.64] ;  /* 0x0000002404007981 */ /* 0x000ee4000c1e1500 */
[----:B---3--:R-:W-:-:S05]  /*6040*/  HADD2.F32 R0, -RZ, R0.H0_H0 ;  /* 0x20000000ff007230 */ /* 0x008fca0000004100 */
[----:B------:R-:W-:-:S04]  /*6050*/  FMUL.FTZ R0, R0, 1 ;  /* 0x3f80000000007820 */ /* 0x000fc80000410000 */
[----:B------:R0:W3:Y:S01]  /*6060*/  F2F.F64.F32 R16, R0 ;  /* 0x0000000000107310 */ /* 0x0000e20000201800 */
[----:B------:R-:W-:Y:S05]  /*6070*/  BRA `(.L_x_9718) ;  /* 0x0000000800f87947 */ /* 0x000fea0003800000 */
.L_x_9721:
        /* <DEDUP_REMOVED lines=10> */
.L_x_9724:
[----:B------:R-:W3:Y:S02]  /*6120*/  LDG.E.U16 R4, desc[UR36][R4.64] ;  /* 0x0000002404047981 */ /* 0x000ee4000c1e1500 */
[----:B---3--:R-:W-:-:S05]  /*6130*/  HADD2.F32 R0, -RZ, R4.H0_H0 ;  /* 0x20000004ff007230 */ /* 0x008fca0000004100 */
[----:B------:R-:W-:-:S04]  /*6140*/  FMUL.FTZ R0, R0, 1 ;  /* 0x3f80000000007820 */ /* 0x000fc80000410000 */
[----:B------:R0:W3:Y:S01]  /*6150*/  F2F.F64.F32 R16, R0 ;  /* 0x0000000000107310 */ /* 0x0000e20000201800 */
[----:B------:R-:W-:Y:S05]  /*6160*/  BRA `(.L_x_9718) ;  /* 0x0000000800bc7947 */ /* 0x000fea0003800000 */
.L_x_9723:
[----:B------:R0:W5:Y:S01]  /*6170*/  LDG.E.64 R16, desc[UR36][R4.64] ;  /* 0x0000002404107981 */ /* 0x000162000c1e1b00 */
[----:B------:R-:W-:Y:S05]  /*6180*/  BRA `(.L_x_9718) ;  /* 0x0000000800b47947 */ /* 0x000fea0003800000 */
.L_x_9713:
        /* <DEDUP_REMOVED lines=13> */
.L_x_9727:
[----:B------:R0:W5:Y:S01]  /*6260*/  LDG.E.64 R16, desc[UR36][R4.64] ;  /* 0x0000002404107981 */ /* 0x000162000c1e1b00 */
[----:B------:R-:W-:Y:S05]  /*6270*/  BRA `(.L_x_9718) ;  /* 0x0000000800787947 */ /* 0x000fea0003800000 */
.L_x_9726:
        /* <DEDUP_REMOVED lines=28> */
.L_x_9729:
        /* <DEDUP_REMOVED lines=15> */
.L_x_9728:
[----:B------:R-:W3:Y:S02]  /*6530*/  LDG.E.U16 R0, desc[UR36][R4.64] ;  /* 0x0000002404007981 */ /* 0x000ee4000c1e1500 */
[----:B---3--:R-:W-:-:S04]  /*6540*/  IMAD.U32 R0, R0, 0x10000, RZ ;  /* 0x0001000000007824 */ /* 0x008fc800078e00ff */
[----:B------:R-:W-:-:S04]  /*6550*/  FMUL.FTZ R0, R0, 1 ;  /* 0x3f80000000007820 */ /* 0x000fc80000410000 */
[----:B------:R0:W3:Y:S01]  /*6560*/  F2F.F64.F32 R16, R0 ;  /* 0x0000000000107310 */ /* 0x0000e20000201800 */
[----:B------:R-:W-:Y:S05]  /*6570*/  BRA `(.L_x_9718) ;  /* 0x0000000400b87947 */ /* 0x000fea0003800000 */
.L_x_9725:
        /* <DEDUP_REMOVED lines=11> */
.L_x_9732:
        /* <DEDUP_REMOVED lines=21> */
.L_x_9736:
[----:B------:R-:W-:Y:S05]  /*6780*/  BSYNC B1 ;  /* 0x0000000000017941 */ /* 0x000fea0003800000 */
.L_x_9735:
[----:B------:R-:W-:Y:S01]  /*6790*/  LEA R5, R0, 0x3b800000, 0x17 ;  /* 0x3b80000000057811 */ /* 0x000fe200078eb8ff */
[----:B------:R-:W-:-:S05]  /*67a0*/  IMAD.SHL.U32 R0, R3, 0x100000, RZ ;  /* 0x0010000003007824 */ /* 0x000fca00078e00ff */
[----:B------:R-:W-:-:S07]  /*67b0*/  LOP3.LUT R0, R5, R0, R6, 0xfe, !PT ;  /* 0x0000000005007212 */ /* 0x000fce00078efe06 */
.L_x_9734:
[----:B------:R-:W-:Y:S05]  /*67c0*/  BSYNC B0 ;  /* 0x0000000000007941 */ /* 0x000fea0003800000 */
.L_x_9733:
[----:B------:R-:W-:-:S04]  /*67d0*/  FMUL.FTZ R0, R0, 1 ;  /* 0x3f80000000007820 */ /* 0x000fc80000410000 */
[----:B------:R0:W3:Y:S01]  /*67e0*/  F2F.F64.F32 R16, R0 ;  /* 0x0000000000107310 */ /* 0x0000e20000201800 */
[----:B------:R-:W-:Y:S05]  /*67f0*/  BRA `(.L_x_9718) ;  /* 0x0000000400187947 */ /* 0x000fea0003800000 */
.L_x_9731:
        /* <DEDUP_REMOVED lines=21> */
.L_x_9740:
[----:B------:R-:W-:Y:S05]  /*6950*/  BSYNC B1 ;  /* 0x0000000000017941 */ /* 0x000fea0003800000 */
.L_x_9739:
[----:B------:R-:W-:Y:S01]  /*6960*/  LEA R5, R0, 0x37800000, 0x17 ;  /* 0x3780000000057811 */ /* 0x000fe200078eb8ff */
[----:B------:R-:W-:-:S05]  /*6970*/  IMAD.SHL.U32 R0, R3, 0x200000, RZ ;  /* 0x0020000003007824 */ /* 0x000fca00078e00ff */
[----:B------:R-:W-:-:S07]  /*6980*/  LOP3.LUT R0, R5, R0, R6, 0xfe, !PT ;  /* 0x0000000005007212 */ /* 0x000fce00078efe06 */
.L_x_9738:
[----:B------:R-:W-:Y:S05]  /*6990*/  BSYNC B0 ;  /* 0x0000000000007941 */ /* 0x000fea0003800000 */
.L_x_9737:
[----:B------:R-:W-:-:S04]  /*69a0*/  FMUL.FTZ R0, R0, 1 ;  /* 0x3f80000000007820 */ /* 0x000fc80000410000 */
[----:B------:R0:W3:Y:S01]  /*69b0*/  F2F.F64.F32 R16, R0 ;  /* 0x0000000000107310 */ /* 0x0000e20000201800 */
[----:B------:R-:W-:Y:S05]  /*69c0*/  BRA `(.L_x_9718) ;  /* 0x0000000000a47947 */ /* 0x000fea0003800000 */
.L_x_9730:
        /* <DEDUP_REMOVED lines=14> */
.L_x_9744:
[----:B------:R-:W-:Y:S05]  /*6ab0*/  BSYNC B0 ;  /* 0x0000000000007941 */ /* 0x000fea0003800000 */
.L_x_9743:
[----:B------:R-:W-:-:S04]  /*6ac0*/  FMUL.FTZ R0, R0, 1 ;  /* 0x3f80000000007820 */ /* 0x000fc80000410000 */
[----:B------:R0:W3:Y:S01]  /*6ad0*/  F2F.F64.F32 R16, R0 ;  /* 0x0000000000107310 */ /* 0x0000e20000201800 */
[----:B------:R-:W-:Y:S05]  /*6ae0*/  BRA `(.L_x_9718) ;  /* 0x00000000005c7947 */ /* 0x000fea0003800000 */
.L_x_9717:
        /* <DEDUP_REMOVED lines=16> */
.L_x_9745:
[----:B------:R-:W-:Y:S01]  /*6bf0*/  CS2R R16, SRZ ;  /* 0x0000000000107805 */ /* 0x000fe2000001ff00 */
[----:B------:R-:W-:Y:S06]  /*6c00*/  BRA `(.L_x_9718) ;  /* 0x0000000000147947 */ /* 0x000fec0003800000 */
.L_x_9742:
[----:B------:R-:W3:Y:S02]  /*6c10*/  LDG.E.64 R16, desc[UR36][R4.64] ;  /* 0x0000002404107981 */ /* 0x000ee4000c1e1b00 */
[----:B---3--:R-:W0:Y:S01]  /*6c20*/  I2F.F64.U64 R16, R16 ;  /* 0x0000001000107312 */ /* 0x008e220000301800 */
[----:B------:R-:W-:Y:S05]  /*6c30*/  BRA `(.L_x_9718) ;  /* 0x0000000000087947 */ /* 0x000fea0003800000 */
.L_x_9741:
[----:B------:R-:W3:Y:S02]  /*6c40*/  LDG.E R4, desc[UR36][R4.64] ;  /* 0x0000002404047981 */ /* 0x000ee4000c1e1900 */
[----:B---3--:R0:W3:Y:S02]  /*6c50*/  I2F.F64.U32 R16, R4 ;  /* 0x0000000400107312 */ /* 0x0080e40000201800 */
.L_x_9718:
        /* <DEDUP_REMOVED lines=20> */
.L_x_9749:
[----:B------:R-:W2:Y:S02]  /*6da0*/  LDG.E.U8 R4, desc[UR36][R4.64] ;  /* 0x0000002404047981 */ /* 0x000ea4000c1e1100 */
[----:B--2---:R0:W1:Y:S01]  /*6db0*/  I2F.F64.U16 R26, R4 ;  /* 0x00000004001a7312 */ /* 0x0040620000101800 */
[----:B------:R-:W-:Y:S05]  /*6dc0*/  BRA `(.L_x_9712) ;  /* 0x0000000c006c7947 */ /* 0x000fea0003800000 */
.L_x_9748:
        /* <DEDUP_REMOVED lines=9> */
.L_x_9752:
[----:B------:R-:W2:Y:S02]  /*6e60*/  LDG.E R4, desc[UR36][R4.64] ;  /* 0x0000002404047981 */ /* 0x000ea4000c1e1900 */
[----:B--2---:R0:W1:Y:S01]  /*6e70*/  I2F.F64 R26, R4 ;  /* 0x00000004001a7312 */ /* 0x0040620000201c00 */
[----:B------:R-:W-:Y:S05]  /*6e80*/  BRA `(.L_x_9712) ;  /* 0x0000000c003c7947 */ /* 0x000fea0003800000 */
.L_x_9751:
[----:B------:R-:W2:Y:S02]  /*6e90*/  LDG.E.U16 R4, desc[UR36][R4.64] ;  /* 0x0000002404047981 */ /* 0x000ea4000c1e1500 */
[----:B--2---:R0:W1:Y:S01]  /*6ea0*/  I2F.F64.S16 R26, R4 ;  /* 0x00000004001a7312 */ /* 0x0040620000101c00 */
[----:B------:R-:W-:Y:S05]  /*6eb0*/  BRA `(.L_x_9712) ;  /* 0x0000000c00307947 */ /* 0x000fea0003800000 */
.L_x_9747:
        /* <DEDUP_REMOVED lines=10> */
.L_x_9754:
[----:B------:R-:W2:Y:S02]  /*6f60*/  LDG.E.U16 R0, desc[UR36][R4.64] ;  /* 0x0000002404007981 */ /* 0x000ea4000c1e1500 */
[----:B--2---:R-:W-:-:S05]  /*6f70*/  HADD2.F32 R0, -RZ, R0.H0_H0 ;  /* 0x20000000ff007230 */ /* 0x004fca0000004100 */
[----:B------:R-:W-:-:S04]  /*6f80*/  FMUL.FTZ R0, R0, 1 ;  /* 0x3f80000000007820 */ /* 0x000fc80000410000 */
[----:B------:R0:W1:Y:S01]  /*6f90*/  F2F.F64.F32 R26, R0 ;  /* 0x00000000001a7310 */ /* 0x0000620000201800 */
[----:B------:R-:W-:Y:S05]  /*6fa0*/  BRA `(.L_x_9712) ;  /* 0x0000000800f47947 */ /* 0x000fea0003800000 */
.L_x_9753:
        /* <DEDUP_REMOVED lines=10> */
.L_x_9756:
[----:B------:R-:W2:Y:S02]  /*7050*/  LDG.E.U16 R4, desc[UR36][R4.64] ;  /* 0x0000002404047981 */ /* 0x000ea4000c1e1500 */
[----:B--2---:R-:W-:-:S05]  /*7060*/  HADD2.F32 R0, -RZ, R4.H0_H0 ;  /* 0x20000004ff007230 */ /* 0x004fca0000004100 */
[----:B------:R-:W-:-:S04]  /*7070*/  FMUL.FTZ R0, R0, 1 ;  /* 0x3f80000000007820 */ /* 0x000fc80000410000 */
[----:B------:R0:W1:Y:S01]  /*7080*/  F2F.F64.F32 R26, R0 ;  /* 0x00000000001a7310 */ /* 0x0000620000201800 */
[----:B------:R-:W-:Y:S05]  /*7090*/  BRA `(.L_x_9712) ;  /* 0x0000000800b87947 */ /* 0x000fea0003800000 */
.L_x_9755:
[----:B------:R0:W5:Y:S01]  /*70a0*/  LDG.E.64 R26, desc[UR36][R4.64] ;  /* 0x00000024041a7981 */ /* 0x000162000c1e1b00 */
[----:B------:R-:W-:Y:S05]  /*70b0*/  BRA `(.L_x_9712) ;  /* 0x0000000800b07947 */ /* 0x000fea0003800000 */
.L_x_9746:
        /* <DEDUP_REMOVED lines=13> */
.L_x_9759:
[----:B------:R0:W5:Y:S01]  /*7190*/  LDG.E.64 R26, desc[UR36][R4.64] ;  /* 0x00000024041a7981 */ /* 0x000162000c1e1b00 */
[----:B------:R-:W-:Y:S05]  /*71a0*/  BRA `(.L_x_9712) ;  /* 0x0000000800747947 */ /* 0x000fea0003800000 */
.L_x_9758:
        /* <DEDUP_REMOVED lines=28> */
.L_x_9761:
        /* <DEDUP_REMOVED lines=15> */
.L_x_9760:
[----:B------:R-:W2:Y:S02]  /*7460*/  LDG.E.U16 R0, desc[UR36][R4.64] ;  /* 0x0000002404007981 */ /* 0x000ea4000c1e1500 */
[----:B--2---:R-:W-:-:S04]  /*7470*/  IMAD.U32 R0, R0, 0x10000, RZ ;  /* 0x0001000000007824 */ /* 0x004fc800078e00ff */
[----:B------:R-:W-:-:S04]  /*7480*/  FMUL.FTZ R0, R0, 1 ;  /* 0x3f80000000007820 */ /* 0x000fc80000410000 */
[----:B------:R0:W1:Y:S01]  /*7490*/  F2F.F64.F32 R26, R0 ;  /* 0x00000000001a7310 */ /* 0x0000620000201800 */
[----:B------:R-:W-:Y:S05]  /*74a0*/  BRA `(.L_x_9712) ;  /* 0x0000000400b47947 */ /* 0x000fea0003800000 */
.L_x_9757:
        /* <DEDUP_REMOVED lines=11> */
.L_x_9764:
        /* <DEDUP_REMOVED lines=21> */
.L_x_9768:
[----:B------:R-:W-:Y:S05]  /*76b0*/  BSYNC B1 ;  /* 0x0000000000017941 */ /* 0x000fea0003800000 */
.L_x_9767:
[----:B------:R-:W-:Y:S01]  /*76c0*/  LEA R5, R0, 0x3b800000, 0x17 ;  /* 0x3b80000000057811 */ /* 0x000fe200078eb8ff */
[----:B------:R-:W-:-:S05]  /*76d0*/  IMAD.SHL.U32 R0, R3, 0x100000, RZ ;  /* 0x0010000003007824 */ /* 0x000fca00078e00ff */
[----:B------:R-:W-:-:S07]  /*76e0*/  LOP3.LUT R0, R5, R0, R6, 0xfe, !PT ;  /* 0x0000000005007212 */ /* 0x000fce00078efe06 */
.L_x_9766:
[----:B------:R-:W-:Y:S05]  /*76f0*/  BSYNC B0 ;  /* 0x0000000000007941 */ /* 0x000fea0003800000 */
.L_x_9765:
[----:B------:R-:W-:-:S04]  /*7700*/  FMUL.FTZ R0, R0, 1 ;  /* 0x3f80000000007820 */ /* 0x000fc80000410000 */
[----:B------:R0:W1:Y:S01]  /*7710*/  F2F.F64.F32 R26, R0 ;  /* 0x00000000001a7310 */ /* 0x0000620000201800 */
[----:B------:R-:W-:Y:S05]  /*7720*/  BRA `(.L_x_9712) ;  /* 0x0000000400147947 */ /* 0x000fea0003800000 */
.L_x_9763:
        /* <DEDUP_REMOVED lines=21> */
.L_x_9772:
[----:B------:R-:W-:Y:S05]  /*7880*/  BSYNC B1 ;  /* 0x0000000000017941 */ /* 0x000fea0003800000 */
.L_x_9771:
[----:B------:R-:W-:Y:S01]  /*7890*/  LEA R5, R0, 0x37800000, 0x17 ;  /* 0x3780000000057811 */ /* 0x000fe200078eb8ff */
[----:B------:R-:W-:-:S05]  /*78a0*/  IMAD.SHL.U32 R0, R3, 0x200000, RZ ;  /* 0x0020000003007824 */ /* 0x000fca00078e00ff */
[----:B------:R-:W-:-:S07]  /*78b0*/  LOP3.LUT R0, R5, R0, R6, 0xfe, !PT ;  /* 0x0000000005007212 */ /* 0x000fce00078efe06 */
.L_x_9770:
[----:B------:R-:W-:Y:S05]  /*78c0*/  BSYNC B0 ;  /* 0x0000000000007941 */ /* 0x000fea0003800000 */
.L_x_9769:
[----:B------:R-:W-:-:S04]  /*78d0*/  FMUL.FTZ R0, R0, 1 ;  /* 0x3f80000000007820 */ /* 0x000fc80000410000 */
[----:B------:R0:W1:Y:S01]  /*78e0*/  F2F.F64.F32 R26, R0 ;  /* 0x00000000001a7310 */ /* 0x0000620000201800 */
[----:B------:R-:W-:Y:S05]  /*78f0*/  BRA `(.L_x_9712) ;  /* 0x0000000000a07947 */ /* 0x000fea0003800000 */
.L_x_9762:
        /* <DEDUP_REMOVED lines=14> */
.L_x_9776:
[----:B------:R-:W-:Y:S05]  /*79e0*/  BSYNC B0 ;  /* 0x0000000000007941 */ /* 0x000fea0003800000 */
.L_x_9775:
[----:B------:R-:W-:-:S04]  /*79f0*/  FMUL.FTZ R0, R0, 1 ;  /* 0x3f80000000007820 */ /* 0x000fc80000410000 */
[----:B------:R0:W1:Y:S01]  /*7a00*/  F2F.F64.F32 R26, R0 ;  /* 0x00000000001a7310 */ /* 0x0000620000201800 */
[----:B------:R-:W-:Y:S05]  /*7a10*/  BRA `(.L_x_9712) ;  /* 0x0000000000587947 */ /* 0x000fea0003800000 */
.L_x_9750:
        /* <DEDUP_REMOVED lines=16> */
.L_x_9777:
[----:B------:R-:W-:Y:S05]  /*7b20*/  BRA `(.L_x_9712) ;  /* 0x0000000000147947 */ /* 0x000fea0003800000 */
.L_x_9774:
[----:B------:R-:W2:Y:S02]  /*7b30*/  LDG.E.64 R26, desc[UR36][R4.64] ;  /* 0x00000024041a7981 */ /* 0x000ea4000c1e1b00 */
[----:B--2---:R-:W0:Y:S01]  /*7b40*/  I2F.F64.U64 R26, R26 ;  /* 0x0000001a001a7312 */ /* 0x004e220000301800 */
[----:B------:R-:W-:Y:S05]  /*7b50*/  BRA `(.L_x_9712) ;  /* 0x0000000000087947 */ /* 0x000fea0003800000 */
.L_x_9773:
[----:B------:R-:W2:Y:S02]  /*7b60*/  LDG.E R4, desc[UR36][R4.64] ;  /* 0x0000002404047981 */ /* 0x000ea4000c1e1900 */
[----:B--2---:R0:W1:Y:S02]  /*7b70*/  I2F.F64.U32 R26, R4 ;  /* 0x00000004001a7312 */ /* 0x0040640000201800 */
.L_x_9712:
[----:B------:R-:W-:Y:S05]  /*7b80*/  BSYNC B6 ;  /* 0x0000000000067941 */ /* 0x000fea0003800000 */
.L_x_9711:
[----:B------:R-:W2:Y:S01]  /*7b90*/  S2R R23, SR_TID.X ;  /* 0x0000000000177919 */ /* 0x000ea20000002100 */
[----:B------:R-:W2:Y:S01]  /*7ba0*/  LDC.U8 R19, c[0x0][0x240] ;  /* 0x00009000ff137b82 */ /* 0x000ea20000000000 */
[----:B------:R-:W-:Y:S01]  /*7bb0*/  BSSY B6, `(.L_x_9778) ;  /* 0x000011d000067945 */ /* 0x000fe20003800000 */
[----:B01-345:R-:W-:Y:S02]  /*7bc0*/  DMUL R4, R34, R36 ;  /* 0x0000002422047228 */ /* 0x03bfe40000000000 */
[----:B--2---:R-:W-:Y:S02]  /*7bd0*/  DMUL R28, R28, R32 ;  /* 0x000000201c1c7228 */ /* 0x004fe40000000000 */
[----:B------:R-:W-:Y:S02]  /*7be0*/  DMUL R24, R24, R30 ;  /* 0x0000001e18187228 */ /* 0x000fe40000000000 */
[----:B------:R-:W-:Y:S01]  /*7bf0*/  DMUL R16, R16, R26 ;  /* 0x0000001a10107228 */ /* 0x000fe20000000000 */
        /* <DEDUP_REMOVED lines=24> */
.L_x_9783:
[----:B------:R-:W0:Y:S02]  /*7d80*/  F2I.S64.F64.TRUNC R4, R4 ;  /* 0x0000000400047311 */ /* 0x000e24000030d900 */
[----:B0-----:R-:W-:-:S05]  /*7d90*/  IMAD.MOV.U32 R3, RZ, RZ, R4 ;  /* 0x000000ffff037224 */ /* 0x001fca00078e0004 */
[----:B------:R0:W-:Y:S01]  /*7da0*/  STG.E.U8 desc[UR36][R8.64], R3 ;  /* 0x0000000308007986 */ /* 0x0001e2000c101124 */
[----:B------:R-:W-:Y:S05]  /*7db0*/  BRA `(.L_x_9779) ;  /* 0x0000000c00f07947 */ /* 0x000fea0003800000 */
.L_x_9782:
        /* <DEDUP_REMOVED lines=9> */
.L_x_9786:
[----:B------:R-:W0:Y:S02]  /*7e50*/  F2I.F64.TRUNC R5, R4 ;  /* 0x0000000400057311 */ /* 0x000e24000030d100 */
[----:B0-----:R0:W-:Y:S01]  /*7e60*/  STG.E desc[UR36][R8.64], R5 ;  /* 0x0000000508007986 */ /* 0x0011e2000c101924 */
[----:B------:R-:W-:Y:S05]  /*7e70*/  BRA `(.L_x_9779) ;  /* 0x0000000c00c07947 */ /* 0x000fea0003800000 */
.L_x_9785:
[----:B------:R-:W0:Y:S02]  /*7e80*/  F2I.F64.TRUNC R5, R4 ;  /* 0x0000000400057311 */ /* 0x000e24000030d100 */
[----:B0-----:R0:W-:Y:S01]  /*7e90*/  STG.E.U16 desc[UR36][R8.64], R5 ;  /* 0x0000000508007986 */ /* 0x0011e2000c101524 */
[----:B------:R-:W-:Y:S05]  /*7ea0*/  BRA `(.L_x_9779) ;  /* 0x0000000c00b47947 */ /* 0x000fea0003800000 */
.L_x_9781:
        /* <DEDUP_REMOVED lines=13> */
.L_x_9788:
        /* <DEDUP_REMOVED lines=8> */
.L_x_9787:
        /* <DEDUP_REMOVED lines=14> */
.L_x_9790:
        /* <DEDUP_REMOVED lines=9> */
.L_x_9789:
[----:B------:R4:W-:Y:S01]  /*8170*/  STG.E.64 desc[UR36][R8.64], R4 ;  /* 0x0000000408007986 */ /* 0x0009e2000c101b24 */
[----:B------:R-:W-:Y:S05]  /*8180*/  BRA `(.L_x_9779) ;  /* 0x0000000800fc7947 */ /* 0x000fea0003800000 */
.L_x_9780:
        /* <DEDUP_REMOVED lines=12> */
.L_x_9793:
[----:B------:R-:W-:-:S05]  /*8250*/  CS2R R6, SRZ ;  /* 0x0000000000067805 */ /* 0x000fca000001ff00 */
[----:B------:R0:W-:Y:S01]  /*8260*/  STG.E.128 desc[UR36][R8.64], R4 ;  /* 0x0000000408007986 */ /* 0x0001e2000c101d24 */
[----:B------:R-:W-:Y:S05]  /*8270*/  BRA `(.L_x_9779) ;  /* 0x0000000800c07947 */ /* 0x000fea0003800000 */
.L_x_9792:
        /* <DEDUP_REMOVED lines=25> */
.L_x_9797:
[----:B------:R-:W-:Y:S05]  /*8410*/  BSYNC B0 ;  /* 0x0000000000007941 */ /* 0x000fea0003800000 */
.L_x_9796:
[----:B------:R-:W-:-:S05]  /*8420*/  LOP3.LUT R7, R0, R7, RZ, 0xfc, !PT ;  /* 0x0000000700077212 */ /* 0x000fca00078efcff */
[----:B------:R0:W-:Y:S01]  /*8430*/  STG.E.U8 desc[UR36][R8.64], R7 ;  /* 0x0000000708007986 */ /* 0x0001e2000c101124 */
[----:B------:R-:W-:Y:S05]  /*8440*/  BRA `(.L_x_9779) ;  /* 0x00000008004c7947 */ /* 0x000fea0003800000 */
.L_x_9795:
        /* <DEDUP_REMOVED lines=17> */
.L_x_9799:
[----:B------:R-:W-:Y:S01]  /*8560*/  IMAD.MOV.U32 R0, RZ, RZ, 0x7f ;  /* 0x0000007fff007424 */ /* 0x000fe200078e00ff */
[----:B------:R-:W-:-:S04]  /*8570*/  ISETP.GT.U32.AND P0, PT, R3, 0x7f800000, PT ;  /* 0x7f8000000300780c */ /* 0x000fc80003f04070 */
[----:B------:R-:W-:-:S09]  /*8580*/  SEL R0, R0, 0x7c, P0 ;  /* 0x0000007c00007807 */ /* 0x000fd20000000000 */
.L_x_9800:
[----:B------:R-:W-:Y:S05]  /*8590*/  BSYNC B0 ;  /* 0x0000000000007941 */ /* 0x000fea0003800000 */
.L_x_9798:
[----:B------:R-:W-:-:S04]  /*85a0*/  LOP3.LUT R3, R7, 0x80000000, RZ, 0xc0, !PT ;  /* 0x8000000007037812 */ /* 0x000fc800078ec0ff */
[----:B------:R-:W-:-:S04]  /*85b0*/  SHF.R.U32.HI R3, RZ, 0x18, R3 ;  /* 0x00000018ff037819 */ /* 0x000fc80000011603 */
[----:B------:R-:W-:-:S05]  /*85c0*/  LOP3.LUT R3, R0, R3, RZ, 0xfc, !PT ;  /* 0x0000000300037212 */ /* 0x000fca00078efcff */
[----:B------:R0:W-:Y:S01]  /*85d0*/  STG.E.U8 desc[UR36][R8.64], R3 ;  /* 0x0000000308007986 */ /* 0x0001e2000c101124 */
[----:B------:R-:W-:Y:S05]  /*85e0*/  BRA `(.L_x_9779) ;  /* 0x0000000400e47947 */ /* 0x000fea0003800000 */
.L_x_9794:
        /* <DEDUP_REMOVED lines=8> */
.L_x_9791:
        /* <DEDUP_REMOVED lines=11> */
.L_x_9803:
        /* <DEDUP_REMOVED lines=21> */
.L_x_9806:
[----:B------:R-:W-:-:S04]  /*8870*/  LOP3.LUT R0, R7, 0x80000000, RZ, 0xc0, !PT ;  /* 0x8000000007007812 */ /* 0x000fc800078ec0ff */
[----:B------:R-:W-:-:S04]  /*8880*/  SHF.R.U32.HI R0, RZ, 0x18, R0 ;  /* 0x00000018ff007819 */ /* 0x000fc80000011600 */
[----:B------:R-:W-:-:S07]  /*8890*/  LOP3.LUT R0, R3, R0, RZ, 0xfc, !PT ;  /* 0x0000000003007212 */ /* 0x000fce00078efcff */
.L_x_9805:
[----:B------:R-:W-:Y:S05]  /*88a0*/  BSYNC B0 ;  /* 0x0000000000007941 */ /* 0x000fea0003800000 */
.L_x_9804:
[----:B------:R0:W-:Y:S01]  /*88b0*/  STG.E.U8 desc[UR36][R8.64], R0 ;  /* 0x0000000008007986 */ /* 0x0001e2000c101124 */
[----:B------:R-:W-:Y:S05]  /*88c0*/  BRA `(.L_x_9779) ;  /* 0x00000004002c7947 */ /* 0x000fea0003800000 */
.L_x_9802:
        /* <DEDUP_REMOVED lines=21> */
.L_x_9809:
[----:B------:R-:W-:-:S04]  /*8a20*/  LOP3.LUT R0, R7, 0x80000000, RZ, 0xc0, !PT ;  /* 0x8000000007007812 */ /* 0x000fc800078ec0ff */
[----:B------:R-:W-:-:S04]  /*8a30*/  SHF.R.U32.HI R0, RZ, 0x18, R0 ;  /* 0x00000018ff007819 */ /* 0x000fc80000011600 */
[----:B------:R-:W-:-:S07]  /*8a40*/  LOP3.LUT R0, R3, R0, RZ, 0xfc, !PT ;  /* 0x0000000003007212 */ /* 0x000fce00078efcff */
.L_x_9808:
[----:B------:R-:W-:Y:S05]  /*8a50*/  BSYNC B0 ;  /* 0x0000000000007941 */ /* 0x000fea0003800000 */
.L_x_9807:
[----:B------:R0:W-:Y:S01]  /*8a60*/  STG.E.U8 desc[UR36][R8.64], R0 ;  /* 0x0000000008007986 */ /* 0x0001e2000c101124 */
[----:B------:R-:W-:Y:S05]  /*8a70*/  BRA `(.L_x_9779) ;  /* 0x0000000000c07947 */ /* 0x000fea0003800000 */
.L_x_9801:
        /* <DEDUP_REMOVED lines=26> */
.L_x_9784:
        /* <DEDUP_REMOVED lines=16> */
.L_x_9812:
[----:B------:R-:W-:Y:S05]  /*8d20*/  BRA `(.L_x_9779) ;  /* 0x0000000000147947 */ /* 0x000fea0003800000 */
.L_x_9811:
[----:B------:R-:W0:Y:S02]  /*8d30*/  F2I.U64.F64.TRUNC R4, R4 ;  /* 0x0000000400047311 */ /* 0x000e24000030d800 */
[----:B0-----:R0:W-:Y:S01]  /*8d40*/  STG.E.64 desc[UR36][R8.64], R4 ;  /* 0x0000000408007986 */ /* 0x0011e2000c101b24 */
[----:B------:R-:W-:Y:S05]  /*8d50*/  BRA `(.L_x_9779) ;  /* 0x0000000000087947 */ /* 0x000fea0003800000 */
.L_x_9810:
[----:B------:R-:W0:Y:S02]  /*8d60*/  F2I.U32.F64.TRUNC R5, R4 ;  /* 0x0000000400057311 */ /* 0x000e24000030d000 */
[----:B0-----:R0:W-:Y:S02]  /*8d70*/  STG.E desc[UR36][R8.64], R5 ;  /* 0x0000000508007986 */ /* 0x0011e4000c101924 */
.L_x_9779:
[----:B------:R-:W-:Y:S05]  /*8d80*/  BSYNC B6 ;  /* 0x0000000000067941 */ /* 0x000fea0003800000 */
.L_x_9778:
[----:B------:R-:W-:Y:S01]  /*8d90*/  ISETP.GE.AND P0, PT, R23, R2, PT ;  /* 0x000000021700720c */ /* 0x000fe20003f06270 */
[----:B------:R-:W-:-:S12]  /*8da0*/  BSSY B6, `(.L_x_9813) ;  /* 0x0000230000067945 */ /* 0x000fd80003800000 */
[----:B------:R-:W-:Y:S05]  /*8db0*/  @P0 BRA `(.L_x_9814) ;  /* 0x0000002000b80947 */ /* 0x000fea0003800000 */
[----:B0---4-:R-:W0:Y:S01]  /*8dc0*/  LDC.64 R4, c[0x0][0x218] ;  /* 0x00008600ff047b82 */ /* 0x011e220000000a00 */
[----:B------:R-:W-:Y:S01]  /*8dd0*/  IMAD R0, R18, 0x200, R23 ;  /* 0x0000020012007824 */ /* 0x000fe200078e0217 */
[----:B--2---:R-:W-:Y:S01]  /*8de0*/  PRMT R6, R19, 0x9910, RZ ;  /* 0x0000991013067816 */ /* 0x004fe200000000ff */
[----:B------:R-:W-:Y:S02]  /*8df0*/  ULDC UR4, c[0x0][0x244] ;  /* 0x0000910000047ab9 */ /* 0x000fe40000000800 */
[----:B-1-3--:R-:W-:Y:S02]  /*8e00*/  IMAD R3, R0, UR4, RZ ;  /* 0x0000000400037c24 */ /* 0x00afe4000f8e02ff */
        /* <DEDUP_REMOVED lines=16> */
.L_x_9818:
[----:B------:R-:W0:Y:S02]  /*8f10*/  F2I.S64.F64.TRUNC R28, R28 ;  /* 0x0000001c001c7311 */ /* 0x000e24000030d900 */
[----:B0-----:R-:W-:-:S05]  /*8f20*/  IMAD.MOV.U32 R3, RZ, RZ, R28 ;  /* 0x000000ffff037224 */ /* 0x001fca00078e001c */
[----:B------:R0:W-:Y:S01]  /*8f30*/  STG.E.U8 desc[UR36][R4.64], R3 ;  /* 0x0000000304007986 */ /* 0x0001e2000c101124 */
[----:B------:R-:W-:Y:S05]  /*8f40*/  BRA `(.L_x_9820) ;  /* 0x0000000c00f07947 */ /* 0x000fea0003800000 */
.L_x_9817:
        /* <DEDUP_REMOVED lines=9> */
.L_x_9822:
[----:B------:R-:W0:Y:S02]  /*8fe0*/  F2I.F64.TRUNC R29, R28 ;  /* 0x0000001c001d7311 */ /* 0x000e24000030d100 */
[----:B0-----:R0:W-:Y:S01]  /*8ff0*/  STG.E desc[UR36][R4.64], R29 ;  /* 0x0000001d04007986 */ /* 0x0011e2000c101924 */
[----:B------:R-:W-:Y:S05]  /*9000*/  BRA `(.L_x_9820) ;  /* 0x0000000c00c07947 */ /* 0x000fea0003800000 */
.L_x_9821:
[----:B------:R-:W0:Y:S02]  /*9010*/  F2I.F64.TRUNC R29, R28 ;  /* 0x0000001c001d7311 */ /* 0x000e24000030d100 */
[----:B0-----:R0:W-:Y:S01]  /*9020*/  STG.E.U16 desc[UR36][R4.64], R29 ;  /* 0x0000001d04007986 */ /* 0x0011e2000c101524 */
[----:B------:R-:W-:Y:S05]  /*9030*/  BRA `(.L_x_9820) ;  /* 0x0000000c00b47947 */ /* 0x000fea0003800000 */
.L_x_9816:
        /* <DEDUP_REMOVED lines=13> */
.L_x_9824:
        /* <DEDUP_REMOVED lines=8> */
.L_x_9823:
        /* <DEDUP_REMOVED lines=14> */
.L_x_9826:
        /* <DEDUP_REMOVED lines=9> */
.L_x_9825:
[----:B------:R4:W-:Y:S01]  /*9300*/  STG.E.64 desc[UR36][R4.64], R28 ;  /* 0x0000001c04007986 */ /* 0x0009e2000c101b24 */
[----:B------:R-:W-:Y:S05]  /*9310*/  BRA `(.L_x_9820) ;  /* 0x0000000800fc7947 */ /* 0x000fea0003800000 */
.L_x_9815:
        /* <DEDUP_REMOVED lines=12> */
.L_x_9829:
[----:B------:R-:W-:-:S05]  /*93e0*/  CS2R R30, SRZ ;  /* 0x00000000001e7805 */ /* 0x000fca000001ff00 */
[----:B------:R0:W-:Y:S01]  /*93f0*/  STG.E.128 desc[UR36][R4.64], R28 ;  /* 0x0000001c04007986 */ /* 0x0001e2000c101d24 */
[----:B------:R-:W-:Y:S05]  /*9400*/  BRA `(.L_x_9820) ;  /* 0x0000000800c07947 */ /* 0x000fea0003800000 */
.L_x_9828:
        /* <DEDUP_REMOVED lines=25> */
.L_x_9833:
[----:B------:R-:W-:Y:S05]  /*95a0*/  BSYNC B0 ;  /* 0x0000000000007941 */ /* 0x000fea0003800000 */
.L_x_9832:
[----:B------:R-:W-:-:S05]  /*95b0*/  LOP3.LUT R7, R0, R7, RZ, 0xfc, !PT ;  /* 0x0000000700077212 */ /* 0x000fca00078efcff */
[----:B------:R0:W-:Y:S01]  /*95c0*/  STG.E.U8 desc[UR36][R4.64], R7 ;  /* 0x0000000704007986 */ /* 0x0001e2000c101124 */
[----:B------:R-:W-:Y:S05]  /*95d0*/  BRA `(.L_x_9820) ;  /* 0x00000008004c7947 */ /* 0x000fea0003800000 */
.L_x_9831:
        /* <DEDUP_REMOVED lines=17> */
.L_x_9835:
[----:B------:R-:W-:Y:S01]  /*96f0*/  IMAD.MOV.U32 R0, RZ, RZ, 0x7f ;  /* 0x0000007fff007424 */ /* 0x000fe200078e00ff */
[----:B------:R-:W-:-:S04]  /*9700*/  ISETP.GT.U32.AND P0, PT, R3, 0x7f800000, PT ;  /* 0x7f8000000300780c */ /* 0x000fc80003f04070 */
[----:B------:R-:W-:-:S09]  /*9710*/  SEL R0, R0, 0x7c, P0 ;  /* 0x0000007c00007807 */ /* 0x000fd20000000000 */
.L_x_9836:
[----:B------:R-:W-:Y:S05]  /*9720*/  BSYNC B0 ;  /* 0x0000000000007941 */ /* 0x000fea0003800000 */
.L_x_9834:
[----:B------:R-:W-:-:S04]  /*9730*/  LOP3.LUT R3, R7, 0x80000000, RZ, 0xc0, !PT ;  /* 0x8000000007037812 */ /* 0x000fc800078ec0ff */
[----:B------:R-:W-:-:S04]  /*9740*/  SHF.R.U32.HI R3, RZ, 0x18, R3 ;  /* 0x00000018ff037819 */ /* 0x000fc80000011603 */
[----:B------:R-:W-:-:S05]  /*9750*/  LOP3.LUT R3, R0, R3, RZ, 0xfc, !PT ;  /* 0x0000000300037212 */ /* 0x000fca00078efcff */
[----:B------:R0:W-:Y:S01]  /*9760*/  STG.E.U8 desc[UR36][R4.64], R3 ;  /* 0x0000000304007986 */ /* 0x0001e2000c101124 */
[----:B------:R-:W-:Y:S05]  /*9770*/  BRA `(.L_x_9820) ;  /* 0x0000000400e47947 */ /* 0x000fea0003800000 */
.L_x_9830:
        /* <DEDUP_REMOVED lines=8> */
.L_x_9827:
        /* <DEDUP_REMOVED lines=11> */
.L_x_9839:
        /* <DEDUP_REMOVED lines=21> */
.L_x_9842:
[----:B------:R-:W-:-:S04]  /*9a00*/  LOP3.LUT R0, R7, 0x80000000, RZ, 0xc0, !PT ;  /* 0x8000000007007812 */ /* 0x000fc800078ec0ff */
[----:B------:R-:W-:-:S04]  /*9a10*/  SHF.R.U32.HI R0, RZ, 0x18, R0 ;  /* 0x00000018ff007819 */ /* 0x000fc80000011600 */
[----:B------:R-:W-:-:S07]  /*9a20*/  LOP3.LUT R0, R3, R0, RZ, 0xfc, !PT ;  /* 0x0000000003007212 */ /* 0x000fce00078efcff */
.L_x_9841:
[----:B------:R-:W-:Y:S05]  /*9a30*/  BSYNC B0 ;  /* 0x0000000000007941 */ /* 0x000fea0003800000 */
.L_x_9840:
[----:B------:R0:W-:Y:S01]  /*9a40*/  STG.E.U8 desc[UR36][R4.64], R0 ;  /* 0x0000000004007986 */ /* 0x0001e2000c101124 */
[----:B------:R-:W-:Y:S05]  /*9a50*/  BRA `(.L_x_9820) ;  /* 0x00000004002c7947 */ /* 0x000fea0003800000 */
.L_x_9838:
        /* <DEDUP_REMOVED lines=21> */
.L_x_9845:
[----:B------:R-:W-:-:S04]  /*9bb0*/  LOP3.LUT R0, R7, 0x80000000, RZ, 0xc0, !PT ;  /* 0x8000000007007812 */ /* 0x000fc800078ec0ff */
[----:B------:R-:W-:-:S04]  /*9bc0*/  SHF.R.U32.HI R0, RZ, 0x18, R0 ;  /* 0x00000018ff007819 */ /* 0x000fc80000011600 */
[----:B------:R-:W-:-:S07]  /*9bd0*/  LOP3.LUT R0, R3, R0, RZ, 0xfc, !PT ;  /* 0x0000000003007212 */ /* 0x000fce00078efcff */
.L_x_9844:
[----:B------:R-:W-:Y:S05]  /*9be0*/  BSYNC B0 ;  /* 0x0000000000007941 */ /* 0x000fea0003800000 */
.L_x_9843:
[----:B------:R0:W-:Y:S01]  /*9bf0*/  STG.E.U8 desc[UR36][R4.64], R0 ;  /* 0x0000000004007986 */ /* 0x0001e2000c101124 */
[----:B------:R-:W-:Y:S05]  /*9c00*/  BRA `(.L_x_9820) ;  /* 0x0000000000c07947 */ /* 0x000fea0003800000 */
.L_x_9837:
        /* <DEDUP_REMOVED lines=26> */
.L_x_9819:
        /* <DEDUP_REMOVED lines=16> */
.L_x_9848:
[----:B------:R-:W-:Y:S05]  /*9eb0*/  BRA `(.L_x_9820) ;  /* 0x0000000000147947 */ /* 0x000fea0003800000 */
.L_x_9847:
[----:B------:R-:W0:Y:S02]  /*9ec0*/  F2I.U64.F64.TRUNC R28, R28 ;  /* 0x0000001c001c7311 */ /* 0x000e24000030d800 */
[----:B0-----:R0:W-:Y:S01]  /*9ed0*/  STG.E.64 desc[UR36][R4.64], R28 ;  /* 0x0000001c04007986 */ /* 0x0011e2000c101b24 */
[----:B------:R-:W-:Y:S05]  /*9ee0*/  BRA `(.L_x_9820) ;  /* 0x0000000000087947 */ /* 0x000fea0003800000 */
.L_x_9846:
[----:B------:R-:W0:Y:S02]  /*9ef0*/  F2I.U32.F64.TRUNC R29, R28 ;  /* 0x0000001c001d7311 */ /* 0x000e24000030d000 */
[----:B0-----:R0:W-:Y:S02]  /*9f00*/  STG.E desc[UR36][R4.64], R29 ;  /* 0x0000001d04007986 */ /* 0x0011e4000c101924 */
.L_x_9820:
        /* <DEDUP_REMOVED lines=24> */
.L_x_9852:
[----:B------:R-:W0:Y:S02]  /*a090*/  F2I.S64.F64.TRUNC R24, R24 ;  /* 0x0000001800187311 */ /* 0x000e24000030d900 */
[----:B0-----:R-:W-:-:S05]  /*a0a0*/  IMAD.MOV.U32 R3, RZ, RZ, R24 ;  /* 0x000000ffff037224 */ /* 0x001fca00078e0018 */
[----:B------:R0:W-:Y:S01]  /*a0b0*/  STG.E.U8 desc[UR36][R4.64], R3 ;  /* 0x0000000304007986 */ /* 0x0001e2000c101124 */
[----:B------:R-:W-:Y:S05]  /*a0c0*/  BRA `(.L_x_9854) ;  /* 0x0000000c00f07947 */ /* 0x000fea0003800000 */
.L_x_9851:
        /* <DEDUP_REMOVED lines=9> */
.L_x_9856:
[----:B------:R-:W0:Y:S02]  /*a160*/  F2I.F64.TRUNC R25, R24 ;  /* 0x0000001800197311 */ /* 0x000e24000030d100 */
[----:B0-----:R0:W-:Y:S01]  /*a170*/  STG.E desc[UR36][R4.64], R25 ;  /* 0x0000001904007986 */ /* 0x0011e2000c101924 */
[----:B------:R-:W-:Y:S05]  /*a180*/  BRA `(.L_x_9854) ;  /* 0x0000000c00c07947 */ /* 0x000fea0003800000 */
.L_x_9855:
[----:B------:R-:W0:Y:S02]  /*a190*/  F2I.F64.TRUNC R25, R24 ;  /* 0x0000001800197311 */ /* 0x000e24000030d100 */
[----:B0-----:R0:W-:Y:S01]  /*a1a0*/  STG.E.U16 desc[UR36][R4.64], R25 ;  /* 0x0000001904007986 */ /* 0x0011e2000c101524 */
[----:B------:R-:W-:Y:S05]  /*a1b0*/  BRA `(.L_x_9854) ;  /* 0x0000000c00b47947 */ /* 0x000fea0003800000 */
.L_x_9850:
        /* <DEDUP_REMOVED lines=13> */
.L_x_9858:
        /* <DEDUP_REMOVED lines=8> */
.L_x_9857:
        /* <DEDUP_REMOVED lines=14> */
.L_x_9860:
        /* <DEDUP_REMOVED lines=9> */
.L_x_9859:
[----:B------:R0:W-:Y:S01]  /*a480*/  STG.E.64 desc[UR36][R4.64], R24 ;  /* 0x0000001804007986 */ /* 0x0001e2000c101b24 */
[----:B------:R-:W-:Y:S05]  /*a490*/  BRA `(.L_x_9854) ;  /* 0x0000000800fc7947 */ /* 0x000fea0003800000 */
.L_x_9849:
        /* <DEDUP_REMOVED lines=12> */
.L_x_9863:
[----:B------:R-:W-:-:S05]  /*a560*/  CS2R R26, SRZ ;  /* 0x00000000001a7805 */ /* 0x000fca000001ff00 */
[----:B------:R0:W-:Y:S01]  /*a570*/  STG.E.128 desc[UR36][R4.64], R24 ;  /* 0x0000001804007986 */ /* 0x0001e2000c101d24 */
[----:B------:R-:W-:Y:S05]  /*a580*/  BRA `(.L_x_9854) ;  /* 0x0000000800c07947 */ /* 0x000fea0003800000 */
.L_x_9862:
        /* <DEDUP_REMOVED lines=25> */
.L_x_9867:
[----:B------:R-:W-:Y:S05]  /*a720*/  BSYNC B0 ;  /* 0x0000000000007941 */ /* 0x000fea0003800000 */
.L_x_9866:
[----:B------:R-:W-:-:S05]  /*a730*/  LOP3.LUT R7, R0, R7, RZ, 0xfc, !PT ;  /* 0x0000000700077212 */ /* 0x000fca00078efcff */
[----:B------:R0:W-:Y:S01]  /*a740*/  STG.E.U8 desc[UR36][R4.64], R7 ;  /* 0x0000000704007986 */ /* 0x0001e2000c101124 */
[----:B------:R-:W-:Y:S05]  /*a750*/  BRA `(.L_x_9854) ;  /* 0x00000008004c7947 */ /* 0x000fea0003800000 */
.L_x_9865:
        /* <DEDUP_REMOVED lines=17> */
.L_x_9869:
[----:B------:R-:W-:Y:S01]  /*a870*/  IMAD.MOV.U32 R0, RZ, RZ, 0x7f ;  /* 0x0000007fff007424 */ /* 0x000fe200078e00ff */
[----:B------:R-:W-:-:S04]  /*a880*/  ISETP.GT.U32.AND P0, PT, R3, 0x7f800000, PT ;  /* 0x7f8000000300780c */ /* 0x000fc80003f04070 */
[----:B------:R-:W-:-:S09]  /*a890*/  SEL R0, R0, 0x7c, P0 ;  /* 0x0000007c00007807 */ /* 0x000fd20000000000 */
.L_x_9870:
[----:B------:R-:W-:Y:S05]  /*a8a0*/  BSYNC B0 ;  /* 0x0000000000007941 */ /* 0x000fea0003800000 */
.L_x_9868:
[----:B------:R-:W-:-:S04]  /*a8b0*/  LOP3.LUT R3, R7, 0x80000000, RZ, 0xc0, !PT ;  /* 0x8000000007037812 */ /* 0x000fc800078ec0ff */
[----:B------:R-:W-:-:S04]  /*a8c0*/  SHF.R.U32.HI R3, RZ, 0x18, R3 ;  /* 0x00000018ff037819 */ /* 0x000fc80000011603 */
[----:B------:R-:W-:-:S05]  /*a8d0*/  LOP3.LUT R3, R0, R3, RZ, 0xfc, !PT ;  /* 0x0000000300037212 */ /* 0x000fca00078efcff */
[----:B------:R0:W-:Y:S01]  /*a8e0*/  STG.E.U8 desc[UR36][R4.64], R3 ;  /* 0x0000000304007986 */ /* 0x0001e2000c101124 */
[----:B------:R-:W-:Y:S05]  /*a8f0*/  BRA `(.L_x_9854) ;  /* 0x0000000400e47947 */ /* 0x000fea0003800000 */
.L_x_9864:
        /* <DEDUP_REMOVED lines=8> */
.L_x_9861:
        /* <DEDUP_REMOVED lines=11> */
.L_x_9873:
        /* <DEDUP_REMOVED lines=21> */
.L_x_9876:
[----:B------:R-:W-:-:S04]  /*ab80*/  LOP3.LUT R0, R7, 0x80000000, RZ, 0xc0, !PT ;  /* 0x8000000007007812 */ /* 0x000fc800078ec0ff */
[----:B------:R-:W-:-:S04]  /*ab90*/  SHF.R.U32.HI R0, RZ, 0x18, R0 ;  /* 0x00000018ff007819 */ /* 0x000fc80000011600 */
[----:B------:R-:W-:-:S07]  /*aba0*/  LOP3.LUT R0, R3, R0, RZ, 0xfc, !PT ;  /* 0x0000000003007212 */ /* 0x000fce00078efcff */
.L_x_9875:
[----:B------:R-:W-:Y:S05]  /*abb0*/  BSYNC B0 ;  /* 0x0000000000007941 */ /* 0x000fea0003800000 */
.L_x_9874:
[----:B------:R0:W-:Y:S01]  /*abc0*/  STG.E.U8 desc[UR36][R4.64], R0 ;  /* 0x0000000004007986 */ /* 0x0001e2000c101124 */
[----:B------:R-:W-:Y:S05]  /*abd0*/  BRA `(.L_x_9854) ;  /* 0x00000004002c7947 */ /* 0x000fea0003800000 */
.L_x_9872:
        /* <DEDUP_REMOVED lines=21> */
.L_x_9879:
[----:B------:R-:W-:-:S04]  /*ad30*/  LOP3.LUT R0, R7, 0x80000000, RZ, 0xc0, !PT ;  /* 0x8000000007007812 */ /* 0x000fc800078ec0ff */
[----:B------:R-:W-:-:S04]  /*ad40*/  SHF.R.U32.HI R0, RZ, 0x18, R0 ;  /* 0x00000018ff007819 */ /* 0x000fc80000011600 */
[----:B------:R-:W-:-:S07]  /*ad50*/  LOP3.LUT R0, R3, R0, RZ, 0xfc, !PT ;  /* 0x0000000003007212 */ /* 0x000fce00078efcff */
.L_x_9878:
[----:B------:R-:W-:Y:S05]  /*ad60*/  BSYNC B0 ;  /* 0x0000000000007941 */ /* 0x000fea0003800000 */
.L_x_9877:
[----:B------:R0:W-:Y:S01]  /*ad70*/  STG.E.U8 desc[UR36][R4.64], R0 ;  /* 0x0000000004007986 */ /* 0x0001e2000c101124 */
[----:B------:R-:W-:Y:S05]  /*ad80*/  BRA `(.L_x_9854) ;  /* 0x0000000000c07947 */ /* 0x000fea0003800000 */
.L_x_9871:
        /* <DEDUP_REMOVED lines=26> */
.L_x_9853:
        /* <DEDUP_REMOVED lines=16> */
.L_x_9882:
[----:B------:R-:W-:Y:S05]  /*b030*/  BRA `(.L_x_9854) ;  /* 0x0000000000147947 */ /* 0x000fea0003800000 */
.L_x_9881:
[----:B------:R-:W0:Y:S02]  /*b040*/  F2I.U64.F64.TRUNC R24, R24 ;  /* 0x0000001800187311 */ /* 0x000e24000030d800 */
[----:B0-----:R0:W-:Y:S01]  /*b050*/  STG.E.64 desc[UR36][R4.64], R24 ;  /* 0x0000001804007986 */ /* 0x0011e2000c101b24 */
[----:B------:R-:W-:Y:S05]  /*b060*/  BRA `(.L_x_9854) ;  /* 0x0000000000087947 */ /* 0x000fea0003800000 */
.L_x_9880:
[----:B------:R-:W0:Y:S02]  /*b070*/  F2I.U32.F64.TRUNC R25, R24 ;  /* 0x0000001800197311 */ /* 0x000e24000030d000 */
[----:B0-----:R0:W-:Y:S02]  /*b080*/  STG.E desc[UR36][R4.64], R25 ;  /* 0x0000001904007986 */ /* 0x0011e4000c101924 */
.L_x_9854:
[----:B------:R-:W-:-:S07]  /*b090*/  VIADD R23, R23, 0x80 ;  /* 0x0000008017177836 */ /* 0x000fce0000000000 */
.L_x_9814:
[----:B------:R-:W-:Y:S05]  /*b0a0*/  BSYNC B6 ;  /* 0x0000000000067941 */ /* 0x000fea0003800000 */
.L_x_9813:
[----:B------:R-:W-:-:S13]  /*b0b0*/  ISETP.GE.AND P0, PT, R23, R2, PT ;  /* 0x000000021700720c */ /* 0x000fda0003f06270 */
[----:B------:R-:W-:Y:S05]  /*b0c0*/  @P0 EXIT ;  /* 0x000000000000094d */ /* 0x000fea0003800000 */
[----:B0123--:R-:W0:Y:S01]  /*b0d0*/  LDC.64 R2, c[0x0][0x218] ;  /* 0x00008600ff027b82 */ /* 0x00fe220000000a00 */
        /* <DEDUP_REMOVED lines=19> */
.L_x_9886:
[----:B------:R-:W0:Y:S02]  /*b210*/  F2I.S64.F64.TRUNC R16, R16 ;  /* 0x0000001000107311 */ /* 0x000e24000030d900 */
[----:B0-----:R-:W-:-:S05]  /*b220*/  IMAD.MOV.U32 R5, RZ, RZ, R16 ;  /* 0x000000ffff057224 */ /* 0x001fca00078e0010 */
[----:B------:R-:W-:Y:S01]  /*b230*/  STG.E.U8 desc[UR36][R2.64], R5 ;  /* 0x0000000502007986 */ /* 0x000fe2000c101124 */
[----:B------:R-:W-:Y:S05]  /*b240*/  EXIT ;  /* 0x000000000000794d */ /* 0x000fea0003800000 */
.L_x_9885:
        /* <DEDUP_REMOVED lines=9> */
.L_x_9889:
[----:B------:R-:W0:Y:S02]  /*b2e0*/  F2I.F64.TRUNC R17, R16 ;  /* 0x0000001000117311 */ /* 0x000e24000030d100 */
[----:B0-----:R-:W-:Y:S01]  /*b2f0*/  STG.E desc[UR36][R2.64], R17 ;  /* 0x0000001102007986 */ /* 0x001fe2000c101924 */
[----:B------:R-:W-:Y:S05]  /*b300*/  EXIT ;  /* 0x000000000000794d */ /* 0x000fea0003800000 */
.L_x_9888:
[----:B------:R-:W0:Y:S02]  /*b310*/  F2I.F64.TRUNC R17, R16 ;  /* 0x0000001000117311 */ /* 0x000e24000030d100 */
[----:B0-----:R-:W-:Y:S01]  /*b320*/  STG.E.U16 desc[UR36][R2.64], R17 ;  /* 0x0000001102007986 */ /* 0x001fe2000c101524 */
[----:B------:R-:W-:Y:S05]  /*b330*/  EXIT ;  /* 0x000000000000794d */ /* 0x000fea0003800000 */
.L_x_9884:
        /* <DEDUP_REMOVED lines=13> */
.L_x_9891:
        /* <DEDUP_REMOVED lines=8> */
.L_x_9890:
        /* <DEDUP_REMOVED lines=14> */
.L_x_9893:
        /* <DEDUP_REMOVED lines=9> */
.L_x_9892:
[----:B------:R-:W-:Y:S01]  /*b600*/  STG.E.64 desc[UR36][R2.64], R16 ;  /* 0x0000001002007986 */ /* 0x000fe2000c101b24 */
[----:B------:R-:W-:Y:S05]  /*b610*/  EXIT ;  /* 0x000000000000794d */ /* 0x000fea0003800000 */
.L_x_9883:
        /* <DEDUP_REMOVED lines=12> */
.L_x_9896:
[----:B------:R-:W-:-:S05]  /*b6e0*/  CS2R R18, SRZ ;  /* 0x0000000000127805 */ /* 0x000fca000001ff00 */
[----:B------:R-:W-:Y:S01]  /*b6f0*/  STG.E.128 desc[UR36][R2.64], R16 ;  /* 0x0000001002007986 */ /* 0x000fe2000c101d24 */
[----:B------:R-:W-:Y:S05]  /*b700*/  EXIT ;  /* 0x000000000000794d */ /* 0x000fea0003800000 */
.L_x_9895:
        /* <DEDUP_REMOVED lines=25> */
.L_x_9900:
[----:B------:R-:W-:Y:S05]  /*b8a0*/  BSYNC B0 ;  /* 0x0000000000007941 */ /* 0x000fea0003800000 */
.L_x_9899:
[----:B------:R-:W-:-:S05]  /*b8b0*/  LOP3.LUT R5, R0, R5, RZ, 0xfc, !PT ;  /* 0x0000000500057212 */ /* 0x000fca00078efcff */
[----:B------:R-:W-:Y:S01]  /*b8c0*/  STG.E.U8 desc[UR36][R2.64], R5 ;  /* 0x0000000502007986 */ /* 0x000fe2000c101124 */
[----:B------:R-:W-:Y:S05]  /*b8d0*/  EXIT ;  /* 0x000000000000794d */ /* 0x000fea0003800000 */
.L_x_9898:
        /* <DEDUP_REMOVED lines=17> */
.L_x_9902:
[----:B------:R-:W-:Y:S01]  /*b9f0*/  IMAD.MOV.U32 R0, RZ, RZ, 0x7f ;  /* 0x0000007fff007424 */ /* 0x000fe200078e00ff */
[----:B------:R-:W-:-:S04]  /*ba00*/  ISETP.GT.U32.AND P0, PT, R4, 0x7f800000, PT ;  /* 0x7f8000000400780c */ /* 0x000fc80003f04070 */
[----:B------:R-:W-:-:S09]  /*ba10*/  SEL R0, R0, 0x7c, P0 ;  /* 0x0000007c00007807 */ /* 0x000fd20000000000 */
.L_x_9903:
[----:B------:R-:W-:Y:S05]  /*ba20*/  BSYNC B0 ;  /* 0x0000000000007941 */ /* 0x000fea0003800000 */
.L_x_9901:
[----:B------:R-:W-:-:S04]  /*ba30*/  LOP3.LUT R4, R5, 0x80000000, RZ, 0xc0, !PT ;  /* 0x8000000005047812 */ /* 0x000fc800078ec0ff */
[----:B------:R-:W-:-:S04]  /*ba40*/  SHF.R.U32.HI R5, RZ, 0x18, R4 ;  /* 0x00000018ff057819 */ /* 0x000fc80000011604 */
[----:B------:R-:W-:-:S05]  /*ba50*/  LOP3.LUT R5, R0, R5, RZ, 0xfc, !PT ;  /* 0x0000000500057212 */ /* 0x000fca00078efcff */
[----:B------:R-:W-:Y:S01]  /*ba60*/  STG.E.U8 desc[UR36][R2.64], R5 ;  /* 0x0000000502007986 */ /* 0x000fe2000c101124 */
[----:B------:R-:W-:Y:S05]  /*ba70*/  EXIT ;  /* 0x000000000000794d */ /* 0x000fea0003800000 */
.L_x_9897:
        /* <DEDUP_REMOVED lines=8> */
.L_x_9894:
        /* <DEDUP_REMOVED lines=11> */
.L_x_9906:
        /* <DEDUP_REMOVED lines=21> */
.L_x_9909:
[----:B------:R-:W-:-:S04]  /*bd00*/  LOP3.LUT R0, R7, 0x80000000, RZ, 0xc0, !PT ;  /* 0x8000000007007812 */ /* 0x000fc800078ec0ff */
[----:B------:R-:W-:-:S04]  /*bd10*/  SHF.R.U32.HI R5, RZ, 0x18, R0 ;  /* 0x00000018ff057819 */ /* 0x000fc80000011600 */
[----:B------:R-:W-:-:S04]  /*bd20*/  LOP3.LUT R4, R4, R5, RZ, 0xfc, !PT ;  /* 0x0000000504047212 */ /* 0x000fc800078efcff */
[----:B------:R-:W-:-:S07]  /*bd30*/  PRMT R0, R4, 0x7610, R0 ;  /* 0x0000761004007816 */ /* 0x000fce0000000000 */
.L_x_9908:
[----:B------:R-:W-:Y:S05]  /*bd40*/  BSYNC B0 ;  /* 0x0000000000007941 */ /* 0x000fea0003800000 */
.L_x_9907:
[----:B------:R-:W-:Y:S01]  /*bd50*/  STG.E.U8 desc[UR36][R2.64], R0 ;  /* 0x0000000002007986 */ /* 0x000fe2000c101124 */
[----:B------:R-:W-:Y:S05]  /*bd60*/  EXIT ;  /* 0x000000000000794d */ /* 0x000fea0003800000 */
.L_x_9905:
        /* <DEDUP_REMOVED lines=21> */
.L_x_9912:
[----:B------:R-:W-:-:S04]  /*bec0*/  LOP3.LUT R0, R7, 0x80000000, RZ, 0xc0, !PT ;  /* 0x8000000007007812 */ /* 0x000fc800078ec0ff */
[----:B------:R-:W-:-:S04]  /*bed0*/  SHF.R.U32.HI R5, RZ, 0x18, R0 ;  /* 0x00000018ff057819 */ /* 0x000fc80000011600 */
[----:B------:R-:W-:-:S04]  /*bee0*/  LOP3.LUT R4, R4, R5, RZ, 0xfc, !PT ;  /* 0x0000000504047212 */ /* 0x000fc800078efcff */
[----:B------:R-:W-:-:S07]  /*bef0*/  PRMT R0, R4, 0x7610, R0 ;  /* 0x0000761004007816 */ /* 0x000fce0000000000 */
.L_x_9911:
[----:B------:R-:W-:Y:S05]  /*bf00*/  BSYNC B0 ;  /* 0x0000000000007941 */ /* 0x000fea0003800000 */
.L_x_9910:
[----:B------:R-:W-:Y:S01]  /*bf10*/  STG.E.U8 desc[UR36][R2.64], R0 ;  /* 0x0000000002007986 */ /* 0x000fe2000c101124 */
[----:B------:R-:W-:Y:S05]  /*bf20*/  EXIT ;  /* 0x000000000000794d */ /* 0x000fea0003800000 */
.L_x_9904:
        /* <DEDUP_REMOVED lines=26> */
.L_x_9887:
        /* <DEDUP_REMOVED lines=16> */
.L_x_9915:
[----:B------:R-:W-:Y:S05]  /*c1d0*/  EXIT ;  /* 0x000000000000794d */ /* 0x000fea0003800000 */
.L_x_9914:
[----:B------:R-:W0:Y:S02]  /*c1e0*/  F2I.U64.F64.TRUNC R16, R16 ;  /* 0x0000001000107311 */ /* 0x000e24000030d800 */
[----:B0-----:R-:W-:Y:S01]  /*c1f0*/  STG.E.64 desc[UR36][R2.64], R16 ;  /* 0x0000001002007986 */ /* 0x001fe2000c101b24 */
[----:B------:R-:W-:Y:S05]  /*c200*/  EXIT ;  /* 0x000000000000794d */ /* 0x000fea0003800000 */
.L_x_9913:
[----:B------:R-:W0:Y:S02]  /*c210*/  F2I.U32.F64.TRUNC R17, R16 ;  /* 0x0000001000117311 */ /* 0x000e24000030d000 */
[----:B0-----:R-:W-:Y:S01]  /*c220*/  STG.E desc[UR36][R2.64], R17 ;  /* 0x0000001102007986 */ /* 0x001fe2000c101924 */
[----:B------:R-:W-:Y:S05]  /*c230*/  EXIT ;  /* 0x000000000000794d */ /* 0x000fea0003800000 */
.L_x_9916:
        /* <DEDUP_REMOVED lines=12> */
.L_x_17298:


//--------------------- .text._ZN2at6native18elementwise_kernelILi128ELi2EZNS0_22gpu_kernel_impl_nocastINS0_13BinaryFunctorIdddNS0_15binary_internal10MulFunctorIdEEEEEEvRNS_18TensorIteratorBaseERKT_EUliE_EEviT1_ --------------------------
	.section	.text._ZN2at6native18elementwise_kernelILi128ELi2EZNS0_22gpu_kernel_impl_nocastINS0_13BinaryFunctorIdddNS0_15binary_internal10MulFunctorIdEEEEEEvRNS_18TensorIteratorBaseERKT_EUliE_EEviT1_,"ax",@progbits
	.align	128
        .global         _ZN2at6native18elementwise_kernelILi128ELi2EZNS0_22gpu_kernel_impl_nocastINS0_13BinaryFunctorIdddNS0_15binary_internal10MulFunctorIdEEEEEEvRNS_18TensorIteratorBaseERKT_EUliE_EEviT1_
        .type           _ZN2at6native18elementwise_kernelILi128ELi2EZNS0_22gpu_kernel_impl_nocastINS0_13BinaryFunctorIdddNS0_15binary_internal10MulFunctorIdEEEEEEvRNS_18TensorIteratorBaseERKT_EUliE_EEviT1_,@function
        .size           _ZN2at6native18elementwise_kernelILi128ELi2EZNS0_22gpu_kernel_impl_nocastINS0_13BinaryFunctorIdddNS0_15binary_internal10MulFunctorIdEEEEEEvRNS_18TensorIteratorBaseERKT_EUliE_EEviT1_,(.L_x_17299 - _ZN2at6native18elementwise_kernelILi128ELi2EZNS0_22gpu_kernel_impl_nocastINS0_13BinaryFunctorIdddNS0_15binary_internal10MulFunctorIdEEEEEEvRNS_18TensorIteratorBaseERKT_EUliE_EEviT1_)
        .other          _ZN2at6native18elementwise_kernelILi128ELi2EZNS0_22gpu_kernel_impl_nocastINS0_13BinaryFunctorIdddNS0_15binary_internal10MulFunctorIdEEEEEEvRNS_18TensorIteratorBaseERKT_EUliE_EEviT1_,@"STO_CUDA_ENTRY STV_DEFAULT"
_ZN2at6native18elementwise_kernelILi128ELi2EZNS0_22gpu_kernel_impl_nocastINS0_13BinaryFunctorIdddNS0_15binary_internal10MulFunctorIdEEEEEEvRNS_18TensorIteratorBaseERKT_EUliE_EEviT1_:
.text._ZN2at6native18elementwise_kernelILi128ELi2EZNS0_22gpu_kernel_impl_nocastINS0_13BinaryFunctorIdddNS0_15binary_internal10MulFunctorIdEEEEEEvRNS_18TensorIteratorBaseERKT_EUliE_EEviT1_:
        /* <DEDUP_REMOVED lines=363> */
.L_x_9919:
        /* <DEDUP_REMOVED lines=10> */
[----:B------:R-:W-:Y:S02]  /*1750*/  IADD3.X R3, RZ, UR9, RZ, P0, !PT ;  /* 0x00000009ff037c10 */ /* 0x000fe400087fe4ff */
[----:B------:R-:W-:Y:S01]  /*1760*/  IADD3 R11, R0, 0x80, RZ ;  /* 0x00000080000b7810 */ /* 0x000fe20007ffe0ff */
[----:B--2---:R-:W-:-:S07]  /*1770*/  DMUL R4, R4, R6 ;  /* 0x0000000604047228 */ /* 0x004fce0000000000 */
[----:B------:R0:W-:Y:S04]  /*1780*/  STG.E.64 desc[UR4][R2.64], R4 ;  /* 0x0000000402007986 */ /* 0x0001e8000c101b04 */
.L_x_9918:
[----:B------:R-:W-:Y:S05]  /*1790*/  BSYNC B0 ;  /* 0x0000000000007941 */ /* 0x000fea0003800000 */
.L_x_9917:
[----:B------:R-:W-:-:S13]  /*17a0*/  ISETP.GE.AND P0, PT, R11, UR6, PT ;  /* 0x000000060b007c0c */ /* 0x000fda000bf06270 */
[----:B------:R-:W-:Y:S05]  /*17b0*/  @P0 EXIT ;  /* 0x000000000000094d */ /* 0x000fea0003800000 */
[----:B------:R-:W1:Y:S01]  /*17c0*/  LDC R8, c[0x0][0x218] ;  /* 0x00008600ff087b82 */ /* 0x000e620000000800 */
[----:B------:R-:W-:Y:S02]  /*17d0*/  MOV R0, RZ ;  /* 0x000000ff00007202 */ /* 0x000fe40000000f00 */
[----:B0-----:R-:W-:Y:S02]  /*17e0*/  CS2R R2, SRZ ;  /* 0x0000000000027805 */ /* 0x001fe4000001ff00 */
[----:B-1----:R-:W-:-:S13]  /*17f0*/  ISETP.NE.AND P0, PT, R8, RZ, PT ;  /* 0x000000ff0800720c */ /* 0x002fda0003f05270 */
        /* <DEDUP_REMOVED lines=349> */
.L_x_9920:
        /* <DEDUP_REMOVED lines=11> */
[----:B--2---:R-:W-:-:S07]  /*2e80*/  DMUL R4, R4, R6 ;  /* 0x0000000604047228 */ /* 0x004fce0000000000 */
[----:B------:R-:W-:Y:S01]  /*2e90*/  STG.E.64 desc[UR4][R2.64], R4 ;  /* 0x0000000402007986 */ /* 0x000fe2000c101b04 */
[----:B------:R-:W-:Y:S05]  /*2ea0*/  EXIT ;  /* 0x000000000000794d */ /* 0x000fea0003800000 */
.L_x_9921:
        /* <DEDUP_REMOVED lines=13> */
.L_x_17299:


//--------------------- .text._ZN2at6native27unrolled_elementwise_kernelINS0_13BinaryFunctorIdddNS0_15binary_internal10MulFunctorIdEEEESt5arrayIPcLm3EELi4E23TrivialOffsetCalculatorILi2EjESA_ILi1EjENS0_6memory15LoadWithoutCastENSD_16StoreWithoutCastEEEviT_T0_T2_T3_T4_T5_ --------------------------
	.section	.text._ZN2at6native27unrolled_elementwise_kernelINS0_13BinaryFunctorIdddNS0_15binary_internal10MulFunctorIdEEEESt5arrayIPcLm3EELi4E23TrivialOffsetCalculatorILi2EjESA_ILi1EjENS0_6memory15LoadWithoutCastENSD_16StoreWithoutCastEEEviT_T0_T2_T3_T4_T5_,"ax",@progbits
	.align	128
        .global         _ZN2at6native27unrolled_elementwise_kernelINS0_13BinaryFunctorIdddNS0_15binary_internal10MulFunctorIdEEEESt5arrayIPcLm3EELi4E23TrivialOffsetCalculatorILi2EjESA_ILi1EjENS0_6memory15LoadWithoutCastENSD_16StoreWithoutCastEEEviT_T0_T2_T3_T4_T5_
        .type           _ZN2at6native27unrolled_elementwise_kernelINS0_13BinaryFunctorIdddNS0_15binary_internal10MulFunctorIdEEEESt5arrayIPcLm3EELi4E23TrivialOffsetCalculatorILi2EjESA_ILi1EjENS0_6memory15LoadWithoutCastENSD_16StoreWithoutCastEEEviT_T0_T2_T3_T4_T5_,@function
        .size           _ZN2at6native27unrolled_elementwise_kernelINS0_13BinaryFunctorIdddNS0_15binary_internal10MulFunctorIdEEEESt5arrayIPcLm3EELi4E23TrivialOffsetCalculatorILi2EjESA_ILi1EjENS0_6memory15LoadWithoutCastENSD_16StoreWithoutCastEEEviT_T0_T2_T3_T4_T5_,(.L_x_17300 - _ZN2at6native27unrolled_elementwise_kernelINS0_13BinaryFunctorIdddNS0_15binary_internal10MulFunctorIdEEEESt5arrayIPcLm3EELi4E23TrivialOffsetCalculatorILi2EjESA_ILi1EjENS0_6memory15LoadWithoutCastENSD_16StoreWithoutCastEEEviT_T0_T2_T3_T4_T5_)
        .other          _ZN2at6native27unrolled_elementwise_kernelINS0_13BinaryFunctorIdddNS0_15binary_internal10MulFunctorIdEEEESt5arrayIPcLm3EELi4E23TrivialOffsetCalculatorILi2EjESA_ILi1EjENS0_6memory15LoadWithoutCastENSD_16StoreWithoutCastEEEviT_T0_T2_T3_T4_T5_,@"STO_CUDA_ENTRY STV_DEFAULT"
_ZN2at6native27unrolled_elementwise_kernelINS0_13BinaryFunctorIdddNS0_15binary_internal10MulFunctorIdEEEESt5arrayIPcLm3EELi4E23TrivialOffsetCalculatorILi2EjESA_ILi1EjENS0_6memory15LoadWithoutCastENSD_16StoreWithoutCastEEEviT_T0_T2_T3_T4_T5_:
.text._ZN2at6native27unrolled_elementwise_kernelINS0_13BinaryFunctorIdddNS0_15binary_internal10MulFunctorIdEEEESt5arrayIPcLm3EELi4E23TrivialOffsetCalculatorILi2EjESA_ILi1EjENS0_6memory15LoadWithoutCastENSD_16StoreWithoutCastEEEviT_T0_T2_T3_T4_T5_:
[----:B------:R-:W-:Y:S01]  /*0000*/  LDC R1, c[0x0][0x28] ;  /* 0x00000a00ff017b82 */ /* 0x000fe20000000800 */
[----:B------:R-:W0:Y:S07]  /*0010*/  S2R R0, SR_CTAID.X ;  /* 0x0000000000007919 */ /* 0x000e2e0000002500 */
[----:B------:R-:W0:Y:S01]  /*0020*/  LDC R3, c[0x0][0x210] ;  /* 0x00008400ff037b82 */ /* 0x000e220000000800 */
[----:B------:R-:W-:Y:S01]  /*0030*/  ULDC.64 UR4, c[0x0][0x208] ;  /* 0x0000820000047ab9 */ /* 0x000fe20000000a00 */
[----:B------:R-:W1:Y:S01]  /*0040*/  S2R R15, SR_TID.X ;  /* 0x00000000000f7919 */ /* 0x000e620000002100 */
[----:B0-----:R-:W-:Y:S01]  /*0050*/  IMAD R14, R0, -0x200, R3 ;  /* 0xfffffe00000e7824 */ /* 0x001fe200078e0203 */
[----:B------:R-:W-:Y:S01]  /*0060*/  CS2R R2, SRZ ;  /* 0x0000000000027805 */ /* 0x000fe2000001ff00 */
[----:B-1----:R-:W-:-:S03]  /*0070*/  IMAD.MOV.U32 R21, RZ, RZ, R15 ;  /* 0x000000ffff157224 */ /* 0x002fc600078e000f */
        /* <DEDUP_REMOVED lines=11> */
[----:B------:R-:W0:Y:S02]  /*0130*/  @!P1 LDC.64 R18, c[0x0][0x228] ;  /* 0x00008a00ff129b82 */ /* 0x000e240000000a00 */
[----:B------:R-:W3:Y:S01]  /*0140*/  @!P0 LDG.E.64 R2, desc[UR4][R24.64] ;  /* 0x0000000418028981 */ /* 0x000ee2000c1e1b00 */
[----:B-1----:R-:W-:Y:S01]  /*0150*/  @!P0 IMAD.WIDE.U32 R26, R5, 0x8, R26 ;  /* 0x00000008051a8825 */ /* 0x002fe200078e001a */
[----:B------:R-:W-:-:S05]  /*0160*/  CS2R R4, SRZ ;  /* 0x0000000000047805 */ /* 0x000fca000001ff00 */
[----:B------:R-:W1:Y:S01]  /*0170*/  @!P2 LDC.64 R10, c[0x0][0x220] ;  /* 0x00008800ff0aab82 */ /* 0x000e620000000a00 */
[----:B------:R-:W3:Y:S07]  /*0180*/  @!P0 LDG.E.64 R4, desc[UR4][R26.64] ;  /* 0x000000041a048981 */ /* 0x000eee000c1e1b00 */
[----:B------:R-:W4:Y:S01]  /*0190*/  @!P2 LDC.64 R8, c[0x0][0x228] ;  /* 0x00008a00ff08ab82 */ /* 0x000f220000000a00 */
[----:B------:R-:W-:Y:S01]  /*01a0*/  @!P2 LEA R29, R0, R21, 0x9 ;  /* 0x00000015001da211 */ /* 0x000fe200078e48ff */
[----:B--2---:R-:W-:Y:S01]  /*01b0*/  @!P1 IMAD.WIDE.U32 R16, R7, 0x8, R16 ;  /* 0x0000000807109825 */ /* 0x004fe200078e0010 */
[----:B------:R-:W-:-:S03]  /*01c0*/  CS2R R12, SRZ ;  /* 0x00000000000c7805 */ /* 0x000fc6000001ff00 */
[----:B0-----:R-:W-:Y:S01]  /*01d0*/  @!P1 IMAD.WIDE.U32 R18, R7, 0x8, R18 ;  /* 0x0000000807129825 */ /* 0x001fe200078e0012 */
[----:B------:R-:W-:-:S06]  /*01e0*/  CS2R R6, SRZ ;  /* 0x0000000000067805 */ /* 0x000fcc000001ff00 */
[----:B------:R-:W2:Y:S01]  /*01f0*/  @!P1 LDG.E.64 R6, desc[UR4][R16.64] ;  /* 0x0000000410069981 */ /* 0x000ea2000c1e1b00 */
[----:B-1----:R-:W-:Y:S01]  /*0200*/  @!P2 IMAD.WIDE.U32 R22, R29, 0x8, R10 ;  /* 0x000000081d16a825 */ /* 0x002fe200078e000a */
[----:B------:R-:W-:-:S06]  /*0210*/  CS2R R10, SRZ ;  /* 0x00000000000a7805 */ /* 0x000fcc000001ff00 */
[----:B------:R0:W2:Y:S01]  /*0220*/  @!P2 LDG.E.64 R10, desc[UR4][R22.64] ;  /* 0x00000004160aa981 */ /* 0x0000a2000c1e1b00 */
[----:B----4-:R-:W-:Y:S01]  /*0230*/  @!P2 IMAD.WIDE.U32 R28, R29, 0x8, R8 ;  /* 0x000000081d1ca825 */ /* 0x010fe200078e0008 */
[----:B------:R-:W-:-:S04]  /*0240*/  CS2R R8, SRZ ;  /* 0x0000000000087805 */ /* 0x000fc8000001ff00 */
[----:B------:R-:W2:Y:S04]  /*0250*/  @!P2 LDG.E.64 R12, desc[UR4][R28.64] ;  /* 0x000000041c0ca981 */ /* 0x000ea8000c1e1b00 */
[----:B------:R1:W4:Y:S01]  /*0260*/  @!P1 LDG.E.64 R8, desc[UR4][R18.64] ;  /* 0x0000000412089981 */ /* 0x000322000c1e1b00 */
[----:B------:R-:W-:Y:S01]  /*0270*/  @!P2 VIADD R21, R21, 0x80 ;  /* 0x000000801515a836 */ /* 0x000fe20000000000 */
[----:B0-----:R-:W0:Y:S04]  /*0280*/  @!P0 LDC.64 R22, c[0x0][0x218] ;  /* 0x00008600ff168b82 */ /* 0x001e280000000a00 */
[----:B------:R-:W-:-:S13]  /*0290*/  ISETP.GE.AND P1, PT, R21, R14, PT ;  /* 0x0000000e1500720c */ /* 0x000fda0003f26270 */
[----:B------:R-:W0:Y:S08]  /*02a0*/  @!P1 LDC.64 R24, c[0x0][0x220] ;  /* 0x00008800ff189b82 */ /* 0x000e300000000a00 */
[----:B------:R-:W0:Y:S01]  /*02b0*/  @!P1 LDC.64 R26, c[0x0][0x228] ;  /* 0x00008a00ff1a9b82 */ /* 0x000e220000000a00 */
[----:B------:R-:W-:Y:S01]  /*02c0*/  @!P1 LEA R21, R0, R21, 0x9 ;  /* 0x0000001500159211 */ /* 0x000fe200078e48ff */
[----:B-1----:R-:W-:Y:S01]  /*02d0*/  VIADD R18, R15, 0x80 ;  /* 0x000000800f127836 */ /* 0x002fe20000000000 */
[----:B------:R-:W-:-:S02]  /*02e0*/  MOV R19, R15 ;  /* 0x0000000f00137202 */ /* 0x000fc40000000f00 */
[----:B------:R-:W-:Y:S02]  /*02f0*/  @!P0 LEA R15, R0, R15, 0x9 ;  /* 0x0000000f000f8211 */ /* 0x000fe400078e48ff */
[----:B------:R-:W-:-:S03]  /*0300*/  CS2R R16, SRZ ;  /* 0x0000000000107805 */ /* 0x000fc6000001ff00 */
[----:B0-----:R-:W-:-:S04]  /*0310*/  @!P0 IMAD.WIDE.U32 R22, R15, 0x8, R22 ;  /* 0x000000080f168825 */ /* 0x001fc800078e0016 */
[----:B------:R-:W-:-:S04]  /*0320*/  @!P1 IMAD.WIDE.U32 R24, R21, 0x8, R24 ;  /* 0x0000000815189825 */ /* 0x000fc800078e0018 */
[----:B------:R-:W-:Y:S01]  /*0330*/  @!P1 IMAD.WIDE.U32 R26, R21, 0x8, R26 ;  /* 0x00000008151a9825 */ /* 0x000fe200078e001a */
[----:B------:R-:W-:Y:S01]  /*0340*/  CS2R R20, SRZ ;  /* 0x0000000000147805 */ /* 0x000fe2000001ff00 */
[----:B------:R0:W5:Y:S02]  /*0350*/  @!P1 LDG.E.64 R16, desc[UR4][R24.64] ;  /* 0x0000000418109981 */ /* 0x000164000c1e1b00 */
[----:B------:R-:W-:-:S03]  /*0360*/  @!P0 IMAD.MOV.U32 R19, RZ, RZ, R18 ;  /* 0x000000ffff138224 */ /* 0x000fc600078e0012 */
[----:B------:R0:W5:Y:S02]  /*0370*/  @!P1 LDG.E.64 R20, desc[UR4][R26.64] ;  /* 0x000000041a149981 */ /* 0x000164000c1e1b00 */
[----:B------:R-:W-:Y:S01]  /*0380*/  ISETP.GE.AND P1, PT, R19, R14, PT ;  /* 0x0000000e1300720c */ /* 0x000fe20003f26270 */
[----:B------:R-:W-:Y:S01]  /*0390*/  BSSY B0, `(.L_x_9922) ;  /* 0x0000010000007945 */ /* 0x000fe20003800000 */
[----:B---3--:R-:W-:-:S07]  /*03a0*/  DMUL R2, R4, R2 ;  /* 0x0000000204027228 */ /* 0x008fce0000000000 */
[----:B------:R0:W-:Y:S01]  /*03b0*/  @!P0 STG.E.64 desc[UR4][R22.64], R2 ;  /* 0x0000000216008986 */ /* 0x0001e2000c101b04 */
[----:B--2---:R-:W-:Y:S02]  /*03c0*/  DMUL R10, R12, R10 ;  /* 0x0000000a0c0a7228 */ /* 0x004fe40000000000 */
[----:B----4-:R-:W-:Y:S01]  /*03d0*/  DMUL R6, R8, R6 ;  /* 0x0000000608067228 */ /* 0x010fe20000000000 */
        /* <DEDUP_REMOVED lines=11> */
.L_x_9923:
[----:B------:R-:W-:Y:S05]  /*0490*/  BSYNC B0 ;  /* 0x0000000000007941 */ /* 0x000fea0003800000 */
.L_x_9922:
[----:B------:R-:W-:-:S13]  /*04a0*/  ISETP.GE.AND P0, PT, R19, R14, PT ;  /* 0x0000000e1300720c */ /* 0x000fda0003f06270 */
[----:B------:R-:W-:Y:S05]  /*04b0*/  @P0 EXIT ;  /* 0x000000000000094d */ /* 0x000fea0003800000 */
[----:B0-----:R-:W0:Y:S01]  /*04c0*/  LDC.64 R2, c[0x0][0x218] ;  /* 0x00008600ff027b82 */ /* 0x001e220000000a00 */
[----:B------:R-:W-:Y:S01]  /*04d0*/  IMAD R19, R0, 0x200, R19 ;  /* 0x0000020000137824 */ /* 0x000fe200078e0213 */
[----:B-----5:R-:W-:-:S03]  /*04e0*/  DMUL R16, R20, R16 ;  /* 0x0000001014107228 */ /* 0x020fc60000000000 */
[----:B0-----:R-:W-:-:S05]  /*04f0*/  IMAD.WIDE.U32 R2, R19, 0x8, R2 ;  /* 0x0000000813027825 */ /* 0x001fca00078e0002 */
[----:B------:R-:W-:Y:S01]  /*0500*/  STG.E.64 desc[UR4][R2.64], R16 ;  /* 0x0000001002007986 */ /* 0x000fe2000c101b04 */
[----:B------:R-:W-:Y:S05]  /*0510*/  EXIT ;  /* 0x000000000000794d */ /* 0x000fea0003800000 */
.L_x_9924:
        /* <DEDUP_REMOVED lines=14> */
.L_x_17300:


//--------------------- .text._ZN2at6native29vectorized_elementwise_kernelILi2ENS0_13BinaryFunctorIdddNS0_15binary_internal10MulFunctorIdEEEESt5arrayIPcLm3EEEEviT0_T1_ --------------------------
	.section	.text._ZN2at6native29vectorized_elementwise_kernelILi2ENS0_13BinaryFunctorIdddNS0_15binary_internal10MulFunctorIdEEEESt5arrayIPcLm3EEEEviT0_T1_,"ax",@progbits
	.align	128
        .global         _ZN2at6native29vectorized_elementwise_kernelILi2ENS0_13BinaryFunctorIdddNS0_15binary_internal10MulFunctorIdEEEESt5arrayIPcLm3EEEEviT0_T1_
        .type           _ZN2at6native29vectorized_elementwise_kernelILi2ENS0_13BinaryFunctorIdddNS0_15binary_internal10MulFunctorIdEEEESt5arrayIPcLm3EEEEviT0_T1_,@function
        .size           _ZN2at6native29vectorized_elementwise_kernelILi2ENS0_13BinaryFunctorIdddNS0_15binary_internal10MulFunctorIdEEEESt5arrayIPcLm3EEEEviT0_T1_,(.L_x_17301 - _ZN2at6native29vectorized_elementwise_kernelILi2ENS0_13BinaryFunctorIdddNS0_15binary_internal10MulFunctorIdEEEESt5arrayIPcLm3EEEEviT0_T1_)
        .other          _ZN2at6native29vectorized_elementwise_kernelILi2ENS0_13BinaryFunctorIdddNS0_15binary_internal10MulFunctorIdEEEESt5arrayIPcLm3EEEEviT0_T1_,@"STO_CUDA_ENTRY STV_DEFAULT"
_ZN2at6native29vectorized_elementwise_kernelILi2ENS0_13BinaryFunctorIdddNS0_15binary_internal10MulFunctorIdEEEESt5arrayIPcLm3EEEEviT0_T1_:
.text._ZN2at6native29vectorized_elementwise_kernelILi2ENS0_13BinaryFunctorIdddNS0_15binary_internal10MulFunctorIdEEEESt5arrayIPcLm3EEEEviT0_T1_:
        /* <DEDUP_REMOVED lines=16> */
[----:B------:R-:W-:-:S05]  /*0100*/  IMAD.WIDE.U32 R28, R0, 0x10, R28 ;  /* 0x00000010001c7825 */ /* 0x000fca00078e001c */
[----:B------:R-:W2:Y:S04]  /*0110*/  LDG.E.128 R8, desc[UR4][R28.64] ;  /* 0x000000041c087981 */ /* 0x000ea8000c1e1d00 */
[----:B------:R-:W3:Y:S04]  /*0120*/  LDG.E.128 R20, desc[UR4][R28.64+0x800] ;  /* 0x000800041c147981 */ /* 0x000ee8000c1e1d00 */
[----:B------:R-:W4:Y:S01]  /*0130*/  LDG.E.128 R12, desc[UR4][R28.64+0x1000] ;  /* 0x001000041c0c7981 */ /* 0x000f22000c1e1d00 */
[----:B--2---:R-:W-:Y:S02]  /*0140*/  DMUL R6, R6, R10 ;  /* 0x0000000a06067228 */ /* 0x004fe40000000000 */
[----:B------:R-:W-:Y:S01]  /*0150*/  DMUL R4, R4, R8 ;  /* 0x0000000804047228 */ /* 0x000fe20000000000 */
[----:B------:R-:W4:Y:S01]  /*0160*/  LDG.E.128 R8, desc[UR4][R24.64+0x1000] ;  /* 0x0010000418087981 */ /* 0x000f22000c1e1d00 */
[----:B---3--:R-:W-:-:S02]  /*0170*/  DMUL R18, R18, R22 ;  /* 0x0000001612127228 */ /* 0x008fc40000000000 */
[----:B------:R-:W-:Y:S01]  /*0180*/  DMUL R16, R16, R20 ;  /* 0x0000001410107228 */ /* 0x000fe20000000000 */
[----:B------:R-:W2:Y:S04]  /*0190*/  LDG.E.128 R20, desc[UR4][R24.64+0x1800] ;  /* 0x0018000418147981 */ /* 0x000ea8000c1e1d00 */
[----:B------:R-:W2:Y:S01]  /*01a0*/  LDG.E.128 R24, desc[UR4][R28.64+0x1800] ;  /* 0x001800041c187981 */ /* 0x000ea2000c1e1d00 */
[----:B----4-:R-:W-:Y:S01]  /*01b0*/  DMUL R10, R10, R14 ;  /* 0x0000000e0a0a7228 */ /* 0x010fe20000000000 */
[----:B------:R-:W0:Y:S01]  /*01c0*/  LDC.64 R14, c[0x0][0x218] ;  /* 0x00008600ff0e7b82 */ /* 0x000e220000000a00 */
[----:B------:R-:W-:Y:S02]  /*01d0*/  DMUL R8, R8, R12 ;  /* 0x0000000c08087228 */ /* 0x000fe40000000000 */
[----:B--2---:R-:W-:-:S02]  /*01e0*/  DMUL R22, R22, R26 ;  /* 0x0000001a16167228 */ /* 0x004fc40000000000 */
[----:B------:R-:W-:Y:S01]  /*01f0*/  DMUL R20, R20, R24 ;  /* 0x0000001814147228 */ /* 0x000fe20000000000 */
[----:B0-----:R-:W-:-:S04]  /*0200*/  IMAD.WIDE.U32 R2, R2, 0x8, R14 ;  /* 0x0000000802027825 */ /* 0x001fc800078e000e */
[----:B------:R-:W-:-:S05]  /*0210*/  IMAD.WIDE R2, R0, 0x10, R2 ;  /* 0x0000001000027825 */ /* 0x000fca00078e0202 */
[----:B------:R-:W-:Y:S04]  /*0220*/  STG.E.128 desc[UR4][R2.64], R4 ;  /* 0x0000000402007986 */ /* 0x000fe8000c101d04 */
[----:B------:R-:W-:Y:S04]  /*0230*/  STG.E.128 desc[UR4][R2.64+0x800], R16 ;  /* 0x0008001002007986 */ /* 0x000fe8000c101d04 */
[----:B------:R-:W-:Y:S04]  /*0240*/  STG.E.128 desc[UR4][R2.64+0x1000], R8 ;  /* 0x0010000802007986 */ /* 0x000fe8000c101d04 */
[----:B------:R-:W-:Y:S01]  /*0250*/  STG.E.128 desc[UR4][R2.64+0x1800], R20 ;  /* 0x0018001402007986 */ /* 0x000fe2000c101d04 */
[----:B------:R-:W-:Y:S05]  /*0260*/  EXIT ;  /* 0x000000000000794d */ /* 0x000fea0003800000 */
.L_x_9925:
[----:B------:R-:W0:Y:S01]  /*0270*/  S2R R5, SR_TID.X ;  /* 0x0000000000057919 */ /* 0x000e220000002100 */
[----:B------:R-:W-:Y:S02]  /*0280*/  CS2R R16, SRZ ;  /* 0x0000000000107805 */ /* 0x000fe4000001ff00 */
[----:B0-----:R-:W-:Y:S01]  /*0290*/  ISETP.GE.AND P0, PT, R5, R0, PT ;  /* 0x000000000500720c */ /* 0x001fe20003f06270 */
[----:B------:R-:W-:-:S12]  /*02a0*/  IMAD.MOV.U32 R3, RZ, RZ, R5 ;  /* 0x000000ffff037224 */ /* 0x000fd800078e0005 */
[----:B------:R-:W-:Y:S01]  /*02b0*/  @!P0 IADD3 R13, R2, R3, RZ ;  /* 0x00000003020d8210 */ /* 0x000fe20007ffe0ff */
[----:B------:R-:W-:Y:S01]  /*02c0*/  @!P0 VIADD R3, R3, 0x80 ;  /* 0x0000008003038836 */ /* 0x000fe20000000000 */
[----:B------:R-:W0:Y:S04]  /*02d0*/  @!P0 LDC.64 R10, c[0x0][0x220] ;  /* 0x00008800ff0a8b82 */ /* 0x000e280000000a00 */
[----:B------:R-:W-:-:S04]  /*02e0*/  ISETP.GE.AND P1, PT, R3, R0, PT ;  /* 0x000000000300720c */ /* 0x000fc80003f26270 */
[----:B------:R-:W1:Y:S09]  /*02f0*/  @!P0 LDC.64 R14, c[0x0][0x228] ;  /* 0x00008a00ff0e8b82 */ /* 0x000e720000000a00 */
[----:B------:R-:W2:Y:S01]  /*0300*/  @!P1 LDC.64 R8, c[0x0][0x220] ;  /* 0x00008800ff089b82 */ /* 0x000ea20000000a00 */
[----:B------:R-:W-:Y:S01]  /*0310*/  @!P1 IADD3 R25, R2, R3, RZ ;  /* 0x0000000302199210 */ /* 0x000fe20007ffe0ff */
[----:B0-----:R-:W-:-:S06]  /*0320*/  @!P0 IMAD.WIDE.U32 R10, R13, 0x8, R10 ;  /* 0x000000080d0a8825 */ /* 0x001fcc00078e000a */
[----:B------:R-:W0:Y:S01]  /*0330*/  @!P1 LDC.64 R6, c[0x0][0x228] ;  /* 0x00008a00ff069b82 */ /* 0x000e220000000a00 */
[----:B------:R-:W3:Y:S01]  /*0340*/  @!P0 LDG.E.64 R16, desc[UR4][R10.64] ;  /* 0x000000040a108981 */ /* 0x000ee2000c1e1b00 */
[----:B-1----:R-:W-:Y:S01]  /*0350*/  @!P0 IMAD.WIDE.U32 R14, R13, 0x8, R14 ;  /* 0x000000080d0e8825 */ /* 0x002fe200078e000e */
[----:B------:R-:W-:-:S06]  /*0360*/  CS2R R12, SRZ ;  /* 0x00000000000c7805 */ /* 0x000fcc000001ff00 */
[----:B------:R1:W3:Y:S01]  /*0370*/  @!P0 LDG.E.64 R12, desc[UR4][R14.64] ;  /* 0x000000040e0c8981 */ /* 0x0002e2000c1e1b00 */
[----:B--2---:R-:W-:Y:S01]  /*0380*/  @!P1 IMAD.WIDE.U32 R18, R25, 0x8, R8 ;  /* 0x0000000819129825 */ /* 0x004fe200078e0008 */
[----:B------:R-:W-:-:S03]  /*0390*/  CS2R R8, SRZ ;  /* 0x0000000000087805 */ /* 0x000fc6000001ff00 */
[----:B0-----:R-:W-:Y:S01]  /*03a0*/  @!P1 IMAD.WIDE.U32 R24, R25, 0x8, R6 ;  /* 0x0000000819189825 */ /* 0x001fe200078e0006 */
[----:B------:R-:W-:-:S04]  /*03b0*/  CS2R R6, SRZ ;  /* 0x0000000000067805 */ /* 0x000fc8000001ff00 */
[----:B------:R0:W2:Y:S04]  /*03c0*/  @!P1 LDG.E.64 R8, desc[UR4][R24.64] ;  /* 0x0000000418089981 */ /* 0x0000a8000c1e1b00 */
[----:B------:R-:W2:Y:S01]  /*03d0*/  @!P1 LDG.E.64 R6, desc[UR4][R18.64] ;  /* 0x0000000412069981 */ /* 0x000ea2000c1e1b00 */
[----:B------:R-:W-:-:S05]  /*03e0*/  @!P1 VIADD R3, R3, 0x80 ;  /* 0x0000008003039836 */ /* 0x000fca0000000000 */
[----:B------:R-:W-:-:S13]  /*03f0*/  ISETP.GE.AND P1, PT, R3, R0, PT ;  /* 0x000000000300720c */ /* 0x000fda0003f26270 */
[----:B------:R-:W-:Y:S01]  /*0400*/  @!P1 IADD3 R23, R2, R3, RZ ;  /* 0x0000000302179210 */ /* 0x000fe20007ffe0ff */
[----:B------:R-:W-:Y:S01]  /*0410*/  @!P1 VIADD R3, R3, 0x80 ;  /* 0x0000008003039836 */ /* 0x000fe20000000000 */
[----:B-1----:R-:W1:Y:S04]  /*0420*/  @!P1 LDC.64 R14, c[0x0][0x220] ;  /* 0x00008800ff0e9b82 */ /* 0x002e680000000a00 */
[----:B------:R-:W-:-:S04]  /*0430*/  ISETP.GE.AND P2, PT, R3, R0, PT ;  /* 0x000000000300720c */ /* 0x000fc80003f46270 */
[----:B------:R-:W4:Y:S09]  /*0440*/  @!P1 LDC.64 R10, c[0x0][0x228] ;  /* 0x00008a00ff0a9b82 */ /* 0x000f320000000a00 */
[----:B------:R-:W-:Y:S01]  /*0450*/  @!P2 IADD3 R21, R2, R3, RZ ;  /* 0x000000030215a210 */ /* 0x000fe20007ffe0ff */
[----:B------:R-:W-:Y:S01]  /*0460*/  @!P2 VIADD R3, R3, 0x80 ;  /* 0x000000800303a836 */ /* 0x000fe20000000000 */
[----:B------:R-:W5:Y:S04]  /*0470*/  @!P2 LDC.64 R28, c[0x0][0x220] ;  /* 0x00008800ff1cab82 */ /* 0x000f680000000a00 */
[----:B------:R-:W-:-:S02]  /*0480*/  ISETP.GE.AND P3, PT, R3, R0, PT ;  /* 0x000000000300720c */ /* 0x000fc40003f66270 */
[----:B------:R-:W-:Y:S02]  /*0490*/  CS2R R26, SRZ ;  /* 0x00000000001a7805 */ /* 0x000fe4000001ff00 */
[----:B0-----:R-:W0:Y:S01]  /*04a0*/  @!P2 LDC.64 R24, c[0x0][0x228] ;  /* 0x00008a00ff18ab82 */ /* 0x001e220000000a00 */
[----:B-1----:R-:W-:-:S05]  /*04b0*/  @!P1 IMAD.WIDE.U32 R14, R23, 0x8, R14 ;  /* 0x00000008170e9825 */ /* 0x002fca00078e000e */
[----:B------:R1:W2:Y:S01]  /*04c0*/  @!P1 LDG.E.64 R26, desc[UR4][R14.64] ;  /* 0x000000040e1a9981 */ /* 0x0002a2000c1e1b00 */
[----:B----4-:R-:W-:Y:S02]  /*04d0*/  @!P1 IMAD.WIDE.U32 R10, R23, 0x8, R10 ;  /* 0x00000008170a9825 */ /* 0x010fe400078e000a */
[----:B-1----:R-:W1:Y:S01]  /*04e0*/  @!P3 LDC.64 R14, c[0x0][0x228] ;  /* 0x00008a00ff0ebb82 */ /* 0x002e620000000a00 */
[----:B------:R-:W-:Y:S01]  /*04f0*/  @!P3 IADD3 R19, R2, R3, RZ ;  /* 0x000000030213b210 */ /* 0x000fe20007ffe0ff */
[----:B------:R-:W-:Y:S01]  /*0500*/  @!P3 VIADD R3, R3, 0x80 ;  /* 0x000000800303b836 */ /* 0x000fe20000000000 */
[----:B------:R-:W-:Y:S01]  /*0510*/  CS2R R22, SRZ ;  /* 0x0000000000167805 */ /* 0x000fe2000001ff00 */
[----:B-----5:R-:W-:-:S03]  /*0520*/  @!P2 IMAD.WIDE.U32 R28, R21, 0x8, R28 ;  /* 0x00000008151ca825 */ /* 0x020fc600078e001c */
[----:B------:R-:W-:Y:S01]  /*0530*/  ISETP.GE.AND P4, PT, R3, R0, PT ;  /* 0x000000000300720c */ /* 0x000fe20003f86270 */
[----:B0-----:R-:W-:Y:S01]  /*0540*/  @!P2 IMAD.WIDE.U32 R24, R21, 0x8, R24 ;  /* 0x000000081518a825 */ /* 0x001fe200078e0018 */
[----:B------:R-:W-:Y:S01]  /*0550*/  CS2R R20, SRZ ;  /* 0x0000000000147805 */ /* 0x000fe2000001ff00 */
[----:B------:R0:W4:Y:S10]  /*0560*/  @!P2 LDG.E.64 R22, desc[UR4][R28.64] ;  /* 0x000000041c16a981 */ /* 0x000134000c1e1b00 */
[----:B0-----:R-:W0:Y:S01]  /*0570*/  @!P4 LDC.64 R28, c[0x0][0x220] ;  /* 0x00008800ff1ccb82 */ /* 0x001e220000000a00 */
[----:B-1----:R-:W-:Y:S01]  /*0580*/  @!P3 IMAD.WIDE.U32 R14, R19, 0x8, R14 ;  /* 0x00000008130eb825 */ /* 0x002fe200078e000e */
[----:B---3--:R-:W-:-:S06]  /*0590*/  DMUL R16, R12, R16 ;  /* 0x000000100c107228 */ /* 0x008fcc0000000000 */
[----:B------:R-:W1:Y:S01]  /*05a0*/  @!P3 LDC.64 R12, c[0x0][0x220] ;  /* 0x00008800ff0cbb82 */ /* 0x000e620000000a00 */
[----:B--2---:R-:W-:Y:S01]  /*05b0*/  DMUL R6, R8, R6 ;  /* 0x0000000608067228 */ /* 0x004fe20000000000 */
[----:B------:R-:W-:-:S06]  /*05c0*/  CS2R R8, SRZ ;  /* 0x0000000000087805 */ /* 0x000fcc000001ff00 */
[----:B------:R2:W3:Y:S01]  /*05d0*/  @!P1 LDG.E.64 R8, desc[UR4][R10.64] ;  /* 0x000000040a089981 */ /* 0x0004e2000c1e1b00 */
[----:B-1----:R-:W-:-:S05]  /*05e0*/  @!P3 IMAD.WIDE.U32 R12, R19, 0x8, R12 ;  /* 0x00000008130cb825 */ /* 0x002fca00078e000c */
[----:B------:R1:W5:Y:S01]  /*05f0*/  @!P3 LDG.E.64 R20, desc[UR4][R12.64] ;  /* 0x000000040c14b981 */ /* 0x000362000c1e1b00 */
[----:B--2---:R-:W-:-:S06]  /*0600*/  CS2R R10, SRZ ;  /* 0x00000000000a7805 */ /* 0x004fcc000001ff00 */
[----:B------:R2:W4:Y:S01]  /*0610*/  @!P2 LDG.E.64 R10, desc[UR4][R24.64] ;  /* 0x00000004180aa981 */ /* 0x000522000c1e1b00 */
[----:B-1----:R-:W-:-:S06]  /*0620*/  CS2R R12, SRZ ;  /* 0x00000000000c7805 */ /* 0x002fcc000001ff00 */
[----:B------:R1:W5:Y:S01]  /*0630*/  @!P3 LDG.E.64 R12, desc[UR4][R14.64] ;  /* 0x000000040e0cb981 */ /* 0x000362000c1e1b00 */
[----:B--2---:R-:W2:Y:S01]  /*0640*/  @!P4 LDC.64 R24, c[0x0][0x228] ;  /* 0x00008a00ff18cb82 */ /* 0x004ea20000000a00 */
[----:B------:R-:W-:-:S05]  /*0650*/  @!P4 IADD3 R19, R2, R3, RZ ;  /* 0x000000030213c210 */ /* 0x000fca0007ffe0ff */
[----:B0-----:R-:W-:Y:S01]  /*0660*/  @!P4 IMAD.WIDE.U32 R28, R19, 0x8, R28 ;  /* 0x00000008131cc825 */ /* 0x001fe200078e001c */
[----:B-1----:R-:W-:-:S06]  /*0670*/  CS2R R14, SRZ ;  /* 0x00000000000e7805 */ /* 0x002fcc000001ff00 */
[----:B------:R0:W5:Y:S01]  /*0680*/  @!P4 LDG.E.64 R14, desc[UR4][R28.64] ;  /* 0x000000041c0ec981 */ /* 0x000162000c1e1b00 */
[----:B--2---:R-:W-:Y:S01]  /*0690*/  @!P4 IMAD.WIDE.U32 R24, R19, 0x8, R24 ;  /* 0x000000081318c825 */ /* 0x004fe200078e0018 */
[----:B------:R-:W-:-:S06]  /*06a0*/  CS2R R18, SRZ ;  /* 0x0000000000127805 */ /* 0x000fcc000001ff00 */
[----:B------:R1:W2:Y:S01]  /*06b0*/  @!P4 LDG.E.64 R18, desc[UR4][R24.64] ;  /* 0x000000041812c981 */ /* 0x0002a2000c1e1b00 */
[----:B------:R-:W-:-:S05]  /*06c0*/  @!P4 VIADD R3, R3, 0x80 ;  /* 0x000000800303c836 */ /* 0x000fca0000000000 */
[----:B------:R-:W-:-:S13]  /*06d0*/  ISETP.GE.AND P2, PT, R3, R0, PT ;  /* 0x000000000300720c */ /* 0x000fda0003f46270 */
[----:B0-----:R-:W-:Y:S01]  /*06e0*/  @!P2 IADD3 R29, R2, R3, RZ ;  /* 0x00000003021da210 */ /* 0x001fe20007ffe0ff */
[----:B------:R-:W-:Y:S01]  /*06f0*/  @!P2 VIADD R3, R3, 0x80 ;  /* 0x000000800303a836 */ /* 0x000fe20000000000 */
[----:B-1----:R-:W0:Y:S04]  /*0700*/  @!P2 LDC.64 R24, c[0x0][0x220] ;  /* 0x00008800ff18ab82 */ /* 0x002e280000000a00 */
[----:B------:R-:W-:-:S13]  /*0710*/  ISETP.GE.AND P1, PT, R3, R0, PT ;  /* 0x000000000300720c */ /* 0x000fda0003f26270 */
[----:B------:R-:W-:Y:S01]  /*0720*/  @!P1 IADD3 R3, R2, R3, RZ ;  /* 0x0000000302039210 */ /* 0x000fe20007ffe0ff */
[----:B0-----:R-:W-:Y:S01]  /*0730*/  @!P2 IMAD.WIDE.U32 R24, R29, 0x8, R24 ;  /* 0x000000081d18a825 */ /* 0x001fe200078e0018 */
[----:B---3--:R-:W-:Y:S01]  /*0740*/  DMUL R8, R8, R26 ;  /* 0x0000001a08087228 */ /* 0x008fe20000000000 */
[----:B------:R-:W0:Y:S01]  /*0750*/  @!P1 LDC.64 R26, c[0x0][0x228] ;  /* 0x00008a00ff1a9b82 */ /* 0x000e220000000a00 */
[----:B----4-:R-:W-:-:S07]  /*0760*/  DMUL R10, R10, R22 ;  /* 0x000000160a0a7228 */ /* 0x010fce0000000000 */
[----:B------:R-:W1:Y:S01]  /*0770*/  @!P2 LDC.64 R22, c[0x0][0x228] ;  /* 0x00008a00ff16ab82 */ /* 0x000e620000000a00 */
[----:B-----5:R-:W-:-:S07]  /*0780*/  DMUL R12, R12, R20 ;  /* 0x000000140c0c7228 */ /* 0x020fce0000000000 */
[----:B------:R-:W3:Y:S01]  /*0790*/  @!P1 LDC.64 R20, c[0x0][0x220] ;  /* 0x00008800ff149b82 */ /* 0x000ee20000000a00 */
[----:B-1----:R-:W-:Y:S01]  /*07a0*/  @!P2 IMAD.WIDE.U32 R22, R29, 0x8, R22 ;  /* 0x000000081d16a825 */ /* 0x002fe200078e0016 */
[----:B------:R-:W-:-:S06]  /*07b0*/  CS2R R28, SRZ ;  /* 0x00000000001c7805 */ /* 0x000fcc000001ff00 */
[----:B------:R1:W4:Y:S01]  /*07c0*/  @!P2 LDG.E.64 R28, desc[UR4][R22.64] ;  /* 0x00000004161ca981 */ /* 0x000322000c1e1b00 */
[----:B---3--:R-:W-:Y:S01]  /*07d0*/  @!P1 IMAD.WIDE.U32 R20, R3, 0x8, R20 ;  /* 0x0000000803149825 */ /* 0x008fe200078e0014 */
[----:B-1----:R-:W-:Y:S01]  /*07e0*/  CS2R R22, SRZ ;  /* 0x0000000000167805 */ /* 0x002fe2000001ff00 */
[----:B--2---:R-:W-:Y:S01]  /*07f0*/  DMUL R14, R18, R14 ;  /* 0x0000000e120e7228 */ /* 0x004fe20000000000 */
[----:B------:R-:W-:-:S04]  /*0800*/  CS2R R18, SRZ ;  /* 0x0000000000127805 */ /* 0x000fc8000001ff00 */
[----:B------:R0:W2:Y:S04]  /*0810*/  @!P1 LDG.E.64 R22, desc[UR4][R20.64] ;  /* 0x0000000414169981 */ /* 0x0000a8000c1e1b00 */
[----:B------:R1:W4:Y:S01]  /*0820*/  @!P2 LDG.E.64 R18, desc[UR4][R24.64] ;  /* 0x000000041812a981 */ /* 0x000322000c1e1b00 */
[----:B0-----:R-:W-:Y:S01]  /*0830*/  @!P1 IMAD.WIDE.U32 R20, R3, 0x8, R26 ;  /* 0x0000000803149825 */ /* 0x001fe200078e001a */
[----:B------:R-:W-:Y:S01]  /*0840*/  CS2R R26, SRZ ;  /* 0x00000000001a7805 */ /* 0x000fe2000001ff00 */
[----:B-1----:R-:W0:Y:S05]  /*0850*/  @!P0 LDC.64 R24, c[0x0][0x218] ;  /* 0x00008600ff188b82 */ /* 0x002e2a0000000a00 */
[----:B------:R-:W2:Y:S01]  /*0860*/  @!P1 LDG.E.64 R26, desc[UR4][R20.64] ;  /* 0x00000004141a9981 */ /* 0x000ea2000c1e1b00 */
[----:B------:R-:W-:-:S04]  /*0870*/  @!P0 IMAD.IADD R3, R2, 0x1, R5 ;  /* 0x0000000102038824 */ /* 0x000fc800078e0205 */
[----:B0-----:R-:W-:Y:S01]  /*0880*/  @!P0 IMAD.WIDE.U32 R24, R3, 0x8, R24 ;  /* 0x0000000803188825 */ /* 0x001fe200078e0018 */
[----:B------:R-:W-:-:S05]  /*0890*/  IADD3 R3, R5, 0x80, RZ ;  /* 0x0000008005037810 */ /* 0x000fca0007ffe0ff */
[----:B------:R-:W-:Y:S01]  /*08a0*/  @!P0 IMAD.MOV.U32 R5, RZ, RZ, R3 ;  /* 0x000000ffff058224 */ /* 0x000fe200078e0003 */
[----:B------:R0:W-:Y:S04]  /*08b0*/  @!P0 STG.E.64 desc[UR4][R24.64], R16 ;  /* 0x0000001018008986 */ /* 0x0001e8000c101b04 */
[----:B------:R-:W-:Y:S01]  /*08c0*/  ISETP.GE.AND P0, PT, R5, R0, PT ;  /* 0x000000000500720c */ /* 0x000fe20003f06270 */
[----:B------:R-:W-:Y:S04]  /*08d0*/  BSSY B0, `(.L_x_9926) ;  /* 0x000002e000007945 */ /* 0x000fe80003800000 */
[----:B------:R-:W-:Y:S01]  /*08e0*/  BSSY B1, `(.L_x_9927) ;  /* 0x0000026000017945 */ /* 0x000fe20003800000 */
[----:B----4-:R-:W-:-:S02]  /*08f0*/  DMUL R18, R28, R18 ;  /* 0x000000121c127228 */ /* 0x010fc40000000000 */
[----:B--2---:R-:W-:-:S05]  /*0900*/  DMUL R22, R26, R22 ;  /* 0x000000161a167228 */ /* 0x004fca0000000000 */
[----:B0-----:R-:W-:Y:S06]  /*0910*/  @P0 BRA `(.L_x_9928) ;  /* 0x0000000000300947 */ /* 0x001fec0003800000 */
        /* <DEDUP_REMOVED lines=12> */
.L_x_9928:
[----:B------:R-:W-:-:S13]  /*09e0*/  ISETP.GE.AND P0, PT, R5, R0, PT ;  /* 0x000000000500720c */ /* 0x000fda0003f06270 */
[----:B------:R-:W-:Y:S05]  /*09f0*/  @P0 BRA `(.L_x_9930) ;  /* 0x0000000000300947 */ /* 0x000fea0003800000 */
[----:B0-----:R-:W0:Y:S01]  /*0a00*/  LDC.64 R6, c[0x0][0x218] ;  /* 0x00008600ff067b82 */ /* 0x001e220000000a00 */
[----:B------:R-:W-:Y:S01]  /*0a10*/  IADD3 R3, R2, R5, RZ ;  /* 0x0000000502037210 */ /* 0x000fe20007ffe0ff */
[----:B------:R-:W-:-:S04]  /*0a20*/  VIADD R5, R5, 0x80 ;  /* 0x0000008005057836 */ /* 0x000fc80000000000 */
[----:B0-----:R-:W-:-:S05]  /*0a30*/  IMAD.WIDE.U32 R6, R3, 0x8, R6 ;  /* 0x0000000803067825 */ /* 0x001fca00078e0006 */
[----:B------:R1:W-:Y:S02]  /*0a40*/  STG.E.64 desc[UR4][R6.64], R10 ;  /* 0x0000000a06007986 */ /* 0x0003e4000c101b04 */
.L_x_9929:
[----:B------:R-:W-:-:S13]  /*0a50*/  ISETP.GE.AND P0, PT, R5, R0, PT ;  /* 0x000000000500720c */ /* 0x000fda0003f06270 */
[----:B------:R-:W-:Y:S05]  /*0a60*/  @P0 BRA `(.L_x_9931) ;  /* 0x0000000000340947 */ /* 0x000fea0003800000 */
[----:B01----:R-:W0:Y:S01]  /*0a70*/  LDC.64 R6, c[0x0][0x218] ;  /* 0x00008600ff067b82 */ /* 0x003e220000000a00 */
[----:B------:R-:W-:Y:S01]  /*0a80*/  IADD3 R3, R2, R5, RZ ;  /* 0x0000000502037210 */ /* 0x000fe20007ffe0ff */
[----:B------:R-:W-:-:S04]  /*0a90*/  VIADD R5, R5, 0x80 ;  /* 0x0000008005057836 */ /* 0x000fc80000000000 */
[----:B0-----:R-:W-:-:S05]  /*0aa0*/  IMAD.WIDE.U32 R6, R3, 0x8, R6 ;  /* 0x0000000803067825 */ /* 0x001fca00078e0006 */
[----:B------:R1:W-:Y:S02]  /*0ab0*/  STG.E.64 desc[UR4][R6.64], R12 ;  /* 0x0000000c06007986 */ /* 0x0003e4000c101b04 */
.L_x_9930:
        /* <DEDUP_REMOVED lines=8> */
.L_x_9931:
[----:B------:R-:W-:Y:S05]  /*0b40*/  BSYNC B1 ;  /* 0x0000000000017941 */ /* 0x000fea0003800000 */
.L_x_9927:
[----:B------:R-:W-:-:S13]  /*0b50*/  ISETP.GE.AND P0, PT, R5, R0, PT ;  /* 0x000000000500720c */ /* 0x000fda0003f06270 */
[----:B012---:R-:W0:Y:S01]  /*0b60*/  @!P0 LDC.64 R6, c[0x0][0x218] ;  /* 0x00008600ff068b82 */ /* 0x007e220000000a00 */
[----:B------:R-:W-:Y:S01]  /*0b70*/  @!P0 IADD3 R3, R2, R5, RZ ;  /* 0x0000000502038210 */ /* 0x000fe20007ffe0ff */
[----:B------:R-:W-:-:S04]  /*0b80*/  @!P0 VIADD R5, R5, 0x80 ;  /* 0x0000008005058836 */ /* 0x000fc80000000000 */
[----:B0-----:R-:W-:-:S05]  /*0b90*/  @!P0 IMAD.WIDE.U32 R6, R3, 0x8, R6 ;  /* 0x0000000803068825 */ /* 0x001fca00078e0006 */
[----:B------:R2:W-:Y:S02]  /*0ba0*/  @!P0 STG.E.64 desc[UR4][R6.64], R18 ;  /* 0x0000001206008986 */ /* 0x0005e4000c101b04 */
.L_x_9932:
[----:B------:R-:W-:Y:S05]  /*0bb0*/  BSYNC B0 ;  /* 0x0000000000007941 */ /* 0x000fea0003800000 */
.L_x_9926:
        /* <DEDUP_REMOVED lines=8> */
.L_x_9933:
        /* <DEDUP_REMOVED lines=12> */
.L_x_17301:


//--------------------- .text._ZN2at6native29vectorized_elementwise_kernelILi4ENS0_13BinaryFunctorIdddNS0_15binary_internal10MulFunctorIdEEEESt5arrayIPcLm3EEEEviT0_T1_ --------------------------
	.section	.text._ZN2at6native29vectorized_elementwise_kernelILi4ENS0_13BinaryFunctorIdddNS0_15binary_internal10MulFunctorIdEEEESt5arrayIPcLm3EEEEviT0_T1_,"ax",@progbits
	.align	128
        .global         _ZN2at6native29vectorized_elementwise_kernelILi4ENS0_13BinaryFunctorIdddNS0_15binary_internal10MulFunctorIdEEEESt5arrayIPcLm3EEEEviT0_T1_
        .type           _ZN2at6native29vectorized_elementwise_kernelILi4ENS0_13BinaryFunctorIdddNS0_15binary_internal10MulFunctorIdEEEESt5arrayIPcLm3EEEEviT0_T1_,@function
        .size           _ZN2at6native29vectorized_elementwise_kernelILi4ENS0_13BinaryFunctorIdddNS0_15binary_internal10MulFunctorIdEEEESt5arrayIPcLm3EEEEviT0_T1_,(.L_x_17302 - _ZN2at6native29vectorized_elementwise_kernelILi4ENS0_13BinaryFunctorIdddNS0_15binary_internal10MulFunctorIdEEEESt5arrayIPcLm3EEEEviT0_T1_)
        .other          _ZN2at6native29vectorized_elementwise_kernelILi4ENS0_13BinaryFunctorIdddNS0_15binary_internal10MulFunctorIdEEEESt5arrayIPcLm3EEEEviT0_T1_,@"STO_CUDA_ENTRY STV_DEFAULT"
_ZN2at6native29vectorized_elementwise_kernelILi4ENS0_13BinaryFunctorIdddNS0_15binary_internal10MulFunctorIdEEEESt5arrayIPcLm3EEEEviT0_T1_:
.text._ZN2at6native29vectorized_elementwise_kernelILi4ENS0_13BinaryFunctorIdddNS0_15binary_internal10MulFunctorIdEEEESt5arrayIPcLm3EEEEviT0_T1_:
        /* <DEDUP_REMOVED lines=39> */
.L_x_9934:
        /* <DEDUP_REMOVED lines=119> */
.L_x_9937:
[----:B------:R-:W-:-:S13]  /*09e0*/  ISETP.GE.AND P0, PT, R5, R0, PT ;  /* 0x000000000500720c */ /* 0x000fda0003f06270 */
[----:B------:R-:W-:Y:S05]  /*09f0*/  @P0 BRA `(.L_x_9939) ;  /* 0x0000000000300947 */ /* 0x000fea0003800000 */
[----:B0-----:R-:W0:Y:S01]  /*0a00*/  LDC.64 R6, c[0x0][0x218] ;  /* 0x00008600ff067b82 */ /* 0x001e220000000a00 */
[----:B------:R-:W-:Y:S01]  /*0a10*/  IADD3 R3, R2, R5, RZ ;  /* 0x0000000502037210 */ /* 0x000fe20007ffe0ff */
[----:B------:R-:W-:-:S04]  /*0a20*/  VIADD R5, R5, 0x80 ;  /* 0x0000008005057836 */ /* 0x000fc80000000000 */
[----:B0-----:R-:W-:-:S05]  /*0a30*/  IMAD.WIDE.U32 R6, R3, 0x8, R6 ;  /* 0x0000000803067825 */ /* 0x001fca00078e0006 */
[----:B------:R1:W-:Y:S02]  /*0a40*/  STG.E.64 desc[UR4][R6.64], R10 ;  /* 0x0000000a06007986 */ /* 0x0003e4000c101b04 */
.L_x_9938:
[----:B------:R-:W-:-:S13]  /*0a50*/  ISETP.GE.AND P0, PT, R5, R0, PT ;  /* 0x000000000500720c */ /* 0x000fda0003f06270 */
[----:B------:R-:W-:Y:S05]  /*0a60*/  @P0 BRA `(.L_x_9940) ;  /* 0x0000000000340947 */ /* 0x000fea0003800000 */
[----:B01----:R-:W0:Y:S01]  /*0a70*/  LDC.64 R6, c[0x0][0x218] ;  /* 0x00008600ff067b82 */ /* 0x003e220000000a00 */
[----:B------:R-:W-:Y:S01]  /*0a80*/  IADD3 R3, R2, R5, RZ ;  /* 0x0000000502037210 */ /* 0x000fe20007ffe0ff */
[----:B------:R-:W-:-:S04]  /*0a90*/  VIADD R5, R5, 0x80 ;  /* 0x0000008005057836 */ /* 0x000fc80000000000 */
[----:B0-----:R-:W-:-:S05]  /*0aa0*/  IMAD.WIDE.U32 R6, R3, 0x8, R6 ;  /* 0x0000000803067825 */ /* 0x001fca00078e0006 */
[----:B------:R1:W-:Y:S02]  /*0ab0*/  STG.E.64 desc[UR4][R6.64], R12 ;  /* 0x0000000c06007986 */ /* 0x0003e4000c101b04 */
.L_x_9939:
        /* <DEDUP_REMOVED lines=8> */
.L_x_9940:
[----:B------:R-:W-:Y:S05]  /*0b40*/  BSYNC B1 ;  /* 0x0000000000017941 */ /* 0x000fea0003800000 */
.L_x_9936:
[----:B------:R-:W-:-:S13]  /*0b50*/  ISETP.GE.AND P0, PT, R5, R0, PT ;  /* 0x000000000500720c */ /* 0x000fda0003f06270 */
[----:B012---:R-:W0:Y:S01]  /*0b60*/  @!P0 LDC.64 R6, c[0x0][0x218] ;  /* 0x00008600ff068b82 */ /* 0x007e220000000a00 */
[----:B------:R-:W-:Y:S01]  /*0b70*/  @!P0 IADD3 R3, R2, R5, RZ ;  /* 0x0000000502038210 */ /* 0x000fe20007ffe0ff */
[----:B------:R-:W-:-:S04]  /*0b80*/  @!P0 VIADD R5, R5, 0x80 ;  /* 0x0000008005058836 */ /* 0x000fc80000000000 */
[----:B0-----:R-:W-:-:S05]  /*0b90*/  @!P0 IMAD.WIDE.U32 R6, R3, 0x8, R6 ;  /* 0x0000000803068825 */ /* 0x001fca00078e0006 */
[----:B------:R2:W-:Y:S02]  /*0ba0*/  @!P0 STG.E.64 desc[UR4][R6.64], R18 ;  /* 0x0000001206008986 */ /* 0x0005e4000c101b04 */
.L_x_9941:
[----:B------:R-:W-:Y:S05]  /*0bb0*/  BSYNC B0 ;  /* 0x0000000000007941 */ /* 0x000fea0003800000 */
.L_x_9935:
        /* <DEDUP_REMOVED lines=8> */
.L_x_9942:
        /* <DEDUP_REMOVED lines=12> */
.L_x_17302:


//--------------------- .text._ZN2at6native29vectorized_elementwise_kernelILi8ENS0_13BinaryFunctorIdddNS0_15binary_internal10MulFunctorIdEEEESt5arrayIPcLm3EEEEviT0_T1_ --------------------------
	.section	.text._ZN2at6native29vectorized_elementwise_kernelILi8ENS0_13BinaryFunctorIdddNS0_15binary_internal10MulFunctorIdEEEESt5arrayIPcLm3EEEEviT0_T1_,"ax",@progbits
	.align	128
        .global         _ZN2at6native29vectorized_elementwise_kernelILi8ENS0_13BinaryFunctorIdddNS0_15binary_internal10MulFunctorIdEEEESt5arrayIPcLm3EEEEviT0_T1_
        .type           _ZN2at6native29vectorized_elementwise_kernelILi8ENS0_13BinaryFunctorIdddNS0_15binary_internal10MulFunctorIdEEEESt5arrayIPcLm3EEEEviT0_T1_,@function
        .size           _ZN2at6native29vectorized_elementwise_kernelILi8ENS0_13BinaryFunctorIdddNS0_15binary_internal10MulFunctorIdEEEESt5arrayIPcLm3EEEEviT0_T1_,(.L_x_17303 - _ZN2at6native29vectorized_elementwise_kernelILi8ENS0_13BinaryFunctorIdddNS0_15binary_internal10MulFunctorIdEEEESt5arrayIPcLm3EEEEviT0_T1_)
        .other          _ZN2at6native29vectorized_elementwise_kernelILi8ENS0_13BinaryFunctorIdddNS0_15binary_internal10MulFunctorIdEEEESt5arrayIPcLm3EEEEviT0_T1_,@"STO_CUDA_ENTRY STV_DEFAULT"
_ZN2at6native29vectorized_elementwise_kernelILi8ENS0_13BinaryFunctorIdddNS0_15binary_internal10MulFunctorIdEEEESt5arrayIPcLm3EEEEviT0_T1_:
.text._ZN2at6native29vectorized_elementwise_kernelILi8ENS0_13BinaryFunctorIdddNS0_15binary_internal10MulFunctorIdEEEESt5arrayIPcLm3EEEEviT0_T1_:
        /* <DEDUP_REMOVED lines=39> */
.L_x_9943:
        /* <DEDUP_REMOVED lines=119> */
.L_x_9946:
[----:B------:R-:W-:-:S13]  /*09e0*/  ISETP.GE.AND P0, PT, R5, R0, PT ;  /* 0x000000000500720c */ /* 0x000fda0003f06270 */
[----:B------:R-:W-:Y:S05]  /*09f0*/  @P0 BRA `(.L_x_9948) ;  /* 0x0000000000300947 */ /* 0x000fea0003800000 */
[----:B0-----:R-:W0:Y:S01]  /*0a00*/  LDC.64 R6, c[0x0][0x218] ;  /* 0x00008600ff067b82 */ /* 0x001e220000000a00 */
[----:B------:R-:W-:Y:S01]  /*0a10*/  IADD3 R3, R2, R5, RZ ;  /* 0x0000000502037210 */ /* 0x000fe20007ffe0ff */
[----:B------:R-:W-:-:S04]  /*0a20*/  VIADD R5, R5, 0x80 ;  /* 0x0000008005057836 */ /* 0x000fc80000000000 */
[----:B0-----:R-:W-:-:S05]  /*0a30*/  IMAD.WIDE.U32 R6, R3, 0x8, R6 ;  /* 0x0000000803067825 */ /* 0x001fca00078e0006 */
[----:B------:R1:W-:Y:S02]  /*0a40*/  STG.E.64 desc[UR4][R6.64], R10 ;  /* 0x0000000a06007986 */ /* 0x0003e4000c101b04 */
.L_x_9947:
[----:B------:R-:W-:-:S13]  /*0a50*/  ISETP.GE.AND P0, PT, R5, R0, PT ;  /* 0x000000000500720c */ /* 0x000fda0003f06270 */
[----:B------:R-:W-:Y:S05]  /*0a60*/  @P0 BRA `(.L_x_9949) ;  /* 0x0000000000340947 */ /* 0x000fea0003800000 */
[----:B01----:R-:W0:Y:S01]  /*0a70*/  LDC.64 R6, c[0x0][0x218] ;  /* 0x00008600ff067b82 */ /* 0x003e220000000a00 */
[----:B------:R-:W-:Y:S01]  /*0a80*/  IADD3 R3, R2, R5, RZ ;  /* 0x0000000502037210 */ /* 0x000fe20007ffe0ff */
[----:B------:R-:W-:-:S04]  /*0a90*/  VIADD R5, R5, 0x80 ;  /* 0x0000008005057836 */ /* 0x000fc80000000000 */
[----:B0-----:R-:W-:-:S05]  /*0aa0*/  IMAD.WIDE.U32 R6, R3, 0x8, R6 ;  /* 0x0000000803067825 */ /* 0x001fca00078e0006 */
[----:B------:R1:W-:Y:S02]  /*0ab0*/  STG.E.64 desc[UR4][R6.64], R12 ;  /* 0x0000000c06007986 */ /* 0x0003e4000c101b04 */
.L_x_9948:
        /* <DEDUP_REMOVED lines=8> */
.L_x_9949:
[----:B------:R-:W-:Y:S05]  /*0b40*/  BSYNC B1 ;  /* 0x0000000000017941 */ /* 0x000fea0003800000 */
.L_x_9945:
[----:B------:R-:W-:-:S13]  /*0b50*/  ISETP.GE.AND P0, PT, R5, R0, PT ;  /* 0x000000000500720c */ /* 0x000fda0003f06270 */
[----:B012---:R-:W0:Y:S01]  /*0b60*/  @!P0 LDC.64 R6, c[0x0][0x218] ;  /* 0x00008600ff068b82 */ /* 0x007e220000000a00 */
[----:B------:R-:W-:Y:S01]  /*0b70*/  @!P0 IADD3 R3, R2, R5, RZ ;  /* 0x0000000502038210 */ /* 0x000fe20007ffe0ff */
[----:B------:R-:W-:-:S04]  /*0b80*/  @!P0 VIADD R5, R5, 0x80 ;  /* 0x0000008005058836 */ /* 0x000fc80000000000 */
[----:B0-----:R-:W-:-:S05]  /*0b90*/  @!P0 IMAD.WIDE.U32 R6, R3, 0x8, R6 ;  /* 0x0000000803068825 */ /* 0x001fca00078e0006 */
[----:B------:R2:W-:Y:S02]  /*0ba0*/  @!P0 STG.E.64 desc[UR4][R6.64], R18 ;  /* 0x0000001206008986 */ /* 0x0005e4000c101b04 */
.L_x_9950:
[----:B------:R-:W-:Y:S05]  /*0bb0*/  BSYNC B0 ;  /* 0x0000000000007941 */ /* 0x000fea0003800000 */
.L_x_9944:
        /* <DEDUP_REMOVED lines=8> */
.L_x_9951:
        /* <DEDUP_REMOVED lines=12> */
.L_x_17303:


//--------------------- .text._ZN2at6native18elementwise_kernelILi128ELi4EZNS0_15gpu_kernel_implINS0_13AUnaryFunctorIsssNS0_15binary_internal10MulFunctorIsEEEEEEvRNS_18TensorIteratorBaseERKT_EUliE_EEviT1_ --------------------------
	.section	.text._ZN2at6native18elementwise_kernelILi128ELi4EZNS0_15gpu_kernel_implINS0_13AUnaryFunctorIsssNS0_15binary_internal10MulFunctorIsEEEEEEvRNS_18TensorIteratorBaseERKT_EUliE_EEviT1_,"ax",@progbits
	.align	128
        .global         _ZN2at6native18elementwise_kernelILi128ELi4EZNS0_15gpu_kernel_implINS0_13AUnaryFunctorIsssNS0_15binary_internal10MulFunctorIsEEEEEEvRNS_18TensorIteratorBaseERKT_EUliE_EEviT1_
        .type           _ZN2at6native18elementwise_kernelILi128ELi4EZNS0_15gpu_kernel_implINS0_13AUnaryFunctorIsssNS0_15binary_internal10MulFunctorIsEEEEEEvRNS_18TensorIteratorBaseERKT_EUliE_EEviT1_,@function
        .size           _ZN2at6native18elementwise_kernelILi128ELi4EZNS0_15gpu_kernel_implINS0_13AUnaryFunctorIsssNS0_15binary_internal10MulFunctorIsEEEEEEvRNS_18TensorIteratorBaseERKT_EUliE_EEviT1_,(.L_x_17304 - _ZN2at6native18elementwise_kernelILi128ELi4EZNS0_15gpu_kernel_implINS0_13AUnaryFunctorIsssNS0_15binary_internal10MulFunctorIsEEEEEEvRNS_18TensorIteratorBaseERKT_EUliE_EEviT1_)
        .other          _ZN2at6native18elementwise_kernelILi128ELi4EZNS0_15gpu_kernel_implINS0_13AUnaryFunctorIsssNS0_15binary_internal10MulFunctorIsEEEEEEvRNS_18TensorIteratorBaseERKT_EUliE_EEviT1_,@"STO_CUDA_ENTRY STV_DEFAULT"
_ZN2at6native18elementwise_kernelILi128ELi4EZNS0_15gpu_kernel_implINS0_13AUnaryFunctorIsssNS0_15binary_internal10MulFunctorIsEEEEEEvRNS_18TensorIteratorBaseERKT_EUliE_EEviT1_:
.text._ZN2at6native18elementwise_kernelILi128ELi4EZNS0_15gpu_kernel_implINS0_13AUnaryFunctorIsssNS0_15binary_internal10MulFunctorIsEEEEEEvRNS_18TensorIteratorBaseERKT_EUliE_EEviT1_:
        /* <DEDUP_REMOVED lines=314> */
.L_x_9954:
        /* <DEDUP_REMOVED lines=18> */
[----:B------:R0:W5:Y:S01]  /*14c0*/  LDG.E.S8 R0, desc[UR36][R2.64] ;  /* 0x0000002402007981 */ /* 0x000162000c1e1300 */
[----:B------:R-:W-:Y:S05]  /*14d0*/  BRA `(.L_x_9960) ;  /* 0x0000000c005c7947 */ /* 0x000fea0003800000 */
.L_x_9958:
[----:B------:R0:W5:Y:S01]  /*14e0*/  LDG.E.U8 R0, desc[UR36][R2.64] ;  /* 0x0000002402007981 */ /* 0x000162000c1e1100 */
[----:B------:R-:W-:Y:S05]  /*14f0*/  BRA `(.L_x_9960) ;  /* 0x0000000c00547947 */ /* 0x000fea0003800000 */
.L_x_9957:
[----:B------:R-:W-:-:S13]  /*1500*/  ISETP.NE.AND P0, PT, R4, 0x2, PT ;  /* 0x000000020400780c */ /* 0x000fda0003f05270 */
[----:B------:R-:W-:Y:S05]  /*1510*/  @!P0 BRA `(.L_x_9961) ;  /* 0x0000000000208947 */ /* 0x000fea0003800000 */
[----:B------:R-:W-:-:S13]  /*1520*/  ISETP.NE.AND P0, PT, R4, 0x3, PT ;  /* 0x000000030400780c */ /* 0x000fda0003f05270 */
[----:B------:R-:W-:Y:S05]  /*1530*/  @!P0 BRA `(.L_x_9962) ;  /* 0x0000000000108947 */ /* 0x000fea0003800000 */
[----:B------:R-:W-:-:S13]  /*1540*/  ISETP.NE.AND P0, PT, R4, 0x4, PT ;  /* 0x000000040400780c */ /* 0x000fda0003f05270 */
[----:B------:R-:W-:Y:S05]  /*1550*/  @P0 BRA `(.L_x_9959) ;  /* 0x0000000800e80947 */ /* 0x000fea0003800000 */
[----:B------:R0:W5:Y:S01]  /*1560*/  LDG.E.U16 R0, desc[UR36][R2.64] ;  /* 0x0000002402007981 */ /* 0x000162000c1e1500 */
[----:B------:R-:W-:Y:S05]  /*1570*/  BRA `(.L_x_9960) ;  /* 0x0000000c00347947 */ /* 0x000fea0003800000 */
.L_x_9962:
[----:B------:R0:W5:Y:S01]  /*1580*/  LDG.E.U16 R0, desc[UR36][R2.64] ;  /* 0x0000002402007981 */ /* 0x000162000c1e1500 */
[----:B------:R-:W-:Y:S05]  /*1590*/  BRA `(.L_x_9960) ;  /* 0x0000000c002c7947 */ /* 0x000fea0003800000 */
.L_x_9961:
[----:B------:R0:W5:Y:S01]  /*15a0*/  LDG.E.U16 R0, desc[UR36][R2.64] ;  /* 0x0000002402007981 */ /* 0x000162000c1e1500 */
[----:B------:R-:W-:Y:S05]  /*15b0*/  BRA `(.L_x_9960) ;  /* 0x0000000c00247947 */ /* 0x000fea0003800000 */
.L_x_9956:
[----:B------:R-:W-:-:S13]  /*15c0*/  ISETP.GT.AND P0, PT, R4, 0x6, PT ;  /* 0x000000060400780c */ /* 0x000fda0003f04270 */
[----:B------:R-:W-:Y:S05]  /*15d0*/  @P0 BRA `(.L_x_9963) ;  /* 0x0000000000300947 */ /* 0x000fea0003800000 */
[----:B------:R-:W-:-:S13]  /*15e0*/  ISETP.NE.AND P0, PT, R4, 0x5, PT ;  /* 0x000000050400780c */ /* 0x000fda0003f05270 */
[----:B------:R-:W-:Y:S05]  /*15f0*/  @!P0 BRA `(.L_x_9964) ;  /* 0x0000000000148947 */ /* 0x000fea0003800000 */
[----:B------:R-:W-:-:S13]  /*1600*/  ISETP.NE.AND P0, PT, R4, 0x6, PT ;  /* 0x000000060400780c */ /* 0x000fda0003f05270 */
[----:B------:R-:W-:Y:S05]  /*1610*/  @P0 BRA `(.L_x_9959) ;  /* 0x0000000800b80947 */ /* 0x000fea0003800000 */
[----:B------:R-:W2:Y:S02]  /*1620*/  LDG.E R2, desc[UR36][R2.64] ;  /* 0x0000002402027981 */ /* 0x000ea4000c1e1900 */
[----:B--2---:R0:W1:Y:S01]  /*1630*/  F2I.FTZ.TRUNC.NTZ R0, R2 ;  /* 0x0000000200007305 */ /* 0x004062000021f100 */
[----:B------:R-:W-:Y:S05]  /*1640*/  BRA `(.L_x_9960) ;  /* 0x0000000c00007947 */ /* 0x000fea0003800000 */
.L_x_9964:
[----:B------:R-:W2:Y:S02]  /*1650*/  LDG.E.U16 R4, desc[UR36][R2.64] ;  /* 0x0000002402047981 */ /* 0x000ea4000c1e1500 */
[----:B--2---:R-:W-:-:S06]  /*1660*/  HADD2.F32 R4, -RZ, R4.H0_H0 ;  /* 0x20000004ff047230 */ /* 0x004fcc0000004100 */
[----:B------:R-:W0:Y:S02]  /*1670*/  F2I.FTZ.TRUNC.NTZ R4, R4 ;  /* 0x0000000400047305 */ /* 0x000e24000021f100 */
[----:B0-----:R-:W-:Y:S01]  /*1680*/  PRMT R0, R4, 0x7610, R0 ;  /* 0x0000761004007816 */ /* 0x001fe20000000000 */
[----:B------:R-:W-:Y:S06]  /*1690*/  BRA `(.L_x_9960) ;  /* 0x0000000800ec7947 */ /* 0x000fec0003800000 */
.L_x_9963:
[----:B------:R-:W-:-:S13]  /*16a0*/  ISETP.NE.AND P0, PT, R4, 0x7, PT ;  /* 0x000000070400780c */ /* 0x000fda0003f05270 */
[----:B------:R-:W-:Y:S05]  /*16b0*/  @!P0 BRA `(.L_x_9965) ;  /* 0x0000000000308947 */ /* 0x000fea0003800000 */
[----:B------:R-:W-:-:S13]  /*16c0*/  ISETP.NE.AND P0, PT, R4, 0x8, PT ;  /* 0x000000080400780c */ /* 0x000fda0003f05270 */
[----:B------:R-:W-:Y:S05]  /*16d0*/  @!P0 BRA `(.L_x_9966) ;  /* 0x0000000000148947 */ /* 0x000fea0003800000 */
[----:B------:R-:W-:-:S13]  /*16e0*/  ISETP.NE.AND P0, PT, R4, 0x9, PT ;  /* 0x000000090400780c */ /* 0x000fda0003f05270 */
[----:B------:R-:W-:Y:S05]  /*16f0*/  @P0 BRA `(.L_x_9959) ;  /* 0x0000000800800947 */ /* 0x000fea0003800000 */
[----:B------:R-:W2:Y:S02]  /*1700*/  LDG.E R2, desc[UR36][R2.64] ;  /* 0x0000002402027981 */ /* 0x000ea4000c1e1900 */
[----:B--2---:R0:W1:Y:S01]  /*1710*/  F2I.FTZ.TRUNC.NTZ R0, R2 ;  /* 0x0000000200007305 */ /* 0x004062000021f100 */
[----:B------:R-:W-:Y:S05]  /*1720*/  BRA `(.L_x_9960) ;  /* 0x0000000800c87947 */ /* 0x000fea0003800000 */
.L_x_9966:
[----:B------:R-:W2:Y:S02]  /*1730*/  LDG.E.U16 R2, desc[UR36][R2.64] ;  /* 0x0000002402027981 */ /* 0x000ea4000c1e1500 */
[----:B--2---:R-:W-:-:S06]  /*1740*/  HADD2.F32 R4, -RZ, R2.H0_H0 ;  /* 0x20000002ff047230 */ /* 0x004fcc0000004100 */
[----:B------:R-:W0:Y:S02]  /*1750*/  F2I.FTZ.TRUNC.NTZ R4, R4 ;  /* 0x0000000400047305 */ /* 0x000e24000021f100 */
[----:B0-----:R-:W-:Y:S01]  /*1760*/  PRMT R0, R4, 0x7610, R0 ;  /* 0x0000761004007816 */ /* 0x001fe20000000000 */
[----:B------:R-:W-:Y:S06]  /*1770*/  BRA `(.L_x_9960) ;  /* 0x0000000800b47947 */ /* 0x000fec0003800000 */
.L_x_9965:
[----:B------:R-:W2:Y:S02]  /*1780*/  LDG.E.64 R2, desc[UR36][R2.64] ;  /* 0x0000002402027981 */ /* 0x000ea4000c1e1b00 */
[----:B--2---:R0:W1:Y:S01]  /*1790*/  F2I.F64.TRUNC R0, R2 ;  /* 0x0000000200007311 */ /* 0x004062000030d100 */
[----:B------:R-:W-:Y:S05]  /*17a0*/  BRA `(.L_x_9960) ;  /* 0x0000000800a87947 */ /* 0x000fea0003800000 */
.L_x_9955:
        /* <DEDUP_REMOVED lines=10> */
[----:B------:R-:W-:Y:S01]  /*1850*/  SEL R0, RZ, 0x1, !P0 ;  /* 0x00000001ff007807 */ /* 0x000fe20004000000 */
[----:B------:R-:W-:Y:S08]  /*1860*/  BRA `(.L_x_9960) ;  /* 0x0000000800787947 */ /* 0x000ff00003800000 */
.L_x_9969:
[----:B------:R-:W2:Y:S02]  /*1870*/  LDG.E.64 R2, desc[UR36][R2.64] ;  /* 0x0000002402027981 */ /* 0x000ea4000c1e1b00 */
[----:B--2---:R3:W4:Y:S01]  /*1880*/  F2I.F64.TRUNC R0, R2 ;  /* 0x0000000200007311 */ /* 0x004722000030d100 */
[----:B------:R-:W-:Y:S05]  /*1890*/  BRA `(.L_x_9960) ;  /* 0x00000008006c7947 */ /* 0x000fea0003800000 */
.L_x_9968:
        /* <DEDUP_REMOVED lines=24> */
[----:B------:R-:W-:-:S06]  /*1a20*/  LOP3.LUT R5, R5, 0x80000000, R0, 0xf8, !PT ;  /* 0x8000000005057812 */ /* 0x000fcc00078ef800 */
[----:B------:R-:W0:Y:S02]  /*1a30*/  F2I.FTZ.TRUNC.NTZ R5, R5 ;  /* 0x0000000500057305 */ /* 0x000e24000021f100 */
[----:B0-----:R-:W-:Y:S01]  /*1a40*/  PRMT R0, R5, 0x7610, R0 ;  /* 0x0000761005007816 */ /* 0x001fe20000000000 */
[----:B------:R-:W-:Y:S06]  /*1a50*/  BRA `(.L_x_9960) ;  /* 0x0000000400fc7947 */ /* 0x000fec0003800000 */
.L_x_9971:
        /* <DEDUP_REMOVED lines=11> */
[----:B------:R-:W-:-:S06]  /*1b10*/  LOP3.LUT R4, R4, 0x80000000, R5, 0xf8, !PT ;  /* 0x8000000004047812 */ /* 0x000fcc00078ef805 */
[----:B------:R-:W0:Y:S02]  /*1b20*/  F2I.FTZ.TRUNC.NTZ R4, R4 ;  /* 0x0000000400047305 */ /* 0x000e24000021f100 */
[----:B0-----:R-:W-:Y:S01]  /*1b30*/  PRMT R0, R4, 0x7610, R0 ;  /* 0x0000761004007816 */ /* 0x001fe20000000000 */
[----:B------:R-:W-:Y:S06]  /*1b40*/  BRA `(.L_x_9960) ;  /* 0x0000000400c07947 */ /* 0x000fec0003800000 */
.L_x_9970:
[----:B------:R-:W2:Y:S02]  /*1b50*/  LDG.E.U16 R4, desc[UR36][R2.64] ;  /* 0x0000002402047981 */ /* 0x000ea4000c1e1500 */
[----:B--2---:R-:W-:-:S06]  /*1b60*/  IMAD.U32 R4, R4, 0x10000, RZ ;  /* 0x0001000004047824 */ /* 0x004fcc00078e00ff */
[----:B------:R-:W0:Y:S02]  /*1b70*/  F2I.FTZ.TRUNC.NTZ R4, R4 ;  /* 0x0000000400047305 */ /* 0x000e24000021f100 */
[----:B0-----:R-:W-:Y:S01]  /*1b80*/  PRMT R0, R4, 0x7610, R0 ;  /* 0x0000761004007816 */ /* 0x001fe20000000000 */
[----:B------:R-:W-:Y:S06]  /*1b90*/  BRA `(.L_x_9960) ;  /* 0x0000000400ac7947 */ /* 0x000fec0003800000 */
.L_x_9967:
        /* <DEDUP_REMOVED lines=10> */
.L_x_9974:
        /* <DEDUP_REMOVED lines=21> */
.L_x_9978:
[----:B------:R-:W-:Y:S05]  /*1d90*/  BSYNC B1 ;  /* 0x0000000000017941 */ /* 0x000fea0003800000 */
.L_x_9977:
[----:B------:R-:W-:Y:S01]  /*1da0*/  IMAD.SHL.U32 R2, R2, 0x100000, RZ ;  /* 0x0010000002027824 */ /* 0x000fe200078e00ff */
[----:B------:R-:W-:-:S04]  /*1db0*/  LEA R3, R0, 0x3b800000, 0x17 ;  /* 0x3b80000000037811 */ /* 0x000fc800078eb8ff */
[----:B------:R-:W-:-:S07]  /*1dc0*/  LOP3.LUT R4, R3, R2, R4, 0xfe, !PT ;  /* 0x0000000203047212 */ /* 0x000fce00078efe04 */
.L_x_9976:
[----:B------:R-:W-:Y:S05]  /*1dd0*/  BSYNC B0 ;  /* 0x0000000000007941 */ /* 0x000fea0003800000 */
.L_x_9975:
[----:B------:R-:W0:Y:S02]  /*1de0*/  F2I.FTZ.TRUNC.NTZ R4, R4 ;  /* 0x0000000400047305 */ /* 0x000e24000021f100 */
[----:B0-----:R-:W-:Y:S01]  /*1df0*/  PRMT R0, R4, 0x7610, R0 ;  /* 0x0000761004007816 */ /* 0x001fe20000000000 */
[----:B------:R-:W-:Y:S06]  /*1e00*/  BRA `(.L_x_9960) ;  /* 0x0000000400107947 */ /* 0x000fec0003800000 */
.L_x_9973:
        /* <DEDUP_REMOVED lines=21> */
.L_x_9982:
[----:B------:R-:W-:Y:S05]  /*1f60*/  BSYNC B1 ;  /* 0x0000000000017941 */ /* 0x000fea0003800000 */
.L_x_9981:
[----:B------:R-:W-:Y:S01]  /*1f70*/  IMAD.SHL.U32 R2, R2, 0x200000, RZ ;  /* 0x0020000002027824 */ /* 0x000fe200078e00ff */
[----:B------:R-:W-:-:S04]  /*1f80*/  LEA R3, R0, 0x37800000, 0x17 ;  /* 0x3780000000037811 */ /* 0x000fc800078eb8ff */
[----:B------:R-:W-:-:S07]  /*1f90*/  LOP3.LUT R4, R3, R2, R4, 0xfe, !PT ;  /* 0x0000000203047212 */ /* 0x000fce00078efe04 */
.L_x_9980:
[----:B------:R-:W-:Y:S05]  /*1fa0*/  BSYNC B0 ;  /* 0x0000000000007941 */ /* 0x000fea0003800000 */
.L_x_9979:
[----:B------:R-:W0:Y:S02]  /*1fb0*/  F2I.FTZ.TRUNC.NTZ R4, R4 ;  /* 0x0000000400047305 */ /* 0x000e24000021f100 */
[----:B0-----:R-:W-:Y:S01]  /*1fc0*/  PRMT R0, R4, 0x7610, R0 ;  /* 0x0000761004007816 */ /* 0x001fe20000000000 */
[----:B------:R-:W-:Y:S06]  /*1fd0*/  BRA `(.L_x_9960) ;  /* 0x00000000009c7947 */ /* 0x000fec0003800000 */
.L_x_9972:
        /* <DEDUP_REMOVED lines=14> */
.L_x_9986:
[----:B------:R-:W-:Y:S05]  /*20c0*/  BSYNC B0 ;  /* 0x0000000000007941 */ /* 0x000fea0003800000 */
.L_x_9985:
[----:B------:R-:W0:Y:S02]  /*20d0*/  F2I.FTZ.TRUNC.NTZ R4, R4 ;  /* 0x0000000400047305 */ /* 0x000e24000021f100 */
[----:B0-----:R-:W-:Y:S01]  /*20e0*/  PRMT R0, R4, 0x7610, R0 ;  /* 0x0000761004007816 */ /* 0x001fe20000000000 */
[----:B------:R-:W-:Y:S06]  /*20f0*/  BRA `(.L_x_9960) ;  /* 0x0000000000547947 */ /* 0x000fec0003800000 */
.L_x_9959:
        /* <DEDUP_REMOVED lines=16> */
.L_x_9987:
[----:B------:R-:W-:Y:S01]  /*2200*/  PRMT R0, RZ, 0x7610, R0 ;  /* 0x00007610ff007816 */ /* 0x000fe20000000000 */
[----:B------:R-:W-:Y:S06]  /*2210*/  BRA `(.L_x_9960) ;  /* 0x00000000000c7947 */ /* 0x000fec0003800000 */
.L_x_9984:
[----:B------:R2:W5:Y:S01]  /*2220*/  LDG.E.U16 R0, desc[UR36][R2.64] ;  /* 0x0000002402007981 */ /* 0x000562000c1e1500 */
[----:B------:R-:W-:Y:S05]  /*2230*/  BRA `(.L_x_9960) ;  /* 0x0000000000047947 */ /* 0x000fea0003800000 */
.L_x_9983:
[----:B------:R1:W5:Y:S02]  /*2240*/  LDG.E.U16 R0, desc[UR36][R2.64] ;  /* 0x0000002402007981 */ /* 0x000364000c1e1500 */
.L_x_9960:
[----:B0123--:R-:W0:Y:S01]  /*2250*/  LDC.U8 R3, c[0x0][0x424] ;  /* 0x00010900ff037b82 */ /* 0x00fe220000000000 */
[----:B------:R-:W-:Y:S01]  /*2260*/  ULDC.U16 UR4, c[0x0][0x422] ;  /* 0x0001088000047ab9 */ /* 0x000fe20000000400 */
[----:B----45:R-:W-:Y:S01]  /*2270*/  PRMT R0, R0, 0x9910, RZ ;  /* 0x0000991000007816 */ /* 0x030fe200000000ff */
[----:B------:R-:W-:-:S06]  /*2280*/  UPRMT UR4, UR4, 0x9910, URZ ;  /* 0x0000991004047896 */ /* 0x000fcc000800003f */
[----:B------:R-:W-:Y:S01]  /*2290*/  IMAD R5, R0, UR4, RZ ;  /* 0x0000000400057c24 */ /* 0x000fe2000f8e02ff */
        /* <DEDUP_REMOVED lines=13> */
.L_x_9991:
[----:B------:R3:W-:Y:S01]  /*2370*/  STG.E.U8 desc[UR36][R16.64], R5 ;  /* 0x0000000510007986 */ /* 0x0007e2000c101124 */
[----:B------:R-:W-:Y:S05]  /*2380*/  BRA `(.L_x_9993) ;  /* 0x0000000c00647947 */ /* 0x000fea0003800000 */
.L_x_9990:
[----:B------:R-:W-:-:S13]  /*2390*/  ISETP.NE.AND P0, PT, R2, 0x2, PT ;  /* 0x000000020200780c */ /* 0x000fda0003f05270 */
[----:B------:R-:W-:Y:S05]  /*23a0*/  @!P0 BRA `(.L_x_9994) ;  /* 0x00000000002c8947 */ /* 0x000fea0003800000 */
[----:B------:R-:W-:-:S13]  /*23b0*/  ISETP.NE.AND P0, PT, R2, 0x3, PT ;  /* 0x000000030200780c */ /* 0x000fda0003f05270 */
[----:B------:R-:W-:Y:S05]  /*23c0*/  @!P0 BRA `(.L_x_9995) ;  /* 0x0000000000188947 */ /* 0x000fea0003800000 */
[----:B------:R-:W-:-:S13]  /*23d0*/  ISETP.NE.AND P0, PT, R2, 0x4, PT ;  /* 0x000000040200780c */ /* 0x000fda0003f05270 */
[----:B------:R-:W-:Y:S05]  /*23e0*/  @P0 BRA `(.L_x_9992) ;  /* 0x0000000800f00947 */ /* 0x000fea0003800000 */
[----:B------:R-:W-:-:S04]  /*23f0*/  PRMT R2, R5, 0x9910, RZ ;  /* 0x0000991005027816 */ /* 0x000fc800000000ff */
[----:B------:R-:W-:-:S05]  /*2400*/  SHF.R.S32.HI R3, RZ, 0x1f, R2 ;  /* 0x0000001fff037819 */ /* 0x000fca0000011402 */
[----:B------:R0:W-:Y:S01]  /*2410*/  STG.E.64 desc[UR36][R16.64], R2 ;  /* 0x0000000210007986 */ /* 0x0001e2000c101b24 */
[----:B------:R-:W-:Y:S05]  /*2420*/  BRA `(.L_x_9993) ;  /* 0x0000000c003c7947 */ /* 0x000fea0003800000 */
.L_x_9995:
[----:B------:R-:W-:-:S05]  /*2430*/  PRMT R3, R5, 0x9910, RZ ;  /* 0x0000991005037816 */ /* 0x000fca00000000ff */
[----:B------:R1:W-:Y:S01]  /*2440*/  STG.E desc[UR36][R16.64], R3 ;  /* 0x0000000310007986 */ /* 0x0003e2000c101924 */
[----:B------:R-:W-:Y:S05]  /*2450*/  BRA `(.L_x_9993) ;  /* 0x0000000c00307947 */ /* 0x000fea0003800000 */
.L_x_9994:
[----:B------:R2:W-:Y:S01]  /*2460*/  STG.E.U16 desc[UR36][R16.64], R5 ;  /* 0x0000000510007986 */ /* 0x0005e2000c101524 */
[----:B------:R-:W-:Y:S05]  /*2470*/  BRA `(.L_x_9993) ;  /* 0x0000000c00287947 */ /* 0x000fea0003800000 */
.L_x_9989:
        /* <DEDUP_REMOVED lines=9> */
.L_x_9997:
[----:B------:R-:W0:Y:S02]  /*2510*/  I2F.S16 R0, R5 ;  /* 0x0000000500007306 */ /* 0x000e240000101400 */
[----:B0-----:R-:W-:-:S05]  /*2520*/  F2FP.F16.F32.PACK_AB R0, RZ, R0 ;  /* 0x00000000ff00723e */ /* 0x001fca00000000ff */
[----:B------:R0:W-:Y:S01]  /*2530*/  STG.E.U16 desc[UR36][R16.64], R0 ;  /* 0x0000000010007986 */ /* 0x0001e2000c101524 */
[----:B------:R-:W-:Y:S05]  /*2540*/  BRA `(.L_x_9993) ;  /* 0x0000000800f47947 */ /* 0x000fea0003800000 */
.L_x_9996:
        /* <DEDUP_REMOVED lines=10> */
.L_x_9999:
[----:B------:R-:W0:Y:S02]  /*25f0*/  I2F.S16 R5, R5 ;  /* 0x0000000500057306 */ /* 0x000e240000101400 */
[----:B0-----:R-:W-:-:S04]  /*2600*/  F2FP.F16.F32.PACK_AB R3, RZ, R5 ;  /* 0x00000005ff03723e */ /* 0x001fc800000000ff */
[----:B------:R-:W-:-:S05]  /*2610*/  PRMT R3, R3, 0x5410, RZ ;  /* 0x0000541003037816 */ /* 0x000fca00000000ff */
[----:B------:R0:W-:Y:S01]  /*2620*/  STG.E desc[UR36][R16.64], R3 ;  /* 0x0000000310007986 */ /* 0x0001e2000c101924 */
[----:B------:R-:W-:Y:S05]  /*2630*/  BRA `(.L_x_9993) ;  /* 0x0000000800b87947 */ /* 0x000fea0003800000 */
.L_x_9998:
[----:B------:R-:W0:Y:S02]  /*2640*/  I2F.F64.S16 R2, R5 ;  /* 0x0000000500027312 */ /* 0x000e240000101c00 */
[----:B0-----:R0:W-:Y:S01]  /*2650*/  STG.E.64 desc[UR36][R16.64], R2 ;  /* 0x0000000210007986 */ /* 0x0011e2000c101b24 */
[----:B------:R-:W-:Y:S05]  /*2660*/  BRA `(.L_x_9993) ;  /* 0x0000000800ac7947 */ /* 0x000fea0003800000 */
.L_x_9988:
        /* <DEDUP_REMOVED lines=8> */
[----:B------:R-:W-:-:S04]  /*26f0*/  PRMT R0, R5, 0x9910, RZ ;  /* 0x0000991005007816 */ /* 0x000fc800000000ff */
[----:B------:R-:W-:-:S04]  /*2700*/  ISETP.NE.AND P0, PT, R0, RZ, PT ;  /* 0x000000ff0000720c */ /* 0x000fc80003f05270 */
[----:B------:R-:W-:-:S05]  /*2710*/  SEL R3, RZ, 0x1, !P0 ;  /* 0x00000001ff037807 */ /* 0x000fca0004000000 */
[----:B------:R0:W-:Y:S01]  /*2720*/  STG.E.U8 desc[UR36][R16.64], R3 ;  /* 0x0000000310007986 */ /* 0x0001e2000c101124 */
[----:B------:R-:W-:Y:S05]  /*2730*/  BRA `(.L_x_9993) ;  /* 0x0000000800787947 */ /* 0x000fea0003800000 */
.L_x_10002:
[----:B------:R-:W0:Y:S01]  /*2740*/  I2F.F64.S16 R4, R5 ;  /* 0x0000000500047312 */ /* 0x000e220000101c00 */
[----:B------:R-:W-:-:S05]  /*2750*/  CS2R R6, SRZ ;  /* 0x0000000000067805 */ /* 0x000fca000001ff00 */
[----:B0-----:R0:W-:Y:S01]  /*2760*/  STG.E.128 desc[UR36][R16.64], R4 ;  /* 0x0000000410007986 */ /* 0x0011e2000c101d24 */
[----:B------:R-:W-:Y:S05]  /*2770*/  BRA `(.L_x_9993) ;  /* 0x0000000800687947 */ /* 0x000fea0003800000 */
.L_x_10001:
        /* <DEDUP_REMOVED lines=21> */
.L_x_10006:
[----:B------:R-:W-:Y:S05]  /*28d0*/  BSYNC B0 ;  /* 0x0000000000007941 */ /* 0x000fea0003800000 */
.L_x_10005:
[----:B------:R-:W-:-:S05]  /*28e0*/  LOP3.LUT R3, R0, R3, RZ, 0xfc, !PT ;  /* 0x0000000300037212 */ /* 0x000fca00078efcff */
[----:B------:R0:W-:Y:S01]  /*28f0*/  STG.E.U8 desc[UR36][R16.64], R3 ;  /* 0x0000000310007986 */ /* 0x0001e2000c101124 */
[----:B------:R-:W-:Y:S05]  /*2900*/  BRA `(.L_x_9993) ;  /* 0x0000000800047947 */ /* 0x000fea0003800000 */
.L_x_10004:
        /* <DEDUP_REMOVED lines=13> */
.L_x_10008:
[----:B------:R-:W-:Y:S01]  /*29e0*/  IMAD.MOV.U32 R0, RZ, RZ, 0x7f ;  /* 0x0000007fff007424 */ /* 0x000fe200078e00ff */
[----:B------:R-:W-:-:S04]  /*29f0*/  ISETP.GT.U32.AND P0, PT, R2, 0x7f800000, PT ;  /* 0x7f8000000200780c */ /* 0x000fc80003f04070 */
[----:B------:R-:W-:-:S09]  /*2a00*/  SEL R0, R0, 0x7c, P0 ;  /* 0x0000007c00007807 */ /* 0x000fd20000000000 */
.L_x_10009:
[----:B------:R-:W-:Y:S05]  /*2a10*/  BSYNC B0 ;  /* 0x0000000000007941 */ /* 0x000fea0003800000 */
.L_x_10007:
[----:B------:R-:W-:-:S04]  /*2a20*/  LOP3.LUT R2, R5, 0x80000000, RZ, 0xc0, !PT ;  /* 0x8000000005027812 */ /* 0x000fc800078ec0ff */
[----:B------:R-:W-:-:S04]  /*2a30*/  SHF.R.U32.HI R3, RZ, 0x18, R2 ;  /* 0x00000018ff037819 */ /* 0x000fc80000011602 */
[----:B------:R-:W-:-:S05]  /*2a40*/  LOP3.LUT R3, R0, R3, RZ, 0xfc, !PT ;  /* 0x0000000300037212 */ /* 0x000fca00078efcff */
[----:B------:R0:W-:Y:S01]  /*2a50*/  STG.E.U8 desc[UR36][R16.64], R3 ;  /* 0x0000000310007986 */ /* 0x0001e2000c101124 */
[----:B------:R-:W-:Y:S05]  /*2a60*/  BRA `(.L_x_9993) ;  /* 0x0000000400ac7947 */ /* 0x000fea0003800000 */
.L_x_10003:
[----:B------:R-:W0:Y:S02]  /*2a70*/  I2F.S16 R0, R5 ;  /* 0x0000000500007306 */ /* 0x000e240000101400 */
[----:B0-----:R-:W-:-:S05]  /*2a80*/  F2FP.BF16.F32.PACK_AB R0, RZ, R0 ;  /* 0x00000000ff00723e */ /* 0x001fca00000010ff */
[----:B------:R0:W-:Y:S01]  /*2a90*/  STG.E.U16 desc[UR36][R16.64], R0 ;  /* 0x0000000010007986 */ /* 0x0001e2000c101524 */
[----:B------:R-:W-:Y:S05]  /*2aa0*/  BRA `(.L_x_9993) ;  /* 0x00000004009c7947 */ /* 0x000fea0003800000 */
.L_x_10000:
        /* <DEDUP_REMOVED lines=10> */
.L_x_10012:
        /* <DEDUP_REMOVED lines=17> */
.L_x_10015:
[----:B------:R-:W-:-:S04]  /*2c60*/  LOP3.LUT R2, R5, 0x80000000, RZ, 0xc0, !PT ;  /* 0x8000000005027812 */ /* 0x000fc800078ec0ff */
[----:B------:R-:W-:-:S04]  /*2c70*/  SHF.R.U32.HI R3, RZ, 0x18, R2 ;  /* 0x00000018ff037819 */ /* 0x000fc80000011602 */
[----:B------:R-:W-:-:S04]  /*2c80*/  LOP3.LUT R0, R0, R3, RZ, 0xfc, !PT ;  /* 0x0000000300007212 */ /* 0x000fc800078efcff */
[----:B------:R-:W-:-:S07]  /*2c90*/  PRMT R8, R0, 0x7610, R8 ;  /* 0x0000761000087816 */ /* 0x000fce0000000008 */
.L_x_10014:
[----:B------:R-:W-:Y:S05]  /*2ca0*/  BSYNC B0 ;  /* 0x0000000000007941 */ /* 0x000fea0003800000 */
.L_x_10013:
[----:B------:R0:W-:Y:S01]  /*2cb0*/  STG.E.U8 desc[UR36][R16.64], R8 ;  /* 0x0000000810007986 */ /* 0x0001e2000c101124 */
[----:B------:R-:W-:Y:S05]  /*2cc0*/  BRA `(.L_x_9993) ;  /* 0x0000000400147947 */ /* 0x000fea0003800000 */
.L_x_10011:
        /* <DEDUP_REMOVED lines=17> */
.L_x_10018:
[----:B------:R-:W-:-:S04]  /*2de0*/  LOP3.LUT R2, R5, 0x80000000, RZ, 0xc0, !PT ;  /* 0x8000000005027812 */ /* 0x000fc800078ec0ff */
[----:B------:R-:W-:-:S04]  /*2df0*/  SHF.R.U32.HI R3, RZ, 0x18, R2 ;  /* 0x00000018ff037819 */ /* 0x000fc80000011602 */
[----:B------:R-:W-:-:S04]  /*2e00*/  LOP3.LUT R0, R0, R3, RZ, 0xfc, !PT ;  /* 0x0000000300007212 */ /* 0x000fc800078efcff */
[----:B------:R-:W-:-:S07]  /*2e10*/  PRMT R8, R0, 0x7610, R8 ;  /* 0x0000761000087816 */ /* 0x000fce0000000008 */
.L_x_10017:
[----:B------:R-:W-:Y:S05]  /*2e20*/  BSYNC B0 ;  /* 0x0000000000007941 */ /* 0x000fea0003800000 */
.L_x_10016:
[----:B------:R0:W-:Y:S01]  /*2e30*/  STG.E.U8 desc[UR36][R16.64], R8 ;  /* 0x0000000810007986 */ /* 0x0001e2000c101124 */
[----:B------:R-:W-:Y:S05]  /*2e40*/  BRA `(.L_x_9993) ;  /* 0x0000000000b47947 */ /* 0x000fea0003800000 */
.L_x_10010:
        /* <DEDUP_REMOVED lines=22> */
.L_x_9992:
        /* <DEDUP_REMOVED lines=16> */
.L_x_10021:
[----:B------:R-:W-:Y:S05]  /*30b0*/  BRA `(.L_x_9993) ;  /* 0x0000000000187947 */ /* 0x000fea0003800000 */
.L_x_10020:
[----:B------:R-:W-:-:S04]  /*30c0*/  PRMT R2, R5, 0x9910, RZ ;  /* 0x0000991005027816 */ /* 0x000fc800000000ff */
[----:B------:R-:W-:-:S05]  /*30d0*/  SHF.R.S32.HI R3, RZ, 0x1f, R2 ;  /* 0x0000001fff037819 */ /* 0x000fca0000011402 */
[----:B------:R0:W-:Y:S01]  /*30e0*/  STG.E.64 desc[UR36][R16.64], R2 ;  /* 0x0000000210007986 */ /* 0x0001e2000c101b24 */
[----:B------:R-:W-:Y:S05]  /*30f0*/  BRA `(.L_x_9993) ;  /* 0x0000000000087947 */ /* 0x000fea0003800000 */
.L_x_10019:
[----:B------:R-:W-:-:S05]  /*3100*/  PRMT R3, R5, 0x9910, RZ ;  /* 0x0000991005037816 */ /* 0x000fca00000000ff */
[----:B------:R0:W-:Y:S02]  /*3110*/  STG.E desc[UR36][R16.64], R3 ;  /* 0x0000000310007986 */ /* 0x0001e4000c101924 */
.L_x_9993:
[----:B------:R-:W-:-:S04]  /*3120*/  IMAD R18, R23, 0x200, R18 ;  /* 0x0000020017127824 */ /* 0x000fc800078e0212 */
[----:B------:R-:W-:-:S07]  /*3130*/  VIADD R19, R18, 0x80 ;  /* 0x0000008012137836 */ /* 0x000fce0000000000 */
.L_x_9953:
[----:B------:R-:W-:Y:S05]  /*3140*/  BSYNC B6 ;  /* 0x0000000000067941 */ /* 0x000fea0003800000 */
.L_x_9952:
        /* <DEDUP_REMOVED lines=307> */
.L_x_10024:
        /* <DEDUP_REMOVED lines=20> */
.L_x_10028:
[----:B------:R0:W5:Y:S01]  /*45c0*/  LDG.E.U8 R0, desc[UR36][R2.64] ;  /* 0x0000002402007981 */ /* 0x000162000c1e1100 */
[----:B------:R-:W-:Y:S05]  /*45d0*/  BRA `(.L_x_10030) ;  /* 0x0000000c00547947 */ /* 0x000fea0003800000 */
.L_x_10027:
        /* <DEDUP_REMOVED lines=8> */
.L_x_10032:
[----:B------:R0:W5:Y:S01]  /*4660*/  LDG.E.U16 R0, desc[UR36][R2.64] ;  /* 0x0000002402007981 */ /* 0x000162000c1e1500 */
[----:B------:R-:W-:Y:S05]  /*4670*/  BRA `(.L_x_10030) ;  /* 0x0000000c002c7947 */ /* 0x000fea0003800000 */
.L_x_10031:
[----:B------:R0:W5:Y:S01]  /*4680*/  LDG.E.U16 R0, desc[UR36][R2.64] ;  /* 0x0000002402007981 */ /* 0x000162000c1e1500 */
[----:B------:R-:W-:Y:S05]  /*4690*/  BRA `(.L_x_10030) ;  /* 0x0000000c00247947 */ /* 0x000fea0003800000 */
.L_x_10026:
        /* <DEDUP_REMOVED lines=9> */
.L_x_10034:
[----:B------:R-:W2:Y:S02]  /*4730*/  LDG.E.U16 R4, desc[UR36][R2.64] ;  /* 0x0000002402047981 */ /* 0x000ea4000c1e1500 */
[----:B--2---:R-:W-:-:S06]  /*4740*/  HADD2.F32 R4, -RZ, R4.H0_H0 ;  /* 0x20000004ff047230 */ /* 0x004fcc0000004100 */
[----:B------:R-:W0:Y:S02]  /*4750*/  F2I.FTZ.TRUNC.NTZ R4, R4 ;  /* 0x0000000400047305 */ /* 0x000e24000021f100 */
[----:B0-----:R-:W-:Y:S01]  /*4760*/  PRMT R0, R4, 0x7610, R0 ;  /* 0x0000761004007816 */ /* 0x001fe20000000000 */
[----:B------:R-:W-:Y:S06]  /*4770*/  BRA `(.L_x_10030) ;  /* 0x0000000800ec7947 */ /* 0x000fec0003800000 */
.L_x_10033:
        /* <DEDUP_REMOVED lines=9> */
.L_x_10036:
[----:B------:R-:W2:Y:S02]  /*4810*/  LDG.E.U16 R2, desc[UR36][R2.64] ;  /* 0x0000002402027981 */ /* 0x000ea4000c1e1500 */
[----:B--2---:R-:W-:-:S06]  /*4820*/  HADD2.F32 R4, -RZ, R2.H0_H0 ;  /* 0x20000002ff047230 */ /* 0x004fcc0000004100 */
[----:B------:R-:W0:Y:S02]  /*4830*/  F2I.FTZ.TRUNC.NTZ R4, R4 ;  /* 0x0000000400047305 */ /* 0x000e24000021f100 */
[----:B0-----:R-:W-:Y:S01]  /*4840*/  PRMT R0, R4, 0x7610, R0 ;  /* 0x0000761004007816 */ /* 0x001fe20000000000 */
[----:B------:R-:W-:Y:S06]  /*4850*/  BRA `(.L_x_10030) ;  /* 0x0000000800b47947 */ /* 0x000fec0003800000 */
.L_x_10035:
[----:B------:R-:W2:Y:S02]  /*4860*/  LDG.E.64 R2, desc[UR36][R2.64] ;  /* 0x0000002402027981 */ /* 0x000ea4000c1e1b00 */
[----:B--2---:R0:W1:Y:S01]  /*4870*/  F2I.F64.TRUNC R0, R2 ;  /* 0x0000000200007311 */ /* 0x004062000030d100 */
[----:B------:R-:W-:Y:S05]  /*4880*/  BRA `(.L_x_10030) ;  /* 0x0000000800a87947 */ /* 0x000fea0003800000 */
.L_x_10025:
        /* <DEDUP_REMOVED lines=12> */
.L_x_10039:
[----:B------:R-:W2:Y:S02]  /*4950*/  LDG.E.64 R2, desc[UR36][R2.64] ;  /* 0x0000002402027981 */ /* 0x000ea4000c1e1b00 */
[----:B--2---:R3:W4:Y:S01]  /*4960*/  F2I.F64.TRUNC R0, R2 ;  /* 0x0000000200007311 */ /* 0x004722000030d100 */
[----:B------:R-:W-:Y:S05]  /*4970*/  BRA `(.L_x_10030) ;  /* 0x00000008006c7947 */ /* 0x000fea0003800000 */
.L_x_10038:
        /* <DEDUP_REMOVED lines=28> */
.L_x_10041:
        /* <DEDUP_REMOVED lines=15> */
.L_x_10040:
[----:B------:R-:W2:Y:S02]  /*4c30*/  LDG.E.U16 R4, desc[UR36][R2.64] ;  /* 0x0000002402047981 */ /* 0x000ea4000c1e1500 */
[----:B--2---:R-:W-:-:S06]  /*4c40*/  IMAD.U32 R4, R4, 0x10000, RZ ;  /* 0x0001000004047824 */ /* 0x004fcc00078e00ff */
[----:B------:R-:W0:Y:S02]  /*4c50*/  F2I.FTZ.TRUNC.NTZ R4, R4 ;  /* 0x0000000400047305 */ /* 0x000e24000021f100 */
[----:B0-----:R-:W-:Y:S01]  /*4c60*/  PRMT R0, R4, 0x7610, R0 ;  /* 0x0000761004007816 */ /* 0x001fe20000000000 */
[----:B------:R-:W-:Y:S06]  /*4c70*/  BRA `(.L_x_10030) ;  /* 0x0000000400ac7947 */ /* 0x000fec0003800000 */
.L_x_10037:
        /* <DEDUP_REMOVED lines=10> */
.L_x_10044:
        /* <DEDUP_REMOVED lines=21> */
.L_x_10048:
[----:B------:R-:W-:Y:S05]  /*4e70*/  BSYNC B1 ;  /* 0x0000000000017941 */ /* 0x000fea0003800000 */
.L_x_10047:
[----:B------:R-:W-:Y:S01]  /*4e80*/  IMAD.SHL.U32 R2, R2, 0x100000, RZ ;  /* 0x0010000002027824 */ /* 0x000fe200078e00ff */
[----:B------:R-:W-:-:S04]  /*4e90*/  LEA R3, R0, 0x3b800000, 0x17 ;  /* 0x3b80000000037811 */ /* 0x000fc800078eb8ff */
[----:B------:R-:W-:-:S07]  /*4ea0*/  LOP3.LUT R4, R3, R2, R4, 0xfe, !PT ;  /* 0x0000000203047212 */ /* 0x000fce00078efe04 */
.L_x_10046:
[----:B------:R-:W-:Y:S05]  /*4eb0*/  BSYNC B0 ;  /* 0x0000000000007941 */ /* 0x000fea0003800000 */
.L_x_10045:
[----:B------:R-:W0:Y:S02]  /*4ec0*/  F2I.FTZ.TRUNC.NTZ R4, R4 ;  /* 0x0000000400047305 */ /* 0x000e24000021f100 */
[----:B0-----:R-:W-:Y:S01]  /*4ed0*/  PRMT R0, R4, 0x7610, R0 ;  /* 0x0000761004007816 */ /* 0x001fe20000000000 */
[----:B------:R-:W-:Y:S06]  /*4ee0*/  BRA `(.L_x_10030) ;  /* 0x0000000400107947 */ /* 0x000fec0003800000 */
.L_x_10043:
        /* <DEDUP_REMOVED lines=21> */
.L_x_10052:
[----:B------:R-:W-:Y:S05]  /*5040*/  BSYNC B1 ;  /* 0x0000000000017941 */ /* 0x000fea0003800000 */
.L_x_10051:
[----:B------:R-:W-:Y:S01]  /*5050*/  IMAD.SHL.U32 R2, R2, 0x200000, RZ ;  /* 0x0020000002027824 */ /* 0x000fe200078e00ff */
[----:B------:R-:W-:-:S04]  /*5060*/  LEA R3, R0, 0x37800000, 0x17 ;  /* 0x3780000000037811 */ /* 0x000fc800078eb8ff */
[----:B------:R-:W-:-:S07]  /*5070*/  LOP3.LUT R4, R3, R2, R4, 0xfe, !PT ;  /* 0x0000000203047212 */ /* 0x000fce00078efe04 */
.L_x_10050:
[----:B------:R-:W-:Y:S05]  /*5080*/  BSYNC B0 ;  /* 0x0000000000007941 */ /* 0x000fea0003800000 */
.L_x_10049:
[----:B------:R-:W0:Y:S02]  /*5090*/  F2I.FTZ.TRUNC.NTZ R4, R4 ;  /* 0x0000000400047305 */ /* 0x000e24000021f100 */
[----:B0-----:R-:W-:Y:S01]  /*50a0*/  PRMT R0, R4, 0x7610, R0 ;  /* 0x0000761004007816 */ /* 0x001fe20000000000 */
[----:B------:R-:W-:Y:S06]  /*50b0*/  BRA `(.L_x_10030) ;  /* 0x00000000009c7947 */ /* 0x000fec0003800000 */
.L_x_10042:
        /* <DEDUP_REMOVED lines=14> */
.L_x_10056:
[----:B------:R-:W-:Y:S05]  /*51a0*/  BSYNC B0 ;  /* 0x0000000000007941 */ /* 0x000fea0003800000 */
.L_x_10055:
[----:B------:R-:W0:Y:S02]  /*51b0*/  F2I.FTZ.TRUNC.NTZ R4, R4 ;  /* 0x0000000400047305 */ /* 0x000e24000021f100 */
[----:B0-----:R-:W-:Y:S01]  /*51c0*/  PRMT R0, R4, 0x7610, R0 ;  /* 0x0000761004007816 */ /* 0x001fe20000000000 */
[----:B------:R-:W-:Y:S06]  /*51d0*/  BRA `(.L_x_10030) ;  /* 0x0000000000547947 */ /* 0x000fec0003800000 */
.L_x_10029:
        /* <DEDUP_REMOVED lines=16> */
.L_x_10057:
[----:B------:R-:W-:Y:S01]  /*52e0*/  PRMT R0, RZ, 0x7610, R0 ;  /* 0x00007610ff007816 */ /* 0x000fe20000000000 */
[----:B------:R-:W-:Y:S06]  /*52f0*/  BRA `(.L_x_10030) ;  /* 0x00000000000c7947 */ /* 0x000fec0003800000 */
.L_x_10054:
[----:B------:R2:W5:Y:S01]  /*5300*/  LDG.E.U16 R0, desc[UR36][R2.64] ;  /* 0x0000002402007981 */ /* 0x000562000c1e1500 */
[----:B------:R-:W-:Y:S05]  /*5310*/  BRA `(.L_x_10030) ;  /* 0x0000000000047947 */ /* 0x000fea0003800000 */
.L_x_10053:
[----:B------:R1:W5:Y:S02]  /*5320*/  LDG.E.U16 R0, desc[UR36][R2.64] ;  /* 0x0000002402007981 */ /* 0x000364000c1e1500 */
.L_x_10030:
        /* <DEDUP_REMOVED lines=18> */
.L_x_10061:
[----:B------:R0:W-:Y:S01]  /*5450*/  STG.E.U8 desc[UR36][R16.64], R5 ;  /* 0x0000000510007986 */ /* 0x0001e2000c101124 */
[----:B------:R-:W-:Y:S05]  /*5460*/  BRA `(.L_x_10063) ;  /* 0x0000000c00647947 */ /* 0x000fea0003800000 */
.L_x_10060:
        /* <DEDUP_REMOVED lines=10> */
.L_x_10065:
[----:B------:R-:W-:-:S05]  /*5510*/  PRMT R3, R5, 0x9910, RZ ;  /* 0x0000991005037816 */ /* 0x000fca00000000ff */
[----:B------:R0:W-:Y:S01]  /*5520*/  STG.E desc[UR36][R16.64], R3 ;  /* 0x0000000310007986 */ /* 0x0001e2000c101924 */
[----:B------:R-:W-:Y:S05]  /*5530*/  BRA `(.L_x_10063) ;  /* 0x0000000c00307947 */ /* 0x000fea0003800000 */
.L_x_10064:
[----:B------:R0:W-:Y:S01]  /*5540*/  STG.E.U16 desc[UR36][R16.64], R5 ;  /* 0x0000000510007986 */ /* 0x0001e2000c101524 */
[----:B------:R-:W-:Y:S05]  /*5550*/  BRA `(.L_x_10063) ;  /* 0x0000000c00287947 */ /* 0x000fea0003800000 */
.L_x_10059:
        /* <DEDUP_REMOVED lines=9> */
.L_x_10067:
[----:B------:R-:W0:Y:S02]  /*55f0*/  I2F.S16 R0, R5 ;  /* 0x0000000500007306 */ /* 0x000e240000101400 */
[----:B0-----:R-:W-:-:S05]  /*5600*/  F2FP.F16.F32.PACK_AB R0, RZ, R0 ;  /* 0x00000000ff00723e */ /* 0x001fca00000000ff */
[----:B------:R0:W-:Y:S01]  /*5610*/  STG.E.U16 desc[UR36][R16.64], R0 ;  /* 0x0000000010007986 */ /* 0x0001e2000c101524 */
[----:B------:R-:W-:Y:S05]  /*5620*/  BRA `(.L_x_10063) ;  /* 0x0000000800f47947 */ /* 0x000fea0003800000 */
.L_x_10066:
        /* <DEDUP_REMOVED lines=10> */
.L_x_10069:
[----:B------:R-:W0:Y:S02]  /*56d0*/  I2F.S16 R5, R5 ;  /* 0x0000000500057306 */ /* 0x000e240000101400 */
[----:B0-----:R-:W-:-:S04]  /*56e0*/  F2FP.F16.F32.PACK_AB R3, RZ, R5 ;  /* 0x00000005ff03723e */ /* 0x001fc800000000ff */
[----:B------:R-:W-:-:S05]  /*56f0*/  PRMT R3, R3, 0x5410, RZ ;  /* 0x0000541003037816 */ /* 0x000fca00000000ff */
[----:B------:R0:W-:Y:S01]  /*5700*/  STG.E desc[UR36][R16.64], R3 ;  /* 0x0000000310007986 */ /* 0x0001e2000c101924 */
[----:B------:R-:W-:Y:S05]  /*5710*/  BRA `(.L_x_10063) ;  /* 0x0000000800b87947 */ /* 0x000fea0003800000 */
.L_x_10068:
[----:B------:R-:W0:Y:S02]  /*5720*/  I2F.F64.S16 R2, R5 ;  /* 0x0000000500027312 */ /* 0x000e240000101c00 */
[----:B0-----:R0:W-:Y:S01]  /*5730*/  STG.E.64 desc[UR36][R16.64], R2 ;  /* 0x0000000210007986 */ /* 0x0011e2000c101b24 */
[----:B------:R-:W-:Y:S05]  /*5740*/  BRA `(.L_x_10063) ;  /* 0x0000000800ac7947 */ /* 0x000fea0003800000 */
.L_x_10058:
        /* <DEDUP_REMOVED lines=13> */
.L_x_10072:
[----:B------:R-:W0:Y:S01]  /*5820*/  I2F.F64.S16 R4, R5 ;  /* 0x0000000500047312 */ /* 0x000e220000101c00 */
[----:B------:R-:W-:-:S05]  /*5830*/  CS2R R6, SRZ ;  /* 0x0000000000067805 */ /* 0x000fca000001ff00 */
[----:B0-----:R0:W-:Y:S01]  /*5840*/  STG.E.128 desc[UR36][R16.64], R4 ;  /* 0x0000000410007986 */ /* 0x0011e2000c101d24 */
[----:B------:R-:W-:Y:S05]  /*5850*/  BRA `(.L_x_10063) ;  /* 0x0000000800687947 */ /* 0x000fea0003800000 */
.L_x_10071:
        /* <DEDUP_REMOVED lines=21> */
.L_x_10076:
[----:B------:R-:W-:Y:S05]  /*59b0*/  BSYNC B0 ;  /* 0x0000000000007941 */ /* 0x000fea0003800000 */
.L_x_10075:
[----:B------:R-:W-:-:S05]  /*59c0*/  LOP3.LUT R3, R0, R3, RZ, 0xfc, !PT ;  /* 0x0000000300037212 */ /* 0x000fca00078efcff */
[----:B------:R0:W-:Y:S01]  /*59d0*/  STG.E.U8 desc[UR36][R16.64], R3 ;  /* 0x0000000310007986 */ /* 0x0001e2000c101124 */
[----:B------:R-:W-:Y:S05]  /*59e0*/  BRA `(.L_x_10063) ;  /* 0x0000000800047947 */ /* 0x000fea0003800000 */
.L_x_10074:
        /* <DEDUP_REMOVED lines=13> */
.L_x_10078:
[----:B------:R-:W-:Y:S01]  /*5ac0*/  IMAD.MOV.U32 R0, RZ, RZ, 0x7f ;  /* 0x0000007fff007424 */ /* 0x000fe200078e00ff */
[----:B------:R-:W-:-:S04]  /*5ad0*/  ISETP.GT.U32.AND P0, PT, R2, 0x7f800000, PT ;  /* 0x7f8000000200780c */ /* 0x000fc80003f04070 */
[----:B------:R-:W-:-:S09]  /*5ae0*/  SEL R0, R0, 0x7c, P0 ;  /* 0x0000007c00007807 */ /* 0x000fd20000000000 */
.L_x_10079:
[----:B------:R-:W-:Y:S05]  /*5af0*/  BSYNC B0 ;  /* 0x0000000000007941 */ /* 0x000fea0003800000 */
.L_x_10077:
[----:B------:R-:W-:-:S04]  /*5b00*/  LOP3.LUT R2, R5, 0x80000000, RZ, 0xc0, !PT ;  /* 0x8000000005027812 */ /* 0x000fc800078ec0ff */
[----:B------:R-:W-:-:S04]  /*5b10*/  SHF.R.U32.HI R3, RZ, 0x18, R2 ;  /* 0x00000018ff037819 */ /* 0x000fc80000011602 */
[----:B------:R-:W-:-:S05]  /*5b20*/  LOP3.LUT R3, R0, R3, RZ, 0xfc, !PT ;  /* 0x0000000300037212 */ /* 0x000fca00078efcff */
[----:B------:R0:W-:Y:S01]  /*5b30*/  STG.E.U8 desc[UR36][R16.64], R3 ;  /* 0x0000000310007986 */ /* 0x0001e2000c101124 */
[----:B------:R-:W-:Y:S05]  /*5b40*/  BRA `(.L_x_10063) ;  /* 0x0000000400ac7947 */ /* 0x000fea0003800000 */
.L_x_10073:
[----:B------:R-:W0:Y:S02]  /*5b50*/  I2F.S16 R0, R5 ;  /* 0x0000000500007306 */ /* 0x000e240000101400 */
[----:B0-----:R-:W-:-:S05]  /*5b60*/  F2FP.BF16.F32.PACK_AB R0, RZ, R0 ;  /* 0x00000000ff00723e */ /* 0x001fca00000010ff */
[----:B------:R0:W-:Y:S01]  /*5b70*/  STG.E.U16 desc[UR36][R16.64], R0 ;  /* 0x0000000010007986 */ /* 0x0001e2000c101524 */
[----:B------:R-:W-:Y:S05]  /*5b80*/  BRA `(.L_x_10063) ;  /* 0x00000004009c7947 */ /* 0x000fea0003800000 */
.L_x_10070:
        /* <DEDUP_REMOVED lines=10> */
.L_x_10082:
        /* <DEDUP_REMOVED lines=17> */
.L_x_10085:
[----:B------:R-:W-:-:S04]  /*5d40*/  LOP3.LUT R2, R5, 0x80000000, RZ, 0xc0, !PT ;  /* 0x8000000005027812 */ /* 0x000fc800078ec0ff */
[----:B------:R-:W-:-:S04]  /*5d50*/  SHF.R.U32.HI R3, RZ, 0x18, R2 ;  /* 0x00000018ff037819 */ /* 0x000fc80000011602 */
[----:B------:R-:W-:-:S04]  /*5d60*/  LOP3.LUT R0, R0, R3, RZ, 0xfc, !PT ;  /* 0x0000000300007212 */ /* 0x000fc800078efcff */
[----:B------:R-:W-:-:S07]  /*5d70*/  PRMT R8, R0, 0x7610, R8 ;  /* 0x0000761000087816 */ /* 0x000fce0000000008 */
.L_x_10084:
[----:B------:R-:W-:Y:S05]  /*5d80*/  BSYNC B0 ;  /* 0x0000000000007941 */ /* 0x000fea0003800000 */
.L_x_10083:
[----:B------:R3:W-:Y:S01]  /*5d90*/  STG.E.U8 desc[UR36][R16.64], R8 ;  /* 0x0000000810007986 */ /* 0x0007e2000c101124 */
[----:B------:R-:W-:Y:S05]  /*5da0*/  BRA `(.L_x_10063) ;  /* 0x0000000400147947 */ /* 0x000fea0003800000 */
.L_x_10081:
        /* <DEDUP_REMOVED lines=17> */
.L_x_10088:
[----:B------:R-:W-:-:S04]  /*5ec0*/  LOP3.LUT R2, R5, 0x80000000, RZ, 0xc0, !PT ;  /* 0x8000000005027812 */ /* 0x000fc800078ec0ff */
[----:B------:R-:W-:-:S04]  /*5ed0*/  SHF.R.U32.HI R3, RZ, 0x18, R2 ;  /* 0x00000018ff037819 */ /* 0x000fc80000011602 */
[----:B------:R-:W-:-:S04]  /*5ee0*/  LOP3.LUT R0, R0, R3, RZ, 0xfc, !PT ;  /* 0x0000000300007212 */ /* 0x000fc800078efcff */
[----:B------:R-:W-:-:S07]  /*5ef0*/  PRMT R8, R0, 0x7610, R8 ;  /* 0x0000761000087816 */ /* 0x000fce0000000008 */
.L_x_10087:
[----:B------:R-:W-:Y:S05]  /*5f00*/  BSYNC B0 ;  /* 0x0000000000007941 */ /* 0x000fea0003800000 */
.L_x_10086:
[----:B------:R0:W-:Y:S01]  /*5f10*/  STG.E.U8 desc[UR36][R16.64], R8 ;  /* 0x0000000810007986 */ /* 0x0001e2000c101124 */
[----:B------:R-:W-:Y:S05]  /*5f20*/  BRA `(.L_x_10063) ;  /* 0x0000000000b47947 */ /* 0x000fea0003800000 */
.L_x_10080:
        /* <DEDUP_REMOVED lines=22> */
.L_x_10062:
        /* <DEDUP_REMOVED lines=16> */
.L_x_10091:
[----:B------:R-:W-:Y:S05]  /*6190*/  BRA `(.L_x_10063) ;  /* 0x0000000000187947 */ /* 0x000fea0003800000 */
.L_x_10090:
[----:B------:R-:W-:-:S04]  /*61a0*/  PRMT R2, R5, 0x9910, RZ ;  /* 0x0000991005027816 */ /* 0x000fc800000000ff */
[----:B------:R-:W-:-:S05]  /*61b0*/  SHF.R.S32.HI R3, RZ, 0x1f, R2 ;  /* 0x0000001fff037819 */ /* 0x000fca0000011402 */
[----:B------:R2:W-:Y:S01]  /*61c0*/  STG.E.64 desc[UR36][R16.64], R2 ;  /* 0x0000000210007986 */ /* 0x0005e2000c101b24 */
[----:B------:R-:W-:Y:S05]  /*61d0*/  BRA `(.L_x_10063) ;  /* 0x0000000000087947 */ /* 0x000fea0003800000 */
.L_x_10089:
[----:B------:R-:W-:-:S05]  /*61e0*/  PRMT R3, R5, 0x9910, RZ ;  /* 0x0000991005037816 */ /* 0x000fca00000000ff */
[----:B------:R0:W-:Y:S02]  /*61f0*/  STG.E desc[UR36][R16.64], R3 ;  /* 0x0000000310007986 */ /* 0x0001e4000c101924 */
.L_x_10063:
[----:B------:R-:W-:-:S07]  /*6200*/  VIADD R19, R19, 0x80 ;  /* 0x0000008013137836 */ /* 0x000fce0000000000 */
.L_x_10023:
[----:B------:R-:W-:Y:S05]  /*6210*/  BSYNC B6 ;  /* 0x0000000000067941 */ /* 0x000fea0003800000 */
.L_x_10022:
        /* <DEDUP_REMOVED lines=307> */
.L_x_10094:
        /* <DEDUP_REMOVED lines=20> */
.L_x_10098:
[----:B------:R0:W5:Y:S01]  /*7690*/  LDG.E.U8 R0, desc[UR36][R2.64] ;  /* 0x0000002402007981 */ /* 0x000162000c1e1100 */
[----:B------:R-:W-:Y:S05]  /*76a0*/  BRA `(.L_x_10100) ;  /* 0x0000000c00547947 */ /* 0x000fea0003800000 */
.L_x_10097:
        /* <DEDUP_REMOVED lines=8> */
.L_x_10102:
[----:B------:R0:W5:Y:S01]  /*7730*/  LDG.E.U16 R0, desc[UR36][R2.64] ;  /* 0x0000002402007981 */ /* 0x000162000c1e1500 */
[----:B------:R-:W-:Y:S05]  /*7740*/  BRA `(.L_x_10100) ;  /* 0x0000000c002c7947 */ /* 0x000fea0003800000 */
.L_x_10101:
[----:B------:R0:W5:Y:S01]  /*7750*/  LDG.E.U16 R0, desc[UR36][R2.64] ;  /* 0x0000002402007981 */ /* 0x000162000c1e1500 */
[----:B------:R-:W-:Y:S05]  /*7760*/  BRA `(.L_x_10100) ;  /* 0x0000000c00247947 */ /* 0x000fea0003800000 */
.L_x_10096:
        /* <DEDUP_REMOVED lines=9> */
.L_x_10104:
[----:B------:R-:W2:Y:S02]  /*7800*/  LDG.E.U16 R4, desc[UR36][R2.64] ;  /* 0x0000002402047981 */ /* 0x000ea4000c1e1500 */
[----:B--2---:R-:W-:-:S06]  /*7810*/  HADD2.F32 R4, -RZ, R4.H0_H0 ;  /* 0x20000004ff047230 */ /* 0x004fcc0000004100 */
[----:B------:R-:W0:Y:S02]  /*7820*/  F2I.FTZ.TRUNC.NTZ R4, R4 ;  /* 0x0000000400047305 */ /* 0x000e24000021f100 */
[----:B0-----:R-:W-:Y:S01]  /*7830*/  PRMT R0, R4, 0x7610, R0 ;  /* 0x0000761004007816 */ /* 0x001fe20000000000 */
[----:B------:R-:W-:Y:S06]  /*7840*/  BRA `(.L_x_10100) ;  /* 0x0000000800ec7947 */ /* 0x000fec0003800000 */
.L_x_10103:
        /* <DEDUP_REMOVED lines=9> */
.L_x_10106:
[----:B------:R-:W2:Y:S02]  /*78e0*/  LDG.E.U16 R2, desc[UR36][R2.64] ;  /* 0x0000002402027981 */ /* 0x000ea4000c1e1500 */
[----:B--2---:R-:W-:-:S06]  /*78f0*/  HADD2.F32 R4, -RZ, R2.H0_H0 ;  /* 0x20000002ff047230 */ /* 0x004fcc0000004100 */
[----:B------:R-:W0:Y:S02]  /*7900*/  F2I.FTZ.TRUNC.NTZ R4, R4 ;  /* 0x0000000400047305 */ /* 0x000e24000021f100 */
[----:B0-----:R-:W-:Y:S01]  /*7910*/  PRMT R0, R4, 0x7610, R0 ;  /* 0x0000761004007816 */ /* 0x001fe20000000000 */
[----:B------:R-:W-:Y:S06]  /*7920*/  BRA `(.L_x_10100) ;  /* 0x0000000800b47947 */ /* 0x000fec0003800000 */
.L_x_10105:
[----:B------:R-:W2:Y:S02]  /*7930*/  LDG.E.64 R2, desc[UR36][R2.64] ;  /* 0x0000002402027981 */ /* 0x000ea4000c1e1b00 */
[----:B--2---:R0:W1:Y:S01]  /*7940*/  F2I.F64.TRUNC R0, R2 ;  /* 0x0000000200007311 */ /* 0x004062000030d100 */
[----:B------:R-:W-:Y:S05]  /*7950*/  BRA `(.L_x_10100) ;  /* 0x0000000800a87947 */ /* 0x000fea0003800000 */
.L_x_10095:
        /* <DEDUP_REMOVED lines=12> */
.L_x_10109:
[----:B------:R-:W2:Y:S02]  /*7a20*/  LDG.E.64 R2, desc[UR36][R2.64] ;  /* 0x0000002402027981 */ /* 0x000ea4000c1e1b00 */
[----:B--2---:R3:W4:Y:S01]  /*7a30*/  F2I.F64.TRUNC R0, R2 ;  /* 0x0000000200007311 */ /* 0x004722000030d100 */
[----:B------:R-:W-:Y:S05]  /*7a40*/  BRA `(.L_x_10100) ;  /* 0x00000008006c7947 */ /* 0x000fea0003800000 */
.L_x_10108:
        /* <DEDUP_REMOVED lines=28> */
.L_x_10111:
        /* <DEDUP_REMOVED lines=15> */
.L_x_10110:
[----:B------:R-:W2:Y:S02]  /*7d00*/  LDG.E.U16 R4, desc[UR36][R2.64] ;  /* 0x0000002402047981 */ /* 0x000ea4000c1e1500 */
[----:B--2---:R-:W-:-:S06]  /*7d10*/  IMAD.U32 R4, R4, 0x10000, RZ ;  /* 0x0001000004047824 */ /* 0x004fcc00078e00ff */
[----:B------:R-:W0:Y:S02]  /*7d20*/  F2I.FTZ.TRUNC.NTZ R4, R4 ;  /* 0x0000000400047305 */ /* 0x000e24000021f100 */
[----:B0-----:R-:W-:Y:S01]  /*7d30*/  PRMT R0, R4, 0x7610, R0 ;  /* 0x0000761004007816 */ /* 0x001fe20000000000 */
[----:B------:R-:W-:Y:S06]  /*7d40*/  BRA `(.L_x_10100) ;  /* 0x0000000400ac7947 */ /* 0x000fec0003800000 */
.L_x_10107:
        /* <DEDUP_REMOVED lines=10> */
.L_x_10114:
        /* <DEDUP_REMOVED lines=21> */
.L_x_10118:
[----:B------:R-:W-:Y:S05]  /*7f40*/  BSYNC B1 ;  /* 0x0000000000017941 */ /* 0x000fea0003800000 */
.L_x_10117:
[----:B------:R-:W-:Y:S01]  /*7f50*/  IMAD.SHL.U32 R2, R2, 0x100000, RZ ;  /* 0x0010000002027824 */ /* 0x000fe200078e00ff */
[----:B------:R-:W-:-:S04]  /*7f60*/  LEA R3, R0, 0x3b800000, 0x17 ;  /* 0x3b80000000037811 */ /* 0x000fc800078eb8ff */
[----:B------:R-:W-:-:S07]  /*7f70*/  LOP3.LUT R4, R3, R2, R4, 0xfe, !PT ;  /* 0x0000000203047212 */ /* 0x000fce00078efe04 */
.L_x_10116:
[----:B------:R-:W-:Y:S05]  /*7f80*/  BSYNC B0 ;  /* 0x0000000000007941 */ /* 0x000fea0003800000 */
.L_x_10115:
[----:B------:R-:W0:Y:S02]  /*7f90*/  F2I.FTZ.TRUNC.NTZ R4, R4 ;  /* 0x0000000400047305 */ /* 0x000e24000021f100 */
[----:B0-----:R-:W-:Y:S01]  /*7fa0*/  PRMT R0, R4, 0x7610, R0 ;  /* 0x0000761004007816 */ /* 0x001fe20000000000 */
[----:B------:R-:W-:Y:S06]  /*7fb0*/  BRA `(.L_x_10100) ;  /* 0x0000000400107947 */ /* 0x000fec0003800000 */
.L_x_10113:
        /* <DEDUP_REMOVED lines=21> */
.L_x_10122:
[----:B------:R-:W-:Y:S05]  /*8110*/  BSYNC B1 ;  /* 0x0000000000017941 */ /* 0x000fea0003800000 */
.L_x_10121:
[----:B------:R-:W-:Y:S01]  /*8120*/  IMAD.SHL.U32 R2, R2, 0x200000, RZ ;  /* 0x0020000002027824 */ /* 0x000fe200078e00ff */
[----:B------:R-:W-:-:S04]  /*8130*/  LEA R3, R0, 0x37800000, 0x17 ;  /* 0x3780000000037811 */ /* 0x000fc800078eb8ff */
[----:B------:R-:W-:-:S07]  /*8140*/  LOP3.LUT R4, R3, R2, R4, 0xfe, !PT ;  /* 0x0000000203047212 */ /* 0x000fce00078efe04 */
.L_x_10120:
[----:B------:R-:W-:Y:S05]  /*8150*/  BSYNC B0 ;  /* 0x0000000000007941 */ /* 0x000fea0003800000 */
.L_x_10119:
[----:B------:R-:W0:Y:S02]  /*8160*/  F2I.FTZ.TRUNC.NTZ R4, R4 ;  /* 0x0000000400047305 */ /* 0x000e24000021f100 */
[----:B0-----:R-:W-:Y:S01]  /*8170*/  PRMT R0, R4, 0x7610, R0 ;  /* 0x0000761004007816 */ /* 0x001fe20000000000 */
[----:B------:R-:W-:Y:S06]  /*8180*/  BRA `(.L_x_10100) ;  /* 0x00000000009c7947 */ /* 0x000fec0003800000 */
.L_x_10112:
        /* <DEDUP_REMOVED lines=14> */
.L_x_10126:
[----:B------:R-:W-:Y:S05]  /*8270*/  BSYNC B0 ;  /* 0x0000000000007941 */ /* 0x000fea0003800000 */
.L_x_10125:
[----:B------:R-:W0:Y:S02]  /*8280*/  F2I.FTZ.TRUNC.NTZ R4, R4 ;  /* 0x0000000400047305 */ /* 0x000e24000021f100 */
[----:B0-----:R-:W-:Y:S01]  /*8290*/  PRMT R0, R4, 0x7610, R0 ;  /* 0x0000761004007816 */ /* 0x001fe20000000000 */
[----:B------:R-:W-:Y:S06]  /*82a0*/  BRA `(.L_x_10100) ;  /* 0x0000000000547947 */ /* 0x000fec0003800000 */
.L_x_10099:
        /* <DEDUP_REMOVED lines=16> */
.L_x_10127:
[----:B------:R-:W-:Y:S01]  /*83b0*/  PRMT R0, RZ, 0x7610, R0 ;  /* 0x00007610ff007816 */ /* 0x000fe20000000000 */
[----:B------:R-:W-:Y:S06]  /*83c0*/  BRA `(.L_x_10100) ;  /* 0x00000000000c7947 */ /* 0x000fec0003800000 */
.L_x_10124:
[----:B------:R1:W5:Y:S01]  /*83d0*/  LDG.E.U16 R0, desc[UR36][R2.64] ;  /* 0x0000002402007981 */ /* 0x000362000c1e1500 */
[----:B------:R-:W-:Y:S05]  /*83e0*/  BRA `(.L_x_10100) ;  /* 0x0000000000047947 */ /* 0x000fea0003800000 */
.L_x_10123:
[----:B------:R2:W5:Y:S02]  /*83f0*/  LDG.E.U16 R0, desc[UR36][R2.64] ;  /* 0x0000002402007981 */ /* 0x000564000c1e1500 */
.L_x_10100:
        /* <DEDUP_REMOVED lines=18> */
.L_x_10131:
[----:B------:R3:W-:Y:S01]  /*8520*/  STG.E.U8 desc[UR36][R16.64], R5 ;  /* 0x0000000510007986 */ /* 0x0007e2000c101124 */
[----:B------:R-:W-:Y:S05]  /*8530*/  BRA `(.L_x_10133) ;  /* 0x0000000c00647947 */ /* 0x000fea0003800000 */
.L_x_10130:
        /* <DEDUP_REMOVED lines=10> */
.L_x_10135:
[----:B------:R-:W-:-:S05]  /*85e0*/  PRMT R3, R5, 0x9910, RZ ;  /* 0x0000991005037816 */ /* 0x000fca00000000ff */
[----:B------:R2:W-:Y:S01]  /*85f0*/  STG.E desc[UR36][R16.64], R3 ;  /* 0x0000000310007986 */ /* 0x0005e2000c101924 */
[----:B------:R-:W-:Y:S05]  /*8600*/  BRA `(.L_x_10133) ;  /* 0x0000000c00307947 */ /* 0x000fea0003800000 */
.L_x_10134:
[----:B------:R0:W-:Y:S01]  /*8610*/  STG.E.U16 desc[UR36][R16.64], R5 ;  /* 0x0000000510007986 */ /* 0x0001e2000c101524 */
[----:B------:R-:W-:Y:S05]  /*8620*/  BRA `(.L_x_10133) ;  /* 0x0000000c00287947 */ /* 0x000fea0003800000 */
.L_x_10129:
        /* <DEDUP_REMOVED lines=9> */
.L_x_10137:
[----:B------:R-:W0:Y:S02]  /*86c0*/  I2F.S16 R0, R5 ;  /* 0x0000000500007306 */ /* 0x000e240000101400 */
[----:B0-----:R-:W-:-:S05]  /*86d0*/  F2FP.F16.F32.PACK_AB R0, RZ, R0 ;  /* 0x00000000ff00723e */ /* 0x001fca00000000ff */
[----:B------:R0:W-:Y:S01]  /*86e0*/  STG.E.U16 desc[UR36][R16.64], R0 ;  /* 0x0000000010007986 */ /* 0x0001e2000c101524 */
[----:B------:R-:W-:Y:S05]  /*86f0*/  BRA `(.L_x_10133) ;  /* 0x0000000800f47947 */ /* 0x000fea0003800000 */
.L_x_10136:
        /* <DEDUP_REMOVED lines=10> */
.L_x_10139:
[----:B------:R-:W0:Y:S02]  /*87a0*/  I2F.S16 R5, R5 ;  /* 0x0000000500057306 */ /* 0x000e240000101400 */
[----:B0-----:R-:W-:-:S04]  /*87b0*/  F2FP.F16.F32.PACK_AB R3, RZ, R5 ;  /* 0x00000005ff03723e */ /* 0x001fc800000000ff */
[----:B------:R-:W-:-:S05]  /*87c0*/  PRMT R3, R3, 0x5410, RZ ;  /* 0x0000541003037816 */ /* 0x000fca00000000ff */
[----:B------:R0:W-:Y:S01]  /*87d0*/  STG.E desc[UR36][R16.64], R3 ;  /* 0x0000000310007986 */ /* 0x0001e2000c101924 */
[----:B------:R-:W-:Y:S05]  /*87e0*/  BRA `(.L_x_10133) ;  /* 0x0000000800b87947 */ /* 0x000fea0003800000 */
.L_x_10138:
[----:B------:R-:W0:Y:S02]  /*87f0*/  I2F.F64.S16 R2, R5 ;  /* 0x0000000500027312 */ /* 0x000e240000101c00 */
[----:B0-----:R0:W-:Y:S01]  /*8800*/  STG.E.64 desc[UR36][R16.64], R2 ;  /* 0x0000000210007986 */ /* 0x0011e2000c101b24 */
[----:B------:R-:W-:Y:S05]  /*8810*/  BRA `(.L_x_10133) ;  /* 0x0000000800ac7947 */ /* 0x000fea0003800000 */
.L_x_10128:
        /* <DEDUP_REMOVED lines=13> */
.L_x_10142:
[----:B------:R-:W0:Y:S01]  /*88f0*/  I2F.F64.S16 R4, R5 ;  /* 0x0000000500047312 */ /* 0x000e220000101c00 */
[----:B------:R-:W-:-:S05]  /*8900*/  CS2R R6, SRZ ;  /* 0x0000000000067805 */ /* 0x000fca000001ff00 */
[----:B0-----:R0:W-:Y:S01]  /*8910*/  STG.E.128 desc[UR36][R16.64], R4 ;  /* 0x0000000410007986 */ /* 0x0011e2000c101d24 */
[----:B------:R-:W-:Y:S05]  /*8920*/  BRA `(.L_x_10133) ;  /* 0x0000000800687947 */ /* 0x000fea0003800000 */
.L_x_10141:
        /* <DEDUP_REMOVED lines=21> */
.L_x_10146:
[----:B------:R-:W-:Y:S05]  /*8a80*/  BSYNC B0 ;  /* 0x0000000000007941 */ /* 0x000fea0003800000 */
.L_x_10145:
[----:B------:R-:W-:-:S05]  /*8a90*/  LOP3.LUT R3, R0, R3, RZ, 0xfc, !PT ;  /* 0x0000000300037212 */ /* 0x000fca00078efcff */
[----:B------:R0:W-:Y:S01]  /*8aa0*/  STG.E.U8 desc[UR36][R16.64], R3 ;  /* 0x0000000310007986 */ /* 0x0001e2000c101124 */
[----:B------:R-:W-:Y:S05]  /*8ab0*/  BRA `(.L_x_10133) ;  /* 0x0000000800047947 */ /* 0x000fea0003800000 */
.L_x_10144:
        /* <DEDUP_REMOVED lines=13> */
.L_x_10148:
[----:B------:R-:W-:Y:S01]  /*8b90*/  IMAD.MOV.U32 R0, RZ, RZ, 0x7f ;  /* 0x0000007fff007424 */ /* 0x000fe200078e00ff */
[----:B------:R-:W-:-:S04]  /*8ba0*/  ISETP.GT.U32.AND P0, PT, R2, 0x7f800000, PT ;  /* 0x7f8000000200780c */ /* 0x000fc80003f04070 */
[----:B------:R-:W-:-:S09]  /*8bb0*/  SEL R0, R0, 0x7c, P0 ;  /* 0x0000007c00007807 */ /* 0x000fd20000000000 */
.L_x_10149:
[----:B------:R-:W-:Y:S05]  /*8bc0*/  BSYNC B0 ;  /* 0x0000000000007941 */ /* 0x000fea0003800000 */
.L_x_10147:
[----:B------:R-:W-:-:S04]  /*8bd0*/  LOP3.LUT R2, R5, 0x80000000, RZ, 0xc0, !PT ;  /* 0x8000000005027812 */ /* 0x000fc800078ec0ff */
[----:B------:R-:W-:-:S04]  /*8be0*/  SHF.R.U32.HI R3, RZ, 0x18, R2 ;  /* 0x00000018ff037819 */ /* 0x000fc80000011602 */
[----:B------:R-:W-:-:S05]  /*8bf0*/  LOP3.LUT R3, R0, R3, RZ, 0xfc, !PT ;  /* 0x0000000300037212 */ /* 0x000fca00078efcff */
[----:B------:R0:W-:Y:S01]  /*8c00*/  STG.E.U8 desc[UR36][R16.64], R3 ;  /* 0x0000000310007986 */ /* 0x0001e2000c101124 */
[----:B------:R-:W-:Y:S05]  /*8c10*/  BRA `(.L_x_10133) ;  /* 0x0000000400ac7947 */ /* 0x000fea0003800000 */
.L_x_10143:
[----:B------:R-:W0:Y:S02]  /*8c20*/  I2F.S16 R0, R5 ;  /* 0x0000000500007306 */ /* 0x000e240000101400 */
[----:B0-----:R-:W-:-:S05]  /*8c30*/  F2FP.BF16.F32.PACK_AB R0, RZ, R0 ;  /* 0x00000000ff00723e */ /* 0x001fca00000010ff */
[----:B------:R0:W-:Y:S01]  /*8c40*/  STG.E.U16 desc[UR36][R16.64], R0 ;  /* 0x0000000010007986 */ /* 0x0001e2000c101524 */
[----:B------:R-:W-:Y:S05]  /*8c50*/  BRA `(.L_x_10133) ;  /* 0x00000004009c7947 */ /* 0x000fea0003800000 */
.L_x_10140:
        /* <DEDUP_REMOVED lines=10> */
.L_x_10152:
        /* <DEDUP_REMOVED lines=17> */
.L_x_10155:
[----:B------:R-:W-:-:S04]  /*8e10*/  LOP3.LUT R2, R5, 0x80000000, RZ, 0xc0, !PT ;  /* 0x8000000005027812 */ /* 0x000fc800078ec0ff */
[----:B------:R-:W-:-:S04]  /*8e20*/  SHF.R.U32.HI R3, RZ, 0x18, R2 ;  /* 0x00000018ff037819 */ /* 0x000fc80000011602 */
[----:B------:R-:W-:-:S04]  /*8e30*/  LOP3.LUT R0, R0, R3, RZ, 0xfc, !PT ;  /* 0x0000000300007212 */ /* 0x000fc800078efcff */
[----:B------:R-:W-:-:S07]  /*8e40*/  PRMT R8, R0, 0x7610, R8 ;  /* 0x0000761000087816 */ /* 0x000fce0000000008 */
.L_x_10154:
[----:B------:R-:W-:Y:S05]  /*8e50*/  BSYNC B0 ;  /* 0x0000000000007941 */ /* 0x000fea0003800000 */
.L_x_10153:
[----:B------:R0:W-:Y:S01]  /*8e60*/  STG.E.U8 desc[UR36][R16.64], R8 ;  /* 0x0000000810007986 */ /* 0x0001e2000c101124 */
[----:B------:R-:W-:Y:S05]  /*8e70*/  BRA `(.L_x_10133) ;  /* 0x0000000400147947 */ /* 0x000fea0003800000 */
.L_x_10151:
        /* <DEDUP_REMOVED lines=17> */
.L_x_10158:
[----:B------:R-:W-:-:S04]  /*8f90*/  LOP3.LUT R2, R5, 0x80000000, RZ, 0xc0, !PT ;  /* 0x8000000005027812 */ /* 0x000fc800078ec0ff */
[----:B------:R-:W-:-:S04]  /*8fa0*/  SHF.R.U32.HI R3, RZ, 0x18, R2 ;  /* 0x00000018ff037819 */ /* 0x000fc80000011602 */
[----:B------:R-:W-:-:S04]  /*8fb0*/  LOP3.LUT R0, R0, R3, RZ, 0xfc, !PT ;  /* 0x0000000300007212 */ /* 0x000fc800078efcff */
[----:B------:R-:W-:-:S07]  /*8fc0*/  PRMT R8, R0, 0x7610, R8 ;  /* 0x0000761000087816 */ /* 0x000fce0000000008 */
.L_x_10157:
[----:B------:R-:W-:Y:S05]  /*8fd0*/  BSYNC B0 ;  /* 0x0000000000007941 */ /* 0x000fea0003800000 */
.L_x_10156:
[----:B------:R0:W-:Y:S01]  /*8fe0*/  STG.E.U8 desc[UR36][R16.64], R8 ;  /* 0x0000000810007986 */ /* 0x0001e2000c101124 */
[----:B------:R-:W-:Y:S05]  /*8ff0*/  BRA `(.L_x_10133) ;  /* 0x0000000000b47947 */ /* 0x000fea0003800000 */
.L_x_10150:
        /* <DEDUP_REMOVED lines=22> */
.L_x_10132:
        /* <DEDUP_REMOVED lines=16> */
.L_x_10161:
[----:B------:R-:W-:Y:S05]  /*9260*/  BRA `(.L_x_10133) ;  /* 0x0000000000187947 */ /* 0x000fea0003800000 */
.L_x_10160:
[----:B------:R-:W-:-:S04]  /*9270*/  PRMT R2, R5, 0x9910, RZ ;  /* 0x0000991005027816 */ /* 0x000fc800000000ff */
[----:B------:R-:W-:-:S05]  /*9280*/  SHF.R.S32.HI R3, RZ, 0x1f, R2 ;  /* 0x0000001fff037819 */ /* 0x000fca0000011402 */
[----:B------:R0:W-:Y:S01]  /*9290*/  STG.E.64 desc[UR36][R16.64], R2 ;  /* 0x0000000210007986 */ /* 0x0001e2000c101b24 */
[----:B------:R-:W-:Y:S05]  /*92a0*/  BRA `(.L_x_10133) ;  /* 0x0000000000087947 */ /* 0x000fea0003800000 */
.L_x_10159:
[----:B------:R-:W-:-:S05]  /*92b0*/  PRMT R3, R5, 0x9910, RZ ;  /* 0x0000991005037816 */ /* 0x000fca00000000ff */
[----:B------:R0:W-:Y:S02]  /*92c0*/  STG.E desc[UR36][R16.64], R3 ;  /* 0x0000000310007986 */ /* 0x0001e4000c101924 */
.L_x_10133:
[----:B------:R-:W-:-:S07]  /*92d0*/  VIADD R19, R19, 0x80 ;  /* 0x0000008013137836 */ /* 0x000fce0000000000 */
.L_x_10093:
[----:B------:R-:W-:Y:S05]  /*92e0*/  BSYNC B6 ;  /* 0x0000000000067941 */ /* 0x000fea0003800000 */
.L_x_10092:
        /* <DEDUP_REMOVED lines=306> */
.L_x_10162:
        /* <DEDUP_REMOVED lines=20> */
.L_x_10166:
[----:B------:R4:W5:Y:S01]  /*a750*/  LDG.E.U8 R0, desc[UR36][R2.64] ;  /* 0x0000002402007981 */ /* 0x000962000c1e1100 */
[----:B------:R-:W-:Y:S05]  /*a760*/  BRA `(.L_x_10168) ;  /* 0x0000000c00547947 */ /* 0x000fea0003800000 */
.L_x_10165:
        /* <DEDUP_REMOVED lines=8> */
.L_x_10170:
[----:B------:R2:W5:Y:S01]  /*a7f0*/  LDG.E.U16 R0, desc[UR36][R2.64] ;  /* 0x0000002402007981 */ /* 0x000562000c1e1500 */
[----:B------:R-:W-:Y:S05]  /*a800*/  BRA `(.L_x_10168) ;  /* 0x0000000c002c7947 */ /* 0x000fea0003800000 */
.L_x_10169:
[----:B------:R0:W5:Y:S01]  /*a810*/  LDG.E.U16 R0, desc[UR36][R2.64] ;  /* 0x0000002402007981 */ /* 0x000162000c1e1500 */
[----:B------:R-:W-:Y:S05]  /*a820*/  BRA `(.L_x_10168) ;  /* 0x0000000c00247947 */ /* 0x000fea0003800000 */
.L_x_10164:
        /* <DEDUP_REMOVED lines=9> */
.L_x_10172:
[----:B------:R-:W2:Y:S02]  /*a8c0*/  LDG.E.U16 R4, desc[UR36][R2.64] ;  /* 0x0000002402047981 */ /* 0x000ea4000c1e1500 */
[----:B--2---:R-:W-:-:S06]  /*a8d0*/  HADD2.F32 R4, -RZ, R4.H0_H0 ;  /* 0x20000004ff047230 */ /* 0x004fcc0000004100 */
[----:B------:R-:W0:Y:S02]  /*a8e0*/  F2I.FTZ.TRUNC.NTZ R4, R4 ;  /* 0x0000000400047305 */ /* 0x000e24000021f100 */
[----:B0-----:R-:W-:Y:S01]  /*a8f0*/  PRMT R0, R4, 0x7610, R0 ;  /* 0x0000761004007816 */ /* 0x001fe20000000000 */
[----:B------:R-:W-:Y:S06]  /*a900*/  BRA `(.L_x_10168) ;  /* 0x0000000800ec7947 */ /* 0x000fec0003800000 */
.L_x_10171:
        /* <DEDUP_REMOVED lines=9> */
.L_x_10174:
[----:B------:R-:W2:Y:S02]  /*a9a0*/  LDG.E.U16 R2, desc[UR36][R2.64] ;  /* 0x0000002402027981 */ /* 0x000ea4000c1e1500 */
[----:B--2---:R-:W-:-:S06]  /*a9b0*/  HADD2.F32 R4, -RZ, R2.H0_H0 ;  /* 0x20000002ff047230 */ /* 0x004fcc0000004100 */
[----:B------:R-:W0:Y:S02]  /*a9c0*/  F2I.FTZ.TRUNC.NTZ R4, R4 ;  /* 0x0000000400047305 */ /* 0x000e24000021f100 */
[----:B0-----:R-:W-:Y:S01]  /*a9d0*/  PRMT R0, R4, 0x7610, R0 ;  /* 0x0000761004007816 */ /* 0x001fe20000000000 */
[----:B------:R-:W-:Y:S06]  /*a9e0*/  BRA `(.L_x_10168) ;  /* 0x0000000800b47947 */ /* 0x000fec0003800000 */
.L_x_10173:
[----:B------:R-:W2:Y:S02]  /*a9f0*/  LDG.E.64 R2, desc[UR36][R2.64] ;  /* 0x0000002402027981 */ /* 0x000ea4000c1e1b00 */
[----:B--2---:R0:W1:Y:S01]  /*aa00*/  F2I.F64.TRUNC R0, R2 ;  /* 0x0000000200007311 */ /* 0x004062000030d100 */
[----:B------:R-:W-:Y:S05]  /*aa10*/  BRA `(.L_x_10168) ;  /* 0x0000000800a87947 */ /* 0x000fea0003800000 */
.L_x_10163:
        /* <DEDUP_REMOVED lines=12> */
.L_x_10177:
[----:B------:R-:W2:Y:S02]  /*aae0*/  LDG.E.64 R2, desc[UR36][R2.64] ;  /* 0x0000002402027981 */ /* 0x000ea4000c1e1b00 */
[----:B--2---:R0:W1:Y:S01]  /*aaf0*/  F2I.F64.TRUNC R0, R2 ;  /* 0x0000000200007311 */ /* 0x004062000030d100 */
[----:B------:R-:W-:Y:S05]  /*ab00*/  BRA `(.L_x_10168) ;  /* 0x00000008006c7947 */ /* 0x000fea0003800000 */
.L_x_10176:
        /* <DEDUP_REMOVED lines=28> */
.L_x_10179:
        /* <DEDUP_REMOVED lines=15> */
.L_x_10178:
[----:B------:R-:W2:Y:S02]  /*adc0*/  LDG.E.U16 R4, desc[UR36][R2.64] ;  /* 0x0000002402047981 */ /* 0x000ea4000c1e1500 */
[----:B--2---:R-:W-:-:S06]  /*add0*/  IMAD.U32 R4, R4, 0x10000, RZ ;  /* 0x0001000004047824 */ /* 0x004fcc00078e00ff */
[----:B------:R-:W0:Y:S02]  /*ade0*/  F2I.FTZ.TRUNC.NTZ R4, R4 ;  /* 0x0000000400047305 */ /* 0x000e24000021f100 */
[----:B0-----:R-:W-:Y:S01]  /*adf0*/  PRMT R0, R4, 0x7610, R0 ;  /* 0x0000761004007816 */ /* 0x001fe20000000000 */
[----:B------:R-:W-:Y:S06]  /*ae00*/  BRA `(.L_x_10168) ;  /* 0x0000000400ac7947 */ /* 0x000fec0003800000 */
.L_x_10175:
        /* <DEDUP_REMOVED lines=10> */
.L_x_10182:
        /* <DEDUP_REMOVED lines=21> */
.L_x_10186:
[----:B------:R-:W-:Y:S05]  /*b000*/  BSYNC B1 ;  /* 0x0000000000017941 */ /* 0x000fea0003800000 */
.L_x_10185:
[----:B------:R-:W-:Y:S01]  /*b010*/  IMAD.SHL.U32 R2, R2, 0x100000, RZ ;  /* 0x0010000002027824 */ /* 0x000fe200078e00ff */
[----:B------:R-:W-:-:S04]  /*b020*/  LEA R3, R0, 0x3b800000, 0x17 ;  /* 0x3b80000000037811 */ /* 0x000fc800078eb8ff */
[----:B------:R-:W-:-:S07]  /*b030*/  LOP3.LUT R4, R3, R2, R4, 0xfe, !PT ;  /* 0x0000000203047212 */ /* 0x000fce00078efe04 */
.L_x_10184:
[----:B------:R-:W-:Y:S05]  /*b040*/  BSYNC B0 ;  /* 0x0000000000007941 */ /* 0x000fea0003800000 */
.L_x_10183:
[----:B------:R-:W0:Y:S02]  /*b050*/  F2I.FTZ.TRUNC.NTZ R4, R4 ;  /* 0x0000000400047305 */ /* 0x000e24000021f100 */
[----:B0-----:R-:W-:Y:S01]  /*b060*/  PRMT R0, R4, 0x7610, R0 ;  /* 0x0000761004007816 */ /* 0x001fe20000000000 */
[----:B------:R-:W-:Y:S06]  /*b070*/  BRA `(.L_x_10168) ;  /* 0x0000000400107947 */ /* 0x000fec0003800000 */
.L_x_10181:
        /* <DEDUP_REMOVED lines=21> */
.L_x_10190:
[----:B------:R-:W-:Y:S05]  /*b1d0*/  BSYNC B1 ;  /* 0x0000000000017941 */ /* 0x000fea0003800000 */
.L_x_10189:
[----:B------:R-:W-:Y:S01]  /*b1e0*/  IMAD.SHL.U32 R2, R2, 0x200000, RZ ;  /* 0x0020000002027824 */ /* 0x000fe200078e00ff */
[----:B------:R-:W-:-:S04]  /*b1f0*/  LEA R3, R0, 0x37800000, 0x17 ;  /* 0x3780000000037811 */ /* 0x000fc800078eb8ff */
[----:B------:R-:W-:-:S07]  /*b200*/  LOP3.LUT R4, R3, R2, R4, 0xfe, !PT ;  /* 0x0000000203047212 */ /* 0x000fce00078efe04 */
.L_x_10188:
[----:B------:R-:W-:Y:S05]  /*b210*/  BSYNC B0 ;  /* 0x0000000000007941 */ /* 0x000fea0003800000 */
.L_x_10187:
[----:B------:R-:W0:Y:S02]  /*b220*/  F2I.FTZ.TRUNC.NTZ R4, R4 ;  /* 0x0000000400047305 */ /* 0x000e24000021f100 */
[----:B0-----:R-:W-:Y:S01]  /*b230*/  PRMT R0, R4, 0x7610, R0 ;  /* 0x0000761004007816 */ /* 0x001fe20000000000 */
[----:B------:R-:W-:Y:S06]  /*b240*/  BRA `(.L_x_10168) ;  /* 0x00000000009c7947 */ /* 0x000fec0003800000 */
.L_x_10180:
        /* <DEDUP_REMOVED lines=14> */
.L_x_10194:
[----:B------:R-:W-:Y:S05]  /*b330*/  BSYNC B0 ;  /* 0x0000000000007941 */ /* 0x000fea0003800000 */
.L_x_10193:
[----:B------:R-:W0:Y:S02]  /*b340*/  F2I.FTZ.TRUNC.NTZ R4, R4 ;  /* 0x0000000400047305 */ /* 0x000e24000021f100 */
[----:B0-----:R-:W-:Y:S01]  /*b350*/  PRMT R0, R4, 0x7610, R0 ;  /* 0x0000761004007816 */ /* 0x001fe20000000000 */
[----:B------:R-:W-:Y:S06]  /*b360*/  BRA `(.L_x_10168) ;  /* 0x0000000000547947 */ /* 0x000fec0003800000 */
.L_x_10167:
        /* <DEDUP_REMOVED lines=16> */
.L_x_10195:
[----:B------:R-:W-:Y:S01]  /*b470*/  PRMT R0, RZ, 0x7610, R0 ;  /* 0x00007610ff007816 */ /* 0x000fe20000000000 */
[----:B------:R-:W-:Y:S06]  /*b480*/  BRA `(.L_x_10168) ;  /* 0x00000000000c7947 */ /* 0x000fec0003800000 */
.L_x_10192:
[----:B------:R0:W5:Y:S01]  /*b490*/  LDG.E.U16 R0, desc[UR36][R2.64] ;  /* 0x0000002402007981 */ /* 0x000162000c1e1500 */
[----:B------:R-:W-:Y:S05]  /*b4a0*/  BRA `(.L_x_10168) ;  /* 0x0000000000047947 */ /* 0x000fea0003800000 */
.L_x_10191:
[----:B------:R0:W5:Y:S02]  /*b4b0*/  LDG.E.U16 R0, desc[UR36][R2.64] ;  /* 0x0000002402007981 */ /* 0x000164000c1e1500 */
.L_x_10168:
[----:B01234-:R-:W0:Y:S01]  /*b4c0*/  LDC.U8 R3, c[0x0][0x424] ;  /* 0x00010900ff037b82 */ /* 0x01fe220000000000 */
[----:B------:R-:W-:Y:S01]  /*b4d0*/  ULDC.U16 UR4, c[0x0][0x422] ;  /* 0x0001088000047ab9 */ /* 0x000fe20000000400 */
[----:B-----5:R-:W-:Y:S01]  /*b4e0*/  PRMT R0, R0, 0x9910, RZ ;  /* 0x0000991000007816 */ /* 0x020fe200000000ff */
        /* <DEDUP_REMOVED lines=15> */
.L_x_10199:
[----:B------:R-:W-:Y:S01]  /*b5e0*/  STG.E.U8 desc[UR36][R16.64], R5 ;  /* 0x0000000510007986 */ /* 0x000fe2000c101124 */
[----:B------:R-:W-:Y:S05]  /*b5f0*/  EXIT ;  /* 0x000000000000794d */ /* 0x000fea0003800000 */
.L_x_10198:
        /* <DEDUP_REMOVED lines=8> */
[----:B------:R-:W-:Y:S01]  /*b680*/  STG.E.64 desc[UR36][R16.64], R2 ;  /* 0x0000000210007986 */ /* 0x000fe2000c101b24 */
[----:B------:R-:W-:Y:S05]  /*b690*/  EXIT ;  /* 0x000000000000794d */ /* 0x000fea0003800000 */
.L_x_10202:
[----:B------:R-:W-:-:S05]  /*b6a0*/  PRMT R3, R5, 0x9910, RZ ;  /* 0x0000991005037816 */ /* 0x000fca00000000ff */
[----:B------:R-:W-:Y:S01]  /*b6b0*/  STG.E desc[UR36][R16.64], R3 ;  /* 0x0000000310007986 */ /* 0x000fe2000c101924 */
[----:B------:R-:W-:Y:S05]  /*b6c0*/  EXIT ;  /* 0x000000000000794d */ /* 0x000fea0003800000 */
.L_x_10201:
[----:B------:R-:W-:Y:S01]  /*b6d0*/  STG.E.U16 desc[UR36][R16.64], R5 ;  /* 0x0000000510007986 */ /* 0x000fe2000c101524 */
[----:B------:R-:W-:Y:S05]  /*b6e0*/  EXIT ;  /* 0x000000000000794d */ /* 0x000fea0003800000 */
.L_x_10197:
        /* <DEDUP_REMOVED lines=9> */
.L_x_10204:
[----:B------:R-:W0:Y:S02]  /*b780*/  I2F.S16 R0, R5 ;  /* 0x0000000500007306 */ /* 0x000e240000101400 */
[----:B0-----:R-:W-:-:S05]  /*b790*/  F2FP.F16.F32.PACK_AB R0, RZ, R0 ;  /* 0x00000000ff00723e */ /* 0x001fca00000000ff */
[----:B------:R-:W-:Y:S01]  /*b7a0*/  STG.E.U16 desc[UR36][R16.64], R0 ;  /* 0x0000000010007986 */ /* 0x000fe2000c101524 */
[----:B------:R-:W-:Y:S05]  /*b7b0*/  EXIT ;  /* 0x000000000000794d */ /* 0x000fea0003800000 */
.L_x_10203:
        /* <DEDUP_REMOVED lines=10> */
.L_x_10206:
[----:B------:R-:W0:Y:S02]  /*b860*/  I2F.S16 R5, R5 ;  /* 0x0000000500057306 */ /* 0x000e240000101400 */
[----:B0-----:R-:W-:-:S04]  /*b870*/  F2FP.F16.F32.PACK_AB R3, RZ, R5 ;  /* 0x00000005ff03723e */ /* 0x001fc800000000ff */
[----:B------:R-:W-:-:S05]  /*b880*/  PRMT R3, R3, 0x5410, RZ ;  /* 0x0000541003037816 */ /* 0x000fca00000000ff */
[----:B------:R-:W-:Y:S01]  /*b890*/  STG.E desc[UR36][R16.64], R3 ;  /* 0x0000000310007986 */ /* 0x000fe2000c101924 */
[----:B------:R-:W-:Y:S05]  /*b8a0*/  EXIT ;  /* 0x000000000000794d */ /* 0x000fea0003800000 */
.L_x_10205:
[----:B------:R-:W0:Y:S02]  /*b8b0*/  I2F.F64.S16 R2, R5 ;  /* 0x0000000500027312 */ /* 0x000e240000101c00 */
[----:B0-----:R-:W-:Y:S01]  /*b8c0*/  STG.E.64 desc[UR36][R16.64], R2 ;  /* 0x0000000210007986 */ /* 0x001fe2000c101b24 */
[----:B------:R-:W-:Y:S05]  /*b8d0*/  EXIT ;  /* 0x000000000000794d */ /* 0x000fea0003800000 */
.L_x_10196:
        /* <DEDUP_REMOVED lines=11> */
[----:B------:R-:W-:Y:S01]  /*b990*/  STG.E.U8 desc[UR36][R16.64], R3 ;  /* 0x0000000310007986 */ /* 0x000fe2000c101124 */
[----:B------:R-:W-:Y:S05]  /*b9a0*/  EXIT ;  /* 0x000000000000794d */ /* 0x000fea0003800000 */
.L_x_10209:
[----:B------:R-:W0:Y:S01]  /*b9b0*/  I2F.F64.S16 R4, R5 ;  /* 0x0000000500047312 */ /* 0x000e220000101c00 */
[----:B------:R-:W-:-:S05]  /*b9c0*/  CS2R R6, SRZ ;  /* 0x0000000000067805 */ /* 0x000fca000001ff00 */
[----:B0-----:R-:W-:Y:S01]  /*b9d0*/  STG.E.128 desc[UR36][R16.64], R4 ;  /* 0x0000000410007986 */ /* 0x001fe2000c101d24 */
[----:B------:R-:W-:Y:S05]  /*b9e0*/  EXIT ;  /* 0x000000000000794d */ /* 0x000fea0003800000 */
.L_x_10208:
        /* <DEDUP_REMOVED lines=21> */
.L_x_10213:
[----:B------:R-:W-:Y:S05]  /*bb40*/  BSYNC B0 ;  /* 0x0000000000007941 */ /* 0x000fea0003800000 */
.L_x_10212:
[----:B------:R-:W-:-:S05]  /*bb50*/  LOP3.LUT R3, R0, R3, RZ, 0xfc, !PT ;  /* 0x0000000300037212 */ /* 0x000fca00078efcff */
[----:B------:R-:W-:Y:S01]  /*bb60*/  STG.E.U8 desc[UR36][R16.64], R3 ;  /* 0x0000000310007986 */ /* 0x000fe2000c101124 */
[----:B------:R-:W-:Y:S05]  /*bb70*/  EXIT ;  /* 0x000000000000794d */ /* 0x000fea0003800000 */
.L_x_10211:
        /* <DEDUP_REMOVED lines=13> */
.L_x_10215:
[----:B------:R-:W-:Y:S01]  /*bc50*/  IMAD.MOV.U32 R0, RZ, RZ, 0x7f ;  /* 0x0000007fff007424 */ /* 0x000fe200078e00ff */
[----:B------:R-:W-:-:S04]  /*bc60*/  ISETP.GT.U32.AND P0, PT, R2, 0x7f800000, PT ;  /* 0x7f8000000200780c */ /* 0x000fc80003f04070 */
[----:B------:R-:W-:-:S09]  /*bc70*/  SEL R0, R0, 0x7c, P0 ;  /* 0x0000007c00007807 */ /* 0x000fd20000000000 */
.L_x_10216:
[----:B------:R-:W-:Y:S05]  /*bc80*/  BSYNC B0 ;  /* 0x0000000000007941 */ /* 0x000fea0003800000 */
.L_x_10214:
[----:B------:R-:W-:-:S04]  /*bc90*/  LOP3.LUT R2, R5, 0x80000000, RZ, 0xc0, !PT ;  /* 0x8000000005027812 */ /* 0x000fc800078ec0ff */
[----:B------:R-:W-:-:S04]  /*bca0*/  SHF.R.U32.HI R3, RZ, 0x18, R2 ;  /* 0x00000018ff037819 */ /* 0x000fc80000011602 */
[----:B------:R-:W-:-:S05]  /*bcb0*/  LOP3.LUT R3, R0, R3, RZ, 0xfc, !PT ;  /* 0x0000000300037212 */ /* 0x000fca00078efcff */
[----:B------:R-:W-:Y:S01]  /*bcc0*/  STG.E.U8 desc[UR36][R16.64], R3 ;  /* 0x0000000310007986 */ /* 0x000fe2000c101124 */
[----:B------:R-:W-:Y:S05]  /*bcd0*/  EXIT ;  /* 0x000000000000794d */ /* 0x000fea0003800000 */
.L_x_10210:
[----:B------:R-:W0:Y:S02]  /*bce0*/  I2F.S16 R0, R5 ;  /* 0x0000000500007306 */ /* 0x000e240000101400 */
[----:B0-----:R-:W-:-:S05]  /*bcf0*/  F2FP.BF16.F32.PACK_AB R0, RZ, R0 ;  /* 0x00000000ff00723e */ /* 0x001fca00000010ff */
[----:B------:R-:W-:Y:S01]  /*bd00*/  STG.E.U16 desc[UR36][R16.64], R0 ;  /* 0x0000000010007986 */ /* 0x000fe2000c101524 */
[----:B------:R-:W-:Y:S05]  /*bd10*/  EXIT ;  /* 0x000000000000794d */ /* 0x000fea0003800000 */
.L_x_10207:
        /* <DEDUP_REMOVED lines=10> */
.L_x_10219:
        /* <DEDUP_REMOVED lines=17> */
.L_x_10222:
[----:B------:R-:W-:-:S04]  /*bed0*/  LOP3.LUT R2, R5, 0x80000000, RZ, 0xc0, !PT ;  /* 0x8000000005027812 */ /* 0x000fc800078ec0ff */
[----:B------:R-:W-:-:S04]  /*bee0*/  SHF.R.U32.HI R3, RZ, 0x18, R2 ;  /* 0x00000018ff037819 */ /* 0x000fc80000011602 */
[----:B------:R-:W-:-:S04]  /*bef0*/  LOP3.LUT R0, R0, R3, RZ, 0xfc, !PT ;  /* 0x0000000300007212 */ /* 0x000fc800078efcff */
[----:B------:R-:W-:-:S07]  /*bf00*/  PRMT R8, R0, 0x7610, R8 ;  /* 0x0000761000087816 */ /* 0x000fce0000000008 */
.L_x_10221:
[----:B------:R-:W-:Y:S05]  /*bf10*/  BSYNC B0 ;  /* 0x0000000000007941 */ /* 0x000fea0003800000 */
.L_x_10220:
[----:B------:R-:W-:Y:S01]  /*bf20*/  STG.E.U8 desc[UR36][R16.64], R8 ;  /* 0x0000000810007986 */ /* 0x000fe2000c101124 */
[----:B------:R-:W-:Y:S05]  /*bf30*/  EXIT ;  /* 0x000000000000794d */ /* 0x000fea0003800000 */
.L_x_10218:
        /* <DEDUP_REMOVED lines=17> */
.L_x_10225:
[----:B------:R-:W-:-:S04]  /*c050*/  LOP3.LUT R2, R5, 0x80000000, RZ, 0xc0, !PT ;  /* 0x8000000005027812 */ /* 0x000fc800078ec0ff */
[----:B------:R-:W-:-:S04]  /*c060*/  SHF.R.U32.HI R3, RZ, 0x18, R2 ;  /* 0x00000018ff037819 */ /* 0x000fc80000011602 */
[----:B------:R-:W-:-:S04]  /*c070*/  LOP3.LUT R0, R0, R3, RZ, 0xfc, !PT ;  /* 0x0000000300007212 */ /* 0x000fc800078efcff */
[----:B------:R-:W-:-:S07]  /*c080*/  PRMT R8, R0, 0x7610, R8 ;  /* 0x0000761000087816 */ /* 0x000fce0000000008 */
.L_x_10224:
[----:B------:R-:W-:Y:S05]  /*c090*/  BSYNC B0 ;  /* 0x0000000000007941 */ /* 0x000fea0003800000 */
.L_x_10223:
[----:B------:R-:W-:Y:S01]  /*c0a0*/  STG.E.U8 desc[UR36][R16.64], R8 ;  /* 0x0000000810007986 */ /* 0x000fe2000c101124 */
[----:B------:R-:W-:Y:S05]  /*c0b0*/  EXIT ;  /* 0x000000000000794d */ /* 0x000fea0003800000 */
.L_x_10217:
        /* <DEDUP_REMOVED lines=22> */
.L_x_10200:
        /* <DEDUP_REMOVED lines=16> */
.L_x_10228:
[----:B------:R-:W-:Y:S05]  /*c320*/  EXIT ;  /* 0x000000000000794d */ /* 0x000fea0003800000 */
.L_x_10227:
[----:B------:R-:W-:-:S04]  /*c330*/  PRMT R2, R5, 0x9910, RZ ;  /* 0x0000991005027816 */ /* 0x000fc800000000ff */
[----:B------:R-:W-:-:S05]  /*c340*/  SHF.R.S32.HI R3, RZ, 0x1f, R2 ;  /* 0x0000001fff037819 */ /* 0x000fca0000011402 */
[----:B------:R-:W-:Y:S01]  /*c350*/  STG.E.64 desc[UR36][R16.64], R2 ;  /* 0x0000000210007986 */ /* 0x000fe2000c101b24 */
[----:B------:R-:W-:Y:S05]  /*c360*/  EXIT ;  /* 0x000000000000794d */ /* 0x000fea0003800000 */
.L_x_10226:
[----:B------:R-:W-:-:S05]  /*c370*/  PRMT R3, R5, 0x9910, RZ ;  /* 0x0000991005037816 */ /* 0x000fca00000000ff */
[----:B------:R-:W-:Y:S01]  /*c380*/  STG.E desc[UR36][R16.64], R3 ;  /* 0x0000000310007986 */ /* 0x000fe2000c101924 */
[----:B------:R-:W-:Y:S05]  /*c390*/  EXIT ;  /* 0x000000000000794d */ /* 0x000fea0003800000 */
.L_x_10229:
        /* <DEDUP_REMOVED lines=14> */
.L_x_17304:


//--------------------- .text._ZN2at6native27unrolled_elementwise_kernelINS0_13AUnaryFunctorIsssNS0_15binary_internal10MulFunctorIsEEEESt5arrayIPcLm2EELi4E23TrivialOffsetCalculatorILi1EjESB_NS0_6memory12LoadWithCastILi1EEENSC_13StoreWithCastILi1EEEEEviT_T0_T2_T3_T4_T5_ --------------------------
	.section	.text._ZN2at6native27unrolled_elementwise_kernelINS0_13AUnaryFunctorIsssNS0_15binary_internal10MulFunctorIsEEEESt5arrayIPcLm2EELi4E23TrivialOffsetCalculatorILi1EjESB_NS0_6memory12LoadWithCastILi1EEENSC_13StoreWithCastILi1EEEEEviT_T0_T2_T3_T4_T5_,"ax",@progbits
	.align	128
        .global         _ZN2at6native27unrolled_elementwise_kernelINS0_13AUnaryFunctorIsssNS0_15binary_internal10MulFunctorIsEEEESt5arrayIPcLm2EELi4E23TrivialOffsetCalculatorILi1EjESB_NS0_6memory12LoadWithCastILi1EEENSC_13StoreWithCastILi1EEEEEviT_T0_T2_T3_T4_T5_
        .type           _ZN2at6native27unrolled_elementwise_kernelINS0_13AUnaryFunctorIsssNS0_15binary_internal10MulFunctorIsEEEESt5arrayIPcLm2EELi4E23TrivialOffsetCalculatorILi1EjESB_NS0_6memory12LoadWithCastILi1EEENSC_13StoreWithCastILi1EEEEEviT_T0_T2_T3_T4_T5_,@function
        .size           _ZN2at6native27unrolled_elementwise_kernelINS0_13AUnaryFunctorIsssNS0_15binary_internal10MulFunctorIsEEEESt5arrayIPcLm2EELi4E23TrivialOffsetCalculatorILi1EjESB_NS0_6memory12LoadWithCastILi1EEENSC_13StoreWithCastILi1EEEEEviT_T0_T2_T3_T4_T5_,(.L_x_17305 - _ZN2at6native27unrolled_elementwise_kernelINS0_13AUnaryFunctorIsssNS0_15binary_internal10MulFunctorIsEEEESt5arrayIPcLm2EELi4E23TrivialOffsetCalculatorILi1EjESB_NS0_6memory12LoadWithCastILi1EEENSC_13StoreWithCastILi1EEEEEviT_T0_T2_T3_T4_T5_)
        .other          _ZN2at6native27unrolled_elementwise_kernelINS0_13AUnaryFunctorIsssNS0_15binary_internal10MulFunctorIsEEEESt5arrayIPcLm2EELi4E23TrivialOffsetCalculatorILi1EjESB_NS0_6memory12LoadWithCastILi1EEENSC_13StoreWithCastILi1EEEEEviT_T0_T2_T3_T4_T5_,@"STO_CUDA_ENTRY STV_DEFAULT"
_ZN2at6native27unrolled_elementwise_kernelINS0_13AUnaryFunctorIsssNS0_15binary_internal10MulFunctorIsEEEESt5arrayIPcLm2EELi4E23TrivialOffsetCalculatorILi1EjESB_NS0_6memory12LoadWithCastILi1EEENSC_13StoreWithCastILi1EEEEEviT_T0_T2_T3_T4_T5_:
.text._ZN2at6native27unrolled_elementwise_kernelINS0_13AUnaryFunctorIsssNS0_15binary_internal10MulFunctorIsEEEESt5arrayIPcLm2EELi4E23TrivialOffsetCalculatorILi1EjESB_NS0_6memory12LoadWithCastILi1EEENSC_13StoreWithCastILi1EEEEEviT_T0_T2_T3_T4_T5_:
        /* <DEDUP_REMOVED lines=31> */
.L_x_10235:
[----:B------:R3:W5:Y:S01]  /*01f0*/  LDG.E.U8 R17, desc[UR36][R2.64] ;  /* 0x0000002402117981 */ /* 0x000762000c1e1100 */
[----:B------:R-:W-:Y:S05]  /*0200*/  BRA `(.L_x_10237) ;  /* 0x0000000c00587947 */ /* 0x000fea0003800000 */
.L_x_10234:
        /* <DEDUP_REMOVED lines=8> */
.L_x_10239:
[----:B------:R1:W5:Y:S01]  /*0290*/  LDG.E.U16 R17, desc[UR36][R2.64] ;  /* 0x0000002402117981 */ /* 0x000362000c1e1500 */
[----:B------:R-:W-:Y:S05]  /*02a0*/  BRA `(.L_x_10237) ;  /* 0x0000000c00307947 */ /* 0x000fea0003800000 */
.L_x_10238:
[----:B------:R2:W5:Y:S01]  /*02b0*/  LDG.E.U16 R17, desc[UR36][R2.64] ;  /* 0x0000002402117981 */ /* 0x000562000c1e1500 */
[----:B------:R-:W-:Y:S05]  /*02c0*/  BRA `(.L_x_10237) ;  /* 0x0000000c00287947 */ /* 0x000fea0003800000 */
.L_x_10233:
        /* <DEDUP_REMOVED lines=9> */
.L_x_10241:
[----:B------:R-:W2:Y:S02]  /*0360*/  LDG.E.U16 R0, desc[UR36][R2.64] ;  /* 0x0000002402007981 */ /* 0x000ea4000c1e1500 */
[----:B--2---:R-:W-:-:S06]  /*0370*/  HADD2.F32 R0, -RZ, R0.H0_H0 ;  /* 0x20000000ff007230 */ /* 0x004fcc0000004100 */
[----:B------:R-:W0:Y:S02]  /*0380*/  F2I.FTZ.TRUNC.NTZ R0, R0 ;  /* 0x0000000000007305 */ /* 0x000e24000021f100 */
[----:B0-----:R-:W-:Y:S01]  /*0390*/  PRMT R17, R0, 0x7610, R17 ;  /* 0x0000761000117816 */ /* 0x001fe20000000011 */
[----:B------:R-:W-:Y:S06]  /*03a0*/  BRA `(.L_x_10237) ;  /* 0x0000000800f07947 */ /* 0x000fec0003800000 */
.L_x_10240:
        /* <DEDUP_REMOVED lines=9> */
.L_x_10243:
[----:B------:R-:W2:Y:S02]  /*0440*/  LDG.E.U16 R2, desc[UR36][R2.64] ;  /* 0x0000002402027981 */ /* 0x000ea4000c1e1500 */
[----:B--2---:R-:W-:-:S06]  /*0450*/  HADD2.F32 R0, -RZ, R2.H0_H0 ;  /* 0x20000002ff007230 */ /* 0x004fcc0000004100 */
[----:B------:R-:W0:Y:S02]  /*0460*/  F2I.FTZ.TRUNC.NTZ R0, R0 ;  /* 0x0000000000007305 */ /* 0x000e24000021f100 */
[----:B0-----:R-:W-:Y:S01]  /*0470*/  PRMT R17, R0, 0x7610, R17 ;  /* 0x0000761000117816 */ /* 0x001fe20000000011 */
[----:B------:R-:W-:Y:S06]  /*0480*/  BRA `(.L_x_10237) ;  /* 0x0000000800b87947 */ /* 0x000fec0003800000 */
.L_x_10242:
[----:B------:R-:W2:Y:S02]  /*0490*/  LDG.E.64 R2, desc[UR36][R2.64] ;  /* 0x0000002402027981 */ /* 0x000ea4000c1e1b00 */
[----:B--2---:R0:W1:Y:S01]  /*04a0*/  F2I.F64.TRUNC R17, R2 ;  /* 0x0000000200117311 */ /* 0x004062000030d100 */
[----:B------:R-:W-:Y:S05]  /*04b0*/  BRA `(.L_x_10237) ;  /* 0x0000000800ac7947 */ /* 0x000fea0003800000 */
.L_x_10232:
        /* <DEDUP_REMOVED lines=12> */
.L_x_10246:
[----:B------:R-:W2:Y:S02]  /*0580*/  LDG.E.64 R2, desc[UR36][R2.64] ;  /* 0x0000002402027981 */ /* 0x000ea4000c1e1b00 */
[----:B--2---:R0:W1:Y:S01]  /*0590*/  F2I.F64.TRUNC R17, R2 ;  /* 0x0000000200117311 */ /* 0x004062000030d100 */
[----:B------:R-:W-:Y:S05]  /*05a0*/  BRA `(.L_x_10237) ;  /* 0x0000000800707947 */ /* 0x000fea0003800000 */
.L_x_10245:
        /* <DEDUP_REMOVED lines=28> */
.L_x_10248:
        /* <DEDUP_REMOVED lines=16> */
.L_x_10247:
[----:B------:R-:W2:Y:S02]  /*0870*/  LDG.E.U16 R0, desc[UR36][R2.64] ;  /* 0x0000002402007981 */ /* 0x000ea4000c1e1500 */
[----:B--2---:R-:W-:-:S06]  /*0880*/  IMAD.U32 R0, R0, 0x10000, RZ ;  /* 0x0001000000007824 */ /* 0x004fcc00078e00ff */
[----:B------:R-:W0:Y:S02]  /*0890*/  F2I.FTZ.TRUNC.NTZ R0, R0 ;  /* 0x0000000000007305 */ /* 0x000e24000021f100 */
[----:B0-----:R-:W-:Y:S01]  /*08a0*/  PRMT R17, R0, 0x7610, R17 ;  /* 0x0000761000117816 */ /* 0x001fe20000000011 */
[----:B------:R-:W-:Y:S06]  /*08b0*/  BRA `(.L_x_10237) ;  /* 0x0000000400ac7947 */ /* 0x000fec0003800000 */
.L_x_10244:
        /* <DEDUP_REMOVED lines=10> */
.L_x_10251:
        /* <DEDUP_REMOVED lines=21> */
.L_x_10255:
[----:B------:R-:W-:Y:S05]  /*0ab0*/  BSYNC B1 ;  /* 0x0000000000017941 */ /* 0x000fea0003800000 */
.L_x_10254:
[----:B------:R-:W-:Y:S01]  /*0ac0*/  LEA R3, R0, 0x3b800000, 0x17 ;  /* 0x3b80000000037811 */ /* 0x000fe200078eb8ff */
[----:B------:R-:W-:-:S05]  /*0ad0*/  IMAD.SHL.U32 R0, R2, 0x100000, RZ ;  /* 0x0010000002007824 */ /* 0x000fca00078e00ff */
[----:B------:R-:W-:-:S07]  /*0ae0*/  LOP3.LUT R0, R3, R0, R4, 0xfe, !PT ;  /* 0x0000000003007212 */ /* 0x000fce00078efe04 */
.L_x_10253:
[----:B------:R-:W-:Y:S05]  /*0af0*/  BSYNC B0 ;  /* 0x0000000000007941 */ /* 0x000fea0003800000 */
.L_x_10252:
[----:B------:R-:W0:Y:S02]  /*0b00*/  F2I.FTZ.TRUNC.NTZ R0, R0 ;  /* 0x0000000000007305 */ /* 0x000e24000021f100 */
[----:B0-----:R-:W-:Y:S01]  /*0b10*/  PRMT R17, R0, 0x7610, R17 ;  /* 0x0000761000117816 */ /* 0x001fe20000000011 */
[----:B------:R-:W-:Y:S06]  /*0b20*/  BRA `(.L_x_10237) ;  /* 0x0000000400107947 */ /* 0x000fec0003800000 */
.L_x_10250:
        /* <DEDUP_REMOVED lines=21> */
.L_x_10259:
[----:B------:R-:W-:Y:S05]  /*0c80*/  BSYNC B1 ;  /* 0x0000000000017941 */ /* 0x000fea0003800000 */
.L_x_10258:
[----:B------:R-:W-:Y:S01]  /*0c90*/  LEA R3, R0, 0x37800000, 0x17 ;  /* 0x3780000000037811 */ /* 0x000fe200078eb8ff */
[----:B------:R-:W-:-:S05]  /*0ca0*/  IMAD.SHL.U32 R0, R2, 0x200000, RZ ;  /* 0x0020000002007824 */ /* 0x000fca00078e00ff */
[----:B------:R-:W-:-:S07]  /*0cb0*/  LOP3.LUT R0, R3, R0, R4, 0xfe, !PT ;  /* 0x0000000003007212 */ /* 0x000fce00078efe04 */
.L_x_10257:
[----:B------:R-:W-:Y:S05]  /*0cc0*/  BSYNC B0 ;  /* 0x0000000000007941 */ /* 0x000fea0003800000 */
.L_x_10256:
[----:B------:R-:W0:Y:S02]  /*0cd0*/  F2I.FTZ.TRUNC.NTZ R0, R0 ;  /* 0x0000000000007305 */ /* 0x000e24000021f100 */
[----:B0-----:R-:W-:Y:S01]  /*0ce0*/  PRMT R17, R0, 0x7610, R17 ;  /* 0x0000761000117816 */ /* 0x001fe20000000011 */
[----:B------:R-:W-:Y:S06]  /*0cf0*/  BRA `(.L_x_10237) ;  /* 0x00000000009c7947 */ /* 0x000fec0003800000 */
.L_x_10249:
        /* <DEDUP_REMOVED lines=14> */
.L_x_10263:
[----:B------:R-:W-:Y:S05]  /*0de0*/  BSYNC B0 ;  /* 0x0000000000007941 */ /* 0x000fea0003800000 */
.L_x_10262:
[----:B------:R-:W0:Y:S02]  /*0df0*/  F2I.FTZ.TRUNC.NTZ R0, R0 ;  /* 0x0000000000007305 */ /* 0x000e24000021f100 */
[----:B0-----:R-:W-:Y:S01]  /*0e00*/  PRMT R17, R0, 0x7610, R17 ;  /* 0x0000761000117816 */ /* 0x001fe20000000011 */
[----:B------:R-:W-:Y:S06]  /*0e10*/  BRA `(.L_x_10237) ;  /* 0x0000000000547947 */ /* 0x000fec0003800000 */
.L_x_10236:
        /* <DEDUP_REMOVED lines=16> */
.L_x_10264:
[----:B------:R-:W-:Y:S01]  /*0f20*/  PRMT R17, RZ, 0x7610, R17 ;  /* 0x00007610ff117816 */ /* 0x000fe20000000011 */
[----:B------:R-:W-:Y:S06]  /*0f30*/  BRA `(.L_x_10237) ;  /* 0x00000000000c7947 */ /* 0x000fec0003800000 */
.L_x_10261:
[----:B------:R0:W5:Y:S01]  /*0f40*/  LDG.E.U16 R17, desc[UR36][R2.64] ;  /* 0x0000002402117981 */ /* 0x000162000c1e1500 */
[----:B------:R-:W-:Y:S05]  /*0f50*/  BRA `(.L_x_10237) ;  /* 0x0000000000047947 */ /* 0x000fea0003800000 */
.L_x_10260:
[----:B------:R0:W5:Y:S02]  /*0f60*/  LDG.E.U16 R17, desc[UR36][R2.64] ;  /* 0x0000002402117981 */ /* 0x000164000c1e1500 */
.L_x_10237:
[----:B------:R-:W2:Y:S02]  /*0f70*/  S2R R19, SR_TID.X ;  /* 0x0000000000137919 */ /* 0x000ea40000002100 */
[----:B--2---:R-:W-:-:S07]  /*0f80*/  VIADD R19, R19, 0x80 ;  /* 0x0000008013137836 */ /* 0x004fce0000000000 */
.L_x_10231:
[----:B------:R-:W-:Y:S05]  /*0f90*/  BSYNC B6 ;  /* 0x0000000000067941 */ /* 0x000fea0003800000 */
.L_x_10230:
[----:B------:R-:W-:Y:S01]  /*0fa0*/  ISETP.GE.AND P0, PT, R19, R22, PT ;  /* 0x000000161300720c */ /* 0x000fe20003f06270 */
[----:B------:R-:W-:-:S12]  /*0fb0*/  BSSY B6, `(.L_x_10265) ;  /* 0x00000ee000067945 */ /* 0x000fd80003800000 */
        /* <DEDUP_REMOVED lines=21> */
.L_x_10270:
[----:B------:R0:W5:Y:S01]  /*1110*/  LDG.E.U8 R18, desc[UR36][R2.64] ;  /* 0x0000002402127981 */ /* 0x000162000c1e1100 */
[----:B------:R-:W-:Y:S05]  /*1120*/  BRA `(.L_x_10272) ;  /* 0x0000000c00547947 */ /* 0x000fea0003800000 */
.L_x_10269:
        /* <DEDUP_REMOVED lines=8> */
.L_x_10274:
[----:B------:R0:W5:Y:S01]  /*11b0*/  LDG.E.U16 R18, desc[UR36][R2.64] ;  /* 0x0000002402127981 */ /* 0x000162000c1e1500 */
[----:B------:R-:W-:Y:S05]  /*11c0*/  BRA `(.L_x_10272) ;  /* 0x0000000c002c7947 */ /* 0x000fea0003800000 */
.L_x_10273:
[----:B------:R0:W5:Y:S01]  /*11d0*/  LDG.E.U16 R18, desc[UR36][R2.64] ;  /* 0x0000002402127981 */ /* 0x000162000c1e1500 */
[----:B------:R-:W-:Y:S05]  /*11e0*/  BRA `(.L_x_10272) ;  /* 0x0000000c00247947 */ /* 0x000fea0003800000 */
.L_x_10268:
        /* <DEDUP_REMOVED lines=9> */
.L_x_10276:
[----:B------:R-:W2:Y:S02]  /*1280*/  LDG.E.U16 R0, desc[UR36][R2.64] ;  /* 0x0000002402007981 */ /* 0x000ea4000c1e1500 */
[----:B--2---:R-:W-:-:S06]  /*1290*/  HADD2.F32 R0, -RZ, R0.H0_H0 ;  /* 0x20000000ff007230 */ /* 0x004fcc0000004100 */
[----:B------:R-:W0:Y:S02]  /*12a0*/  F2I.FTZ.TRUNC.NTZ R0, R0 ;  /* 0x0000000000007305 */ /* 0x000e24000021f100 */
[----:B0-----:R-:W-:Y:S01]  /*12b0*/  PRMT R18, R0, 0x7610, R18 ;  /* 0x0000761000127816 */ /* 0x001fe20000000012 */
[----:B------:R-:W-:Y:S06]  /*12c0*/  BRA `(.L_x_10272) ;  /* 0x0000000800ec7947 */ /* 0x000fec0003800000 */
.L_x_10275:
        /* <DEDUP_REMOVED lines=9> */
.L_x_10278:
[----:B------:R-:W2:Y:S02]  /*1360*/  LDG.E.U16 R2, desc[UR36][R2.64] ;  /* 0x0000002402027981 */ /* 0x000ea4000c1e1500 */
[----:B--2---:R-:W-:-:S06]  /*1370*/  HADD2.F32 R0, -RZ, R2.H0_H0 ;  /* 0x20000002ff007230 */ /* 0x004fcc0000004100 */
[----:B------:R-:W0:Y:S02]  /*1380*/  F2I.FTZ.TRUNC.NTZ R0, R0 ;  /* 0x0000000000007305 */ /* 0x000e24000021f100 */
[----:B0-----:R-:W-:Y:S01]  /*1390*/  PRMT R18, R0, 0x7610, R18 ;  /* 0x0000761000127816 */ /* 0x001fe20000000012 */
[----:B------:R-:W-:Y:S06]  /*13a0*/  BRA `(.L_x_10272) ;  /* 0x0000000800b47947 */ /* 0x000fec0003800000 */
.L_x_10277:
[----:B------:R-:W2:Y:S02]  /*13b0*/  LDG.E.64 R2, desc[UR36][R2.64] ;  /* 0x0000002402027981 */ /* 0x000ea4000c1e1b00 */
[----:B--2---:R0:W1:Y:S01]  /*13c0*/  F2I.F64.TRUNC R18, R2 ;  /* 0x0000000200127311 */ /* 0x004062000030d100 */
[----:B------:R-:W-:Y:S05]  /*13d0*/  BRA `(.L_x_10272) ;  /* 0x0000000800a87947 */ /* 0x000fea0003800000 */
.L_x_10267:
        /* <DEDUP_REMOVED lines=12> */
.L_x_10281:
[----:B------:R-:W2:Y:S02]  /*14a0*/  LDG.E.64 R2, desc[UR36][R2.64] ;  /* 0x0000002402027981 */ /* 0x000ea4000c1e1b00 */
[----:B--2---:R0:W1:Y:S01]  /*14b0*/  F2I.F64.TRUNC R18, R2 ;  /* 0x0000000200127311 */ /* 0x004062000030d100 */
[----:B------:R-:W-:Y:S05]  /*14c0*/  BRA `(.L_x_10272) ;  /* 0x00000008006c7947 */ /* 0x000fea0003800000 */
.L_x_10280:
        /* <DEDUP_REMOVED lines=28> */
.L_x_10283:
        /* <DEDUP_REMOVED lines=15> */
.L_x_10282:
[----:B------:R-:W2:Y:S02]  /*1780*/  LDG.E.U16 R0, desc[UR36][R2.64] ;  /* 0x0000002402007981 */ /* 0x000ea4000c1e1500 */
[----:B--2---:R-:W-:-:S06]  /*1790*/  IMAD.U32 R0, R0, 0x10000, RZ ;  /* 0x0001000000007824 */ /* 0x004fcc00078e00ff */
[----:B------:R-:W0:Y:S02]  /*17a0*/  F2I.FTZ.TRUNC.NTZ R0, R0 ;  /* 0x0000000000007305 */ /* 0x000e24000021f100 */
[----:B0-----:R-:W-:Y:S01]  /*17b0*/  PRMT R18, R0, 0x7610, R18 ;  /* 0x0000761000127816 */ /* 0x001fe20000000012 */
[----:B------:R-:W-:Y:S06]  /*17c0*/  BRA `(.L_x_10272) ;  /* 0x0000000400ac7947 */ /* 0x000fec0003800000 */
.L_x_10279:
        /* <DEDUP_REMOVED lines=10> */
.L_x_10286:
        /* <DEDUP_REMOVED lines=21> */
.L_x_10290:
[----:B------:R-:W-:Y:S05]  /*19c0*/  BSYNC B1 ;  /* 0x0000000000017941 */ /* 0x000fea0003800000 */
.L_x_10289:
[----:B------:R-:W-:Y:S01]  /*19d0*/  LEA R3, R0, 0x3b800000, 0x17 ;  /* 0x3b80000000037811 */ /* 0x000fe200078eb8ff */
[----:B------:R-:W-:-:S05]  /*19e0*/  IMAD.SHL.U32 R0, R2, 0x100000, RZ ;  /* 0x0010000002007824 */ /* 0x000fca00078e00ff */
[----:B------:R-:W-:-:S07]  /*19f0*/  LOP3.LUT R0, R3, R0, R4, 0xfe, !PT ;  /* 0x0000000003007212 */ /* 0x000fce00078efe04 */
.L_x_10288:
[----:B------:R-:W-:Y:S05]  /*1a00*/  BSYNC B0 ;  /* 0x0000000000007941 */ /* 0x000fea0003800000 */
.L_x_10287:
[----:B------:R-:W0:Y:S02]  /*1a10*/  F2I.FTZ.TRUNC.NTZ R0, R0 ;  /* 0x0000000000007305 */ /* 0x000e24000021f100 */
[----:B0-----:R-:W-:Y:S01]  /*1a20*/  PRMT R18, R0, 0x7610, R18 ;  /* 0x0000761000127816 */ /* 0x001fe20000000012 */
[----:B------:R-:W-:Y:S06]  /*1a30*/  BRA `(.L_x_10272) ;  /* 0x0000000400107947 */ /* 0x000fec0003800000 */
.L_x_10285:
        /* <DEDUP_REMOVED lines=21> */
.L_x_10294:
[----:B------:R-:W-:Y:S05]  /*1b90*/  BSYNC B1 ;  /* 0x0000000000017941 */ /* 0x000fea0003800000 */
.L_x_10293:
[----:B------:R-:W-:Y:S01]  /*1ba0*/  LEA R3, R0, 0x37800000, 0x17 ;  /* 0x3780000000037811 */ /* 0x000fe200078eb8ff */
[----:B------:R-:W-:-:S05]  /*1bb0*/  IMAD.SHL.U32 R0, R2, 0x200000, RZ ;  /* 0x0020000002007824 */ /* 0x000fca00078e00ff */
[----:B------:R-:W-:-:S07]  /*1bc0*/  LOP3.LUT R0, R3, R0, R4, 0xfe, !PT ;  /* 0x0000000003007212 */ /* 0x000fce00078efe04 */
.L_x_10292:
[----:B------:R-:W-:Y:S05]  /*1bd0*/  BSYNC B0 ;  /* 0x0000000000007941 */ /* 0x000fea0003800000 */
.L_x_10291:
[----:B------:R-:W0:Y:S02]  /*1be0*/  F2I.FTZ.TRUNC.NTZ R0, R0 ;  /* 0x0000000000007305 */ /* 0x000e24000021f100 */
[----:B0-----:R-:W-:Y:S01]  /*1bf0*/  PRMT R18, R0, 0x7610, R18 ;  /* 0x0000761000127816 */ /* 0x001fe20000000012 */
[----:B------:R-:W-:Y:S06]  /*1c00*/  BRA `(.L_x_10272) ;  /* 0x00000000009c7947 */ /* 0x000fec0003800000 */
.L_x_10284:
        /* <DEDUP_REMOVED lines=14> */
.L_x_10298:
[----:B------:R-:W-:Y:S05]  /*1cf0*/  BSYNC B0 ;  /* 0x0000000000007941 */ /* 0x000fea0003800000 */
.L_x_10297:
[----:B------:R-:W0:Y:S02]  /*1d00*/  F2I.FTZ.TRUNC.NTZ R0, R0 ;  /* 0x0000000000007305 */ /* 0x000e24000021f100 */
[----:B0-----:R-:W-:Y:S01]  /*1d10*/  PRMT R18, R0, 0x7610, R18 ;  /* 0x0000761000127816 */ /* 0x001fe20000000012 */
[----:B------:R-:W-:Y:S06]  /*1d20*/  BRA `(.L_x_10272) ;  /* 0x0000000000547947 */ /* 0x000fec0003800000 */
.L_x_10271:
        /* <DEDUP_REMOVED lines=16> */
.L_x_10299:
[----:B------:R-:W-:Y:S01]  /*1e30*/  PRMT R18, RZ, 0x7610, R18 ;  /* 0x00007610ff127816 */ /* 0x000fe20000000012 */
[----:B------:R-:W-:Y:S06]  /*1e40*/  BRA `(.L_x_10272) ;  /* 0x00000000000c7947 */ /* 0x000fec0003800000 */
.L_x_10296:
[----:B------:R3:W5:Y:S01]  /*1e50*/  LDG.E.U16 R18, desc[UR36][R2.64] ;  /* 0x0000002402127981 */ /* 0x000762000c1e1500 */
[----:B------:R-:W-:Y:S05]  /*1e60*/  BRA `(.L_x_10272) ;  /* 0x0000000000047947 */ /* 0x000fea0003800000 */
.L_x_10295:
[----:B------:R2:W5:Y:S02]  /*1e70*/  LDG.E.U16 R18, desc[UR36][R2.64] ;  /* 0x0000002402127981 */ /* 0x000564000c1e1500 */
.L_x_10272:
[----:B------:R-:W-:-:S07]  /*1e80*/  VIADD R19, R19, 0x80 ;  /* 0x0000008013137836 */ /* 0x000fce0000000000 */
.L_x_10266:
[----:B------:R-:W-:Y:S05]  /*1e90*/  BSYNC B6 ;  /* 0x0000000000067941 */ /* 0x000fea0003800000 */
.L_x_10265:
[----:B------:R-:W-:Y:S01]  /*1ea0*/  ISETP.GE.AND P0, PT, R19, R22, PT ;  /* 0x000000161300720c */ /* 0x000fe20003f06270 */
[----:B------:R-:W-:Y:S01]  /*1eb0*/  BSSY B6, `(.L_x_10300) ;  /* 0x00000f0000067945 */ /* 0x000fe20003800000 */
[----:B------:R-:W-:Y:S02]  /*1ec0*/  PRMT R16, RZ, 0x7610, R16 ;  /* 0x00007610ff107816 */ /* 0x000fe40000000010 */
[----:B------:R-:W-:-:S09]  /*1ed0*/  PRMT R24, RZ, 0x7610, R24 ;  /* 0x00007610ff187816 */ /* 0x000fd20000000018 */
        /* <DEDUP_REMOVED lines=21> */
.L_x_10305:
[----:B------:R0:W5:Y:S01]  /*2030*/  LDG.E.U8 R24, desc[UR36][R2.64] ;  /* 0x0000002402187981 */ /* 0x000162000c1e1100 */
[----:B------:R-:W-:Y:S05]  /*2040*/  BRA `(.L_x_10307) ;  /* 0x0000000c00547947 */ /* 0x000fea0003800000 */
.L_x_10304:
        /* <DEDUP_REMOVED lines=8> */
.L_x_10309:
[----:B------:R0:W5:Y:S01]  /*20d0*/  LDG.E.U16 R24, desc[UR36][R2.64] ;  /* 0x0000002402187981 */ /* 0x000162000c1e1500 */
[----:B------:R-:W-:Y:S05]  /*20e0*/  BRA `(.L_x_10307) ;  /* 0x0000000c002c7947 */ /* 0x000fea0003800000 */
.L_x_10308:
[----:B------:R0:W5:Y:S01]  /*20f0*/  LDG.E.U16 R24, desc[UR36][R2.64] ;  /* 0x0000002402187981 */ /* 0x000162000c1e1500 */
[----:B------:R-:W-:Y:S05]  /*2100*/  BRA `(.L_x_10307) ;  /* 0x0000000c00247947 */ /* 0x000fea0003800000 */
.L_x_10303:
        /* <DEDUP_REMOVED lines=9> */
.L_x_10311:
[----:B------:R-:W2:Y:S02]  /*21a0*/  LDG.E.U16 R0, desc[UR36][R2.64] ;  /* 0x0000002402007981 */ /* 0x000ea4000c1e1500 */
[----:B--2---:R-:W-:-:S06]  /*21b0*/  HADD2.F32 R0, -RZ, R0.H0_H0 ;  /* 0x20000000ff007230 */ /* 0x004fcc0000004100 */
[----:B------:R-:W0:Y:S02]  /*21c0*/  F2I.FTZ.TRUNC.NTZ R0, R0 ;  /* 0x0000000000007305 */ /* 0x000e24000021f100 */
[----:B0-----:R-:W-:Y:S01]  /*21d0*/  PRMT R24, R0, 0x7610, R24 ;  /* 0x0000761000187816 */ /* 0x001fe20000000018 */
[----:B------:R-:W-:Y:S06]  /*21e0*/  BRA `(.L_x_10307) ;  /* 0x0000000800ec7947 */ /* 0x000fec0003800000 */
.L_x_10310:
        /* <DEDUP_REMOVED lines=9> */
.L_x_10313:
[----:B------:R-:W2:Y:S02]  /*2280*/  LDG.E.U16 R2, desc[UR36][R2.64] ;  /* 0x0000002402027981 */ /* 0x000ea4000c1e1500 */
[----:B--2---:R-:W-:-:S06]  /*2290*/  HADD2.F32 R0, -RZ, R2.H0_H0 ;  /* 0x20000002ff007230 */ /* 0x004fcc0000004100 */
[----:B------:R-:W0:Y:S02]  /*22a0*/  F2I.FTZ.TRUNC.NTZ R0, R0 ;  /* 0x0000000000007305 */ /* 0x000e24000021f100 */
[----:B0-----:R-:W-:Y:S01]  /*22b0*/  PRMT R24, R0, 0x7610, R24 ;  /* 0x0000761000187816 */ /* 0x001fe20000000018 */
[----:B------:R-:W-:Y:S06]  /*22c0*/  BRA `(.L_x_10307) ;  /* 0x0000000800b47947 */ /* 0x000fec0003800000 */
.L_x_10312:
[----:B------:R-:W2:Y:S02]  /*22d0*/  LDG.E.64 R2, desc[UR36][R2.64] ;  /* 0x0000002402027981 */ /* 0x000ea4000c1e1b00 */
[----:B--2---:R0:W1:Y:S01]  /*22e0*/  F2I.F64.TRUNC R24, R2 ;  /* 0x0000000200187311 */ /* 0x004062000030d100 */
[----:B------:R-:W-:Y:S05]  /*22f0*/  BRA `(.L_x_10307) ;  /* 0x0000000800a87947 */ /* 0x000fea0003800000 */
.L_x_10302:
        /* <DEDUP_REMOVED lines=12> */
.L_x_10316:
[----:B------:R-:W2:Y:S02]  /*23c0*/  LDG.E.64 R2, desc[UR36][R2.64] ;  /* 0x0000002402027981 */ /* 0x000ea4000c1e1b00 */
[----:B--2---:R3:W4:Y:S01]  /*23d0*/  F2I.F64.TRUNC R24, R2 ;  /* 0x0000000200187311 */ /* 0x004722000030d100 */
[----:B------:R-:W-:Y:S05]  /*23e0*/  BRA `(.L_x_10307) ;  /* 0x00000008006c7947 */ /* 0x000fea0003800000 */
.L_x_10315:
        /* <DEDUP_REMOVED lines=28> */
.L_x_10318:
        /* <DEDUP_REMOVED lines=15> */
.L_x_10317:
[----:B------:R-:W2:Y:S02]  /*26a0*/  LDG.E.U16 R0, desc[UR36][R2.64] ;  /* 0x0000002402007981 */ /* 0x000ea4000c1e1500 */
[----:B--2---:R-:W-:-:S06]  /*26b0*/  IMAD.U32 R0, R0, 0x10000, RZ ;  /* 0x0001000000007824 */ /* 0x004fcc00078e00ff */
[----:B------:R-:W0:Y:S02]  /*26c0*/  F2I.FTZ.TRUNC.NTZ R0, R0 ;  /* 0x0000000000007305 */ /* 0x000e24000021f100 */
[----:B0-----:R-:W-:Y:S01]  /*26d0*/  PRMT R24, R0, 0x7610, R24 ;  /* 0x0000761000187816 */ /* 0x001fe20000000018 */
[----:B------:R-:W-:Y:S06]  /*26e0*/  BRA `(.L_x_10307) ;  /* 0x0000000400ac7947 */ /* 0x000fec0003800000 */
.L_x_10314:
        /* <DEDUP_REMOVED lines=10> */
.L_x_10321:
        /* <DEDUP_REMOVED lines=21> */
.L_x_10325:
[----:B------:R-:W-:Y:S05]  /*28e0*/  BSYNC B1 ;  /* 0x0000000000017941 */ /* 0x000fea0003800000 */
.L_x_10324:
[----:B------:R-:W-:Y:S01]  /*28f0*/  LEA R3, R0, 0x3b800000, 0x17 ;  /* 0x3b80000000037811 */ /* 0x000fe200078eb8ff */
[----:B------:R-:W-:-:S05]  /*2900*/  IMAD.SHL.U32 R0, R2, 0x100000, RZ ;  /* 0x0010000002007824 */ /* 0x000fca00078e00ff */
[----:B------:R-:W-:-:S07]  /*2910*/  LOP3.LUT R0, R3, R0, R4, 0xfe, !PT ;  /* 0x0000000003007212 */ /* 0x000fce00078efe04 */
.L_x_10323:
[----:B------:R-:W-:Y:S05]  /*2920*/  BSYNC B0 ;  /* 0x0000000000007941 */ /* 0x000fea0003800000 */
.L_x_10322:
[----:B------:R-:W0:Y:S02]  /*2930*/  F2I.FTZ.TRUNC.NTZ R0, R0 ;  /* 0x0000000000007305 */ /* 0x000e24000021f100 */
[----:B0-----:R-:W-:Y:S01]  /*2940*/  PRMT R24, R0, 0x7610, R24 ;  /* 0x0000761000187816 */ /* 0x001fe20000000018 */
[----:B------:R-:W-:Y:S06]  /*2950*/  BRA `(.L_x_10307) ;  /* 0x0000000400107947 */ /* 0x000fec0003800000 */
.L_x_10320:
        /* <DEDUP_REMOVED lines=21> */
.L_x_10329:
[----:B------:R-:W-:Y:S05]  /*2ab0*/  BSYNC B1 ;  /* 0x0000000000017941 */ /* 0x000fea0003800000 */
.L_x_10328:
[----:B------:R-:W-:Y:S01]  /*2ac0*/  LEA R3, R0, 0x37800000, 0x17 ;  /* 0x3780000000037811 */ /* 0x000fe200078eb8ff */
[----:B------:R-:W-:-:S05]  /*2ad0*/  IMAD.SHL.U32 R0, R2, 0x200000, RZ ;  /* 0x0020000002007824 */ /* 0x000fca00078e00ff */
[----:B------:R-:W-:-:S07]  /*2ae0*/  LOP3.LUT R0, R3, R0, R4, 0xfe, !PT ;  /* 0x0000000003007212 */ /* 0x000fce00078efe04 */
.L_x_10327:
[----:B------:R-:W-:Y:S05]  /*2af0*/  BSYNC B0 ;  /* 0x0000000000007941 */ /* 0x000fea0003800000 */
.L_x_10326:
[----:B------:R-:W0:Y:S02]  /*2b00*/  F2I.FTZ.TRUNC.NTZ R0, R0 ;  /* 0x0000000000007305 */ /* 0x000e24000021f100 */
[----:B0-----:R-:W-:Y:S01]  /*2b10*/  PRMT R24, R0, 0x7610, R24 ;  /* 0x0000761000187816 */ /* 0x001fe20000000018 */
[----:B------:R-:W-:Y:S06]  /*2b20*/  BRA `(.L_x_10307) ;  /* 0x00000000009c7947 */ /* 0x000fec0003800000 */
.L_x_10319:
        /* <DEDUP_REMOVED lines=14> */
.L_x_10333:
[----:B------:R-:W-:Y:S05]  /*2c10*/  BSYNC B0 ;  /* 0x0000000000007941 */ /* 0x000fea0003800000 */
.L_x_10332:
[----:B------:R-:W0:Y:S02]  /*2c20*/  F2I.FTZ.TRUNC.NTZ R0, R0 ;  /* 0x0000000000007305 */ /* 0x000e24000021f100 */
[----:B0-----:R-:W-:Y:S01]  /*2c30*/  PRMT R24, R0, 0x7610, R24 ;  /* 0x0000761000187816 */ /* 0x001fe20000000018 */
[----:B------:R-:W-:Y:S06]  /*2c40*/  BRA `(.L_x_10307) ;  /* 0x0000000000547947 */ /* 0x000fec0003800000 */
.L_x_10306:
        /* <DEDUP_REMOVED lines=16> */
.L_x_10334:
[----:B------:R-:W-:Y:S01]  /*2d50*/  PRMT R24, RZ, 0x7610, R24 ;  /* 0x00007610ff187816 */ /* 0x000fe20000000018 */
[----:B------:R-:W-:Y:S06]  /*2d60*/  BRA `(.L_x_10307) ;  /* 0x00000000000c7947 */ /* 0x000fec0003800000 */
.L_x_10331:
[----:B------:R2:W5:Y:S01]  /*2d70*/  LDG.E.U16 R24, desc[UR36][R2.64] ;  /* 0x0000002402187981 */ /* 0x000562000c1e1500 */
[----:B------:R-:W-:Y:S05]  /*2d80*/  BRA `(.L_x_10307) ;  /* 0x0000000000047947 */ /* 0x000fea0003800000 */
.L_x_10330:
[----:B------:R1:W5:Y:S02]  /*2d90*/  LDG.E.U16 R24, desc[UR36][R2.64] ;  /* 0x0000002402187981 */ /* 0x000364000c1e1500 */
.L_x_10307:
[----:B------:R-:W-:-:S07]  /*2da0*/  VIADD R19, R19, 0x80 ;  /* 0x0000008013137836 */ /* 0x000fce0000000000 */
.L_x_10301:
[----:B------:R-:W-:Y:S05]  /*2db0*/  BSYNC B6 ;  /* 0x0000000000067941 */ /* 0x000fea0003800000 */
.L_x_10300:
[----:B------:R-:W-:Y:S01]  /*2dc0*/  ISETP.GE.AND P0, PT, R19, R22, PT ;  /* 0x000000161300720c */ /* 0x000fe20003f06270 */
[----:B------:R-:W-:-:S12]  /*2dd0*/  BSSY B6, `(.L_x_10335) ;  /* 0x00000eb000067945 */ /* 0x000fd80003800000 */
[----:B------:R-:W-:Y:S05]  /*2de0*/  @P0 BRA `(.L_x_10336) ;  /* 0x0000000c00a40947 */ /* 0x000fea0003800000 */
        /* <DEDUP_REMOVED lines=19> */
.L_x_10340:
[----:B------:R0:W5:Y:S01]  /*2f20*/  LDG.E.U8 R16, desc[UR36][R2.64] ;  /* 0x0000002402107981 */ /* 0x000162000c1e1100 */
[----:B------:R-:W-:Y:S05]  /*2f30*/  BRA `(.L_x_10336) ;  /* 0x0000000c00507947 */ /* 0x000fea0003800000 */
.L_x_10339:
        /* <DEDUP_REMOVED lines=8> */
.L_x_10343:
[----:B------:R0:W5:Y:S01]  /*2fc0*/  LDG.E.U16 R16, desc[UR36][R2.64] ;  /* 0x0000002402107981 */ /* 0x000162000c1e1500 */
[----:B------:R-:W-:Y:S05]  /*2fd0*/  BRA `(.L_x_10336) ;  /* 0x0000000c00287947 */ /* 0x000fea0003800000 */
.L_x_10342:
[----:B------:R0:W5:Y:S01]  /*2fe0*/  LDG.E.U16 R16, desc[UR36][R2.64] ;  /* 0x0000002402107981 */ /* 0x000162000c1e1500 */
[----:B------:R-:W-:Y:S05]  /*2ff0*/  BRA `(.L_x_10336) ;  /* 0x0000000c00207947 */ /* 0x000fea0003800000 */
.L_x_10338:
        /* <DEDUP_REMOVED lines=9> */
.L_x_10345:
[----:B------:R-:W2:Y:S02]  /*3090*/  LDG.E.U16 R0, desc[UR36][R2.64] ;  /* 0x0000002402007981 */ /* 0x000ea4000c1e1500 */
[----:B--2---:R-:W-:-:S06]  /*30a0*/  HADD2.F32 R0, -RZ, R0.H0_H0 ;  /* 0x20000000ff007230 */ /* 0x004fcc0000004100 */
[----:B------:R-:W0:Y:S02]  /*30b0*/  F2I.FTZ.TRUNC.NTZ R0, R0 ;  /* 0x0000000000007305 */ /* 0x000e24000021f100 */
[----:B0-----:R-:W-:Y:S01]  /*30c0*/  PRMT R16, R0, 0x7610, R16 ;  /* 0x0000761000107816 */ /* 0x001fe20000000010 */
[----:B------:R-:W-:Y:S06]  /*30d0*/  BRA `(.L_x_10336) ;  /* 0x0000000800e87947 */ /* 0x000fec0003800000 */
.L_x_10344:
        /* <DEDUP_REMOVED lines=9> */
.L_x_10347:
[----:B------:R-:W2:Y:S02]  /*3170*/  LDG.E.U16 R2, desc[UR36][R2.64] ;  /* 0x0000002402027981 */ /* 0x000ea4000c1e1500 */
[----:B--2---:R-:W-:-:S06]  /*3180*/  HADD2.F32 R0, -RZ, R2.H0_H0 ;  /* 0x20000002ff007230 */ /* 0x004fcc0000004100 */
[----:B------:R-:W0:Y:S02]  /*3190*/  F2I.FTZ.TRUNC.NTZ R0, R0 ;  /* 0x0000000000007305 */ /* 0x000e24000021f100 */
[----:B0-----:R-:W-:Y:S01]  /*31a0*/  PRMT R16, R0, 0x7610, R16 ;  /* 0x0000761000107816 */ /* 0x001fe20000000010 */
[----:B------:R-:W-:Y:S06]  /*31b0*/  BRA `(.L_x_10336) ;  /* 0x0000000800b07947 */ /* 0x000fec0003800000 */
.L_x_10346:
[----:B------:R-:W2:Y:S02]  /*31c0*/  LDG.E.64 R2, desc[UR36][R2.64] ;  /* 0x0000002402027981 */ /* 0x000ea4000c1e1b00 */
[----:B--2---:R0:W1:Y:S01]  /*31d0*/  F2I.F64.TRUNC R16, R2 ;  /* 0x0000000200107311 */ /* 0x004062000030d100 */
[----:B------:R-:W-:Y:S05]  /*31e0*/  BRA `(.L_x_10336) ;  /* 0x0000000800a47947 */ /* 0x000fea0003800000 */
.L_x_10337:
        /* <DEDUP_REMOVED lines=12> */
.L_x_10350:
[----:B------:R-:W2:Y:S02]  /*32b0*/  LDG.E.64 R2, desc[UR36][R2.64] ;  /* 0x0000002402027981 */ /* 0x000ea4000c1e1b00 */
[----:B--2---:R0:W1:Y:S01]  /*32c0*/  F2I.F64.TRUNC R16, R2 ;  /* 0x0000000200107311 */ /* 0x004062000030d100 */
[----:B------:R-:W-:Y:S05]  /*32d0*/  BRA `(.L_x_10336) ;  /* 0x0000000800687947 */ /* 0x000fea0003800000 */
.L_x_10349:
        /* <DEDUP_REMOVED lines=28> */
.L_x_10352:
        /* <DEDUP_REMOVED lines=15> */
.L_x_10351:
[----:B------:R-:W2:Y:S02]  /*3590*/  LDG.E.U16 R0, desc[UR36][R2.64] ;  /* 0x0000002402007981 */ /* 0x000ea4000c1e1500 */
[----:B--2---:R-:W-:-:S06]  /*35a0*/  IMAD.U32 R0, R0, 0x10000, RZ ;  /* 0x0001000000007824 */ /* 0x004fcc00078e00ff */
[----:B------:R-:W0:Y:S02]  /*35b0*/  F2I.FTZ.TRUNC.NTZ R0, R0 ;  /* 0x0000000000007305 */ /* 0x000e24000021f100 */
[----:B0-----:R-:W-:Y:S01]  /*35c0*/  PRMT R16, R0, 0x7610, R16 ;  /* 0x0000761000107816 */ /* 0x001fe20000000010 */
[----:B------:R-:W-:Y:S06]  /*35d0*/  BRA `(.L_x_10336) ;  /* 0x0000000400a87947 */ /* 0x000fec0003800000 */
.L_x_10348:
        /* <DEDUP_REMOVED lines=10> */
.L_x_10355:
        /* <DEDUP_REMOVED lines=21> */
.L_x_10359:
[----:B------:R-:W-:Y:S05]  /*37d0*/  BSYNC B1 ;  /* 0x0000000000017941 */ /* 0x000fea0003800000 */
.L_x_10358:
[----:B------:R-:W-:Y:S01]  /*37e0*/  LEA R3, R0, 0x3b800000, 0x17 ;  /* 0x3b80000000037811 */ /* 0x000fe200078eb8ff */
[----:B------:R-:W-:-:S05]  /*37f0*/  IMAD.SHL.U32 R0, R2, 0x100000, RZ ;  /* 0x0010000002007824 */ /* 0x000fca00078e00ff */
[----:B------:R-:W-:-:S07]  /*3800*/  LOP3.LUT R0, R3, R0, R4, 0xfe, !PT ;  /* 0x0000000003007212 */ /* 0x000fce00078efe04 */
.L_x_10357:
[----:B------:R-:W-:Y:S05]  /*3810*/  BSYNC B0 ;  /* 0x0000000000007941 */ /* 0x000fea0003800000 */
.L_x_10356:
[----:B------:R-:W0:Y:S02]  /*3820*/  F2I.FTZ.TRUNC.NTZ R0, R0 ;  /* 0x0000000000007305 */ /* 0x000e24000021f100 */
[----:B0-----:R-:W-:Y:S01]  /*3830*/  PRMT R16, R0, 0x7610, R16 ;  /* 0x0000761000107816 */ /* 0x001fe20000000010 */
[----:B------:R-:W-:Y:S06]  /*3840*/  BRA `(.L_x_10336) ;  /* 0x00000004000c7947 */ /* 0x000fec0003800000 */
.L_x_10354:
        /* <DEDUP_REMOVED lines=21> */
.L_x_10363:
[----:B------:R-:W-:Y:S05]  /*39a0*/  BSYNC B1 ;  /* 0x0000000000017941 */ /* 0x000fea0003800000 */
.L_x_10362:
[----:B------:R-:W-:Y:S01]  /*39b0*/  LEA R3, R0, 0x37800000, 0x17 ;  /* 0x3780000000037811 */ /* 0x000fe200078eb8ff */
[----:B------:R-:W-:-:S05]  /*39c0*/  IMAD.SHL.U32 R0, R2, 0x200000, RZ ;  /* 0x0020000002007824 */ /* 0x000fca00078e00ff */
[----:B------:R-:W-:-:S07]  /*39d0*/  LOP3.LUT R0, R3, R0, R4, 0xfe, !PT ;  /* 0x0000000003007212 */ /* 0x000fce00078efe04 */
.L_x_10361:
[----:B------:R-:W-:Y:S05]  /*39e0*/  BSYNC B0 ;  /* 0x0000000000007941 */ /* 0x000fea0003800000 */
.L_x_10360:
[----:B------:R-:W0:Y:S02]  /*39f0*/  F2I.FTZ.TRUNC.NTZ R0, R0 ;  /* 0x0000000000007305 */ /* 0x000e24000021f100 */
[----:B0-----:R-:W-:Y:S01]  /*3a00*/  PRMT R16, R0, 0x7610, R16 ;  /* 0x0000761000107816 */ /* 0x001fe20000000010 */
[----:B------:R-:W-:Y:S06]  /*3a10*/  BRA `(.L_x_10336) ;  /* 0x0000000000987947 */ /* 0x000fec0003800000 */
.L_x_10353:
        /* <DEDUP_REMOVED lines=14> */
.L_x_10367:
[----:B------:R-:W-:Y:S05]  /*3b00*/  BSYNC B0 ;  /* 0x0000000000007941 */ /* 0x000fea0003800000 */
.L_x_10366:
[----:B------:R-:W0:Y:S02]  /*3b10*/  F2I.FTZ.TRUNC.NTZ R0, R0 ;  /* 0x0000000000007305 */ /* 0x000e24000021f100 */
[----:B0-----:R-:W-:Y:S01]  /*3b20*/  PRMT R16, R0, 0x7610, R16 ;  /* 0x0000761000107816 */ /* 0x001fe20000000010 */
[----:B------:R-:W-:Y:S06]  /*3b30*/  BRA `(.L_x_10336) ;  /* 0x0000000000507947 */ /* 0x000fec0003800000 */
.L_x_10341:
        /* <DEDUP_REMOVED lines=16> */
.L_x_10368:
[----:B------:R-:W-:Y:S05]  /*3c40*/  BRA `(.L_x_10336) ;  /* 0x00000000000c7947 */ /* 0x000fea0003800000 */
.L_x_10365:
[----:B------:R0:W5:Y:S01]  /*3c50*/  LDG.E.U16 R16, desc[UR36][R2.64] ;  /* 0x0000002402107981 */ /* 0x000162000c1e1500 */
[----:B------:R-:W-:Y:S05]  /*3c60*/  BRA `(.L_x_10336) ;  /* 0x0000000000047947 */ /* 0x000fea0003800000 */
.L_x_10364:
[----:B------:R0:W5:Y:S02]  /*3c70*/  LDG.E.U16 R16, desc[UR36][R2.64] ;  /* 0x0000002402107981 */ /* 0x000164000c1e1500 */
.L_x_10336:
[----:B------:R-:W-:Y:S05]  /*3c80*/  BSYNC B6 ;  /* 0x0000000000067941 */ /* 0x000fea0003800000 */
.L_x_10335:
[----:B01234-:R-:W0:Y:S01]  /*3c90*/  S2R R2, SR_TID.X ;  /* 0x0000000000027919 */ /* 0x01fe220000002100 */
[----:B------:R-:W1:Y:S01]  /*3ca0*/  LDC.U8 R19, c[0x0][0x234] ;  /* 0x00008d00ff137b82 */ /* 0x000e620000000000 */
[----:B------:R-:W-:Y:S01]  /*3cb0*/  ULDC.U16 UR4, c[0x0][0x216] ;  /* 0x0000858000047ab9 */ /* 0x000fe20000000400 */
[----:B-----5:R-:W-:Y:S01]  /*3cc0*/  PRMT R0, R17, 0x9910, RZ ;  /* 0x0000991011007816 */ /* 0x020fe200000000ff */
[----:B------:R-:W-:Y:S01]  /*3cd0*/  UPRMT UR4, UR4, 0x9910, URZ ;  /* 0x0000991004047896 */ /* 0x000fe2000800003f */
[----:B------:R-:W-:Y:S01]  /*3ce0*/  PRMT R18, R18, 0x9910, RZ ;  /* 0x0000991012127816 */ /* 0x000fe200000000ff */
[----:B------:R-:W-:Y:S01]  /*3cf0*/  BSSY B6, `(.L_x_10369) ;  /* 0x00000fc000067945 */ /* 0x000fe20003800000 */
[----:B------:R-:W-:Y:S02]  /*3d00*/  PRMT R17, R24, 0x9910, RZ ;  /* 0x0000991018117816 */ /* 0x000fe400000000ff */
[----:B------:R-:W-:Y:S01]  /*3d10*/  PRMT R16, R16, 0x9910, RZ ;  /* 0x0000991010107816 */ /* 0x000fe200000000ff */
[----:B------:R-:W-:-:S02]  /*3d20*/  IMAD R3, R0, UR4, RZ ;  /* 0x0000000400037c24 */ /* 0x000fc4000f8e02ff */
[----:B------:R-:W-:Y:S02]  /*3d30*/  IMAD R18, R18, UR4, RZ ;  /* 0x0000000412127c24 */ /* 0x000fe4000f8e02ff */
[----:B------:R-:W-:Y:S02]  /*3d40*/  IMAD R17, R17, UR4, RZ ;  /* 0x0000000411117c24 */ /* 0x000fe4000f8e02ff */
[----:B------:R-:W-:Y:S01]  /*3d50*/  IMAD R16, R16, UR4, RZ ;  /* 0x0000000410107c24 */ /* 0x000fe2000f8e02ff */
[----:B0-----:R-:W-:-:S13]  /*3d60*/  ISETP.GE.AND P0, PT, R2, R22, PT ;  /* 0x000000160200720c */ /* 0x001fda0003f06270 */
        /* <DEDUP_REMOVED lines=22> */
.L_x_10374:
[----:B------:R0:W-:Y:S01]  /*3ed0*/  STG.E.U8 desc[UR36][R8.64], R3 ;  /* 0x0000000308007986 */ /* 0x0001e2000c101124 */
[----:B------:R-:W-:Y:S05]  /*3ee0*/  BRA `(.L_x_10370) ;  /* 0x0000000c00707947 */ /* 0x000fea0003800000 */
.L_x_10373:
[----:B------:R-:W-:-:S13]  /*3ef0*/  ISETP.NE.AND P0, PT, R0, 0x2, PT ;  /* 0x000000020000780c */ /* 0x000fda0003f05270 */
[----:B------:R-:W-:Y:S05]  /*3f00*/  @!P0 BRA `(.L_x_10376) ;  /* 0x0000000000308947 */ /* 0x000fea0003800000 */
[----:B------:R-:W-:-:S13]  /*3f10*/  ISETP.NE.AND P0, PT, R0, 0x3, PT ;  /* 0x000000030000780c */ /* 0x000fda0003f05270 */
[----:B------:R-:W-:Y:S05]  /*3f20*/  @!P0 BRA `(.L_x_10377) ;  /* 0x00000000001c8947 */ /* 0x000fea0003800000 */
[----:B------:R-:W-:-:S13]  /*3f30*/  ISETP.NE.AND P0, PT, R0, 0x4, PT ;  /* 0x000000040000780c */ /* 0x000fda0003f05270 */
[----:B------:R-:W-:Y:S05]  /*3f40*/  @P0 BRA `(.L_x_10375) ;  /* 0x0000000800f80947 */ /* 0x000fea0003800000 */
[----:B------:R-:W-:-:S05]  /*3f50*/  PRMT R3, R3, 0x9910, RZ ;  /* 0x0000991003037816 */ /* 0x000fca00000000ff */
[----:B------:R-:W-:-:S05]  /*3f60*/  IMAD.MOV.U32 R4, RZ, RZ, R3 ;  /* 0x000000ffff047224 */ /* 0x000fca00078e0003 */
[----:B------:R-:W-:-:S05]  /*3f70*/  SHF.R.S32.HI R5, RZ, 0x1f, R4 ;  /* 0x0000001fff057819 */ /* 0x000fca0000011404 */
[----:B------:R0:W-:Y:S01]  /*3f80*/  STG.E.64 desc[UR36][R8.64], R4 ;  /* 0x0000000408007986 */ /* 0x0001e2000c101b24 */
[----:B------:R-:W-:Y:S05]  /*3f90*/  BRA `(.L_x_10370) ;  /* 0x0000000c00447947 */ /* 0x000fea0003800000 */
.L_x_10377:
[----:B------:R-:W-:-:S05]  /*3fa0*/  PRMT R3, R3, 0x9910, RZ ;  /* 0x0000991003037816 */ /* 0x000fca00000000ff */
[----:B------:R0:W-:Y:S01]  /*3fb0*/  STG.E desc[UR36][R8.64], R3 ;  /* 0x0000000308007986 */ /* 0x0001e2000c101924 */
[----:B------:R-:W-:Y:S05]  /*3fc0*/  BRA `(.L_x_10370) ;  /* 0x0000000c00387947 */ /* 0x000fea0003800000 */
.L_x_10376:
[----:B------:R0:W-:Y:S01]  /*3fd0*/  STG.E.U16 desc[UR36][R8.64], R3 ;  /* 0x0000000308007986 */ /* 0x0001e2000c101524 */
[----:B------:R-:W-:Y:S05]  /*3fe0*/  BRA `(.L_x_10370) ;  /* 0x0000000c00307947 */ /* 0x000fea0003800000 */
.L_x_10372:
        /* <DEDUP_REMOVED lines=9> */
.L_x_10379:
[----:B------:R-:W0:Y:S02]  /*4080*/  I2F.S16 R0, R3 ;  /* 0x0000000300007306 */ /* 0x000e240000101400 */
[----:B0-----:R-:W-:-:S05]  /*4090*/  F2FP.F16.F32.PACK_AB R0, RZ, R0 ;  /* 0x00000000ff00723e */ /* 0x001fca00000000ff */
[----:B------:R0:W-:Y:S01]  /*40a0*/  STG.E.U16 desc[UR36][R8.64], R0 ;  /* 0x0000000008007986 */ /* 0x0001e2000c101524 */
[----:B------:R-:W-:Y:S05]  /*40b0*/  BRA `(.L_x_10370) ;  /* 0x0000000800fc7947 */ /* 0x000fea0003800000 */
.L_x_10378:
        /* <DEDUP_REMOVED lines=10> */
.L_x_10381:
[----:B------:R-:W0:Y:S02]  /*4160*/  I2F.S16 R3, R3 ;  /* 0x0000000300037306 */ /* 0x000e240000101400 */
[----:B0-----:R-:W-:-:S04]  /*4170*/  F2FP.F16.F32.PACK_AB R3, RZ, R3 ;  /* 0x00000003ff03723e */ /* 0x001fc800000000ff */
[----:B------:R-:W-:-:S05]  /*4180*/  PRMT R3, R3, 0x5410, RZ ;  /* 0x0000541003037816 */ /* 0x000fca00000000ff */
[----:B------:R0:W-:Y:S01]  /*4190*/  STG.E desc[UR36][R8.64], R3 ;  /* 0x0000000308007986 */ /* 0x0001e2000c101924 */
[----:B------:R-:W-:Y:S05]  /*41a0*/  BRA `(.L_x_10370) ;  /* 0x0000000800c07947 */ /* 0x000fea0003800000 */
.L_x_10380:
[----:B------:R-:W0:Y:S02]  /*41b0*/  I2F.F64.S16 R4, R3 ;  /* 0x0000000300047312 */ /* 0x000e240000101c00 */
[----:B0-----:R0:W-:Y:S01]  /*41c0*/  STG.E.64 desc[UR36][R8.64], R4 ;  /* 0x0000000408007986 */ /* 0x0011e2000c101b24 */
[----:B------:R-:W-:Y:S05]  /*41d0*/  BRA `(.L_x_10370) ;  /* 0x0000000800b47947 */ /* 0x000fea0003800000 */
.L_x_10371:
        /* <DEDUP_REMOVED lines=13> */
.L_x_10384:
[----:B------:R-:W0:Y:S01]  /*42b0*/  I2F.F64.S16 R4, R3 ;  /* 0x0000000300047312 */ /* 0x000e220000101c00 */
[----:B------:R-:W-:-:S05]  /*42c0*/  CS2R R6, SRZ ;  /* 0x0000000000067805 */ /* 0x000fca000001ff00 */
[----:B0-----:R0:W-:Y:S01]  /*42d0*/  STG.E.128 desc[UR36][R8.64], R4 ;  /* 0x0000000408007986 */ /* 0x0011e2000c101d24 */
[----:B------:R-:W-:Y:S05]  /*42e0*/  BRA `(.L_x_10370) ;  /* 0x0000000800707947 */ /* 0x000fea0003800000 */
.L_x_10383:
        /* <DEDUP_REMOVED lines=21> */
.L_x_10388:
[----:B------:R-:W-:Y:S05]  /*4440*/  BSYNC B0 ;  /* 0x0000000000007941 */ /* 0x000fea0003800000 */
.L_x_10387:
[----:B------:R-:W-:-:S05]  /*4450*/  LOP3.LUT R5, R0, R5, RZ, 0xfc, !PT ;  /* 0x0000000500057212 */ /* 0x000fca00078efcff */
[----:B------:R0:W-:Y:S01]  /*4460*/  STG.E.U8 desc[UR36][R8.64], R5 ;  /* 0x0000000508007986 */ /* 0x0001e2000c101124 */
[----:B------:R-:W-:Y:S05]  /*4470*/  BRA `(.L_x_10370) ;  /* 0x00000008000c7947 */ /* 0x000fea0003800000 */
.L_x_10386:
        /* <DEDUP_REMOVED lines=13> */
.L_x_10390:
[----:B------:R-:W-:Y:S01]  /*4550*/  IMAD.MOV.U32 R0, RZ, RZ, 0x7f ;  /* 0x0000007fff007424 */ /* 0x000fe200078e00ff */
[----:B------:R-:W-:-:S04]  /*4560*/  ISETP.GT.U32.AND P0, PT, R4, 0x7f800000, PT ;  /* 0x7f8000000400780c */ /* 0x000fc80003f04070 */
[----:B------:R-:W-:-:S09]  /*4570*/  SEL R0, R0, 0x7c, P0 ;  /* 0x0000007c00007807 */ /* 0x000fd20000000000 */
.L_x_10391:
[----:B------:R-:W-:Y:S05]  /*4580*/  BSYNC B0 ;  /* 0x0000000000007941 */ /* 0x000fea0003800000 */
.L_x_10389:
[----:B------:R-:W-:-:S04]  /*4590*/  LOP3.LUT R3, R5, 0x80000000, RZ, 0xc0, !PT ;  /* 0x8000000005037812 */ /* 0x000fc800078ec0ff */
[----:B------:R-:W-:-:S04]  /*45a0*/  SHF.R.U32.HI R3, RZ, 0x18, R3 ;  /* 0x00000018ff037819 */ /* 0x000fc80000011603 */
[----:B------:R-:W-:-:S05]  /*45b0*/  LOP3.LUT R3, R0, R3, RZ, 0xfc, !PT ;  /* 0x0000000300037212 */ /* 0x000fca00078efcff */
[----:B------:R0:W-:Y:S01]  /*45c0*/  STG.E.U8 desc[UR36][R8.64], R3 ;  /* 0x0000000308007986 */ /* 0x0001e2000c101124 */
[----:B------:R-:W-:Y:S05]  /*45d0*/  BRA `(.L_x_10370) ;  /* 0x0000000400b47947 */ /* 0x000fea0003800000 */
.L_x_10385:
[----:B------:R-:W0:Y:S02]  /*45e0*/  I2F.S16 R0, R3 ;  /* 0x0000000300007306 */ /* 0x000e240000101400 */
[----:B0-----:R-:W-:-:S05]  /*45f0*/  F2FP.BF16.F32.PACK_AB R0, RZ, R0 ;  /* 0x00000000ff00723e */ /* 0x001fca00000010ff */
[----:B------:R0:W-:Y:S01]  /*4600*/  STG.E.U16 desc[UR36][R8.64], R0 ;  /* 0x0000000008007986 */ /* 0x0001e2000c101524 */
[----:B------:R-:W-:Y:S05]  /*4610*/  BRA `(.L_x_10370) ;  /* 0x0000000400a47947 */ /* 0x000fea0003800000 */
.L_x_10382:
        /* <DEDUP_REMOVED lines=10> */
.L_x_10394:
        /* <DEDUP_REMOVED lines=17> */
.L_x_10397:
[----:B------:R-:W-:-:S04]  /*47d0*/  LOP3.LUT R3, R3, 0x80000000, RZ, 0xc0, !PT ;  /* 0x8000000003037812 */ /* 0x000fc800078ec0ff */
[----:B------:R-:W-:-:S04]  /*47e0*/  SHF.R.U32.HI R3, RZ, 0x18, R3 ;  /* 0x00000018ff037819 */ /* 0x000fc80000011603 */
[----:B------:R-:W-:-:S04]  /*47f0*/  LOP3.LUT R0, R0, R3, RZ, 0xfc, !PT ;  /* 0x0000000300007212 */ /* 0x000fc800078efcff */
[----:B------:R-:W-:-:S07]  /*4800*/  PRMT R4, R0, 0x7610, R4 ;  /* 0x0000761000047816 */ /* 0x000fce0000000004 */
.L_x_10396:
[----:B------:R-:W-:Y:S05]  /*4810*/  BSYNC B0 ;  /* 0x0000000000007941 */ /* 0x000fea0003800000 */
.L_x_10395:
[----:B------:R4:W-:Y:S01]  /*4820*/  STG.E.U8 desc[UR36][R8.64], R4 ;  /* 0x0000000408007986 */ /* 0x0009e2000c101124 */
[----:B------:R-:W-:Y:S05]  /*4830*/  BRA `(.L_x_10370) ;  /* 0x00000004001c7947 */ /* 0x000fea0003800000 */
.L_x_10393:
        /* <DEDUP_REMOVED lines=17> */
.L_x_10400:
[----:B------:R-:W-:-:S04]  /*4950*/  LOP3.LUT R3, R3, 0x80000000, RZ, 0xc0, !PT ;  /* 0x8000000003037812 */ /* 0x000fc800078ec0ff */
[----:B------:R-:W-:-:S04]  /*4960*/  SHF.R.U32.HI R3, RZ, 0x18, R3 ;  /* 0x00000018ff037819 */ /* 0x000fc80000011603 */
[----:B------:R-:W-:-:S04]  /*4970*/  LOP3.LUT R0, R0, R3, RZ, 0xfc, !PT ;  /* 0x0000000300007212 */ /* 0x000fc800078efcff */
[----:B------:R-:W-:-:S07]  /*4980*/  PRMT R4, R0, 0x7610, R4 ;  /* 0x0000761000047816 */ /* 0x000fce0000000004 */
.L_x_10399:
[----:B------:R-:W-:Y:S05]  /*4990*/  BSYNC B0 ;  /* 0x0000000000007941 */ /* 0x000fea0003800000 */
.L_x_10398:
[----:B------:R0:W-:Y:S01]  /*49a0*/  STG.E.U8 desc[UR36][R8.64], R4 ;  /* 0x0000000408007986 */ /* 0x0001e2000c101124 */
[----:B------:R-:W-:Y:S05]  /*49b0*/  BRA `(.L_x_10370) ;  /* 0x0000000000bc7947 */ /* 0x000fea0003800000 */
.L_x_10392:
        /* <DEDUP_REMOVED lines=23> */
.L_x_10375:
        /* <DEDUP_REMOVED lines=16> */
.L_x_10403:
[----:B------:R-:W-:Y:S05]  /*4c30*/  BRA `(.L_x_10370) ;  /* 0x00000000001c7947 */ /* 0x000fea0003800000 */
.L_x_10402:
[----:B------:R-:W-:-:S05]  /*4c40*/  PRMT R3, R3, 0x9910, RZ ;  /* 0x0000991003037816 */ /* 0x000fca00000000ff */
[----:B------:R-:W-:-:S05]  /*4c50*/  IMAD.MOV.U32 R4, RZ, RZ, R3 ;  /* 0x000000ffff047224 */ /* 0x000fca00078e0003 */
[----:B------:R-:W-:-:S05]  /*4c60*/  SHF.R.S32.HI R5, RZ, 0x1f, R4 ;  /* 0x0000001fff057819 */ /* 0x000fca0000011404 */
[----:B------:R3:W-:Y:S01]  /*4c70*/  STG.E.64 desc[UR36][R8.64], R4 ;  /* 0x0000000408007986 */ /* 0x0007e2000c101b24 */
[----:B------:R-:W-:Y:S05]  /*4c80*/  BRA `(.L_x_10370) ;  /* 0x0000000000087947 */ /* 0x000fea0003800000 */
.L_x_10401:
[----:B------:R-:W-:-:S05]  /*4c90*/  PRMT R3, R3, 0x9910, RZ ;  /* 0x0000991003037816 */ /* 0x000fca00000000ff */
[----:B------:R0:W-:Y:S02]  /*4ca0*/  STG.E desc[UR36][R8.64], R3 ;  /* 0x0000000308007986 */ /* 0x0001e4000c101924 */
.L_x_10370:
[----:B------:R-:W-:Y:S05]  /*4cb0*/  BSYNC B6 ;  /* 0x0000000000067941 */ /* 0x000fea0003800000 */
.L_x_10369:
        /* <DEDUP_REMOVED lines=23> */
.L_x_10409:
[----:B------:R0:W-:Y:S01]  /*4e30*/  STG.E.U8 desc[UR36][R8.64], R18 ;  /* 0x0000001208007986 */ /* 0x0001e2000c101124 */
[----:B------:R-:W-:Y:S05]  /*4e40*/  BRA `(.L_x_10411) ;  /* 0x0000000c00647947 */ /* 0x000fea0003800000 */
.L_x_10408:
        /* <DEDUP_REMOVED lines=10> */
.L_x_10413:
[----:B------:R-:W-:-:S05]  /*4ef0*/  PRMT R3, R18, 0x9910, RZ ;  /* 0x0000991012037816 */ /* 0x000fca00000000ff */
[----:B------:R0:W-:Y:S01]  /*4f00*/  STG.E desc[UR36][R8.64], R3 ;  /* 0x0000000308007986 */ /* 0x0001e2000c101924 */
[----:B------:R-:W-:Y:S05]  /*4f10*/  BRA `(.L_x_10411) ;  /* 0x0000000c00307947 */ /* 0x000fea0003800000 */
.L_x_10412:
[----:B------:R0:W-:Y:S01]  /*4f20*/  STG.E.U16 desc[UR36][R8.64], R18 ;  /* 0x0000001208007986 */ /* 0x0001e2000c101524 */
[----:B------:R-:W-:Y:S05]  /*4f30*/  BRA `(.L_x_10411) ;  /* 0x0000000c00287947 */ /* 0x000fea0003800000 */
.L_x_10407:
        /* <DEDUP_REMOVED lines=9> */
.L_x_10415:
[----:B------:R-:W0:Y:S02]  /*4fd0*/  I2F.S16 R0, R18 ;  /* 0x0000001200007306 */ /* 0x000e240000101400 */
[----:B0-----:R-:W-:-:S05]  /*4fe0*/  F2FP.F16.F32.PACK_AB R0, RZ, R0 ;  /* 0x00000000ff00723e */ /* 0x001fca00000000ff */
[----:B------:R0:W-:Y:S01]  /*4ff0*/  STG.E.U16 desc[UR36][R8.64], R0 ;  /* 0x0000000008007986 */ /* 0x0001e2000c101524 */
[----:B------:R-:W-:Y:S05]  /*5000*/  BRA `(.L_x_10411) ;  /* 0x0000000800f47947 */ /* 0x000fea0003800000 */
.L_x_10414:
        /* <DEDUP_REMOVED lines=10> */
.L_x_10417:
[----:B------:R-:W0:Y:S02]  /*50b0*/  I2F.S16 R18, R18 ;  /* 0x0000001200127306 */ /* 0x000e240000101400 */
[----:B0-----:R-:W-:-:S04]  /*50c0*/  F2FP.F16.F32.PACK_AB R3, RZ, R18 ;  /* 0x00000012ff03723e */ /* 0x001fc800000000ff */
[----:B------:R-:W-:-:S05]  /*50d0*/  PRMT R3, R3, 0x5410, RZ ;  /* 0x0000541003037816 */ /* 0x000fca00000000ff */
[----:B------:R0:W-:Y:S01]  /*50e0*/  STG.E desc[UR36][R8.64], R3 ;  /* 0x0000000308007986 */ /* 0x0001e2000c101924 */
[----:B------:R-:W-:Y:S05]  /*50f0*/  BRA `(.L_x_10411) ;  /* 0x0000000800b87947 */ /* 0x000fea0003800000 */
.L_x_10416:
[----:B------:R-:W0:Y:S02]  /*5100*/  I2F.F64.S16 R4, R18 ;  /* 0x0000001200047312 */ /* 0x000e240000101c00 */
[----:B0-----:R0:W-:Y:S01]  /*5110*/  STG.E.64 desc[UR36][R8.64], R4 ;  /* 0x0000000408007986 */ /* 0x0011e2000c101b24 */
[----:B------:R-:W-:Y:S05]  /*5120*/  BRA `(.L_x_10411) ;  /* 0x0000000800ac7947 */ /* 0x000fea0003800000 */
.L_x_10406:
        /* <DEDUP_REMOVED lines=13> */
.L_x_10420:
[----:B------:R-:W0:Y:S01]  /*5200*/  I2F.F64.S16 R4, R18 ;  /* 0x0000001200047312 */ /* 0x000e220000101c00 */
[----:B------:R-:W-:-:S05]  /*5210*/  CS2R R6, SRZ ;  /* 0x0000000000067805 */ /* 0x000fca000001ff00 */
[----:B0-----:R0:W-:Y:S01]  /*5220*/  STG.E.128 desc[UR36][R8.64], R4 ;  /* 0x0000000408007986 */ /* 0x0011e2000c101d24 */
[----:B------:R-:W-:Y:S05]  /*5230*/  BRA `(.L_x_10411) ;  /* 0x0000000800687947 */ /* 0x000fea0003800000 */
.L_x_10419:
        /* <DEDUP_REMOVED lines=21> */
.L_x_10424:
[----:B------:R-:W-:Y:S05]  /*5390*/  BSYNC B0 ;  /* 0x0000000000007941 */ /* 0x000fea0003800000 */
.L_x_10423:
[----:B------:R-:W-:-:S05]  /*53a0*/  LOP3.LUT R5, R0, R5, RZ, 0xfc, !PT ;  /* 0x0000000500057212 */ /* 0x000fca00078efcff */
[----:B------:R0:W-:Y:S01]  /*53b0*/  STG.E.U8 desc[UR36][R8.64], R5 ;  /* 0x0000000508007986 */ /* 0x0001e2000c101124 */
[----:B------:R-:W-:Y:S05]  /*53c0*/  BRA `(.L_x_10411) ;  /* 0x0000000800047947 */ /* 0x000fea0003800000 */
.L_x_10422:
        /* <DEDUP_REMOVED lines=13> */
.L_x_10426:
[----:B------:R-:W-:Y:S01]  /*54a0*/  IMAD.MOV.U32 R0, RZ, RZ, 0x7f ;  /* 0x0000007fff007424 */ /* 0x000fe200078e00ff */
[----:B------:R-:W-:-:S04]  /*54b0*/  ISETP.GT.U32.AND P0, PT, R3, 0x7f800000, PT ;  /* 0x7f8000000300780c */ /* 0x000fc80003f04070 */
[----:B------:R-:W-:-:S09]  /*54c0*/  SEL R0, R0, 0x7c, P0 ;  /* 0x0000007c00007807 */ /* 0x000fd20000000000 */
.L_x_10427:
[----:B------:R-:W-:Y:S05]  /*54d0*/  BSYNC B0 ;  /* 0x0000000000007941 */ /* 0x000fea0003800000 */
.L_x_10425:
[----:B------:R-:W-:-:S04]  /*54e0*/  LOP3.LUT R3, R5, 0x80000000, RZ, 0xc0, !PT ;  /* 0x8000000005037812 */ /* 0x000fc800078ec0ff */
[----:B------:R-:W-:-:S04]  /*54f0*/  SHF.R.U32.HI R3, RZ, 0x18, R3 ;  /* 0x00000018ff037819 */ /* 0x000fc80000011603 */
[----:B------:R-:W-:-:S05]  /*5500*/  LOP3.LUT R3, R0, R3, RZ, 0xfc, !PT ;  /* 0x0000000300037212 */ /* 0x000fca00078efcff */
[----:B------:R0:W-:Y:S01]  /*5510*/  STG.E.U8 desc[UR36][R8.64], R3 ;  /* 0x0000000308007986 */ /* 0x0001e2000c101124 */
[----:B------:R-:W-:Y:S05]  /*5520*/  BRA `(.L_x_10411) ;  /* 0x0000000400ac7947 */ /* 0x000fea0003800000 */
.L_x_10421:
[----:B------:R-:W0:Y:S02]  /*5530*/  I2F.S16 R0, R18 ;  /* 0x0000001200007306 */ /* 0x000e240000101400 */
[----:B0-----:R-:W-:-:S05]  /*5540*/  F2FP.BF16.F32.PACK_AB R0, RZ, R0 ;  /* 0x00000000ff00723e */ /* 0x001fca00000010ff */
[----:B------:R0:W-:Y:S01]  /*5550*/  STG.E.U16 desc[UR36][R8.64], R0 ;  /* 0x0000000008007986 */ /* 0x0001e2000c101524 */
[----:B------:R-:W-:Y:S05]  /*5560*/  BRA `(.L_x_10411) ;  /* 0x00000004009c7947 */ /* 0x000fea0003800000 */
.L_x_10418:
        /* <DEDUP_REMOVED lines=10> */
.L_x_10430:
        /* <DEDUP_REMOVED lines=17> */
.L_x_10433:
[----:B------:R-:W-:-:S04]  /*5720*/  LOP3.LUT R3, R5, 0x80000000, RZ, 0xc0, !PT ;  /* 0x8000000005037812 */ /* 0x000fc800078ec0ff */
[----:B------:R-:W-:-:S04]  /*5730*/  SHF.R.U32.HI R3, RZ, 0x18, R3 ;  /* 0x00000018ff037819 */ /* 0x000fc80000011603 */
[----:B------:R-:W-:-:S04]  /*5740*/  LOP3.LUT R0, R0, R3, RZ, 0xfc, !PT ;  /* 0x0000000300007212 */ /* 0x000fc800078efcff */
[----:B------:R-:W-:-:S07]  /*5750*/  PRMT R4, R0, 0x7610, R4 ;  /* 0x0000761000047816 */ /* 0x000fce0000000004 */
.L_x_10432:
[----:B------:R-:W-:Y:S05]  /*5760*/  BSYNC B0 ;  /* 0x0000000000007941 */ /* 0x000fea0003800000 */
.L_x_10431:
[----:B------:R3:W-:Y:S01]  /*5770*/  STG.E.U8 desc[UR36][R8.64], R4 ;  /* 0x0000000408007986 */ /* 0x0007e2000c101124 */
[----:B------:R-:W-:Y:S05]  /*5780*/  BRA `(.L_x_10411) ;  /* 0x0000000400147947 */ /* 0x000fea0003800000 */
.L_x_10429:
        /* <DEDUP_REMOVED lines=17> */
.L_x_10436:
[----:B------:R-:W-:-:S04]  /*58a0*/  LOP3.LUT R3, R5, 0x80000000, RZ, 0xc0, !PT ;  /* 0x8000000005037812 */ /* 0x000fc800078ec0ff */
[----:B------:R-:W-:-:S04]  /*58b0*/  SHF.R.U32.HI R3, RZ, 0x18, R3 ;  /* 0x00000018ff037819 */ /* 0x000fc80000011603 */
[----:B------:R-:W-:-:S04]  /*58c0*/  LOP3.LUT R0, R0, R3, RZ, 0xfc, !PT ;  /* 0x0000000300007212 */ /* 0x000fc800078efcff */
[----:B------:R-:W-:-:S07]  /*58d0*/  PRMT R4, R0, 0x7610, R4 ;  /* 0x0000761000047816 */ /* 0x000fce0000000004 */
.L_x_10435:
[----:B------:R-:W-:Y:S05]  /*58e0*/  BSYNC B0 ;  /* 0x0000000000007941 */ /* 0x000fea0003800000 */
.L_x_10434:
[----:B------:R0:W-:Y:S01]  /*58f0*/  STG.E.U8 desc[UR36][R8.64], R4 ;  /* 0x0000000408007986 */ /* 0x0001e2000c101124 */
[----:B------:R-:W-:Y:S05]  /*5900*/  BRA `(.L_x_10411) ;  /* 0x0000000000b47947 */ /* 0x000fea0003800000 */
.L_x_10428:
        /* <DEDUP_REMOVED lines=22> */
.L_x_10410:
        /* <DEDUP_REMOVED lines=16> */
.L_x_10439:
[----:B------:R-:W-:Y:S05]  /*5b70*/  BRA `(.L_x_10411) ;  /* 0x0000000000187947 */ /* 0x000fea0003800000 */
.L_x_10438:
[----:B------:R-:W-:-:S04]  /*5b80*/  PRMT R4, R18, 0x9910, RZ ;  /* 0x0000991012047816 */ /* 0x000fc800000000ff */
[----:B------:R-:W-:-:S05]  /*5b90*/  SHF.R.S32.HI R5, RZ, 0x1f, R4 ;  /* 0x0000001fff057819 */ /* 0x000fca0000011404 */
[----:B------:R2:W-:Y:S01]  /*5ba0*/  STG.E.64 desc[UR36][R8.64], R4 ;  /* 0x0000000408007986 */ /* 0x0005e2000c101b24 */
[----:B------:R-:W-:Y:S05]  /*5bb0*/  BRA `(.L_x_10411) ;  /* 0x0000000000087947 */ /* 0x000fea0003800000 */
.L_x_10437:
[----:B------:R-:W-:-:S05]  /*5bc0*/  PRMT R3, R18, 0x9910, RZ ;  /* 0x0000991012037816 */ /* 0x000fca00000000ff */
[----:B------:R0:W-:Y:S02]  /*5bd0*/  STG.E desc[UR36][R8.64], R3 ;  /* 0x0000000308007986 */ /* 0x0001e4000c101924 */
.L_x_10411:
        /* <DEDUP_REMOVED lines=23> */
.L_x_10443:
[----:B------:R3:W-:Y:S01]  /*5d50*/  STG.E.U8 desc[UR36][R8.64], R17 ;  /* 0x0000001108007986 */ /* 0x0007e2000c101124 */
[----:B------:R-:W-:Y:S05]  /*5d60*/  BRA `(.L_x_10445) ;  /* 0x0000000c00647947 */ /* 0x000fea0003800000 */
.L_x_10442:
        /* <DEDUP_REMOVED lines=10> */
.L_x_10447:
[----:B------:R-:W-:-:S05]  /*5e10*/  PRMT R3, R17, 0x9910, RZ ;  /* 0x0000991011037816 */ /* 0x000fca00000000ff */
[----:B------:R2:W-:Y:S01]  /*5e20*/  STG.E desc[UR36][R8.64], R3 ;  /* 0x0000000308007986 */ /* 0x0005e2000c101924 */
[----:B------:R-:W-:Y:S05]  /*5e30*/  BRA `(.L_x_10445) ;  /* 0x0000000c00307947 */ /* 0x000fea0003800000 */
.L_x_10446:
[----:B------:R0:W-:Y:S01]  /*5e40*/  STG.E.U16 desc[UR36][R8.64], R17 ;  /* 0x0000001108007986 */ /* 0x0001e2000c101524 */
[----:B------:R-:W-:Y:S05]  /*5e50*/  BRA `(.L_x_10445) ;  /* 0x0000000c00287947 */ /* 0x000fea0003800000 */
.L_x_10441:
        /* <DEDUP_REMOVED lines=9> */
.L_x_10449:
[----:B------:R-:W0:Y:S02]  /*5ef0*/  I2F.S16 R0, R17 ;  /* 0x0000001100007306 */ /* 0x000e240000101400 */
[----:B0-----:R-:W-:-:S05]  /*5f00*/  F2FP.F16.F32.PACK_AB R0, RZ, R0 ;  /* 0x00000000ff00723e */ /* 0x001fca00000000ff */
[----:B------:R0:W-:Y:S01]  /*5f10*/  STG.E.U16 desc[UR36][R8.64], R0 ;  /* 0x0000000008007986 */ /* 0x0001e2000c101524 */
[----:B------:R-:W-:Y:S05]  /*5f20*/  BRA `(.L_x_10445) ;  /* 0x0000000800f47947 */ /* 0x000fea0003800000 */
.L_x_10448:
        /* <DEDUP_REMOVED lines=10> */
.L_x_10451:
[----:B------:R-:W0:Y:S02]  /*5fd0*/  I2F.S16 R17, R17 ;  /* 0x0000001100117306 */ /* 0x000e240000101400 */
[----:B0-----:R-:W-:-:S04]  /*5fe0*/  F2FP.F16.F32.PACK_AB R3, RZ, R17 ;  /* 0x00000011ff03723e */ /* 0x001fc800000000ff */
[----:B------:R-:W-:-:S05]  /*5ff0*/  PRMT R3, R3, 0x5410, RZ ;  /* 0x0000541003037816 */ /* 0x000fca00000000ff */
[----:B------:R0:W-:Y:S01]  /*6000*/  STG.E desc[UR36][R8.64], R3 ;  /* 0x0000000308007986 */ /* 0x0001e2000c101924 */
[----:B------:R-:W-:Y:S05]  /*6010*/  BRA `(.L_x_10445) ;  /* 0x0000000800b87947 */ /* 0x000fea0003800000 */
.L_x_10450:
[----:B------:R-:W0:Y:S02]  /*6020*/  I2F.F64.S16 R4, R17 ;  /* 0x0000001100047312 */ /* 0x000e240000101c00 */
[----:B0-----:R0:W-:Y:S01]  /*6030*/  STG.E.64 desc[UR36][R8.64], R4 ;  /* 0x0000000408007986 */ /* 0x0011e2000c101b24 */
[----:B------:R-:W-:Y:S05]  /*6040*/  BRA `(.L_x_10445) ;  /* 0x0000000800ac7947 */ /* 0x000fea0003800000 */
.L_x_10440:
        /* <DEDUP_REMOVED lines=13> */
.L_x_10454:
[----:B------:R-:W0:Y:S01]  /*6120*/  I2F.F64.S16 R4, R17 ;  /* 0x0000001100047312 */ /* 0x000e220000101c00 */
[----:B------:R-:W-:-:S05]  /*6130*/  CS2R R6, SRZ ;  /* 0x0000000000067805 */ /* 0x000fca000001ff00 */
[----:B0-----:R0:W-:Y:S01]  /*6140*/  STG.E.128 desc[UR36][R8.64], R4 ;  /* 0x0000000408007986 */ /* 0x0011e2000c101d24 */
[----:B------:R-:W-:Y:S05]  /*6150*/  BRA `(.L_x_10445) ;  /* 0x0000000800687947 */ /* 0x000fea0003800000 */
.L_x_10453:
        /* <DEDUP_REMOVED lines=21> */
.L_x_10458:
[----:B------:R-:W-:Y:S05]  /*62b0*/  BSYNC B0 ;  /* 0x0000000000007941 */ /* 0x000fea0003800000 */
.L_x_10457:
[----:B------:R-:W-:-:S05]  /*62c0*/  LOP3.LUT R5, R0, R5, RZ, 0xfc, !PT ;  /* 0x0000000500057212 */ /* 0x000fca00078efcff */
[----:B------:R0:W-:Y:S01]  /*62d0*/  STG.E.U8 desc[UR36][R8.64], R5 ;  /* 0x0000000508007986 */ /* 0x0001e2000c101124 */
[----:B------:R-:W-:Y:S05]  /*62e0*/  BRA `(.L_x_10445) ;  /* 0x0000000800047947 */ /* 0x000fea0003800000 */
.L_x_10456:
        /* <DEDUP_REMOVED lines=13> */
.L_x_10460:
[----:B------:R-:W-:Y:S01]  /*63c0*/  IMAD.MOV.U32 R0, RZ, RZ, 0x7f ;  /* 0x0000007fff007424 */ /* 0x000fe200078e00ff */
[----:B------:R-:W-:-:S04]  /*63d0*/  ISETP.GT.U32.AND P0, PT, R3, 0x7f800000, PT ;  /* 0x7f8000000300780c */ /* 0x000fc80003f04070 */
[----:B------:R-:W-:-:S09]  /*63e0*/  SEL R0, R0, 0x7c, P0 ;  /* 0x0000007c00007807 */ /* 0x000fd20000000000 */
.L_x_10461:
[----:B------:R-:W-:Y:S05]  /*63f0*/  BSYNC B0 ;  /* 0x0000000000007941 */ /* 0x000fea0003800000 */
.L_x_10459:
[----:B------:R-:W-:-:S04]  /*6400*/  LOP3.LUT R3, R17, 0x80000000, RZ, 0xc0, !PT ;  /* 0x8000000011037812 */ /* 0x000fc800078ec0ff */
[----:B------:R-:W-:-:S04]  /*6410*/  SHF.R.U32.HI R3, RZ, 0x18, R3 ;  /* 0x00000018ff037819 */ /* 0x000fc80000011603 */
[----:B------:R-:W-:-:S05]  /*6420*/  LOP3.LUT R3, R0, R3, RZ, 0xfc, !PT ;  /* 0x0000000300037212 */ /* 0x000fca00078efcff */
[----:B------:R0:W-:Y:S01]  /*6430*/  STG.E.U8 desc[UR36][R8.64], R3 ;  /* 0x0000000308007986 */ /* 0x0001e2000c101124 */
[----:B------:R-:W-:Y:S05]  /*6440*/  BRA `(.L_x_10445) ;  /* 0x0000000400ac7947 */ /* 0x000fea0003800000 */
.L_x_10455:
[----:B------:R-:W0:Y:S02]  /*6450*/  I2F.S16 R0, R17 ;  /* 0x0000001100007306 */ /* 0x000e240000101400 */
[----:B0-----:R-:W-:-:S05]  /*6460*/  F2FP.BF16.F32.PACK_AB R0, RZ, R0 ;  /* 0x00000000ff00723e */ /* 0x001fca00000010ff */
[----:B------:R0:W-:Y:S01]  /*6470*/  STG.E.U16 desc[UR36][R8.64], R0 ;  /* 0x0000000008007986 */ /* 0x0001e2000c101524 */
[----:B------:R-:W-:Y:S05]  /*6480*/  BRA `(.L_x_10445) ;  /* 0x00000004009c7947 */ /* 0x000fea0003800000 */
.L_x_10452:
        /* <DEDUP_REMOVED lines=10> */
.L_x_10464:
        /* <DEDUP_REMOVED lines=17> */
.L_x_10467:
[----:B------:R-:W-:-:S04]  /*6640*/  LOP3.LUT R3, R17, 0x80000000, RZ, 0xc0, !PT ;  /* 0x8000000011037812 */ /* 0x000fc800078ec0ff */
[----:B------:R-:W-:-:S04]  /*6650*/  SHF.R.U32.HI R3, RZ, 0x18, R3 ;  /* 0x00000018ff037819 */ /* 0x000fc80000011603 */
[----:B------:R-:W-:-:S04]  /*6660*/  LOP3.LUT R0, R0, R3, RZ, 0xfc, !PT ;  /* 0x0000000300007212 */ /* 0x000fc800078efcff */
[----:B------:R-:W-:-:S07]  /*6670*/  PRMT R4, R0, 0x7610, R4 ;  /* 0x0000761000047816 */ /* 0x000fce0000000004 */
.L_x_10466:
[----:B------:R-:W-:Y:S05]  /*6680*/  BSYNC B0 ;  /* 0x0000000000007941 */ /* 0x000fea0003800000 */
.L_x_10465:
[----:B------:R0:W-:Y:S01]  /*6690*/  STG.E.U8 desc[UR36][R8.64], R4 ;  /* 0x0000000408007986 */ /* 0x0001e2000c101124 */
[----:B------:R-:W-:Y:S05]  /*66a0*/  BRA `(.L_x_10445) ;  /* 0x0000000400147947 */ /* 0x000fea0003800000 */
.L_x_10463:
        /* <DEDUP_REMOVED lines=17> */
.L_x_10470:
[----:B------:R-:W-:-:S04]  /*67c0*/  LOP3.LUT R3, R17, 0x80000000, RZ, 0xc0, !PT ;  /* 0x8000000011037812 */ /* 0x000fc800078ec0ff */
[----:B------:R-:W-:-:S04]  /*67d0*/  SHF.R.U32.HI R3, RZ, 0x18, R3 ;  /* 0x00000018ff037819 */ /* 0x000fc80000011603 */
[----:B------:R-:W-:-:S04]  /*67e0*/  LOP3.LUT R0, R0, R3, RZ, 0xfc, !PT ;  /* 0x0000000300007212 */ /* 0x000fc800078efcff */
[----:B------:R-:W-:-:S07]  /*67f0*/  PRMT R4, R0, 0x7610, R4 ;  /* 0x0000761000047816 */ /* 0x000fce0000000004 */
.L_x_10469:
[----:B------:R-:W-:Y:S05]  /*6800*/  BSYNC B0 ;  /* 0x0000000000007941 */ /* 0x000fea0003800000 */
.L_x_10468:
[----:B------:R0:W-:Y:S01]  /*6810*/  STG.E.U8 desc[UR36][R8.64], R4 ;  /* 0x0000000408007986 */ /* 0x0001e2000c101124 */
[----:B------:R-:W-:Y:S05]  /*6820*/  BRA `(.L_x_10445) ;  /* 0x0000000000b47947 */ /* 0x000fea0003800000 */
.L_x_10462:
        /* <DEDUP_REMOVED lines=22> */
.L_x_10444:
        /* <DEDUP_REMOVED lines=16> */
.L_x_10473:
[----:B------:R-:W-:Y:S05]  /*6a90*/  BRA `(.L_x_10445) ;  /* 0x0000000000187947 */ /* 0x000fea0003800000 */
.L_x_10472:
[----:B------:R-:W-:-:S04]  /*6aa0*/  PRMT R4, R17, 0x9910, RZ ;  /* 0x0000991011047816 */ /* 0x000fc800000000ff */
[----:B------:R-:W-:-:S05]  /*6ab0*/  SHF.R.S32.HI R5, RZ, 0x1f, R4 ;  /* 0x0000001fff057819 */ /* 0x000fca0000011404 */
[----:B------:R0:W-:Y:S01]  /*6ac0*/  STG.E.64 desc[UR36][R8.64], R4 ;  /* 0x0000000408007986 */ /* 0x0001e2000c101b24 */
[----:B------:R-:W-:Y:S05]  /*6ad0*/  BRA `(.L_x_10445) ;  /* 0x0000000000087947 */ /* 0x000fea0003800000 */
.L_x_10471:
[----:B------:R-:W-:-:S05]  /*6ae0*/  PRMT R3, R17, 0x9910, RZ ;  /* 0x0000991011037816 */ /* 0x000fca00000000ff */
[----:B------:R0:W-:Y:S02]  /*6af0*/  STG.E desc[UR36][R8.64], R3 ;  /* 0x0000000308007986 */ /* 0x0001e4000c101924 */
.L_x_10445:
[----:B------:R-:W-:-:S07]  /*6b00*/  VIADD R2, R2, 0x80 ;  /* 0x0000008002027836 */ /* 0x000fce0000000000 */
.L_x_10405:
[----:B------:R-:W-:Y:S05]  /*6b10*/  BSYNC B6 ;  /* 0x0000000000067941 */ /* 0x000fea0003800000 */
.L_x_10404:
        /* <DEDUP_REMOVED lines=21> */
.L_x_10477:
[----:B------:R-:W-:Y:S01]  /*6c70*/  STG.E.U8 desc[UR36][R2.64], R16 ;  /* 0x0000001002007986 */ /* 0x000fe2000c101124 */
[----:B------:R-:W-:Y:S05]  /*6c80*/  EXIT ;  /* 0x000000000000794d */ /* 0x000fea0003800000 */
.L_x_10476:
        /* <DEDUP_REMOVED lines=10> */
.L_x_10480:
[----:B------:R-:W-:-:S05]  /*6d30*/  PRMT R5, R16, 0x9910, RZ ;  /* 0x0000991010057816 */ /* 0x000fca00000000ff */
[----:B------:R-:W-:Y:S01]  /*6d40*/  STG.E desc[UR36][R2.64], R5 ;  /* 0x0000000502007986 */ /* 0x000fe2000c101924 */
[----:B------:R-:W-:Y:S05]  /*6d50*/  EXIT ;  /* 0x000000000000794d */ /* 0x000fea0003800000 */
.L_x_10479:
[----:B------:R-:W-:Y:S01]  /*6d60*/  STG.E.U16 desc[UR36][R2.64], R16 ;  /* 0x0000001002007986 */ /* 0x000fe2000c101524 */
[----:B------:R-:W-:Y:S05]  /*6d70*/  EXIT ;  /* 0x000000000000794d */ /* 0x000fea0003800000 */
.L_x_10475:
        /* <DEDUP_REMOVED lines=9> */
.L_x_10482:
[----:B------:R-:W0:Y:S02]  /*6e10*/  I2F.S16 R0, R16 ;  /* 0x0000001000007306 */ /* 0x000e240000101400 */
[----:B0-----:R-:W-:-:S05]  /*6e20*/  F2FP.F16.F32.PACK_AB R0, RZ, R0 ;  /* 0x00000000ff00723e */ /* 0x001fca00000000ff */
[----:B------:R-:W-:Y:S01]  /*6e30*/  STG.E.U16 desc[UR36][R2.64], R0 ;  /* 0x0000000002007986 */ /* 0x000fe2000c101524 */
[----:B------:R-:W-:Y:S05]  /*6e40*/  EXIT ;  /* 0x000000000000794d */ /* 0x000fea0003800000 */
.L_x_10481:
        /* <DEDUP_REMOVED lines=10> */
.L_x_10484:
[----:B------:R-:W0:Y:S02]  /*6ef0*/  I2F.S16 R16, R16 ;  /* 0x0000001000107306 */ /* 0x000e240000101400 */
[----:B0-----:R-:W-:-:S04]  /*6f00*/  F2FP.F16.F32.PACK_AB R5, RZ, R16 ;  /* 0x00000010ff05723e */ /* 0x001fc800000000ff */
[----:B------:R-:W-:-:S05]  /*6f10*/  PRMT R5, R5, 0x5410, RZ ;  /* 0x0000541005057816 */ /* 0x000fca00000000ff */
[----:B------:R-:W-:Y:S01]  /*6f20*/  STG.E desc[UR36][R2.64], R5 ;  /* 0x0000000502007986 */ /* 0x000fe2000c101924 */
[----:B------:R-:W-:Y:S05]  /*6f30*/  EXIT ;  /* 0x000000000000794d */ /* 0x000fea0003800000 */
.L_x_10483:
[----:B------:R-:W0:Y:S02]  /*6f40*/  I2F.F64.S16 R16, R16 ;  /* 0x0000001000107312 */ /* 0x000e240000101c00 */
[----:B0-----:R-:W-:Y:S01]  /*6f50*/  STG.E.64 desc[UR36][R2.64], R16 ;  /* 0x0000001002007986 */ /* 0x001fe2000c101b24 */
[----:B------:R-:W-:Y:S05]  /*6f60*/  EXIT ;  /* 0x000000000000794d */ /* 0x000fea0003800000 */
.L_x_10474:
        /* <DEDUP_REMOVED lines=13> */
.L_x_10487:
[----:B------:R-:W0:Y:S01]  /*7040*/  I2F.F64.S16 R16, R16 ;  /* 0x0000001000107312 */ /* 0x000e220000101c00 */
[----:B------:R-:W-:-:S05]  /*7050*/  CS2R R18, SRZ ;  /* 0x0000000000127805 */ /* 0x000fca000001ff00 */
[----:B0-----:R-:W-:Y:S01]  /*7060*/  STG.E.128 desc[UR36][R2.64], R16 ;  /* 0x0000001002007986 */ /* 0x001fe2000c101d24 */
[----:B------:R-:W-:Y:S05]  /*7070*/  EXIT ;  /* 0x000000000000794d */ /* 0x000fea0003800000 */
.L_x_10486:
        /* <DEDUP_REMOVED lines=21> */
.L_x_10491:
[----:B------:R-:W-:Y:S05]  /*71d0*/  BSYNC B0 ;  /* 0x0000000000007941 */ /* 0x000fea0003800000 */
.L_x_10490:
[----:B------:R-:W-:-:S05]  /*71e0*/  LOP3.LUT R5, R0, R5, RZ, 0xfc, !PT ;  /* 0x0000000500057212 */ /* 0x000fca00078efcff */
[----:B------:R-:W-:Y:S01]  /*71f0*/  STG.E.U8 desc[UR36][R2.64], R5 ;  /* 0x0000000502007986 */ /* 0x000fe2000c101124 */
[----:B------:R-:W-:Y:S05]  /*7200*/  EXIT ;  /* 0x000000000000794d */ /* 0x000fea0003800000 */
.L_x_10489:
        /* <DEDUP_REMOVED lines=13> */
.L_x_10493:
[----:B------:R-:W-:Y:S01]  /*72e0*/  IMAD.MOV.U32 R0, RZ, RZ, 0x7f ;  /* 0x0000007fff007424 */ /* 0x000fe200078e00ff */
[----:B------:R-:W-:-:S04]  /*72f0*/  ISETP.GT.U32.AND P0, PT, R4, 0x7f800000, PT ;  /* 0x7f8000000400780c */ /* 0x000fc80003f04070 */
[----:B------:R-:W-:-:S09]  /*7300*/  SEL R0, R0, 0x7c, P0 ;  /* 0x0000007c00007807 */ /* 0x000fd20000000000 */
.L_x_10494:
[----:B------:R-:W-:Y:S05]  /*7310*/  BSYNC B0 ;  /* 0x0000000000007941 */ /* 0x000fea0003800000 */
.L_x_10492:
[----:B------:R-:W-:-:S04]  /*7320*/  LOP3.LUT R4, R5, 0x80000000, RZ, 0xc0, !PT ;  /* 0x8000000005047812 */ /* 0x000fc800078ec0ff */
[----:B------:R-:W-:-:S04]  /*7330*/  SHF.R.U32.HI R5, RZ, 0x18, R4 ;  /* 0x00000018ff057819 */ /* 0x000fc80000011604 */
[----:B------:R-:W-:-:S05]  /*7340*/  LOP3.LUT R5, R0, R5, RZ, 0xfc, !PT ;  /* 0x0000000500057212 */ /* 0x000fca00078efcff */
[----:B------:R-:W-:Y:S01]  /*7350*/  STG.E.U8 desc[UR36][R2.64], R5 ;  /* 0x0000000502007986 */ /* 0x000fe2000c101124 */
[----:B------:R-:W-:Y:S05]  /*7360*/  EXIT ;  /* 0x000000000000794d */ /* 0x000fea0003800000 */
.L_x_10488:
[----:B------:R-:W0:Y:S02]  /*7370*/  I2F.S16 R0, R16 ;  /* 0x0000001000007306 */ /* 0x000e240000101400 */
[----:B0-----:R-:W-:-:S05]  /*7380*/  F2FP.BF16.F32.PACK_AB R0, RZ, R0 ;  /* 0x00000000ff00723e */ /* 0x001fca00000010ff */
[----:B------:R-:W-:Y:S01]  /*7390*/  STG.E.U16 desc[UR36][R2.64], R0 ;  /* 0x0000000002007986 */ /* 0x000fe2000c101524 */
[----:B------:R-:W-:Y:S05]  /*73a0*/  EXIT ;  /* 0x000000000000794d */ /* 0x000fea0003800000 */
.L_x_10485:
        /* <DEDUP_REMOVED lines=10> */
.L_x_10497:
        /* <DEDUP_REMOVED lines=17> */
.L_x_10500:
[----:B------:R-:W-:-:S04]  /*7560*/  LOP3.LUT R0, R7, 0x80000000, RZ, 0xc0, !PT ;  /* 0x8000000007007812 */ /* 0x000fc800078ec0ff */
[----:B------:R-:W-:-:S04]  /*7570*/  SHF.R.U32.HI R5, RZ, 0x18, R0 ;  /* 0x00000018ff057819 */ /* 0x000fc80000011600 */
[----:B------:R-:W-:-:S04]  /*7580*/  LOP3.LUT R4, R4, R5, RZ, 0xfc, !PT ;  /* 0x0000000504047212 */ /* 0x000fc800078efcff */
[----:B------:R-:W-:-:S07]  /*7590*/  PRMT R0, R4, 0x7610, R0 ;  /* 0x0000761004007816 */ /* 0x000fce0000000000 */
.L_x_10499:
[----:B------:R-:W-:Y:S05]  /*75a0*/  BSYNC B0 ;  /* 0x0000000000007941 */ /* 0x000fea0003800000 */
.L_x_10498:
[----:B------:R-:W-:Y:S01]  /*75b0*/  STG.E.U8 desc[UR36][R2.64], R0 ;  /* 0x0000000002007986 */ /* 0x000fe2000c101124 */
[----:B------:R-:W-:Y:S05]  /*75c0*/  EXIT ;  /* 0x000000000000794d */ /* 0x000fea0003800000 */
.L_x_10496:
        /* <DEDUP_REMOVED lines=17> */
.L_x_10503:
[----:B------:R-:W-:-:S04]  /*76e0*/  LOP3.LUT R0, R7, 0x80000000, RZ, 0xc0, !PT ;  /* 0x8000000007007812 */ /* 0x000fc800078ec0ff */
[----:B------:R-:W-:-:S04]  /*76f0*/  SHF.R.U32.HI R5, RZ, 0x18, R0 ;  /* 0x00000018ff057819 */ /* 0x000fc80000011600 */
[----:B------:R-:W-:-:S04]  /*7700*/  LOP3.LUT R4, R4, R5, RZ, 0xfc, !PT ;  /* 0x0000000504047212 */ /* 0x000fc800078efcff */
[----:B------:R-:W-:-:S07]  /*7710*/  PRMT R0, R4, 0x7610, R0 ;  /* 0x0000761004007816 */ /* 0x000fce0000000000 */
.L_x_10502:
[----:B------:R-:W-:Y:S05]  /*7720*/  BSYNC B0 ;  /* 0x0000000000007941 */ /* 0x000fea0003800000 */
.L_x_10501:
[----:B------:R-:W-:Y:S01]  /*7730*/  STG.E.U8 desc[UR36][R2.64], R0 ;  /* 0x0000000002007986 */ /* 0x000fe2000c101124 */
[----:B------:R-:W-:Y:S05]  /*7740*/  EXIT ;  /* 0x000000000000794d */ /* 0x000fea0003800000 */
.L_x_10495:
        /* <DEDUP_REMOVED lines=22> */
.L_x_10478:
        /* <DEDUP_REMOVED lines=16> */
.L_x_10506:
[----:B------:R-:W-:Y:S05]  /*79b0*/  EXIT ;  /* 0x000000000000794d */ /* 0x000fea0003800000 */
.L_x_10505:
[----:B------:R-:W-:-:S04]  /*79c0*/  PRMT R4, R16, 0x9910, RZ ;  /* 0x0000991010047816 */ /* 0x000fc800000000ff */
[----:B------:R-:W-:-:S05]  /*79d0*/  SHF.R.S32.HI R5, RZ, 0x1f, R4 ;  /* 0x0000001fff057819 */ /* 0x000fca0000011404 */
[----:B------:R-:W-:Y:S01]  /*79e0*/  STG.E.64 desc[UR36][R2.64], R4 ;  /* 0x0000000402007986 */ /* 0x000fe2000c101b24 */
[----:B------:R-:W-:Y:S05]  /*79f0*/  EXIT ;  /* 0x000000000000794d */ /* 0x000fea0003800000 */
.L_x_10504:
[----:B------:R-:W-:-:S05]  /*7a00*/  PRMT R5, R16, 0x9910, RZ ;  /* 0x0000991010057816 */ /* 0x000fca00000000ff */
[----:B------:R-:W-:Y:S01]  /*7a10*/  STG.E desc[UR36][R2.64], R5 ;  /* 0x0000000502007986 */ /* 0x000fe2000c101924 */
[----:B------:R-:W-:Y:S05]  /*7a20*/  EXIT ;  /* 0x000000000000794d */ /* 0x000fea0003800000 */
.L_x_10507:
        /* <DEDUP_REMOVED lines=13> */
.L_x_17305:


//--------------------- .text._ZN2at6native18elementwise_kernelILi128ELi4EZNS0_22gpu_kernel_impl_nocastINS0_13AUnaryFunctorIsssNS0_15binary_internal10MulFunctorIsEEEEEEvRNS_18TensorIteratorBaseERKT_EUliE_EEviT1_ --------------------------
	.section	.text._ZN2at6native18elementwise_kernelILi128ELi4EZNS0_22gpu_kernel_impl_nocastINS0_13AUnaryFunctorIsssNS0_15binary_internal10MulFunctorIsEEEEEEvRNS_18TensorIteratorBaseERKT_EUliE_EEviT1_,"ax",@progbits
	.align	128
        .global         _ZN2at6native18elementwise_kernelILi128ELi4EZNS0_22gpu_kernel_impl_nocastINS0_13AUnaryFunctorIsssNS0_15binary_internal10MulFunctorIsEEEEEEvRNS_18TensorIteratorBaseERKT_EUliE_EEviT1_
        .type           _ZN2at6native18elementwise_kernelILi128ELi4EZNS0_22gpu_kernel_impl_nocastINS0_13AUnaryFunctorIsssNS0_15binary_internal10MulFunctorIsEEEEEEvRNS_18TensorIteratorBaseERKT_EUliE_EEviT1_,@function
        .size           _ZN2at6native18elementwise_kernelILi128ELi4EZNS0_22gpu_kernel_impl_nocastINS0_13AUnaryFunctorIsssNS0_15binary_internal10MulFunctorIsEEEEEEvRNS_18TensorIteratorBaseERKT_EUliE_EEviT1_,(.L_x_17306 - _ZN2at6native18elementwise_kernelILi128ELi4EZNS0_22gpu_kernel_impl_nocastINS0_13AUnaryFunctorIsssNS0_15binary_internal10MulFunctorIsEEEEEEvRNS_18TensorIteratorBaseERKT_EUliE_EEviT1_)
        .other          _ZN2at6native18elementwise_kernelILi128ELi4EZNS0_22gpu_kernel_impl_nocastINS0_13AUnaryFunctorIsssNS0_15binary_internal10MulFunctorIsEEEEEEvRNS_18TensorIteratorBaseERKT_EUliE_EEviT1_,@"STO_CUDA_ENTRY STV_DEFAULT"
_ZN2at6native18elementwise_kernelILi128ELi4EZNS0_22gpu_kernel_impl_nocastINS0_13AUnaryFunctorIsssNS0_15binary_internal10MulFunctorIsEEEEEEvRNS_18TensorIteratorBaseERKT_EUliE_EEviT1_:
.text._ZN2at6native18elementwise_kernelILi128ELi4EZNS0_22gpu_kernel_impl_nocastINS0_13AUnaryFunctorIsssNS0_15binary_internal10MulFunctorIsEEEEEEvRNS_18TensorIteratorBaseERKT_EUliE_EEviT1_:
        /* <DEDUP_REMOVED lines=311> */
.L_x_10510:
[----:B------:R-:W-:Y:S02]  /*1370*/  ULDC.64 UR8, c[0x0][0x418] ;  /* 0x0001060000087ab9 */ /* 0x000fe40000000a00 */
[----:B------:R-:W-:-:S04]  /*1380*/  IADD3 R4, P0, R2, UR8, RZ ;  /* 0x0000000802047c10 */ /* 0x000fc8000ff1e0ff */
[----:B------:R-:W-:Y:S01]  /*1390*/  IADD3.X R5, RZ, UR9, RZ, P0, !PT ;  /* 0x00000009ff057c10 */ /* 0x000fe200087fe4ff */
[----:B------:R-:W-:Y:S01]  /*13a0*/  ULDC.U16 UR4, c[0x0][0x422] ;  /* 0x0001088000047ab9 */ /* 0x000fe20000000400 */
[----:B------:R-:W-:-:S03]  /*13b0*/  ULDC.64 UR8, c[0x0][0x410] ;  /* 0x0001040000087ab9 */ /* 0x000fc60000000a00 */
[----:B------:R-:W2:Y:S01]  /*13c0*/  LDG.E.U16 R4, desc[UR6][R4.64] ;  /* 0x0000000604047981 */ /* 0x000ea2000c1e1500 */
[----:B------:R-:W-:Y:S01]  /*13d0*/  UPRMT UR4, UR4, 0x9910, URZ ;  /* 0x0000991004047896 */ /* 0x000fe2000800003f */
[----:B------:R-:W-:Y:S02]  /*13e0*/  IADD3 R2, P0, R3, UR8, RZ ;  /* 0x0000000803027c10 */ /* 0x000fe4000ff1e0ff */
[----:B------:R-:W-:Y:S02]  /*13f0*/  IADD3 R0, R0, 0x80, RZ ;  /* 0x0000008000007810 */ /* 0x000fe40007ffe0ff */
[----:B------:R-:W-:Y:S02]  /*1400*/  IADD3.X R3, RZ, UR9, RZ, P0, !PT ;  /* 0x00000009ff037c10 */ /* 0x000fe400087fe4ff */
[----:B--2---:R-:W-:-:S05]  /*1410*/  PRMT R7, R4, 0x9910, RZ ;  /* 0x0000991004077816 */ /* 0x004fca00000000ff */
[----:B------:R-:W-:-:S05]  /*1420*/  IMAD R7, R7, UR4, RZ ;  /* 0x0000000407077c24 */ /* 0x000fca000f8e02ff */
[----:B------:R0:W-:Y:S02]  /*1430*/  STG.E.U16 desc[UR6][R2.64], R7 ;  /* 0x0000000702007986 */ /* 0x0001e4000c101506 */
.L_x_10509:
[----:B------:R-:W-:Y:S05]  /*1440*/  BSYNC B0 ;  /* 0x0000000000007941 */ /* 0x000fea0003800000 */
.L_x_10508:
        /* <DEDUP_REMOVED lines=305> */
.L_x_10513:
        /* <DEDUP_REMOVED lines=10> */
[----:B------:R-:W-:Y:S02]  /*2800*/  ISETP.GE.AND P0, PT, R0, UR5, PT ;  /* 0x0000000500007c0c */ /* 0x000fe4000bf06270 */
[----:B--2---:R-:W-:-:S05]  /*2810*/  PRMT R7, R4, 0x9910, RZ ;  /* 0x0000991004077816 */ /* 0x004fca00000000ff */
[----:B------:R-:W-:-:S05]  /*2820*/  IMAD R7, R7, UR4, RZ ;  /* 0x0000000407077c24 */ /* 0x000fca000f8e02ff */
[----:B------:R1:W-:Y:S01]  /*2830*/  STG.E.U16 desc[UR6][R2.64], R7 ;  /* 0x0000000702007986 */ /* 0x0003e2000c101506 */
        /* <DEDUP_REMOVED lines=303> */
.L_x_10514:
        /* <DEDUP_REMOVED lines=13> */
.L_x_10512:
[----:B------:R-:W-:Y:S05]  /*3c00*/  BSYNC B0 ;  /* 0x0000000000007941 */ /* 0x000fea0003800000 */
.L_x_10511:
[----:B------:R-:W-:-:S13]  /*3c10*/  ISETP.GE.AND P0, PT, R0, UR5, PT ;  /* 0x0000000500007c0c */ /* 0x000fda000bf06270 */
[----:B------:R-:W-:Y:S05]  /*3c20*/  @P0 EXIT ;  /* 0x000000000000094d */ /* 0x000fea0003800000 */
[----:B------:R-:W3:Y:S01]  /*3c30*/  LDC R8, c[0x0][0x218] ;  /* 0x00008600ff087b82 */ /* 0x000ee20000000800 */
[----:B012---:R-:W-:Y:S02]  /*3c40*/  CS2R R2, SRZ ;  /* 0x0000000000027805 */ /* 0x007fe4000001ff00 */
[----:B---3--:R-:W-:-:S13]  /*3c50*/  ISETP.NE.AND P0, PT, R8, RZ, PT ;  /* 0x000000ff0800720c */ /* 0x008fda0003f05270 */
[----:B------:R-:W-:Y:S05]  /*3c60*/  @!P0 BRA `(.L_x_10515) ;  /* 0x0000001000a88947 */ /* 0x000fea0003800000 */
[----:B------:R-:W-:Y:S01]  /*3c70*/  HFMA2.MMA R2, -RZ, RZ, 0, 0 ;  /* 0x00000000ff027435 */ /* 0x000fe200000001ff */
[----:B------:R-:W-:Y:S01]  /*3c80*/  IMAD.MOV.U32 R3, RZ, RZ, R0 ;  /* 0x000000ffff037224 */ /* 0x000fe200078e0000 */
        /* <DEDUP_REMOVED lines=296> */
.L_x_10515:
[----:B------:R-:W-:Y:S01]  /*4f10*/  ULDC.64 UR4, c[0x0][0x418] ;  /* 0x0001060000047ab9 */ /* 0x000fe20000000a00 */
[----:B------:R-:W-:Y:S01]  /*4f20*/  ULDC.64 UR8, c[0x0][0x410] ;  /* 0x0001040000087ab9 */ /* 0x000fe20000000a00 */
[----:B------:R-:W-:-:S04]  /*4f30*/  IADD3 R4, P0, R2, UR4, RZ ;  /* 0x0000000402047c10 */ /* 0x000fc8000ff1e0ff */
[----:B------:R-:W-:-:S05]  /*4f40*/  IADD3.X R5, RZ, UR5, RZ, P0, !PT ;  /* 0x00000005ff057c10 */ /* 0x000fca00087fe4ff */
[----:B------:R-:W2:Y:S01]  /*4f50*/  LDG.E.U16 R4, desc[UR6][R4.64] ;  /* 0x0000000604047981 */ /* 0x000ea2000c1e1500 */
[----:B------:R-:W-:Y:S01]  /*4f60*/  ULDC.U16 UR4, c[0x0][0x422] ;  /* 0x0001088000047ab9 */ /* 0x000fe20000000400 */
[----:B------:R-:W-:Y:S01]  /*4f70*/  IADD3 R2, P0, R3, UR8, RZ ;  /* 0x0000000803027c10 */ /* 0x000fe2000ff1e0ff */
[----:B------:R-:W-:-:S03]  /*4f80*/  UPRMT UR4, UR4, 0x9910, URZ ;  /* 0x0000991004047896 */ /* 0x000fc6000800003f */
[----:B------:R-:W-:Y:S02]  /*4f90*/  IADD3.X R3, RZ, UR9, RZ, P0, !PT ;  /* 0x00000009ff037c10 */ /* 0x000fe400087fe4ff */
[----:B--2---:R-:W-:-:S05]  /*4fa0*/  PRMT R7, R4, 0x9910, RZ ;  /* 0x0000991004077816 */ /* 0x004fca00000000ff */
[----:B------:R-:W-:-:S05]  /*4fb0*/  IMAD R7, R7, UR4, RZ ;  /* 0x0000000407077c24 */ /* 0x000fca000f8e02ff */
[----:B------:R-:W-:Y:S01]  /*4fc0*/  STG.E.U16 desc[UR6][R2.64], R7 ;  /* 0x0000000702007986 */ /* 0x000fe2000c101506 */
[----:B------:R-:W-:Y:S05]  /*4fd0*/  EXIT ;  /* 0x000000000000794d */ /* 0x000fea0003800000 */
.L_x_10516:
        /* <DEDUP_REMOVED lines=10> */
.L_x_17306:


//--------------------- .text._ZN2at6native27unrolled_elementwise_kernelINS0_13AUnaryFunctorIsssNS0_15binary_internal10MulFunctorIsEEEESt5arrayIPcLm2EELi4E23TrivialOffsetCalculatorILi1EjESB_NS0_6memory15LoadWithoutCastENSC_16StoreWithoutCastEEEviT_T0_T2_T3_T4_T5_ --------------------------
	.section	.text._ZN2at6native27unrolled_elementwise_kernelINS0_13AUnaryFunctorIsssNS0_15binary_internal10MulFunctorIsEEEESt5arrayIPcLm2EELi4E23TrivialOffsetCalculatorILi1EjESB_NS0_6memory15LoadWithoutCastENSC_16StoreWithoutCastEEEviT_T0_T2_T3_T4_T5_,"ax",@progbits
	.align	128
        .global         _ZN2at6native27unrolled_elementwise_kernelINS0_13AUnaryFunctorIsssNS0_15binary_internal10MulFunctorIsEEEESt5arrayIPcLm2EELi4E23TrivialOffsetCalculatorILi1EjESB_NS0_6memory15LoadWithoutCastENSC_16StoreWithoutCastEEEviT_T0_T2_T3_T4_T5_
        .type           _ZN2at6native27unrolled_elementwise_kernelINS0_13AUnaryFunctorIsssNS0_15binary_internal10MulFunctorIsEEEESt5arrayIPcLm2EELi4E23TrivialOffsetCalculatorILi1EjESB_NS0_6memory15LoadWithoutCastENSC_16StoreWithoutCastEEEviT_T0_T2_T3_T4_T5_,@function
        .size           _ZN2at6native27unrolled_elementwise_kernelINS0_13AUnaryFunctorIsssNS0_15binary_internal10MulFunctorIsEEEESt5arrayIPcLm2EELi4E23TrivialOffsetCalculatorILi1EjESB_NS0_6memory15LoadWithoutCastENSC_16StoreWithoutCastEEEviT_T0_T2_T3_T4_T5_,(.L_x_17307 - _ZN2at6native27unrolled_elementwise_kernelINS0_13AUnaryFunctorIsssNS0_15binary_internal10MulFunctorIsEEEESt5arrayIPcLm2EELi4E23TrivialOffsetCalculatorILi1EjESB_NS0_6memory15LoadWithoutCastENSC_16StoreWithoutCastEEEviT_T0_T2_T3_T4_T5_)
        .other          _ZN2at6native27unrolled_elementwise_kernelINS0_13AUnaryFunctorIsssNS0_15binary_internal10MulFunctorIsEEEESt5arrayIPcLm2EELi4E23TrivialOffsetCalculatorILi1EjESB_NS0_6memory15LoadWithoutCastENSC_16StoreWithoutCastEEEviT_T0_T2_T3_T4_T5_,@"STO_CUDA_ENTRY STV_DEFAULT"
_ZN2at6native27unrolled_elementwise_kernelINS0_13AUnaryFunctorIsssNS0_15binary_internal10MulFunctorIsEEEESt5arrayIPcLm2EELi4E23TrivialOffsetCalculatorILi1EjESB_NS0_6memory15LoadWithoutCastENSC_16StoreWithoutCastEEEviT_T0_T2_T3_T4_T5_:
.text._ZN2at6native27unrolled_elementwise_kernelINS0_13AUnaryFunctorIsssNS0_15binary_internal10MulFunctorIsEEEESt5arrayIPcLm2EELi4E23TrivialOffsetCalculatorILi1EjESB_NS0_6memory15LoadWithoutCastENSC_16StoreWithoutCastEEEviT_T0_T2_T3_T4_T5_:
[----:B------:R-:W-:Y:S01]  /*0000*/  LDC R1, c[0x0][0x28] ;  /* 0x00000a00ff017b82 */ /* 0x000fe20000000800 */
[----:B------:R-:W0:Y:S07]  /*0010*/  S2R R0, SR_CTAID.X ;  /* 0x0000000000007919 */ /* 0x000e2e0000002500 */
[----:B------:R-:W0:Y:S01]  /*0020*/  LDC R5, c[0x0][0x210] ;  /* 0x00008400ff057b82 */ /* 0x000e220000000800 */
        /* <DEDUP_REMOVED lines=9> */
[----:B------:R-:W-:-:S13]  /*00c0*/  ISETP.GE.AND P1, PT, R13, R2, PT ;  /* 0x000000020d00720c */ /* 0x000fda0003f26270 */
[----:B------:R-:W-:Y:S01]  /*00d0*/  @!P1 LEA R17, R0, R13, 0x9 ;  /* 0x0000000d00119211 */ /* 0x000fe200078e48ff */
[----:B------:R-:W-:Y:S01]  /*00e0*/  @!P1 VIADD R13, R13, 0x80 ;  /* 0x000000800d0d9836 */ /* 0x000fe20000000000 */
[----:B------:R-:W1:Y:S04]  /*00f0*/  @!P1 LDC.64 R10, c[0x0][0x220] ;  /* 0x00008800ff0a9b82 */ /* 0x000e680000000a00 */
[----:B------:R-:W-:Y:S01]  /*0100*/  ISETP.GE.AND P3, PT, R13, R2, PT ;  /* 0x000000020d00720c */ /* 0x000fe20003f66270 */
[----:B0-----:R-:W-:Y:S01]  /*0110*/  @!P0 IMAD.WIDE.U32 R6, R15, 0x2, R6 ;  /* 0x000000020f068825 */ /* 0x001fe200078e0006 */
[----:B------:R-:W-:-:S06]  /*0120*/  PRMT R15, RZ, 0x7610, R15 ;  /* 0x00007610ff0f7816 */ /* 0x000fcc000000000f */
[----:B------:R0:W2:Y:S05]  /*0130*/  @!P0 LDG.E.U16 R15, desc[UR6][R6.64] ;  /* 0x00000006060f8981 */ /* 0x0000aa000c1e1500 */
[----:B------:R-:W-:Y:S01]  /*0140*/  @!P3 LEA R21, R0, R13, 0x9 ;  /* 0x0000000d0015b211 */ /* 0x000fe200078e48ff */
[----:B------:R-:W-:Y:S01]  /*0150*/  @!P3 VIADD R13, R13, 0x80 ;  /* 0x000000800d0db836 */ /* 0x000fe20000000000 */
[----:B------:R-:W3:Y:S04]  /*0160*/  @!P3 LDC.64 R8, c[0x0][0x220] ;  /* 0x00008800ff08bb82 */ /* 0x000ee80000000a00 */
[----:B------:R-:W-:Y:S01]  /*0170*/  ISETP.GE.AND P2, PT, R13, R2, PT ;  /* 0x000000020d00720c */ /* 0x000fe20003f46270 */
[----:B-1----:R-:W-:-:S12]  /*0180*/  @!P1 IMAD.WIDE.U32 R10, R17, 0x2, R10 ;  /* 0x00000002110a9825 */ /* 0x002fd800078e000a */
[----:B------:R-:W1:Y:S01]  /*0190*/  @!P2 LDC.64 R4, c[0x0][0x220] ;  /* 0x00008800ff04ab82 */ /* 0x000e620000000a00 */
[----:B------:R-:W-:Y:S01]  /*01a0*/  PRMT R14, RZ, 0x7610, R14 ;  /* 0x00007610ff0e7816 */ /* 0x000fe2000000000e */
[----:B------:R-:W-:Y:S01]  /*01b0*/  @!P2 IMAD R19, R0, 0x200, R13 ;  /* 0x000002000013a824 */ /* 0x000fe200078e020d */
[----:B------:R-:W-:Y:S02]  /*01c0*/  PRMT R17, RZ, 0x7610, R17 ;  /* 0x00007610ff117816 */ /* 0x000fe40000000011 */
[----:B------:R-:W-:Y:S01]  /*01d0*/  PRMT R16, RZ, 0x7610, R16 ;  /* 0x00007610ff107816 */ /* 0x000fe20000000010 */
[----:B---3--:R-:W-:Y:S01]  /*01e0*/  @!P3 IMAD.WIDE.U32 R12, R21, 0x2, R8 ;  /* 0x00000002150cb825 */ /* 0x008fe200078e0008 */
[----:B------:R-:W3:Y:S04]  /*01f0*/  @!P1 LDG.E.U16 R14, desc[UR6][R10.64] ;  /* 0x000000060a0e9981 */ /* 0x000ee8000c1e1500 */
[----:B------:R-:W4:Y:S01]  /*0200*/  @!P3 LDG.E.U16 R17, desc[UR6][R12.64] ;  /* 0x000000060c11b981 */ /* 0x000f22000c1e1500 */
[----:B-1----:R-:W-:-:S02]  /*0210*/  @!P2 IMAD.WIDE.U32 R8, R19, 0x2, R4 ;  /* 0x000000021308a825 */ /* 0x002fc400078e0004 */
[----:B------:R-:W1:Y:S03]  /*0220*/  @!P0 LDC.64 R4, c[0x0][0x218] ;  /* 0x00008600ff048b82 */ /* 0x000e660000000a00 */
[----:B------:R5:W4:Y:S01]  /*0230*/  @!P2 LDG.E.U16 R16, desc[UR6][R8.64] ;  /* 0x000000060810a981 */ /* 0x000b22000c1e1500 */
[----:B------:R-:W-:Y:S01]  /*0240*/  ULDC.U16 UR4, c[0x0][0x216] ;  /* 0x0000858000047ab9 */ /* 0x000fe20000000400 */
[----:B0-----:R-:W-:Y:S01]  /*0250*/  @!P0 LEA R7, R0, R3, 0x9 ;  /* 0x0000000300078211 */ /* 0x001fe200078e48ff */
[----:B------:R-:W-:Y:S01]  /*0260*/  UPRMT UR4, UR4, 0x9910, URZ ;  /* 0x0000991004047896 */ /* 0x000fe2000800003f */
[----:B------:R-:W-:-:S05]  /*0270*/  @!P0 IMAD.MOV.U32 R3, RZ, RZ, R18 ;  /* 0x000000ffff038224 */ /* 0x000fca00078e0012 */
[----:B------:R-:W-:Y:S01]  /*0280*/  ISETP.GE.AND P1, PT, R3, R2, PT ;  /* 0x000000020300720c */ /* 0x000fe20003f26270 */
[----:B-1----:R-:W-:Y:S01]  /*0290*/  @!P0 IMAD.WIDE.U32 R4, R7, 0x2, R4 ;  /* 0x0000000207048825 */ /* 0x002fe200078e0004 */
[----:B------:R-:W-:Y:S01]  /*02a0*/  BSSY B0, `(.L_x_10517) ;  /* 0x0000016000007945 */ /* 0x000fe20003800000 */
[----:B--2---:R-:W-:-:S05]  /*02b0*/  PRMT R6, R15, 0x9910, RZ ;  /* 0x000099100f067816 */ /* 0x004fca00000000ff */
[----:B-----5:R-:W-:-:S05]  /*02c0*/  IMAD R9, R6, UR4, RZ ;  /* 0x0000000406097c24 */ /* 0x020fca000f8e02ff */
[----:B------:R0:W-:Y:S01]  /*02d0*/  @!P0 STG.E.U16 desc[UR6][R4.64], R9 ;  /* 0x0000000904008986 */ /* 0x0001e2000c101506 */
[----:B---3--:R-:W-:Y:S02]  /*02e0*/  PRMT R14, R14, 0x9910, RZ ;  /* 0x000099100e0e7816 */ /* 0x008fe400000000ff */
[----:B----4-:R-:W-:Y:S02]  /*02f0*/  PRMT R7, R17, 0x9910, RZ ;  /* 0x0000991011077816 */ /* 0x010fe400000000ff */
[----:B------:R-:W-:-:S03]  /*0300*/  MOV R6, R14 ;  /* 0x0000000e00067202 */ /* 0x000fc60000000f00 */
[----:B------:R-:W-:Y:S02]  /*0310*/  IMAD R13, R7, UR4, RZ ;  /* 0x00000004070d7c24 */ /* 0x000fe4000f8e02ff */
[----:B------:R-:W-:Y:S01]  /*0320*/  IMAD R11, R6, UR4, RZ ;  /* 0x00000004060b7c24 */ /* 0x000fe2000f8e02ff */
[----:B------:R-:W-:-:S05]  /*0330*/  PRMT R8, R16, 0x9910, RZ ;  /* 0x0000991010087816 */ /* 0x000fca00000000ff */
[----:B------:R-:W-:Y:S01]  /*0340*/  IMAD R15, R8, UR4, RZ ;  /* 0x00000004080f7c24 */ /* 0x000fe2000f8e02ff */
[----:B0-----:R-:W-:Y:S06]  /*0350*/  @P1 BRA `(.L_x_10518) ;  /* 0x0000000000281947 */ /* 0x001fec0003800000 */
        /* <DEDUP_REMOVED lines=10> */
.L_x_10518:
[----:B------:R-:W-:Y:S05]  /*0400*/  BSYNC B0 ;  /* 0x0000000000007941 */ /* 0x000fea0003800000 */
.L_x_10517:
[----:B------:R-:W-:-:S13]  /*0410*/  ISETP.GE.AND P0, PT, R3, R2, PT ;  /* 0x000000020300720c */ /* 0x000fda0003f06270 */
[----:B------:R-:W-:Y:S05]  /*0420*/  @P0 EXIT ;  /* 0x000000000000094d */ /* 0x000fea0003800000 */
[----:B0-----:R-:W0:Y:S01]  /*0430*/  LDC.64 R4, c[0x0][0x218] ;  /* 0x00008600ff047b82 */ /* 0x001e220000000a00 */
[----:B------:R-:W-:-:S04]  /*0440*/  IMAD R3, R0, 0x200, R3 ;  /* 0x0000020000037824 */ /* 0x000fc800078e0203 */
[----:B0-----:R-:W-:-:S05]  /*0450*/  IMAD.WIDE.U32 R2, R3, 0x2, R4 ;  /* 0x0000000203027825 */ /* 0x001fca00078e0004 */
[----:B------:R-:W-:Y:S01]  /*0460*/  STG.E.U16 desc[UR6][R2.64], R15 ;  /* 0x0000000f02007986 */ /* 0x000fe2000c101506 */
[----:B------:R-:W-:Y:S05]  /*0470*/  EXIT ;  /* 0x000000000000794d */ /* 0x000fea0003800000 */
.L_x_10519:
        /* <DEDUP_REMOVED lines=16> */
.L_x_17307:


//--------------------- .text._ZN2at6native29vectorized_elementwise_kernelILi2ENS0_13AUnaryFunctorIsssNS0_15binary_internal10MulFunctorIsEEEESt5arrayIPcLm2EEEEviT0_T1_ --------------------------
	.section	.text._ZN2at6native29vectorized_elementwise_kernelILi2ENS0_13AUnaryFunctorIsssNS0_15binary_internal10MulFunctorIsEEEESt5arrayIPcLm2EEEEviT0_T1_,"ax",@progbits
	.align	128
        .global         _ZN2at6native29vectorized_elementwise_kernelILi2ENS0_13AUnaryFunctorIsssNS0_15binary_internal10MulFunctorIsEEEESt5arrayIPcLm2EEEEviT0_T1_
        .type           _ZN2at6native29vectorized_elementwise_kernelILi2ENS0_13AUnaryFunctorIsssNS0_15binary_internal10MulFunctorIsEEEESt5arrayIPcLm2EEEEviT0_T1_,@function
        .size           _ZN2at6native29vectorized_elementwise_kernelILi2ENS0_13AUnaryFunctorIsssNS0_15binary_internal10MulFunctorIsEEEESt5arrayIPcLm2EEEEviT0_T1_,(.L_x_17308 - _ZN2at6native29vectorized_elementwise_kernelILi2ENS0_13AUnaryFunctorIsssNS0_15binary_internal10MulFunctorIsEEEESt5arrayIPcLm2EEEEviT0_T1_)
        .other          _ZN2at6native29vectorized_elementwise_kernelILi2ENS0_13AUnaryFunctorIsssNS0_15binary_internal10MulFunctorIsEEEESt5arrayIPcLm2EEEEviT0_T1_,@"STO_CUDA_ENTRY STV_DEFAULT"
_ZN2at6native29vectorized_elementwise_kernelILi2ENS0_13AUnaryFunctorIsssNS0_15binary_internal10MulFunctorIsEEEESt5arrayIPcLm2EEEEviT0_T1_:
.text._ZN2at6native29vectorized_elementwise_kernelILi2ENS0_13AUnaryFunctorIsssNS0_15binary_internal10MulFunctorIsEEEESt5arrayIPcLm2EEEEviT0_T1_:
[----:B------:R-:W-:Y:S01]  /*0000*/  LDC R1, c[0x0][0x28] ;  /* 0x00000a00ff017b82 */ /* 0x000fe20000000800 */
[----:B------:R-:W0:Y:S01]  /*0010*/  S2R R0, SR_CTAID.X ;  /* 0x0000000000007919 */ /* 0x000e220000002500 */
[----:B------:R-:W-:Y:S01]  /*0020*/  ULDC UR4, c[0x0][0x210] ;  /* 0x0000840000047ab9 */ /* 0x000fe20000000800 */
[----:B------:R-:W-:Y:S01]  /*0030*/  ULDC.64 UR6, c[0x0][0x208] ;  /* 0x0000820000067ab9 */ /* 0x000fe20000000a00 */
[----:B0-----:R-:W-:-:S05]  /*0040*/  IMAD.SHL.U32 R0, R0, 0x400, RZ ;  /* 0x0000040000007824 */ /* 0x001fca00078e00ff */
[----:B------:R-:W-:-:S04]  /*0050*/  IADD3 R16, -R0, UR4, RZ ;  /* 0x0000000400107c10 */ /* 0x000fc8000fffe1ff */
[----:B------:R-:W-:-:S13]  /*0060*/  ISETP.GE.U32.AND P0, PT, R16, 0x400, PT ;  /* 0x000004001000780c */ /* 0x000fda0003f06070 */
[----:B------:R-:W-:Y:S05]  /*0070*/  @!P0 BRA `(.L_x_10520) ;  /* 0x0000000000b08947 */ /* 0x000fea0003800000 */
[----:B------:R-:W0:Y:S01]  /*0080*/  S2R R5, SR_TID.X ;  /* 0x0000000000057919 */ /* 0x000e220000002100 */
[----:B------:R-:W1:Y:S02]  /*0090*/  LDC.64 R2, c[0x0][0x220] ;  /* 0x00008800ff027b82 */ /* 0x000e640000000a00 */
[----:B-1----:R-:W-:-:S04]  /*00a0*/  IMAD.WIDE R2, R0, 0x2, R2 ;  /* 0x0000000200027825 */ /* 0x002fc800078e0202 */
[----:B0-----:R-:W-:Y:S02]  /*00b0*/  IMAD.WIDE.U32 R6, R5, 0x4, R2 ;  /* 0x0000000405067825 */ /* 0x001fe400078e0002 */
[----:B------:R-:W0:Y:S03]  /*00c0*/  LDC.64 R2, c[0x0][0x218] ;  /* 0x00008600ff027b82 */ /* 0x000e260000000a00 */
[----:B------:R-:W2:Y:S04]  /*00d0*/  LDG.E R4, desc[UR6][R6.64] ;  /* 0x0000000606047981 */ /* 0x000ea8000c1e1900 */
[----:B------:R-:W3:Y:S04]  /*00e0*/  LDG.E R8, desc[UR6][R6.64+0x200] ;  /* 0x0002000606087981 */ /* 0x000ee8000c1e1900 */
[----:B------:R-:W4:Y:S04]  /*00f0*/  LDG.E R10, desc[UR6][R6.64+0x600] ;  /* 0x00060006060a7981 */ /* 0x000f28000c1e1900 */
[----:B------:R-:W5:Y:S01]  /*0100*/  LDG.E R9, desc[UR6][R6.64+0x400] ;  /* 0x0004000606097981 */ /* 0x000f62000c1e1900 */
[----:B------:R-:W-:Y:S01]  /*0110*/  ULDC.U16 UR4, c[0x0][0x216] ;  /* 0x0000858000047ab9 */ /* 0x000fe20000000400 */
[----:B0-----:R-:W-:Y:S01]  /*0120*/  IMAD.WIDE.U32 R2, R0, 0x2, R2 ;  /* 0x0000000200027825 */ /* 0x001fe200078e0002 */
[----:B------:R-:W-:-:S03]  /*0130*/  UPRMT UR4, UR4, 0x9910, URZ ;  /* 0x0000991004047896 */ /* 0x000fc6000800003f */
[----:B------:R-:W-:Y:S01]  /*0140*/  IMAD.WIDE R2, R5, 0x4, R2 ;  /* 0x0000000405027825 */ /* 0x000fe200078e0202 */
[C---:B--2---:R-:W-:Y:S02]  /*0150*/  PRMT R0, R4.reuse, 0xbb32, RZ ;  /* 0x0000bb3204007816 */ /* 0x044fe400000000ff */
[----:B------:R-:W-:Y:S02]  /*0160*/  PRMT R4, R4, 0x9910, RZ ;  /* 0x0000991004047816 */ /* 0x000fe400000000ff */
[C---:B---3--:R-:W-:Y:S02]  /*0170*/  PRMT R11, R8.reuse, 0xbb32, RZ ;  /* 0x0000bb32080b7816 */ /* 0x048fe400000000ff */
[----:B------:R-:W-:Y:S02]  /*0180*/  PRMT R8, R8, 0x9910, RZ ;  /* 0x0000991008087816 */ /* 0x000fe400000000ff */
[C---:B----4-:R-:W-:Y:S02]  /*0190*/  PRMT R13, R10.reuse, 0xbb32, RZ ;  /* 0x0000bb320a0d7816 */ /* 0x050fe400000000ff */
[----:B------:R-:W-:-:S02]  /*01a0*/  PRMT R10, R10, 0x9910, RZ ;  /* 0x000099100a0a7816 */ /* 0x000fc400000000ff */
[C---:B-----5:R-:W-:Y:S01]  /*01b0*/  PRMT R12, R9.reuse, 0x9910, RZ ;  /* 0x00009910090c7816 */ /* 0x060fe200000000ff */
[----:B------:R-:W-:Y:S01]  /*01c0*/  IMAD.MOV.U32 R7, RZ, RZ, R4 ;  /* 0x000000ffff077224 */ /* 0x000fe200078e0004 */
[----:B------:R-:W-:Y:S01]  /*01d0*/  PRMT R6, R9, 0xbb32, RZ ;  /* 0x0000bb3209067816 */ /* 0x000fe200000000ff */
[----:B------:R-:W-:Y:S01]  /*01e0*/  IMAD.MOV.U32 R9, RZ, RZ, R8 ;  /* 0x000000ffff097224 */ /* 0x000fe200078e0008 */
[----:B------:R-:W-:Y:S01]  /*01f0*/  MOV R4, R11 ;  /* 0x0000000b00047202 */ /* 0x000fe20000000f00 */
[----:B------:R-:W-:Y:S01]  /*0200*/  IMAD.MOV.U32 R11, RZ, RZ, R12 ;  /* 0x000000ffff0b7224 */ /* 0x000fe200078e000c */
[----:B------:R-:W-:Y:S01]  /*0210*/  MOV R8, R13 ;  /* 0x0000000d00087202 */ /* 0x000fe20000000f00 */
[----:B------:R-:W-:Y:S02]  /*0220*/  IMAD.MOV.U32 R13, RZ, RZ, R10 ;  /* 0x000000ffff0d7224 */ /* 0x000fe400078e000a */
[----:B------:R-:W-:Y:S02]  /*0230*/  IMAD R0, R0, UR4, RZ ;  /* 0x0000000400007c24 */ /* 0x000fe4000f8e02ff */
[----:B------:R-:W-:-:S02]  /*0240*/  IMAD R7, R7, UR4, RZ ;  /* 0x0000000407077c24 */ /* 0x000fc4000f8e02ff */
[----:B------:R-:W-:Y:S02]  /*0250*/  IMAD R4, R4, UR4, RZ ;  /* 0x0000000404047c24 */ /* 0x000fe4000f8e02ff */
[----:B------:R-:W-:Y:S02]  /*0260*/  IMAD R9, R9, UR4, RZ ;  /* 0x0000000409097c24 */ /* 0x000fe4000f8e02ff */
[----:B------:R-:W-:Y:S02]  /*0270*/  IMAD R6, R6, UR4, RZ ;  /* 0x0000000406067c24 */ /* 0x000fe4000f8e02ff */
[----:B------:R-:W-:Y:S02]  /*0280*/  IMAD R11, R11, UR4, RZ ;  /* 0x000000040b0b7c24 */ /* 0x000fe4000f8e02ff */
[----:B------:R-:W-:Y:S02]  /*0290*/  IMAD R8, R8, UR4, RZ ;  /* 0x0000000408087c24 */ /* 0x000fe4000f8e02ff */
[----:B------:R-:W-:Y:S01]  /*02a0*/  IMAD R13, R13, UR4, RZ ;  /* 0x000000040d0d7c24 */ /* 0x000fe2000f8e02ff */
[----:B------:R-:W-:-:S02]  /*02b0*/  PRMT R7, R7, 0x5410, R0 ;  /* 0x0000541007077816 */ /* 0x000fc40000000000 */
[----:B------:R-:W-:Y:S02]  /*02c0*/  PRMT R9, R9, 0x5410, R4 ;  /* 0x0000541009097816 */ /* 0x000fe40000000004 */
[----:B------:R-:W-:Y:S02]  /*02d0*/  PRMT R11, R11, 0x5410, R6 ;  /* 0x000054100b0b7816 */ /* 0x000fe40000000006 */
[----:B------:R-:W-:Y:S01]  /*02e0*/  PRMT R13, R13, 0x5410, R8 ;  /* 0x000054100d0d7816 */ /* 0x000fe20000000008 */
[----:B------:R-:W-:Y:S04]  /*02f0*/  STG.E desc[UR6][R2.64], R7 ;  /* 0x0000000702007986 */ /* 0x000fe8000c101906 */
[----:B------:R-:W-:Y:S04]  /*0300*/  STG.E desc[UR6][R2.64+0x200], R9 ;  /* 0x0002000902007986 */ /* 0x000fe8000c101906 */
[----:B------:R-:W-:Y:S04]  /*0310*/  STG.E desc[UR6][R2.64+0x400], R11 ;  /* 0x0004000b02007986 */ /* 0x000fe8000c101906 */
[----:B------:R-:W-:Y:S01]  /*0320*/  STG.E desc[UR6][R2.64+0x600], R13 ;  /* 0x0006000d02007986 */ /* 0x000fe2000c101906 */
[----:B------:R-:W-:Y:S05]  /*0330*/  EXIT ;  /* 0x000000000000794d */ /* 0x000fea0003800000 */
.L_x_10520:
[----:B------:R-:W0:Y:S01]  /*0340*/  S2R R19, SR_TID.X ;  /* 0x0000000000137919 */ /* 0x000e220000002100 */
[----:B------:R-:W-:Y:S02]  /*0350*/  PRMT R17, RZ, 0x7610, R17 ;  /* 0x00007610ff117816 */ /* 0x000fe40000000011 */
        /* <DEDUP_REMOVED lines=14> */
[----:B-1----:R-:W-:-:S05]  /*0440*/  @!P6 IMAD.WIDE.U32 R2, R5, 0x2, R2 ;  /* 0x000000020502e825 */ /* 0x002fca00078e0002 */
[----:B------:R1:W3:Y:S07]  /*0450*/  @!P6 LDG.E.U16 R17, desc[UR6][R2.64] ;  /* 0x000000060211e981 */ /* 0x0002ee000c1e1500 */
[----:B------:R-:W-:Y:S01]  /*0460*/  @!P4 IADD3 R29, R0, R21, RZ ;  /* 0x00000015001dc210 */ /* 0x000fe20007ffe0ff */
[----:B------:R-:W-:Y:S01]  /*0470*/  @!P4 VIADD R21, R21, 0x80 ;  /* 0x000000801515c836 */ /* 0x000fe20000000000 */
[----:B------:R-:W4:Y:S04]  /*0480*/  @!P4 LDC.64 R10, c[0x0][0x220] ;  /* 0x00008800ff0acb82 */ /* 0x000f280000000a00 */
[----:B------:R-:W-:-:S13]  /*0490*/  ISETP.GE.AND P3, PT, R21, R16, PT ;  /* 0x000000101500720c */ /* 0x000fda0003f66270 */
[C---:B------:R-:W-:Y:S01]  /*04a0*/  @!P3 IMAD.IADD R27, R0.reuse, 0x1, R21 ;  /* 0x00000001001bb824 */ /* 0x040fe200078e0215 */
[----:B------:R-:W-:Y:S01]  /*04b0*/  @!P3 IADD3 R21, R21, 0x80, RZ ;  /* 0x000000801515b810 */ /* 0x000fe20007ffe0ff */
[----:B------:R-:W-:Y:S01]  /*04c0*/  @!P0 IMAD.IADD R20, R0, 0x1, R19 ;  /* 0x0000000100148824 */ /* 0x000fe200078e0213 */
[----:B-1----:R-:W1:Y:S02]  /*04d0*/  @!P3 LDC.64 R2, c[0x0][0x220] ;  /* 0x00008800ff02bb82 */ /* 0x002e640000000a00 */
[----:B------:R-:W-:-:S13]  /*04e0*/  ISETP.GE.AND P2, PT, R21, R16, PT ;  /* 0x000000101500720c */ /* 0x000fda0003f46270 */
[----:B------:R-:W-:Y:S01]  /*04f0*/  @!P2 IMAD.IADD R25, R0, 0x1, R21 ;  /* 0x000000010019a824 */ /* 0x000fe200078e0215 */
[----:B------:R-:W-:Y:S01]  /*0500*/  @!P2 IADD3 R21, R21, 0x80, RZ ;  /* 0x000000801515a810 */ /* 0x000fe20007ffe0ff */
[----:B------:R-:W5:Y:S03]  /*0510*/  @!P2 LDC.64 R4, c[0x0][0x220] ;  /* 0x00008800ff04ab82 */ /* 0x000f660000000a00 */
[----:B------:R-:W-:-:S13]  /*0520*/  ISETP.GE.AND P1, PT, R21, R16, PT ;  /* 0x000000101500720c */ /* 0x000fda0003f26270 */
[----:B------:R-:W-:Y:S01]  /*0530*/  @!P1 IMAD.IADD R23, R0, 0x1, R21 ;  /* 0x0000000100179824 */ /* 0x000fe200078e0215 */
[----:B------:R-:W-:Y:S01]  /*0540*/  @!P1 IADD3 R21, R21, 0x80, RZ ;  /* 0x0000008015159810 */ /* 0x000fe20007ffe0ff */
[----:B------:R-:W4:Y:S03]  /*0550*/  @!P1 LDC.64 R6, c[0x0][0x220] ;  /* 0x00008800ff069b82 */ /* 0x000f260000000a00 */
[----:B------:R-:W-:Y:S01]  /*0560*/  ISETP.GE.AND P6, PT, R21, R16, PT ;  /* 0x000000101500720c */ /* 0x000fe20003fc6270 */
[----:B0-----:R-:W-:Y:S01]  /*0570*/  @!P0 IMAD.WIDE.U32 R14, R20, 0x2, R14 ;  /* 0x00000002140e8825 */ /* 0x001fe200078e000e */
[----:B------:R-:W-:-:S06]  /*0580*/  PRMT R20, RZ, 0x7610, R20 ;  /* 0x00007610ff147816 */ /* 0x000fcc0000000014 */
[----:B------:R0:W3:Y:S05]  /*0590*/  @!P0 LDG.E.U16 R20, desc[UR6][R14.64] ;  /* 0x000000060e148981 */ /* 0x0000ea000c1e1500 */
[----:B------:R-:W5:Y:S01]  /*05a0*/  @!P6 LDC.64 R8, c[0x0][0x220] ;  /* 0x00008800ff08eb82 */ /* 0x000f620000000a00 */
[----:B------:R-:W-:Y:S01]  /*05b0*/  @!P6 IADD3 R21, R0, R21, RZ ;  /* 0x000000150015e210 */ /* 0x000fe20007ffe0ff */
[----:B--2---:R-:W-:Y:S01]  /*05c0*/  @!P5 IMAD.WIDE.U32 R12, R22, 0x2, R12 ;  /* 0x00000002160cd825 */ /* 0x004fe200078e000c */
[----:B0-----:R-:W-:-:S03]  /*05d0*/  PRMT R14, RZ, 0x7610, R14 ;  /* 0x00007610ff0e7816 */ /* 0x001fc6000000000e */
[----:B----4-:R-:W-:Y:S01]  /*05e0*/  @!P1 IMAD.WIDE.U32 R6, R23, 0x2, R6 ;  /* 0x0000000217069825 */ /* 0x010fe200078e0006 */
[----:B------:R-:W-:Y:S02]  /*05f0*/  PRMT R24, RZ, 0x7610, R24 ;  /* 0x00007610ff187816 */ /* 0x000fe40000000018 */
[----:B------:R-:W-:Y:S01]  /*0600*/  PRMT R22, RZ, 0x7610, R22 ;  /* 0x00007610ff167816 */ /* 0x000fe20000000016 */
[----:B------:R-:W-:Y:S01]  /*0610*/  @!P4 IMAD.WIDE.U32 R10, R29, 0x2, R10 ;  /* 0x000000021d0ac825 */ /* 0x000fe200078e000a */
[----:B------:R-:W-:Y:S01]  /*0620*/  PRMT R23, RZ, 0x7610, R23 ;  /* 0x00007610ff177816 */ /* 0x000fe20000000017 */
[----:B------:R-:W2:Y:S01]  /*0630*/  @!P1 LDG.E.U16 R14, desc[UR6][R6.64] ;  /* 0x00000006060e9981 */ /* 0x000ea2000c1e1500 */
[----:B------:R-:W-:Y:S01]  /*0640*/  PRMT R15, RZ, 0x7610, R15 ;  /* 0x00007610ff0f7816 */ /* 0x000fe2000000000f */
[----:B-1----:R-:W-:Y:S02]  /*0650*/  @!P3 IMAD.WIDE.U32 R2, R27, 0x2, R2 ;  /* 0x000000021b02b825 */ /* 0x002fe400078e0002 */
[----:B------:R0:W4:Y:S02]  /*0660*/  @!P4 LDG.E.U16 R24, desc[UR6][R10.64] ;  /* 0x000000060a18c981 */ /* 0x000124000c1e1500 */
[----:B-----5:R-:W-:-:S02]  /*0670*/  @!P2 IMAD.WIDE.U32 R4, R25, 0x2, R4 ;  /* 0x000000021904a825 */ /* 0x020fc400078e0004 */
[----:B------:R1:W5:Y:S02]  /*0680*/  @!P5 LDG.E.U16 R22, desc[UR6][R12.64] ;  /* 0x000000060c16d981 */ /* 0x000364000c1e1500 */
[----:B------:R-:W-:Y:S01]  /*0690*/  @!P6 IMAD.WIDE.U32 R8, R21, 0x2, R8 ;  /* 0x000000021508e825 */ /* 0x000fe200078e0008 */
[----:B------:R-:W-:Y:S01]  /*06a0*/  PRMT R21, RZ, 0x7610, R21 ;  /* 0x00007610ff157816 */ /* 0x000fe20000000015 */
[----:B------:R3:W5:Y:S01]  /*06b0*/  @!P3 LDG.E.U16 R23, desc[UR6][R2.64] ;  /* 0x000000060217b981 */ /* 0x000762000c1e1500 */
[----:B0-----:R-:W0:Y:S03]  /*06c0*/  @!P0 LDC.64 R10, c[0x0][0x218] ;  /* 0x00008600ff0a8b82 */ /* 0x001e260000000a00 */
[----:B------:R-:W5:Y:S04]  /*06d0*/  @!P6 LDG.E.U16 R15, desc[UR6][R8.64] ;  /* 0x00000006080fe981 */ /* 0x000f68000c1e1500 */
[----:B------:R5:W5:Y:S01]  /*06e0*/  @!P2 LDG.E.U16 R21, desc[UR6][R4.64] ;  /* 0x000000060415a981 */ /* 0x000b62000c1e1500 */
[----:B------:R-:W-:-:S02]  /*06f0*/  ULDC.U16 UR4, c[0x0][0x216] ;  /* 0x0000858000047ab9 */ /* 0x000fc40000000400 */
[----:B------:R-:W-:Y:S01]  /*0700*/  UPRMT UR4, UR4, 0x9910, URZ ;  /* 0x0000991004047896 */ /* 0x000fe2000800003f */
[----:B-1----:R-:W-:Y:S01]  /*0710*/  @!P0 IMAD.IADD R13, R0, 0x1, R19 ;  /* 0x00000001000d8824 */ /* 0x002fe200078e0213 */
[----:B------:R-:W-:-:S03]  /*0720*/  @!P0 MOV R19, R18 ;  /* 0x0000001200138202 */ /* 0x000fc60000000f00 */
[----:B0-----:R-:W-:Y:S01]  /*0730*/  @!P0 IMAD.WIDE.U32 R10, R13, 0x2, R10 ;  /* 0x000000020d0a8825 */ /* 0x001fe200078e000a */
[----:B------:R-:W-:Y:S04]  /*0740*/  BSSY B0, `(.L_x_10521) ;  /* 0x000003f000007945 */ /* 0x000fe80003800000 */
[----:B------:R-:W-:Y:S01]  /*0750*/  BSSY B1, `(.L_x_10522) ;  /* 0x0000037000017945 */ /* 0x000fe20003800000 */
[----:B---3--:R-:W-:-:S05]  /*0760*/  PRMT R7, R17, 0x9910, RZ ;  /* 0x0000991011077816 */ /* 0x008fca00000000ff */
[----:B------:R-:W-:Y:S01]  /*0770*/  IMAD R7, R7, UR4, RZ ;  /* 0x0000000407077c24 */ /* 0x000fe2000f8e02ff */
[----:B------:R-:W-:-:S05]  /*0780*/  PRMT R12, R20, 0x9910, RZ ;  /* 0x00009910140c7816 */ /* 0x000fca00000000ff */
[----:B------:R-:W-:-:S05]  /*0790*/  IMAD R3, R12, UR4, RZ ;  /* 0x000000040c037c24 */ /* 0x000fca000f8e02ff */
[----:B------:R0:W-:Y:S01]  /*07a0*/  @!P0 STG.E.U16 desc[UR6][R10.64], R3 ;  /* 0x000000030a008986 */ /* 0x0001e2000c101506 */
[----:B------:R-:W-:Y:S02]  /*07b0*/  ISETP.GE.AND P0, PT, R19, R16, PT ;  /* 0x000000101300720c */ /* 0x000fe40003f06270 */
[----:B--2---:R-:W-:Y:S02]  /*07c0*/  PRMT R14, R14, 0x9910, RZ ;  /* 0x000099100e0e7816 */ /* 0x004fe400000000ff */
[----:B----4-:R-:W-:-:S03]  /*07d0*/  PRMT R2, R24, 0x9910, RZ ;  /* 0x0000991018027816 */ /* 0x010fc600000000ff */
[----:B0-----:R-:W-:Y:S01]  /*07e0*/  IMAD.MOV.U32 R3, RZ, RZ, R14 ;  /* 0x000000ffff037224 */ /* 0x001fe200078e000e */
[----:B-----5:R-:W-:Y:S02]  /*07f0*/  PRMT R6, R22, 0x9910, RZ ;  /* 0x0000991016067816 */ /* 0x020fe400000000ff */
[----:B------:R-:W-:Y:S02]  /*0800*/  PRMT R5, R23, 0x9910, RZ ;  /* 0x0000991017057816 */ /* 0x000fe400000000ff */
[----:B------:R-:W-:Y:S02]  /*0810*/  PRMT R8, R15, 0x9910, RZ ;  /* 0x000099100f087816 */ /* 0x000fe400000000ff */
[----:B------:R-:W-:Y:S01]  /*0820*/  PRMT R4, R21, 0x9910, RZ ;  /* 0x0000991015047816 */ /* 0x000fe200000000ff */
[----:B------:R-:W-:Y:S02]  /*0830*/  IMAD R13, R2, UR4, RZ ;  /* 0x00000004020d7c24 */ /* 0x000fe4000f8e02ff */
[----:B------:R-:W-:-:S02]  /*0840*/  IMAD R6, R6, UR4, RZ ;  /* 0x0000000406067c24 */ /* 0x000fc4000f8e02ff */
[----:B------:R-:W-:Y:S02]  /*0850*/  IMAD R5, R5, UR4, RZ ;  /* 0x0000000405057c24 */ /* 0x000fe4000f8e02ff */
[----:B------:R-:W-:Y:S02]  /*0860*/  IMAD R4, R4, UR4, RZ ;  /* 0x0000000404047c24 */ /* 0x000fe4000f8e02ff */
[----:B------:R-:W-:Y:S02]  /*0870*/  IMAD R3, R3, UR4, RZ ;  /* 0x0000000403037c24 */ /* 0x000fe4000f8e02ff */
[----:B------:R-:W-:Y:S01]  /*0880*/  IMAD R2, R8, UR4, RZ ;  /* 0x0000000408027c24 */ /* 0x000fe2000f8e02ff */
[----:B------:R-:W-:Y:S06]  /*0890*/  @P0 BRA `(.L_x_10523) ;  /* 0x0000000000300947 */ /* 0x000fec0003800000 */
        /* <DEDUP_REMOVED lines=12> */
.L_x_10523:
[----:B------:R-:W-:-:S13]  /*0960*/  ISETP.GE.AND P0, PT, R19, R16, PT ;  /* 0x000000101300720c */ /* 0x000fda0003f06270 */
[----:B------:R-:W-:Y:S05]  /*0970*/  @P0 BRA `(.L_x_10525) ;  /* 0x0000000000300947 */ /* 0x000fea0003800000 */
[----:B0-----:R-:W0:Y:S01]  /*0980*/  LDC.64 R6, c[0x0][0x218] ;  /* 0x00008600ff067b82 */ /* 0x001e220000000a00 */
[----:B------:R-:W-:Y:S01]  /*0990*/  IADD3 R9, R0, R19, RZ ;  /* 0x0000001300097210 */ /* 0x000fe20007ffe0ff */
[----:B------:R-:W-:-:S04]  /*09a0*/  VIADD R19, R19, 0x80 ;  /* 0x0000008013137836 */ /* 0x000fc80000000000 */
[----:B0-----:R-:W-:-:S05]  /*09b0*/  IMAD.WIDE.U32 R6, R9, 0x2, R6 ;  /* 0x0000000209067825 */ /* 0x001fca00078e0006 */
[----:B------:R1:W-:Y:S02]  /*09c0*/  STG.E.U16 desc[UR6][R6.64], R13 ;  /* 0x0000000d06007986 */ /* 0x0003e4000c101506 */
.L_x_10524:
[----:B------:R-:W-:-:S13]  /*09d0*/  ISETP.GE.AND P0, PT, R19, R16, PT ;  /* 0x000000101300720c */ /* 0x000fda0003f06270 */
[----:B------:R-:W-:Y:S05]  /*09e0*/  @P0 BRA `(.L_x_10526) ;  /* 0x0000000000340947 */ /* 0x000fea0003800000 */
[----:B01----:R-:W0:Y:S01]  /*09f0*/  LDC.64 R6, c[0x0][0x218] ;  /* 0x00008600ff067b82 */ /* 0x003e220000000a00 */
[----:B------:R-:W-:Y:S01]  /*0a00*/  IADD3 R9, R0, R19, RZ ;  /* 0x0000001300097210 */ /* 0x000fe20007ffe0ff */
[----:B------:R-:W-:-:S04]  /*0a10*/  VIADD R19, R19, 0x80 ;  /* 0x0000008013137836 */ /* 0x000fc80000000000 */
[----:B0-----:R-:W-:-:S05]  /*0a20*/  IMAD.WIDE.U32 R6, R9, 0x2, R6 ;  /* 0x0000000209067825 */ /* 0x001fca00078e0006 */
[----:B------:R1:W-:Y:S02]  /*0a30*/  STG.E.U16 desc[UR6][R6.64], R5 ;  /* 0x0000000506007986 */ /* 0x0003e4000c101506 */
.L_x_10525:
        /* <DEDUP_REMOVED lines=8> */
.L_x_10526:
[----:B------:R-:W-:Y:S05]  /*0ac0*/  BSYNC B1 ;  /* 0x0000000000017941 */ /* 0x000fea0003800000 */
.L_x_10522:
[----:B------:R-:W-:-:S13]  /*0ad0*/  ISETP.GE.AND P0, PT, R19, R16, PT ;  /* 0x000000101300720c */ /* 0x000fda0003f06270 */
[----:B--2---:R-:W2:Y:S01]  /*0ae0*/  @!P0 LDC.64 R4, c[0x0][0x218] ;  /* 0x00008600ff048b82 */ /* 0x004ea20000000a00 */
[----:B01----:R-:W-:Y:S01]  /*0af0*/  @!P0 IADD3 R7, R0, R19, RZ ;  /* 0x0000001300078210 */ /* 0x003fe20007ffe0ff */
[----:B------:R-:W-:-:S04]  /*0b00*/  @!P0 VIADD R19, R19, 0x80 ;  /* 0x0000008013138836 */ /* 0x000fc80000000000 */
[----:B--2---:R-:W-:-:S05]  /*0b10*/  @!P0 IMAD.WIDE.U32 R4, R7, 0x2, R4 ;  /* 0x0000000207048825 */ /* 0x004fca00078e0004 */
[----:B------:R2:W-:Y:S02]  /*0b20*/  @!P0 STG.E.U16 desc[UR6][R4.64], R3 ;  /* 0x0000000304008986 */ /* 0x0005e4000c101506 */
.L_x_10527:
[----:B------:R-:W-:Y:S05]  /*0b30*/  BSYNC B0 ;  /* 0x0000000000007941 */ /* 0x000fea0003800000 */
.L_x_10521:
[----:B------:R-:W-:Y:S05]  /*0b40*/  WARPSYNC.ALL ;  /* 0x0000000000007948 */ /* 0x000fea0003800000 */
[----:B------:R-:W-:-:S13]  /*0b50*/  ISETP.GE.AND P0, PT, R19, R16, PT ;  /* 0x000000101300720c */ /* 0x000fda0003f06270 */
[----:B------:R-:W-:Y:S05]  /*0b60*/  @P0 EXIT ;  /* 0x000000000000094d */ /* 0x000fea0003800000 */
[----:B-12---:R-:W1:Y:S01]  /*0b70*/  LDC.64 R4, c[0x0][0x218] ;  /* 0x00008600ff047b82 */ /* 0x006e620000000a00 */
[----:B------:R-:W-:-:S05]  /*0b80*/  IADD3 R19, R0, R19, RZ ;  /* 0x0000001300137210 */ /* 0x000fca0007ffe0ff */
[----:B-1----:R-:W-:-:S05]  /*0b90*/  IMAD.WIDE.U32 R4, R19, 0x2, R4 ;  /* 0x0000000213047825 */ /* 0x002fca00078e0004 */
[----:B------:R-:W-:Y:S01]  /*0ba0*/  STG.E.U16 desc[UR6][R4.64], R2 ;  /* 0x0000000204007986 */ /* 0x000fe2000c101506 */
[----:B------:R-:W-:Y:S05]  /*0bb0*/  EXIT ;  /* 0x000000000000794d */ /* 0x000fea0003800000 */
.L_x_10528:
        /* <DEDUP_REMOVED lines=12> */
.L_x_17308:


//--------------------- .text._ZN2at6native29vectorized_elementwise_kernelILi4ENS0_13AUnaryFunctorIsssNS0_15binary_internal10MulFunctorIsEEEESt5arrayIPcLm2EEEEviT0_T1_ --------------------------
	.section	.text._ZN2at6native29vectorized_elementwise_kernelILi4ENS0_13AUnaryFunctorIsssNS0_15binary_internal10MulFunctorIsEEEESt5arrayIPcLm2EEEEviT0_T1_,"ax",@progbits
	.align	128
        .global         _ZN2at6native29vectorized_elementwise_kernelILi4ENS0_13AUnaryFunctorIsssNS0_15binary_internal10MulFunctorIsEEEESt5arrayIPcLm2EEEEviT0_T1_
        .type           _ZN2at6native29vectorized_elementwise_kernelILi4ENS0_13AUnaryFunctorIsssNS0_15binary_internal10MulFunctorIsEEEESt5arrayIPcLm2EEEEviT0_T1_,@function
        .size           _ZN2at6native29vectorized_elementwise_kernelILi4ENS0_13AUnaryFunctorIsssNS0_15binary_internal10MulFunctorIsEEEESt5arrayIPcLm2EEEEviT0_T1_,(.L_x_17309 - _ZN2at6native29vectorized_elementwise_kernelILi4ENS0_13AUnaryFunctorIsssNS0_15binary_internal10MulFunctorIsEEEESt5arrayIPcLm2EEEEviT0_T1_)
        .other          _ZN2at6native29vectorized_elementwise_kernelILi4ENS0_13AUnaryFunctorIsssNS0_15binary_internal10MulFunctorIsEEEESt5arrayIPcLm2EEEEviT0_T1_,@"STO_CUDA_ENTRY STV_DEFAULT"
_ZN2at6native29vectorized_elementwise_kernelILi4ENS0_13AUnaryFunctorIsssNS0_15binary_internal10MulFunctorIsEEEESt5arrayIPcLm2EEEEviT0_T1_:
.text._ZN2at6native29vectorized_elementwise_kernelILi4ENS0_13AUnaryFunctorIsssNS0_15binary_internal10MulFunctorIsEEEESt5arrayIPcLm2EEEEviT0_T1_:
        /* <DEDUP_REMOVED lines=13> */
[----:B------:R-:W2:Y:S04]  /*00d0*/  LDG.E.64 R8, desc[UR6][R6.64] ;  /* 0x0000000606087981 */ /* 0x000ea8000c1e1b00 */
[----:B------:R1:W3:Y:S01]  /*00e0*/  LDG.E.64 R10, desc[UR6][R6.64+0x400] ;  /* 0x00040006060a7981 */ /* 0x0002e2000c1e1b00 */
[----:B------:R-:W-:-:S02]  /*00f0*/  ULDC.U16 UR4, c[0x0][0x216] ;  /* 0x0000858000047ab9 */ /* 0x000fc40000000400 */
[----:B------:R-:W-:Y:S01]  /*0100*/  UPRMT UR4, UR4, 0x9910, URZ ;  /* 0x0000991004047896 */ /* 0x000fe2000800003f */
[----:B0-----:R-:W-:-:S04]  /*0110*/  IMAD.WIDE.U32 R2, R0, 0x2, R2 ;  /* 0x0000000200027825 */ /* 0x001fc800078e0002 */
[----:B------:R-:W-:Y:S01]  /*0120*/  IMAD.WIDE R2, R5, 0x8, R2 ;  /* 0x0000000805027825 */ /* 0x000fe200078e0202 */
[C---:B--2---:R-:W-:Y:S02]  /*0130*/  PRMT R0, R9.reuse, 0xbb32, RZ ;  /* 0x0000bb3209007816 */ /* 0x044fe400000000ff */
[----:B------:R-:W-:Y:S02]  /*0140*/  PRMT R9, R9, 0x9910, RZ ;  /* 0x0000991009097816 */ /* 0x000fe400000000ff */
[----:B------:R-:W-:Y:S01]  /*0150*/  PRMT R4, R8, 0xbb32, RZ ;  /* 0x0000bb3208047816 */ /* 0x000fe200000000ff */
[----:B------:R-:W-:Y:S01]  /*0160*/  IMAD R0, R0, UR4, RZ ;  /* 0x0000000400007c24 */ /* 0x000fe2000f8e02ff */
[----:B------:R-:W-:Y:S01]  /*0170*/  PRMT R8, R8, 0x9910, RZ ;  /* 0x0000991008087816 */ /* 0x000fe200000000ff */
[----:B-1----:R-:W-:Y:S01]  /*0180*/  IMAD.MOV.U32 R7, RZ, RZ, R9 ;  /* 0x000000ffff077224 */ /* 0x002fe200078e0009 */
[----:B---3--:R-:W-:Y:S01]  /*0190*/  PRMT R13, R10, 0xbb32, RZ ;  /* 0x0000bb320a0d7816 */ /* 0x008fe200000000ff */
[----:B------:R-:W-:Y:S01]  /*01a0*/  IMAD R4, R4, UR4, RZ ;  /* 0x0000000404047c24 */ /* 0x000fe2000f8e02ff */
[----:B------:R-:W-:Y:S01]  /*01b0*/  PRMT R12, R11, 0xbb32, RZ ;  /* 0x0000bb320b0c7816 */ /* 0x000fe200000000ff */
[----:B------:R-:W-:Y:S01]  /*01c0*/  IMAD R7, R7, UR4, RZ ;  /* 0x0000000407077c24 */ /* 0x000fe2000f8e02ff */
[----:B------:R-:W-:-:S02]  /*01d0*/  PRMT R10, R10, 0x9910, RZ ;  /* 0x000099100a0a7816 */ /* 0x000fc400000000ff */
[----:B------:R-:W-:Y:S01]  /*01e0*/  MOV R9, R8 ;  /* 0x0000000800097202 */ /* 0x000fe20000000f00 */
[----:B------:R-:W-:Y:S01]  /*01f0*/  IMAD.MOV.U32 R8, RZ, RZ, R13 ;  /* 0x000000ffff087224 */ /* 0x000fe200078e000d */
[----:B------:R-:W-:Y:S01]  /*0200*/  PRMT R11, R11, 0x9910, RZ ;  /* 0x000099100b0b7816 */ /* 0x000fe200000000ff */
[----:B------:R-:W-:Y:S01]  /*0210*/  IMAD.MOV.U32 R6, RZ, RZ, R12 ;  /* 0x000000ffff067224 */ /* 0x000fe200078e000c */
[----:B------:R-:W-:Y:S01]  /*0220*/  MOV R13, R10 ;  /* 0x0000000a000d7202 */ /* 0x000fe20000000f00 */
[----:B------:R-:W-:Y:S01]  /*0230*/  IMAD R9, R9, UR4, RZ ;  /* 0x0000000409097c24 */ /* 0x000fe2000f8e02ff */
[----:B------:R-:W-:Y:S01]  /*0240*/  PRMT R5, R7, 0x5410, R0 ;  /* 0x0000541007057816 */ /* 0x000fe20000000000 */
[----:B------:R-:W-:Y:S02]  /*0250*/  IMAD R6, R6, UR4, RZ ;  /* 0x0000000406067c24 */ /* 0x000fe4000f8e02ff */
[----:B------:R-:W-:Y:S01]  /*0260*/  IMAD R11, R11, UR4, RZ ;  /* 0x000000040b0b7c24 */ /* 0x000fe2000f8e02ff */
[----:B------:R-:W-:Y:S01]  /*0270*/  PRMT R4, R9, 0x5410, R4 ;  /* 0x0000541009047816 */ /* 0x000fe20000000004 */
[----:B------:R-:W-:-:S02]  /*0280*/  IMAD R8, R8, UR4, RZ ;  /* 0x0000000408087c24 */ /* 0x000fc4000f8e02ff */
[----:B------:R-:W-:Y:S01]  /*0290*/  IMAD R13, R13, UR4, RZ ;  /* 0x000000040d0d7c24 */ /* 0x000fe2000f8e02ff */
[----:B------:R-:W-:Y:S01]  /*02a0*/  PRMT R9, R11, 0x5410, R6 ;  /* 0x000054100b097816 */ /* 0x000fe20000000006 */
[----:B------:R-:W-:Y:S03]  /*02b0*/  STG.E.64 desc[UR6][R2.64], R4 ;  /* 0x0000000402007986 */ /* 0x000fe6000c101b06 */
[----:B------:R-:W-:-:S05]  /*02c0*/  PRMT R8, R13, 0x5410, R8 ;  /* 0x000054100d087816 */ /* 0x000fca0000000008 */
[----:B------:R-:W-:Y:S01]  /*02d0*/  STG.E.64 desc[UR6][R2.64+0x400], R8 ;  /* 0x0004000802007986 */ /* 0x000fe2000c101b06 */
[----:B------:R-:W-:Y:S05]  /*02e0*/  EXIT ;  /* 0x000000000000794d */ /* 0x000fea0003800000 */
.L_x_10529:
[----:B------:R-:W0:Y:S01]  /*02f0*/  S2R R19, SR_TID.X ;  /* 0x0000000000137919 */ /* 0x000e220000002100 */
[----:B------:R-:W-:Y:S02]  /*0300*/  PRMT R17, RZ, 0x7610, R17 ;  /* 0x00007610ff117816 */ /* 0x000fe40000000011 */
[C---:B0-----:R-:W-:Y:S01]  /*0310*/  ISETP.GE.AND P0, PT, R19.reuse, R16, PT ;  /* 0x000000101300720c */ /* 0x041fe20003f06270 */
[----:B------:R-:W-:Y:S02]  /*0320*/  VIADD R18, R19, 0x80 ;  /* 0x0000008013127836 */ /* 0x000fe40000000000 */
[----:B------:R-:W-:-:S10]  /*0330*/  IMAD.MOV.U32 R21, RZ, RZ, R19 ;  /* 0x000000ffff157224 */ /* 0x000fd400078e0013 */
[----:B------:R-:W-:Y:S01]  /*0340*/  @!P0 MOV R21, R18 ;  /* 0x0000001200158202 */ /* 0x000fe20000000f00 */
[----:B------:R-:W0:Y:S03]  /*0350*/  @!P0 LDC.64 R14, c[0x0][0x220] ;  /* 0x00008800ff0e8b82 */ /* 0x000e260000000a00 */
[----:B------:R-:W-:-:S13]  /*0360*/  ISETP.GE.AND P6, PT, R21, R16, PT ;  /* 0x000000101500720c */ /* 0x000fda0003fc6270 */
[----:B------:R-:W-:Y:S01]  /*0370*/  @!P6 IMAD.IADD R5, R0, 0x1, R21 ;  /* 0x000000010005e824 */ /* 0x000fe200078e0215 */
[----:B------:R-:W1:Y:S01]  /*0380*/  @!P6 LDC.64 R2, c[0x0][0x220] ;  /* 0x00008800ff02eb82 */ /* 0x000e620000000a00 */
[----:B------:R-:W-:-:S05]  /*0390*/  @!P6 VIADD R21, R21, 0x80 ;  /* 0x000000801515e836 */ /* 0x000fca0000000000 */
[----:B------:R-:W-:-:S13]  /*03a0*/  ISETP.GE.AND P5, PT, R21, R16, PT ;  /* 0x000000101500720c */ /* 0x000fda0003fa6270 */
[----:B------:R-:W-:Y:S01]  /*03b0*/  @!P5 IADD3 R22, R0, R21, RZ ;  /* 0x000000150016d210 */ /* 0x000fe20007ffe0ff */
[----:B------:R-:W-:Y:S01]  /*03c0*/  @!P5 VIADD R21, R21, 0x80 ;  /* 0x000000801515d836 */ /* 0x000fe20000000000 */
[----:B------:R-:W2:Y:S01]  /*03d0*/  @!P5 LDC.64 R12, c[0x0][0x220] ;  /* 0x00008800ff0cdb82 */ /* 0x000ea20000000a00 */
[----:B-1----:R-:W-:-:S03]  /*03e0*/  @!P6 IMAD.WIDE.U32 R2, R5, 0x2, R2 ;  /* 0x000000020502e825 */ /* 0x002fc600078e0002 */
[CC--:B------:R-:W-:Y:S02]  /*03f0*/  ISETP.GE.AND P4, PT, R21.reuse, R16.reuse, PT ;  /* 0x000000101500720c */ /* 0x0c0fe40003f86270 */
[----:B------:R1:W3:Y:S11]  /*0400*/  @!P6 LDG.E.U16 R17, desc[UR6][R2.64] ;  /* 0x000000060211e981 */ /* 0x0002f6000c1e1500 */
[----:B------:R-:W-:Y:S01]  /*0410*/  @!P4 IMAD.IADD R29, R0, 0x1, R21 ;  /* 0x00000001001dc824 */ /* 0x000fe200078e0215 */
[----:B------:R-:W-:Y:S01]  /*0420*/  @!P4 IADD3 R21, R21, 0x80, RZ ;  /* 0x000000801515c810 */ /* 0x000fe20007ffe0ff */
[----:B------:R-:W4:Y:S03]  /*0430*/  @!P4 LDC.64 R10, c[0x0][0x220] ;  /* 0x00008800ff0acb82 */ /* 0x000f260000000a00 */
[----:B------:R-:W-:-:S13]  /*0440*/  ISETP.GE.AND P3, PT, R21, R16, PT ;  /* 0x000000101500720c */ /* 0x000fda0003f66270 */
[----:B------:R-:W-:Y:S01]  /*0450*/  @!P3 IMAD.IADD R27, R0, 0x1, R21 ;  /* 0x00000001001bb824 */ /* 0x000fe200078e0215 */
[----:B-1----:R-:W1:Y:S01]  /*0460*/  @!P3 LDC.64 R2, c[0x0][0x220] ;  /* 0x00008800ff02bb82 */ /* 0x002e620000000a00 */
[----:B------:R-:W-:-:S05]  /*0470*/  @!P3 VIADD R21, R21, 0x80 ;  /* 0x000000801515b836 */ /* 0x000fca0000000000 */
[----:B------:R-:W-:-:S13]  /*0480*/  ISETP.GE.AND P2, PT, R21, R16, PT ;  /* 0x000000101500720c */ /* 0x000fda0003f46270 */
[----:B------:R-:W-:Y:S01]  /*0490*/  @!P2 IADD3 R25, R0, R21, RZ ;  /* 0x000000150019a210 */ /* 0x000fe20007ffe0ff */
[----:B------:R-:W-:Y:S01]  /*04a0*/  @!P2 VIADD R21, R21, 0x80 ;  /* 0x000000801515a836 */ /* 0x000fe20000000000 */
[----:B------:R-:W5:Y:S04]  /*04b0*/  @!P2 LDC.64 R4, c[0x0][0x220] ;  /* 0x00008800ff04ab82 */ /* 0x000f680000000a00 */
[----:B------:R-:W-:-:S13]  /*04c0*/  ISETP.GE.AND P1, PT, R21, R16, PT ;  /* 0x000000101500720c */ /* 0x000fda0003f26270 */
[C---:B------:R-:W-:Y:S01]  /*04d0*/  @!P1 IMAD.IADD R23, R0.reuse, 0x1, R21 ;  /* 0x0000000100179824 */ /* 0x040fe200078e0215 */
[----:B------:R-:W-:Y:S01]  /*04e0*/  @!P1 IADD3 R21, R21, 0x80, RZ ;  /* 0x0000008015159810 */ /* 0x000fe20007ffe0ff */
[----:B------:R-:W4:Y:S03]  /*04f0*/  @!P1 LDC.64 R6, c[0x0][0x220] ;  /* 0x00008800ff069b82 */ /* 0x000f260000000a00 */
[----:B------:R-:W-:Y:S01]  /*0500*/  ISETP.GE.AND P6, PT, R21, R16, PT ;  /* 0x000000101500720c */ /* 0x000fe20003fc6270 */
[----:B------:R-:W-:-:S04]  /*0510*/  @!P0 IMAD.IADD R20, R0, 0x1, R19 ;  /* 0x0000000100148824 */ /* 0x000fc800078e0213 */
[----:B0-----:R-:W-:Y:S01]  /*0520*/  @!P0 IMAD.WIDE.U32 R14, R20, 0x2, R14 ;  /* 0x00000002140e8825 */ /* 0x001fe200078e000e */
[----:B------:R-:W-:-:S06]  /*0530*/  PRMT R20, RZ, 0x7610, R20 ;  /* 0x00007610ff147816 */ /* 0x000fcc0000000014 */
[----:B------:R0:W3:Y:S01]  /*0540*/  @!P0 LDG.E.U16 R20, desc[UR6][R14.64] ;  /* 0x000000060e148981 */ /* 0x0000e2000c1e1500 */
[----:B------:R-:W5:Y:S01]  /*0550*/  @!P6 LDC.64 R8, c[0x0][0x220] ;  /* 0x00008800ff08eb82 */ /* 0x000f620000000a00 */
[----:B------:R-:W-:Y:S01]  /*0560*/  @!P6 IADD3 R21, R0, R21, RZ ;  /* 0x000000150015e210 */ /* 0x000fe20007ffe0ff */
[----:B--2---:R-:W-:Y:S01]  /*0570*/  @!P5 IMAD.WIDE.U32 R12, R22, 0x2, R12 ;  /* 0x00000002160cd825 */ /* 0x004fe200078e000c */
[----:B------:R-:W-:Y:S02]  /*0580*/  PRMT R24, RZ, 0x7610, R24 ;  /* 0x00007610ff187816 */ /* 0x000fe40000000018 */
[----:B------:R-:W-:Y:S01]  /*0590*/  PRMT R22, RZ, 0x7610, R22 ;  /* 0x00007610ff167816 */ /* 0x000fe20000000016 */
[----:B----4-:R-:W-:Y:S01]  /*05a0*/  @!P1 IMAD.WIDE.U32 R6, R23, 0x2, R6 ;  /* 0x0000000217069825 */ /* 0x010fe200078e0006 */
[----:B0-----:R-:W-:Y:S02]  /*05b0*/  PRMT R14, RZ, 0x7610, R14 ;  /* 0x00007610ff0e7816 */ /* 0x001fe4000000000e */
[----:B------:R-:W-:Y:S01]  /*05c0*/  PRMT R23, RZ, 0x7610, R23 ;  /* 0x00007610ff177816 */ /* 0x000fe20000000017 */
[----:B------:R-:W-:Y:S01]  /*05d0*/  @!P4 IMAD.WIDE.U32 R10, R29, 0x2, R10 ;  /* 0x000000021d0ac825 */ /* 0x000fe200078e000a */
[----:B------:R-:W-:Y:S01]  /*05e0*/  PRMT R15, RZ, 0x7610, R15 ;  /* 0x00007610ff0f7816 */ /* 0x000fe2000000000f */
[----:B------:R-:W2:Y:S02]  /*05f0*/  @!P5 LDG.E.U16 R22, desc[UR6][R12.64] ;  /* 0x000000060c16d981 */ /* 0x000ea4000c1e1500 */
[----:B-1----:R-:W-:-:S02]  /*0600*/  @!P3 IMAD.WIDE.U32 R2, R27, 0x2, R2 ;  /* 0x000000021b02b825 */ /* 0x002fc400078e0002 */
[----:B------:R-:W4:Y:S02]  /*0610*/  @!P1 LDG.E.U16 R14, desc[UR6][R6.64] ;  /* 0x00000006060e9981 */ /* 0x000f24000c1e1500 */
[----:B-----5:R-:W-:Y:S02]  /*0620*/  @!P2 IMAD.WIDE.U32 R4, R25, 0x2, R4 ;  /* 0x000000021904a825 */ /* 0x020fe400078e0004 */
[----:B------:R0:W5:Y:S02]  /*0630*/  @!P4 LDG.E.U16 R24, desc[UR6][R10.64] ;  /* 0x000000060a18c981 */ /* 0x000164000c1e1500 */
[----:B------:R-:W-:Y:S01]  /*0640*/  @!P6 IMAD.WIDE.U32 R8, R21, 0x2, R8 ;  /* 0x000000021508e825 */ /* 0x000fe200078e0008 */
[----:B------:R-:W-:Y:S01]  /*0650*/  PRMT R21, RZ, 0x7610, R21 ;  /* 0x00007610ff157816 */ /* 0x000fe20000000015 */
[----:B------:R1:W5:Y:S04]  /*0660*/  @!P3 LDG.E.U16 R23, desc[UR6][R2.64] ;  /* 0x000000060217b981 */ /* 0x000368000c1e1500 */
[----:B------:R-:W5:Y:S01]  /*0670*/  @!P6 LDG.E.U16 R15, desc[UR6][R8.64] ;  /* 0x00000006080fe981 */ /* 0x000f62000c1e1500 */
[----:B0-----:R-:W0:Y:S03]  /*0680*/  @!P0 LDC.64 R10, c[0x0][0x218] ;  /* 0x00008600ff0a8b82 */ /* 0x001e260000000a00 */
[----:B------:R5:W5:Y:S01]  /*0690*/  @!P2 LDG.E.U16 R21, desc[UR6][R4.64] ;  /* 0x000000060415a981 */ /* 0x000b62000c1e1500 */
[----:B------:R-:W-:-:S02]  /*06a0*/  ULDC.U16 UR4, c[0x0][0x216] ;  /* 0x0000858000047ab9 */ /* 0x000fc40000000400 */
[----:B------:R-:W-:Y:S01]  /*06b0*/  UPRMT UR4, UR4, 0x9910, URZ ;  /* 0x0000991004047896 */ /* 0x000fe2000800003f */
[----:B------:R-:W-:Y:S01]  /*06c0*/  @!P0 IMAD.IADD R13, R0, 0x1, R19 ;  /* 0x00000001000d8824 */ /* 0x000fe200078e0213 */
[----:B------:R-:W-:-:S03]  /*06d0*/  @!P0 MOV R19, R18 ;  /* 0x0000001200138202 */ /* 0x000fc60000000f00 */
[----:B0-----:R-:W-:Y:S01]  /*06e0*/  @!P0 IMAD.WIDE.U32 R10, R13, 0x2, R10 ;  /* 0x000000020d0a8825 */ /* 0x001fe200078e000a */
[----:B------:R-:W-:Y:S04]  /*06f0*/  BSSY B0, `(.L_x_10530) ;  /* 0x000003f000007945 */ /* 0x000fe80003800000 */
[----:B------:R-:W-:Y:S01]  /*0700*/  BSSY B1, `(.L_x_10531) ;  /* 0x0000037000017945 */ /* 0x000fe20003800000 */
[----:B---3--:R-:W-:-:S05]  /*0710*/  PRMT R7, R17, 0x9910, RZ ;  /* 0x0000991011077816 */ /* 0x008fca00000000ff */
[----:B------:R-:W-:Y:S01]  /*0720*/  IMAD R7, R7, UR4, RZ ;  /* 0x0000000407077c24 */ /* 0x000fe2000f8e02ff */
[----:B------:R-:W-:-:S05]  /*0730*/  PRMT R12, R20, 0x9910, RZ ;  /* 0x00009910140c7816 */ /* 0x000fca00000000ff */
[----:B-1----:R-:W-:-:S05]  /*0740*/  IMAD R3, R12, UR4, RZ ;  /* 0x000000040c037c24 */ /* 0x002fca000f8e02ff */
[----:B------:R0:W-:Y:S01]  /*0750*/  @!P0 STG.E.U16 desc[UR6][R10.64], R3 ;  /* 0x000000030a008986 */ /* 0x0001e2000c101506 */
[----:B------:R-:W-:Y:S02]  /*0760*/  ISETP.GE.AND P0, PT, R19, R16, PT ;  /* 0x000000101300720c */ /* 0x000fe40003f06270 */
[----:B--2---:R-:W-:Y:S02]  /*0770*/  PRMT R6, R22, 0x9910, RZ ;  /* 0x0000991016067816 */ /* 0x004fe400000000ff */
[----:B----4-:R-:W-:Y:S02]  /*0780*/  PRMT R14, R14, 0x9910, RZ ;  /* 0x000099100e0e7816 */ /* 0x010fe400000000ff */
[----:B-----5:R-:W-:-:S03]  /*0790*/  PRMT R2, R24, 0x9910, RZ ;  /* 0x0000991018027816 */ /* 0x020fc600000000ff */
[----:B0-----:R-:W-:Y:S01]  /*07a0*/  IMAD.MOV.U32 R3, RZ, RZ, R14 ;  /* 0x000000ffff037224 */ /* 0x001fe200078e000e */
[----:B------:R-:W-:Y:S02]  /*07b0*/  PRMT R5, R23, 0x9910, RZ ;  /* 0x0000991017057816 */ /* 0x000fe400000000ff */
[----:B------:R-:W-:Y:S02]  /*07c0*/  PRMT R8, R15, 0x9910, RZ ;  /* 0x000099100f087816 */ /* 0x000fe400000000ff */
[----:B------:R-:W-:Y:S01]  /*07d0*/  PRMT R4, R21, 0x9910, RZ ;  /* 0x0000991015047816 */ /* 0x000fe200000000ff */
[----:B------:R-:W-:Y:S02]  /*07e0*/  IMAD R13, R2, UR4, RZ ;  /* 0x00000004020d7c24 */ /* 0x000fe4000f8e02ff */
[----:B------:R-:W-:Y:S02]  /*07f0*/  IMAD R6, R6, UR4, RZ ;  /* 0x0000000406067c24 */ /* 0x000fe4000f8e02ff */
[----:B------:R-:W-:-:S02]  /*0800*/  IMAD R5, R5, UR4, RZ ;  /* 0x0000000405057c24 */ /* 0x000fc4000f8e02ff */
        /* <DEDUP_REMOVED lines=16> */
.L_x_10532:
[----:B------:R-:W-:-:S13]  /*0910*/  ISETP.GE.AND P0, PT, R19, R16, PT ;  /* 0x000000101300720c */ /* 0x000fda0003f06270 */
[----:B------:R-:W-:Y:S05]  /*0920*/  @P0 BRA `(.L_x_10534) ;  /* 0x0000000000300947 */ /* 0x000fea0003800000 */
[----:B0-----:R-:W0:Y:S01]  /*0930*/  LDC.64 R6, c[0x0][0x218] ;  /* 0x00008600ff067b82 */ /* 0x001e220000000a00 */
[----:B------:R-:W-:Y:S01]  /*0940*/  IADD3 R9, R0, R19, RZ ;  /* 0x0000001300097210 */ /* 0x000fe20007ffe0ff */
[----:B------:R-:W-:-:S04]  /*0950*/  VIADD R19, R19, 0x80 ;  /* 0x0000008013137836 */ /* 0x000fc80000000000 */
[----:B0-----:R-:W-:-:S05]  /*0960*/  IMAD.WIDE.U32 R6, R9, 0x2, R6 ;  /* 0x0000000209067825 */ /* 0x001fca00078e0006 */
[----:B------:R1:W-:Y:S02]  /*0970*/  STG.E.U16 desc[UR6][R6.64], R13 ;  /* 0x0000000d06007986 */ /* 0x0003e4000c101506 */
.L_x_10533:
[----:B------:R-:W-:-:S13]  /*0980*/  ISETP.GE.AND P0, PT, R19, R16, PT ;  /* 0x000000101300720c */ /* 0x000fda0003f06270 */
[----:B------:R-:W-:Y:S05]  /*0990*/  @P0 BRA `(.L_x_10535) ;  /* 0x0000000000340947 */ /* 0x000fea0003800000 */
[----:B01----:R-:W0:Y:S01]  /*09a0*/  LDC.64 R6, c[0x0][0x218] ;  /* 0x00008600ff067b82 */ /* 0x003e220000000a00 */
[----:B------:R-:W-:Y:S01]  /*09b0*/  IADD3 R9, R0, R19, RZ ;  /* 0x0000001300097210 */ /* 0x000fe20007ffe0ff */
[----:B------:R-:W-:-:S04]  /*09c0*/  VIADD R19, R19, 0x80 ;  /* 0x0000008013137836 */ /* 0x000fc80000000000 */
[----:B0-----:R-:W-:-:S05]  /*09d0*/  IMAD.WIDE.U32 R6, R9, 0x2, R6 ;  /* 0x0000000209067825 */ /* 0x001fca00078e0006 */
[----:B------:R1:W-:Y:S02]  /*09e0*/  STG.E.U16 desc[UR6][R6.64], R5 ;  /* 0x0000000506007986 */ /* 0x0003e4000c101506 */
.L_x_10534:
        /* <DEDUP_REMOVED lines=8> */
.L_x_10535:
[----:B------:R-:W-:Y:S05]  /*0a70*/  BSYNC B1 ;  /* 0x0000000000017941 */ /* 0x000fea0003800000 */
.L_x_10531:
[----:B------:R-:W-:-:S13]  /*0a80*/  ISETP.GE.AND P0, PT, R19, R16, PT ;  /* 0x000000101300720c */ /* 0x000fda0003f06270 */
[----:B--2---:R-:W2:Y:S01]  /*0a90*/  @!P0 LDC.64 R4, c[0x0][0x218] ;  /* 0x00008600ff048b82 */ /* 0x004ea20000000a00 */
[----:B01----:R-:W-:Y:S01]  /*0aa0*/  @!P0 IADD3 R7, R0, R19, RZ ;  /* 0x0000001300078210 */ /* 0x003fe20007ffe0ff */
[----:B------:R-:W-:-:S04]  /*0ab0*/  @!P0 VIADD R19, R19, 0x80 ;  /* 0x0000008013138836 */ /* 0x000fc80000000000 */
[----:B--2---:R-:W-:-:S05]  /*0ac0*/  @!P0 IMAD.WIDE.U32 R4, R7, 0x2, R4 ;  /* 0x0000000207048825 */ /* 0x004fca00078e0004 */
[----:B------:R2:W-:Y:S02]  /*0ad0*/  @!P0 STG.E.U16 desc[UR6][R4.64], R3 ;  /* 0x0000000304008986 */ /* 0x0005e4000c101506 */
.L_x_10536:
[----:B------:R-:W-:Y:S05]  /*0ae0*/  BSYNC B0 ;  /* 0x0000000000007941 */ /* 0x000fea0003800000 */
.L_x_10530:
        /* <DEDUP_REMOVED lines=8> */
.L_x_10537:
        /* <DEDUP_REMOVED lines=9> */
.L_x_17309:


//--------------------- .text._ZN2at6native29vectorized_elementwise_kernelILi8ENS0_13AUnaryFunctorIsssNS0_15binary_internal10MulFunctorIsEEEESt5arrayIPcLm2EEEEviT0_T1_ --------------------------
	.section	.text._ZN2at6native29vectorized_elementwise_kernelILi8ENS0_13AUnaryFunctorIsssNS0_15binary_internal10MulFunctorIsEEEESt5arrayIPcLm2EEEEviT0_T1_,"ax",@progbits
	.align	128
        .global         _ZN2at6native29vectorized_elementwise_kernelILi8ENS0_13AUnaryFunctorIsssNS0_15binary_internal10MulFunctorIsEEEESt5arrayIPcLm2EEEEviT0_T1_
        .type           _ZN2at6native29vectorized_elementwise_kernelILi8ENS0_13AUnaryFunctorIsssNS0_15binary_internal10MulFunctorIsEEEESt5arrayIPcLm2EEEEviT0_T1_,@function
        .size           _ZN2at6native29vectorized_elementwise_kernelILi8ENS0_13AUnaryFunctorIsssNS0_15binary_internal10MulFunctorIsEEEESt5arrayIPcLm2EEEEviT0_T1_,(.L_x_17310 - _ZN2at6native29vectorized_elementwise_kernelILi8ENS0_13AUnaryFunctorIsssNS0_15binary_internal10MulFunctorIsEEEESt5arrayIPcLm2EEEEviT0_T1_)
        .other          _ZN2at6native29vectorized_elementwise_kernelILi8ENS0_13AUnaryFunctorIsssNS0_15binary_internal10MulFunctorIsEEEESt5arrayIPcLm2EEEEviT0_T1_,@"STO_CUDA_ENTRY STV_DEFAULT"
_ZN2at6native29vectorized_elementwise_kernelILi8ENS0_13AUnaryFunctorIsssNS0_15binary_internal10MulFunctorIsEEEESt5arrayIPcLm2EEEEviT0_T1_:
.text._ZN2at6native29vectorized_elementwise_kernelILi8ENS0_13AUnaryFunctorIsssNS0_15binary_internal10MulFunctorIsEEEESt5arrayIPcLm2EEEEviT0_T1_:
        /* <DEDUP_REMOVED lines=12> */
[----:B------:R-:W0:Y:S04]  /*00c0*/  LDC.64 R2, c[0x0][0x218] ;  /* 0x00008600ff027b82 */ /* 0x000e280000000a00 */
[----:B------:R-:W2:Y:S01]  /*00d0*/  LDG.E.128 R8, desc[UR6][R8.64] ;  /* 0x0000000608087981 */ /* 0x000ea2000c1e1d00 */
[----:B------:R-:W-:Y:S02]  /*00e0*/  ULDC.U16 UR4, c[0x0][0x216] ;  /* 0x0000858000047ab9 */ /* 0x000fe40000000400 */
[----:B------:R-:W-:Y:S01]  /*00f0*/  UPRMT UR4, UR4, 0x9910, URZ ;  /* 0x0000991004047896 */ /* 0x000fe2000800003f */
[----:B0-----:R-:W-:-:S04]  /*0100*/  IMAD.WIDE.U32 R2, R0, 0x2, R2 ;  /* 0x0000000200027825 */ /* 0x001fc800078e0002 */
[----:B------:R-:W-:Y:S01]  /*0110*/  IMAD.WIDE R2, R5, 0x10, R2 ;  /* 0x0000001005027825 */ /* 0x000fe200078e0202 */
[C---:B--2---:R-:W-:Y:S02]  /*0120*/  PRMT R6, R10.reuse, 0xbb32, RZ ;  /* 0x0000bb320a067816 */ /* 0x044fe400000000ff */
[----:B------:R-:W-:Y:S02]  /*0130*/  PRMT R10, R10, 0x9910, RZ ;  /* 0x000099100a0a7816 */ /* 0x000fe400000000ff */
[----:B------:R-:W-:Y:S01]  /*0140*/  PRMT R4, R8, 0xbb32, RZ ;  /* 0x0000bb3208047816 */ /* 0x000fe200000000ff */
[----:B------:R-:W-:Y:S01]  /*0150*/  IMAD R6, R6, UR4, RZ ;  /* 0x0000000406067c24 */ /* 0x000fe2000f8e02ff */
[----:B------:R-:W-:Y:S02]  /*0160*/  PRMT R7, R8, 0x9910, RZ ;  /* 0x0000991008077816 */ /* 0x000fe400000000ff */
[C---:B------:R-:W-:Y:S01]  /*0170*/  PRMT R0, R9.reuse, 0xbb32, RZ ;  /* 0x0000bb3209007816 */ /* 0x040fe200000000ff */
[----:B------:R-:W-:Y:S01]  /*0180*/  IMAD R4, R4, UR4, RZ ;  /* 0x0000000404047c24 */ /* 0x000fe2000f8e02ff */
[----:B------:R-:W-:Y:S01]  /*0190*/  PRMT R9, R9, 0x9910, RZ ;  /* 0x0000991009097816 */ /* 0x000fe200000000ff */
[----:B------:R-:W-:Y:S01]  /*01a0*/  IMAD R7, R7, UR4, RZ ;  /* 0x0000000407077c24 */ /* 0x000fe2000f8e02ff */
[C---:B------:R-:W-:Y:S01]  /*01b0*/  PRMT R8, R11.reuse, 0xbb32, RZ ;  /* 0x0000bb320b087816 */ /* 0x040fe200000000ff */
[----:B------:R-:W-:Y:S01]  /*01c0*/  IMAD R0, R0, UR4, RZ ;  /* 0x0000000400007c24 */ /* 0x000fe2000f8e02ff */
[----:B------:R-:W-:Y:S01]  /*01d0*/  PRMT R13, R11, 0x9910, RZ ;  /* 0x000099100b0d7816 */ /* 0x000fe200000000ff */
[----:B------:R-:W-:Y:S01]  /*01e0*/  IMAD.MOV.U32 R11, RZ, RZ, R10 ;  /* 0x000000ffff0b7224 */ /* 0x000fe200078e000a */
[----:B------:R-:W-:Y:S01]  /*01f0*/  PRMT R4, R7, 0x5410, R4 ;  /* 0x0000541007047816 */ /* 0x000fe20000000004 */
[----:B------:R-:W-:-:S02]  /*0200*/  IMAD R9, R9, UR4, RZ ;  /* 0x0000000409097c24 */ /* 0x000fc4000f8e02ff */
[----:B------:R-:W-:Y:S02]  /*0210*/  IMAD R11, R11, UR4, RZ ;  /* 0x000000040b0b7c24 */ /* 0x000fe4000f8e02ff */
[----:B------:R-:W-:Y:S01]  /*0220*/  IMAD R8, R8, UR4, RZ ;  /* 0x0000000408087c24 */ /* 0x000fe2000f8e02ff */
[----:B------:R-:W-:Y:S01]  /*0230*/  PRMT R5, R9, 0x5410, R0 ;  /* 0x0000541009057816 */ /* 0x000fe20000000000 */
[----:B------:R-:W-:Y:S01]  /*0240*/  IMAD R13, R13, UR4, RZ ;  /* 0x000000040d0d7c24 */ /* 0x000fe2000f8e02ff */
[----:B------:R-:W-:-:S04]  /*0250*/  PRMT R6, R11, 0x5410, R6 ;  /* 0x000054100b067816 */ /* 0x000fc80000000006 */
[----:B------:R-:W-:-:S05]  /*0260*/  PRMT R7, R13, 0x5410, R8 ;  /* 0x000054100d077816 */ /* 0x000fca0000000008 */
[----:B------:R-:W-:Y:S01]  /*0270*/  STG.E.128 desc[UR6][R2.64], R4 ;  /* 0x0000000402007986 */ /* 0x000fe2000c101d06 */
[----:B------:R-:W-:Y:S05]  /*0280*/  EXIT ;  /* 0x000000000000794d */ /* 0x000fea0003800000 */
.L_x_10538:
[----:B------:R-:W0:Y:S01]  /*0290*/  S2R R19, SR_TID.X ;  /* 0x0000000000137919 */ /* 0x000e220000002100 */
[----:B------:R-:W-:Y:S02]  /*02a0*/  PRMT R17, RZ, 0x7610, R17 ;  /* 0x00007610ff117816 */ /* 0x000fe40000000011 */
[C---:B0-----:R-:W-:Y:S01]  /*02b0*/  ISETP.GE.AND P0, PT, R19.reuse, R16, PT ;  /* 0x000000101300720c */ /* 0x041fe20003f06270 */
[----:B------:R-:W-:Y:S01]  /*02c0*/  VIADD R18, R19, 0x80 ;  /* 0x0000008013127836 */ /* 0x000fe20000000000 */
[----:B------:R-:W-:-:S11]  /*02d0*/  MOV R21, R19 ;  /* 0x0000001300157202 */ /* 0x000fd60000000f00 */
[----:B------:R-:W-:Y:S01]  /*02e0*/  @!P0 IMAD.MOV.U32 R21, RZ, RZ, R18 ;  /* 0x000000ffff158224 */ /* 0x000fe200078e0012 */
[----:B------:R-:W0:Y:S04]  /*02f0*/  @!P0 LDC.64 R14, c[0x0][0x220] ;  /* 0x00008800ff0e8b82 */ /* 0x000e280000000a00 */
[----:B------:R-:W-:-:S13]  /*0300*/  ISETP.GE.AND P6, PT, R21, R16, PT ;  /* 0x000000101500720c */ /* 0x000fda0003fc6270 */
[----:B------:R-:W-:Y:S01]  /*0310*/  @!P6 IADD3 R5, R0, R21, RZ ;  /* 0x000000150005e210 */ /* 0x000fe20007ffe0ff */
[----:B------:R-:W-:Y:S01]  /*0320*/  @!P6 VIADD R21, R21, 0x80 ;  /* 0x000000801515e836 */ /* 0x000fe20000000000 */
[----:B------:R-:W1:Y:S04]  /*0330*/  @!P6 LDC.64 R2, c[0x0][0x220] ;  /* 0x00008800ff02eb82 */ /* 0x000e680000000a00 */
[----:B------:R-:W-:-:S13]  /*0340*/  ISETP.GE.AND P5, PT, R21, R16, PT ;  /* 0x000000101500720c */ /* 0x000fda0003fa6270 */
[----:B------:R-:W-:Y:S01]  /*0350*/  @!P5 IMAD.IADD R22, R0, 0x1, R21 ;  /* 0x000000010016d824 */ /* 0x000fe200078e0215 */
[----:B------:R-:W-:Y:S01]  /*0360*/  @!P5 IADD3 R21, R21, 0x80, RZ ;  /* 0x000000801515d810 */ /* 0x000fe20007ffe0ff */
[----:B------:R-:W2:Y:S03]  /*0370*/  @!P5 LDC.64 R12, c[0x0][0x220] ;  /* 0x00008800ff0cdb82 */ /* 0x000ea60000000a00 */
[----:B------:R-:W-:Y:S01]  /*0380*/  ISETP.GE.AND P4, PT, R21, R16, PT ;  /* 0x000000101500720c */ /* 0x000fe20003f86270 */
[----:B-1----:R-:W-:-:S05]  /*0390*/  @!P6 IMAD.WIDE.U32 R2, R5, 0x2, R2 ;  /* 0x000000020502e825 */ /* 0x002fca00078e0002 */
[----:B------:R1:W3:Y:S07]  /*03a0*/  @!P6 LDG.E.U16 R17, desc[UR6][R2.64] ;  /* 0x000000060211e981 */ /* 0x0002ee000c1e1500 */
[----:B------:R-:W-:Y:S01]  /*03b0*/  @!P4 IMAD.IADD R29, R0, 0x1, R21 ;  /* 0x00000001001dc824 */ /* 0x000fe200078e0215 */
[----:B------:R-:W4:Y:S01]  /*03c0*/  @!P4 LDC.64 R10, c[0x0][0x220] ;  /* 0x00008800ff0acb82 */ /* 0x000f220000000a00 */
[----:B------:R-:W-:-:S05]  /*03d0*/  @!P4 VIADD R21, R21, 0x80 ;  /* 0x000000801515c836 */ /* 0x000fca0000000000 */
[----:B------:R-:W-:-:S13]  /*03e0*/  ISETP.GE.AND P3, PT, R21, R16, PT ;  /* 0x000000101500720c */ /* 0x000fda0003f66270 */
[C---:B------:R-:W-:Y:S01]  /*03f0*/  @!P3 IADD3 R27, R0.reuse, R21, RZ ;  /* 0x00000015001bb210 */ /* 0x040fe20007ffe0ff */
[----:B------:R-:W-:Y:S01]  /*0400*/  @!P3 VIADD R21, R21, 0x80 ;  /* 0x000000801515b836 */ /* 0x000fe20000000000 */
[----:B------:R-:W-:Y:S01]  /*0410*/  @!P0 IADD3 R20, R0, R19, RZ ;  /* 0x0000001300148210 */ /* 0x000fe20007ffe0ff */
[----:B-1----:R-:W1:Y:S03]  /*0420*/  @!P3 LDC.64 R2, c[0x0][0x220] ;  /* 0x00008800ff02bb82 */ /* 0x002e660000000a00 */
[----:B------:R-:W-:-:S13]  /*0430*/  ISETP.GE.AND P2, PT, R21, R16, PT ;  /* 0x000000101500720c */ /* 0x000fda0003f46270 */
[----:B------:R-:W-:Y:S01]  /*0440*/  @!P2 IMAD.IADD R25, R0, 0x1, R21 ;  /* 0x000000010019a824 */ /* 0x000fe200078e0215 */
[----:B------:R-:W-:Y:S01]  /*0450*/  @!P2 IADD3 R21, R21, 0x80, RZ ;  /* 0x000000801515a810 */ /* 0x000fe20007ffe0ff */
[----:B------:R-:W5:Y:S03]  /*0460*/  @!P2 LDC.64 R4, c[0x0][0x220] ;  /* 0x00008800ff04ab82 */ /* 0x000f660000000a00 */
[----:B------:R-:W-:-:S13]  /*0470*/  ISETP.GE.AND P1, PT, R21, R16, PT ;  /* 0x000000101500720c */ /* 0x000fda0003f26270 */
[----:B------:R-:W-:Y:S01]  /*0480*/  @!P1 IMAD.IADD R23, R0, 0x1, R21 ;  /* 0x0000000100179824 */ /* 0x000fe200078e0215 */
[----:B------:R-:W2:Y:S01]  /*0490*/  @!P1 LDC.64 R6, c[0x0][0x220] ;  /* 0x00008800ff069b82 */ /* 0x000ea20000000a00 */
[----:B------:R-:W-:-:S05]  /*04a0*/  @!P1 VIADD R21, R21, 0x80 ;  /* 0x0000008015159836 */ /* 0x000fca0000000000 */
[----:B------:R-:W-:Y:S01]  /*04b0*/  ISETP.GE.AND P6, PT, R21, R16, PT ;  /* 0x000000101500720c */ /* 0x000fe20003fc6270 */
[----:B0-----:R-:W-:Y:S01]  /*04c0*/  @!P0 IMAD.WIDE.U32 R14, R20, 0x2, R14 ;  /* 0x00000002140e8825 */ /* 0x001fe200078e000e */
[----:B------:R-:W-:-:S06]  /*04d0*/  PRMT R20, RZ, 0x7610, R20 ;  /* 0x00007610ff147816 */ /* 0x000fcc0000000014 */
[----:B------:R0:W3:Y:S05]  /*04e0*/  @!P0 LDG.E.U16 R20, desc[UR6][R14.64] ;  /* 0x000000060e148981 */ /* 0x0000ea000c1e1500 */
[----:B------:R-:W5:Y:S01]  /*04f0*/  @!P6 LDC.64 R8, c[0x0][0x220] ;  /* 0x00008800ff08eb82 */ /* 0x000f620000000a00 */
[----:B------:R-:W-:Y:S01]  /*0500*/  @!P6 IMAD.IADD R21, R0, 0x1, R21 ;  /* 0x000000010015e824 */ /* 0x000fe200078e0215 */
[----:B------:R-:W-:Y:S02]  /*0510*/  PRMT R24, RZ, 0x7610, R24 ;  /* 0x00007610ff187816 */ /* 0x000fe40000000018 */
[----:B0-----:R-:W-:Y:S01]  /*0520*/  PRMT R14, RZ, 0x7610, R14 ;  /* 0x00007610ff0e7816 */ /* 0x001fe2000000000e */
[----:B--2---:R-:W-:Y:S01]  /*0530*/  @!P1 IMAD.WIDE.U32 R6, R23, 0x2, R6 ;  /* 0x0000000217069825 */ /* 0x004fe200078e0006 */
[----:B------:R-:W-:-:S02]  /*0540*/  PRMT R23, RZ, 0x7610, R23 ;  /* 0x00007610ff177816 */ /* 0x000fc40000000017 */
[----:B------:R-:W-:Y:S01]  /*0550*/  PRMT R15, RZ, 0x7610, R15 ;  /* 0x00007610ff0f7816 */ /* 0x000fe2000000000f */
[----:B------:R-:W-:Y:S01]  /*0560*/  @!P5 IMAD.WIDE.U32 R12, R22, 0x2, R12 ;  /* 0x00000002160cd825 */ /* 0x000fe200078e000c */
[----:B------:R-:W-:Y:S01]  /*0570*/  PRMT R22, RZ, 0x7610, R22 ;  /* 0x00007610ff167816 */ /* 0x000fe20000000016 */
[----:B------:R-:W2:Y:S02]  /*0580*/  @!P1 LDG.E.U16 R14, desc[UR6][R6.64] ;  /* 0x00000006060e9981 */ /* 0x000ea4000c1e1500 */
[----:B----4-:R-:W-:-:S03]  /*0590*/  @!P4 IMAD.WIDE.U32 R10, R29, 0x2, R10 ;  /* 0x000000021d0ac825 */ /* 0x010fc600078e000a */
[----:B------:R-:W4:Y:S01]  /*05a0*/  @!P5 LDG.E.U16 R22, desc[UR6][R12.64] ;  /* 0x000000060c16d981 */ /* 0x000f22000c1e1500 */
[----:B-1----:R-:W-:-:S03]  /*05b0*/  @!P3 IMAD.WIDE.U32 R2, R27, 0x2, R2 ;  /* 0x000000021b02b825 */ /* 0x002fc600078e0002 */
[----:B------:R0:W4:Y:S01]  /*05c0*/  @!P4 LDG.E.U16 R24, desc[UR6][R10.64] ;  /* 0x000000060a18c981 */ /* 0x000122000c1e1500 */
[----:B-----5:R-:W-:-:S03]  /*05d0*/  @!P2 IMAD.WIDE.U32 R4, R25, 0x2, R4 ;  /* 0x000000021904a825 */ /* 0x020fc600078e0004 */
[----:B------:R1:W5:Y:S01]  /*05e0*/  @!P3 LDG.E.U16 R23, desc[UR6][R2.64] ;  /* 0x000000060217b981 */ /* 0x000362000c1e1500 */
[----:B------:R-:W-:Y:S01]  /*05f0*/  @!P6 IMAD.WIDE.U32 R8, R21, 0x2, R8 ;  /* 0x000000021508e825 */ /* 0x000fe200078e0008 */
[----:B------:R-:W-:-:S04]  /*0600*/  PRMT R21, RZ, 0x7610, R21 ;  /* 0x00007610ff157816 */ /* 0x000fc80000000015 */
[----:B------:R-:W5:Y:S01]  /*0610*/  @!P6 LDG.E.U16 R15, desc[UR6][R8.64] ;  /* 0x00000006080fe981 */ /* 0x000f62000c1e1500 */
[----:B0-----:R-:W0:Y:S03]  /*0620*/  @!P0 LDC.64 R10, c[0x0][0x218] ;  /* 0x00008600ff0a8b82 */ /* 0x001e260000000a00 */
[----:B------:R5:W5:Y:S01]  /*0630*/  @!P2 LDG.E.U16 R21, desc[UR6][R4.64] ;  /* 0x000000060415a981 */ /* 0x000b62000c1e1500 */
[----:B------:R-:W-:Y:S02]  /*0640*/  ULDC.U16 UR4, c[0x0][0x216] ;  /* 0x0000858000047ab9 */ /* 0x000fe40000000400 */
        /* <DEDUP_REMOVED lines=13> */
[----:B----4-:R-:W-:-:S03]  /*0720*/  PRMT R6, R22, 0x9910, RZ ;  /* 0x0000991016067816 */ /* 0x010fc600000000ff */
[----:B0-----:R-:W-:Y:S01]  /*0730*/  IMAD.MOV.U32 R3, RZ, RZ, R14 ;  /* 0x000000ffff037224 */ /* 0x001fe200078e000e */
[----:B------:R-:W-:Y:S02]  /*0740*/  PRMT R2, R24, 0x9910, RZ ;  /* 0x0000991018027816 */ /* 0x000fe400000000ff */
[----:B-----5:R-:W-:-:S03]  /*0750*/  PRMT R5, R23, 0x9910, RZ ;  /* 0x0000991017057816 */ /* 0x020fc600000000ff */
[----:B------:R-:W-:Y:S01]  /*0760*/  IMAD R13, R2, UR4, RZ ;  /* 0x00000004020d7c24 */ /* 0x000fe2000f8e02ff */
[----:B------:R-:W-:Y:S02]  /*0770*/  PRMT R8, R15, 0x9910, RZ ;  /* 0x000099100f087816 */ /* 0x000fe400000000ff */
[----:B------:R-:W-:Y:S01]  /*0780*/  PRMT R4, R21, 0x9910, RZ ;  /* 0x0000991015047816 */ /* 0x000fe200000000ff */
[----:B------:R-:W-:Y:S02]  /*0790*/  IMAD R6, R6, UR4, RZ ;  /* 0x0000000406067c24 */ /* 0x000fe4000f8e02ff */
[----:B------:R-:W-:Y:S02]  /*07a0*/  IMAD R5, R5, UR4, RZ ;  /* 0x0000000405057c24 */ /* 0x000fe4000f8e02ff */
[----:B------:R-:W-:Y:S02]  /*07b0*/  IMAD R4, R4, UR4, RZ ;  /* 0x0000000404047c24 */ /* 0x000fe4000f8e02ff */
[----:B------:R-:W-:-:S02]  /*07c0*/  IMAD R3, R3, UR4, RZ ;  /* 0x0000000403037c24 */ /* 0x000fc4000f8e02ff */
        /* <DEDUP_REMOVED lines=14> */
.L_x_10541:
[----:B------:R-:W-:-:S13]  /*08b0*/  ISETP.GE.AND P0, PT, R19, R16, PT ;  /* 0x000000101300720c */ /* 0x000fda0003f06270 */
[----:B------:R-:W-:Y:S05]  /*08c0*/  @P0 BRA `(.L_x_10543) ;  /* 0x0000000000300947 */ /* 0x000fea0003800000 */
[----:B0-----:R-:W0:Y:S01]  /*08d0*/  LDC.64 R6, c[0x0][0x218] ;  /* 0x00008600ff067b82 */ /* 0x001e220000000a00 */
[----:B------:R-:W-:Y:S01]  /*08e0*/  IADD3 R9, R0, R19, RZ ;  /* 0x0000001300097210 */ /* 0x000fe20007ffe0ff */
[----:B------:R-:W-:-:S04]  /*08f0*/  VIADD R19, R19, 0x80 ;  /* 0x0000008013137836 */ /* 0x000fc80000000000 */
[----:B0-----:R-:W-:-:S05]  /*0900*/  IMAD.WIDE.U32 R6, R9, 0x2, R6 ;  /* 0x0000000209067825 */ /* 0x001fca00078e0006 */
[----:B------:R1:W-:Y:S02]  /*0910*/  STG.E.U16 desc[UR6][R6.64], R13 ;  /* 0x0000000d06007986 */ /* 0x0003e4000c101506 */
.L_x_10542:
[----:B------:R-:W-:-:S13]  /*0920*/  ISETP.GE.AND P0, PT, R19, R16, PT ;  /* 0x000000101300720c */ /* 0x000fda0003f06270 */
[----:B------:R-:W-:Y:S05]  /*0930*/  @P0 BRA `(.L_x_10544) ;  /* 0x0000000000340947 */ /* 0x000fea0003800000 */
[----:B01----:R-:W0:Y:S01]  /*0940*/  LDC.64 R6, c[0x0][0x218] ;  /* 0x00008600ff067b82 */ /* 0x003e220000000a00 */
[----:B------:R-:W-:Y:S01]  /*0950*/  IADD3 R9, R0, R19, RZ ;  /* 0x0000001300097210 */ /* 0x000fe20007ffe0ff */
[----:B------:R-:W-:-:S04]  /*0960*/  VIADD R19, R19, 0x80 ;  /* 0x0000008013137836 */ /* 0x000fc80000000000 */
[----:B0-----:R-:W-:-:S05]  /*0970*/  IMAD.WIDE.U32 R6, R9, 0x2, R6 ;  /* 0x0000000209067825 */ /* 0x001fca00078e0006 */
[----:B------:R1:W-:Y:S02]  /*0980*/  STG.E.U16 desc[UR6][R6.64], R5 ;  /* 0x0000000506007986 */ /* 0x0003e4000c101506 */
.L_x_10543:
        /* <DEDUP_REMOVED lines=8> */
.L_x_10544:
[----:B------:R-:W-:Y:S05]  /*0a10*/  BSYNC B1 ;  /* 0x0000000000017941 */ /* 0x000fea0003800000 */
.L_x_10540:
[----:B------:R-:W-:-:S13]  /*0a20*/  ISETP.GE.AND P0, PT, R19, R16, PT ;  /* 0x000000101300720c */ /* 0x000fda0003f06270 */
[----:B--2---:R-:W2:Y:S01]  /*0a30*/  @!P0 LDC.64 R4, c[0x0][0x218] ;  /* 0x00008600ff048b82 */ /* 0x004ea20000000a00 */
[----:B01----:R-:W-:Y:S01]  /*0a40*/  @!P0 IADD3 R7, R0, R19, RZ ;  /* 0x0000001300078210 */ /* 0x003fe20007ffe0ff */
[----:B------:R-:W-:-:S04]  /*0a50*/  @!P0 VIADD R19, R19, 0x80 ;  /* 0x0000008013138836 */ /* 0x000fc80000000000 */
[----:B--2---:R-:W-:-:S05]  /*0a60*/  @!P0 IMAD.WIDE.U32 R4, R7, 0x2, R4 ;  /* 0x0000000207048825 */ /* 0x004fca00078e0004 */
[----:B------:R2:W-:Y:S02]  /*0a70*/  @!P0 STG.E.U16 desc[UR6][R4.64], R3 ;  /* 0x0000000304008986 */ /* 0x0005e4000c101506 */
.L_x_10545:
[----:B------:R-:W-:Y:S05]  /*0a80*/  BSYNC B0 ;  /* 0x0000000000007941 */ /* 0x000fea0003800000 */
.L_x_10539:
        /* <DEDUP_REMOVED lines=8> */
.L_x_10546:
        /* <DEDUP_REMOVED lines=15> */
.L_x_17310:


//--------------------- .text._ZN2at6native18elementwise_kernelILi128ELi4EZNS0_15gpu_kernel_implINS0_13BinaryFunctorIsssNS0_15binary_internal10MulFunctorIsEEEEEEvRNS_18TensorIteratorBaseERKT_EUliE_EEviT1_ --------------------------
	.section	.text._ZN2at6native18elementwise_kernelILi128ELi4EZNS0_15gpu_kernel_implINS0_13BinaryFunctorIsssNS0_15binary_internal10MulFunctorIsEEEEEEvRNS_18TensorIteratorBaseERKT_EUliE_EEviT1_,"ax",@progbits
	.align	128
        .global         _ZN2at6native18elementwise_kernelILi128ELi4EZNS0_15gpu_kernel_implINS0_13BinaryFunctorIsssNS0_15binary_internal10MulFunctorIsEEEEEEvRNS_18TensorIteratorBaseERKT_EUliE_EEviT1_
        .type           _ZN2at6native18elementwise_kernelILi128ELi4EZNS0_15gpu_kernel_implINS0_13BinaryFunctorIsssNS0_15binary_internal10MulFunctorIsEEEEEEvRNS_18TensorIteratorBaseERKT_EUliE_EEviT1_,@function
        .size           _ZN2at6native18elementwise_kernelILi128ELi4EZNS0_15gpu_kernel_implINS0_13BinaryFunctorIsssNS0_15binary_internal10MulFunctorIsEEEEEEvRNS_18TensorIteratorBaseERKT_EUliE_EEviT1_,(.L_x_17311 - _ZN2at6native18elementwise_kernelILi128ELi4EZNS0_15gpu_kernel_implINS0_13BinaryFunctorIsssNS0_15binary_internal10MulFunctorIsEEEEEEvRNS_18TensorIteratorBaseERKT_EUliE_EEviT1_)
        .other          _ZN2at6native18elementwise_kernelILi128ELi4EZNS0_15gpu_kernel_implINS0_13BinaryFunctorIsssNS0_15binary_internal10MulFunctorIsEEEEEEvRNS_18TensorIteratorBaseERKT_EUliE_EEviT1_,@"STO_CUDA_ENTRY STV_DEFAULT"
_ZN2at6native18elementwise_kernelILi128ELi4EZNS0_15gpu_kernel_implINS0_13BinaryFunctorIsssNS0_15binary_internal10MulFunctorIsEEEEEEvRNS_18TensorIteratorBaseERKT_EUliE_EEviT1_:
.text._ZN2at6native18elementwise_kernelILi128ELi4EZNS0_15gpu_kernel_implINS0_13BinaryFunctorIsssNS0_15binary_internal10MulFunctorIsEEEEEEvRNS_18TensorIteratorBaseERKT_EUliE_EEviT1_:
        /* <DEDUP_REMOVED lines=365> */
.L_x_10549:
        /* <DEDUP_REMOVED lines=20> */
.L_x_10553:
[----:B------:R0:W5:Y:S01]  /*1810*/  LDG.E.U8 R19, desc[UR36][R2.64] ;  /* 0x0000002402137981 */ /* 0x000162000c1e1100 */
[----:B------:R-:W-:Y:S05]  /*1820*/  BRA `(.L_x_10555) ;  /* 0x0000000c00547947 */ /* 0x000fea0003800000 */
.L_x_10552:
        /* <DEDUP_REMOVED lines=8> */
.L_x_10557:
[----:B------:R0:W5:Y:S01]  /*18b0*/  LDG.E.U16 R19, desc[UR36][R2.64] ;  /* 0x0000002402137981 */ /* 0x000162000c1e1500 */
[----:B------:R-:W-:Y:S05]  /*18c0*/  BRA `(.L_x_10555) ;  /* 0x0000000c002c7947 */ /* 0x000fea0003800000 */
.L_x_10556:
[----:B------:R0:W5:Y:S01]  /*18d0*/  LDG.E.U16 R19, desc[UR36][R2.64] ;  /* 0x0000002402137981 */ /* 0x000162000c1e1500 */
[----:B------:R-:W-:Y:S05]  /*18e0*/  BRA `(.L_x_10555) ;  /* 0x0000000c00247947 */ /* 0x000fea0003800000 */
.L_x_10551:
        /* <DEDUP_REMOVED lines=9> */
.L_x_10559:
[----:B------:R-:W2:Y:S02]  /*1980*/  LDG.E.U16 R0, desc[UR36][R2.64] ;  /* 0x0000002402007981 */ /* 0x000ea4000c1e1500 */
[----:B--2---:R-:W-:-:S06]  /*1990*/  HADD2.F32 R0, -RZ, R0.H0_H0 ;  /* 0x20000000ff007230 */ /* 0x004fcc0000004100 */
[----:B------:R-:W0:Y:S02]  /*19a0*/  F2I.FTZ.TRUNC.NTZ R0, R0 ;  /* 0x0000000000007305 */ /* 0x000e24000021f100 */
[----:B0-----:R-:W-:Y:S01]  /*19b0*/  PRMT R19, R0, 0x7610, R19 ;  /* 0x0000761000137816 */ /* 0x001fe20000000013 */
[----:B------:R-:W-:Y:S06]  /*19c0*/  BRA `(.L_x_10555) ;  /* 0x0000000800ec7947 */ /* 0x000fec0003800000 */
.L_x_10558:
        /* <DEDUP_REMOVED lines=9> */
.L_x_10561:
[----:B------:R-:W2:Y:S02]  /*1a60*/  LDG.E.U16 R2, desc[UR36][R2.64] ;  /* 0x0000002402027981 */ /* 0x000ea4000c1e1500 */
[----:B--2---:R-:W-:-:S06]  /*1a70*/  HADD2.F32 R0, -RZ, R2.H0_H0 ;  /* 0x20000002ff007230 */ /* 0x004fcc0000004100 */
[----:B------:R-:W0:Y:S02]  /*1a80*/  F2I.FTZ.TRUNC.NTZ R0, R0 ;  /* 0x0000000000007305 */ /* 0x000e24000021f100 */
[----:B0-----:R-:W-:Y:S01]  /*1a90*/  PRMT R19, R0, 0x7610, R19 ;  /* 0x0000761000137816 */ /* 0x001fe20000000013 */
[----:B------:R-:W-:Y:S06]  /*1aa0*/  BRA `(.L_x_10555) ;  /* 0x0000000800b47947 */ /* 0x000fec0003800000 */
.L_x_10560:
[----:B------:R-:W2:Y:S02]  /*1ab0*/  LDG.E.64 R2, desc[UR36][R2.64] ;  /* 0x0000002402027981 */ /* 0x000ea4000c1e1b00 */
[----:B--2---:R0:W1:Y:S01]  /*1ac0*/  F2I.F64.TRUNC R19, R2 ;  /* 0x0000000200137311 */ /* 0x004062000030d100 */
[----:B------:R-:W-:Y:S05]  /*1ad0*/  BRA `(.L_x_10555) ;  /* 0x0000000800a87947 */ /* 0x000fea0003800000 */
.L_x_10550:
        /* <DEDUP_REMOVED lines=12> */
.L_x_10564:
[----:B------:R-:W2:Y:S02]  /*1ba0*/  LDG.E.64 R2, desc[UR36][R2.64] ;  /* 0x0000002402027981 */ /* 0x000ea4000c1e1b00 */
[----:B--2---:R3:W4:Y:S01]  /*1bb0*/  F2I.F64.TRUNC R19, R2 ;  /* 0x0000000200137311 */ /* 0x004722000030d100 */
[----:B------:R-:W-:Y:S05]  /*1bc0*/  BRA `(.L_x_10555) ;  /* 0x00000008006c7947 */ /* 0x000fea0003800000 */
.L_x_10563:
        /* <DEDUP_REMOVED lines=28> */
.L_x_10566:
        /* <DEDUP_REMOVED lines=15> */
.L_x_10565:
[----:B------:R-:W2:Y:S02]  /*1e80*/  LDG.E.U16 R0, desc[UR36][R2.64] ;  /* 0x0000002402007981 */ /* 0x000ea4000c1e1500 */
[----:B--2---:R-:W-:-:S06]  /*1e90*/  IMAD.U32 R0, R0, 0x10000, RZ ;  /* 0x0001000000007824 */ /* 0x004fcc00078e00ff */
[----:B------:R-:W0:Y:S02]  /*1ea0*/  F2I.FTZ.TRUNC.NTZ R0, R0 ;  /* 0x0000000000007305 */ /* 0x000e24000021f100 */
[----:B0-----:R-:W-:Y:S01]  /*1eb0*/  PRMT R19, R0, 0x7610, R19 ;  /* 0x0000761000137816 */ /* 0x001fe20000000013 */
[----:B------:R-:W-:Y:S06]  /*1ec0*/  BRA `(.L_x_10555) ;  /* 0x0000000400ac7947 */ /* 0x000fec0003800000 */
.L_x_10562:
        /* <DEDUP_REMOVED lines=10> */
.L_x_10569:
        /* <DEDUP_REMOVED lines=21> */
.L_x_10573:
[----:B------:R-:W-:Y:S05]  /*20c0*/  BSYNC B1 ;  /* 0x0000000000017941 */ /* 0x000fea0003800000 */
.L_x_10572:
[----:B------:R-:W-:Y:S01]  /*20d0*/  LEA R3, R0, 0x3b800000, 0x17 ;  /* 0x3b80000000037811 */ /* 0x000fe200078eb8ff */
[----:B------:R-:W-:-:S05]  /*20e0*/  IMAD.SHL.U32 R0, R2, 0x100000, RZ ;  /* 0x0010000002007824 */ /* 0x000fca00078e00ff */
[----:B------:R-:W-:-:S07]  /*20f0*/  LOP3.LUT R0, R3, R0, R4, 0xfe, !PT ;  /* 0x0000000003007212 */ /* 0x000fce00078efe04 */
.L_x_10571:
[----:B------:R-:W-:Y:S05]  /*2100*/  BSYNC B0 ;  /* 0x0000000000007941 */ /* 0x000fea0003800000 */
.L_x_10570:
[----:B------:R-:W0:Y:S02]  /*2110*/  F2I.FTZ.TRUNC.NTZ R0, R0 ;  /* 0x0000000000007305 */ /* 0x000e24000021f100 */
[----:B0-----:R-:W-:Y:S01]  /*2120*/  PRMT R19, R0, 0x7610, R19 ;  /* 0x0000761000137816 */ /* 0x001fe20000000013 */
[----:B------:R-:W-:Y:S06]  /*2130*/  BRA `(.L_x_10555) ;  /* 0x0000000400107947 */ /* 0x000fec0003800000 */
.L_x_10568:
        /* <DEDUP_REMOVED lines=21> */
.L_x_10577:
[----:B------:R-:W-:Y:S05]  /*2290*/  BSYNC B1 ;  /* 0x0000000000017941 */ /* 0x000fea0003800000 */
.L_x_10576:
[----:B------:R-:W-:Y:S01]  /*22a0*/  LEA R3, R0, 0x37800000, 0x17 ;  /* 0x3780000000037811 */ /* 0x000fe200078eb8ff */
[----:B------:R-:W-:-:S05]  /*22b0*/  IMAD.SHL.U32 R0, R2, 0x200000, RZ ;  /* 0x0020000002007824 */ /* 0x000fca00078e00ff */
[----:B------:R-:W-:-:S07]  /*22c0*/  LOP3.LUT R0, R3, R0, R4, 0xfe, !PT ;  /* 0x0000000003007212 */ /* 0x000fce00078efe04 */
.L_x_10575:
[----:B------:R-:W-:Y:S05]  /*22d0*/  BSYNC B0 ;  /* 0x0000000000007941 */ /* 0x000fea0003800000 */
.L_x_10574:
[----:B------:R-:W0:Y:S02]  /*22e0*/  F2I.FTZ.TRUNC.NTZ R0, R0 ;  /* 0x0000000000007305 */ /* 0x000e24000021f100 */
[----:B0-----:R-:W-:Y:S01]  /*22f0*/  PRMT R19, R0, 0x7610, R19 ;  /* 0x0000761000137816 */ /* 0x001fe20000000013 */
[----:B------:R-:W-:Y:S06]  /*2300*/  BRA `(.L_x_10555) ;  /* 0x00000000009c7947 */ /* 0x000fec0003800000 */
.L_x_10567:
        /* <DEDUP_REMOVED lines=14> */
.L_x_10581:
[----:B------:R-:W-:Y:S05]  /*23f0*/  BSYNC B0 ;  /* 0x0000000000007941 */ /* 0x000fea0003800000 */
.L_x_10580:
[----:B------:R-:W0:Y:S02]  /*2400*/  F2I.FTZ.TRUNC.NTZ R0, R0 ;  /* 0x0000000000007305 */ /* 0x000e24000021f100 */
[----:B0-----:R-:W-:Y:S01]  /*2410*/  PRMT R19, R0, 0x7610, R19 ;  /* 0x0000761000137816 */ /* 0x001fe20000000013 */
[----:B------:R-:W-:Y:S06]  /*2420*/  BRA `(.L_x_10555) ;  /* 0x0000000000547947 */ /* 0x000fec0003800000 */
.L_x_10554:
        /* <DEDUP_REMOVED lines=16> */
.L_x_10582:
[----:B------:R-:W-:Y:S01]  /*2530*/  PRMT R19, RZ, 0x7610, R19 ;  /* 0x00007610ff137816 */ /* 0x000fe20000000013 */
[----:B------:R-:W-:Y:S06]  /*2540*/  BRA `(.L_x_10555) ;  /* 0x00000000000c7947 */ /* 0x000fec0003800000 */
.L_x_10579:
[----:B------:R2:W5:Y:S01]  /*2550*/  LDG.E.U16 R19, desc[UR36][R2.64] ;  /* 0x0000002402137981 */ /* 0x000562000c1e1500 */
[----:B------:R-:W-:Y:S05]  /*2560*/  BRA `(.L_x_10555) ;  /* 0x0000000000047947 */ /* 0x000fea0003800000 */
.L_x_10578:
[----:B------:R1:W5:Y:S02]  /*2570*/  LDG.E.U16 R19, desc[UR36][R2.64] ;  /* 0x0000002402137981 */ /* 0x000364000c1e1500 */
.L_x_10555:
[----:B------:R-:W4:Y:S01]  /*2580*/  LDC.U8 R4, c[0x0][0x493] ;  /* 0x000124c0ff047b82 */ /* 0x000f220000000000 */
[----:B------:R-:W-:Y:S02]  /*2590*/  ULDC.64 UR4, c[0x0][0x488] ;  /* 0x0001220000047ab9 */ /* 0x000fe40000000a00 */
[----:B0123--:R-:W-:-:S05]  /*25a0*/  IADD3 R2, P1, R22, UR4, RZ ;  /* 0x0000000416027c10 */ /* 0x00ffca000ff3e0ff */
        /* <DEDUP_REMOVED lines=14> */
.L_x_10586:
[----:B------:R3:W5:Y:S01]  /*2690*/  LDG.E.U8 R0, desc[UR36][R2.64] ;  /* 0x0000002402007981 */ /* 0x000762000c1e1100 */
[----:B------:R-:W-:Y:S05]  /*26a0*/  BRA `(.L_x_10588) ;  /* 0x0000000c00547947 */ /* 0x000fea0003800000 */
.L_x_10585:
        /* <DEDUP_REMOVED lines=8> */
.L_x_10590:
[----:B------:R1:W5:Y:S01]  /*2730*/  LDG.E.U16 R0, desc[UR36][R2.64] ;  /* 0x0000002402007981 */ /* 0x000362000c1e1500 */
[----:B------:R-:W-:Y:S05]  /*2740*/  BRA `(.L_x_10588) ;  /* 0x0000000c002c7947 */ /* 0x000fea0003800000 */
.L_x_10589:
[----:B------:R2:W5:Y:S01]  /*2750*/  LDG.E.U16 R0, desc[UR36][R2.64] ;  /* 0x0000002402007981 */ /* 0x000562000c1e1500 */
[----:B------:R-:W-:Y:S05]  /*2760*/  BRA `(.L_x_10588) ;  /* 0x0000000c00247947 */ /* 0x000fea0003800000 */
.L_x_10584:
        /* <DEDUP_REMOVED lines=9> */
.L_x_10592:
[----:B------:R-:W2:Y:S02]  /*2800*/  LDG.E.U16 R4, desc[UR36][R2.64] ;  /* 0x0000002402047981 */ /* 0x000ea4000c1e1500 */
[----:B--2---:R-:W-:-:S06]  /*2810*/  HADD2.F32 R4, -RZ, R4.H0_H0 ;  /* 0x20000004ff047230 */ /* 0x004fcc0000004100 */
[----:B------:R-:W0:Y:S02]  /*2820*/  F2I.FTZ.TRUNC.NTZ R4, R4 ;  /* 0x0000000400047305 */ /* 0x000e24000021f100 */
[----:B0-----:R-:W-:Y:S01]  /*2830*/  PRMT R0, R4, 0x7610, R0 ;  /* 0x0000761004007816 */ /* 0x001fe20000000000 */
[----:B------:R-:W-:Y:S06]  /*2840*/  BRA `(.L_x_10588) ;  /* 0x0000000800ec7947 */ /* 0x000fec0003800000 */
.L_x_10591:
        /* <DEDUP_REMOVED lines=9> */
.L_x_10594:
[----:B------:R-:W2:Y:S02]  /*28e0*/  LDG.E.U16 R2, desc[UR36][R2.64] ;  /* 0x0000002402027981 */ /* 0x000ea4000c1e1500 */
[----:B--2---:R-:W-:-:S06]  /*28f0*/  HADD2.F32 R4, -RZ, R2.H0_H0 ;  /* 0x20000002ff047230 */ /* 0x004fcc0000004100 */
[----:B------:R-:W0:Y:S02]  /*2900*/  F2I.FTZ.TRUNC.NTZ R4, R4 ;  /* 0x0000000400047305 */ /* 0x000e24000021f100 */
[----:B0-----:R-:W-:Y:S01]  /*2910*/  PRMT R0, R4, 0x7610, R0 ;  /* 0x0000761004007816 */ /* 0x001fe20000000000 */
[----:B------:R-:W-:Y:S06]  /*2920*/  BRA `(.L_x_10588) ;  /* 0x0000000800b47947 */ /* 0x000fec0003800000 */
.L_x_10593:
[----:B------:R-:W2:Y:S02]  /*2930*/  LDG.E.64 R2, desc[UR36][R2.64] ;  /* 0x0000002402027981 */ /* 0x000ea4000c1e1b00 */
[----:B--2---:R0:W1:Y:S01]  /*2940*/  F2I.F64.TRUNC R0, R2 ;  /* 0x0000000200007311 */ /* 0x004062000030d100 */
[----:B------:R-:W-:Y:S05]  /*2950*/  BRA `(.L_x_10588) ;  /* 0x0000000800a87947 */ /* 0x000fea0003800000 */
.L_x_10583:
        /* <DEDUP_REMOVED lines=12> */
.L_x_10597:
[----:B------:R-:W2:Y:S02]  /*2a20*/  LDG.E.64 R2, desc[UR36][R2.64] ;  /* 0x0000002402027981 */ /* 0x000ea4000c1e1b00 */
[----:B--2---:R0:W1:Y:S01]  /*2a30*/  F2I.F64.TRUNC R0, R2 ;  /* 0x0000000200007311 */ /* 0x004062000030d100 */
[----:B------:R-:W-:Y:S05]  /*2a40*/  BRA `(.L_x_10588) ;  /* 0x00000008006c7947 */ /* 0x000fea0003800000 */
.L_x_10596:
        /* <DEDUP_REMOVED lines=28> */
.L_x_10599:
        /* <DEDUP_REMOVED lines=15> */
.L_x_10598:
[----:B------:R-:W2:Y:S02]  /*2d00*/  LDG.E.U16 R4, desc[UR36][R2.64] ;  /* 0x0000002402047981 */ /* 0x000ea4000c1e1500 */
[----:B--2---:R-:W-:-:S06]  /*2d10*/  IMAD.U32 R4, R4, 0x10000, RZ ;  /* 0x0001000004047824 */ /* 0x004fcc00078e00ff */
[----:B------:R-:W0:Y:S02]  /*2d20*/  F2I.FTZ.TRUNC.NTZ R4, R4 ;  /* 0x0000000400047305 */ /* 0x000e24000021f100 */
[----:B0-----:R-:W-:Y:S01]  /*2d30*/  PRMT R0, R4, 0x7610, R0 ;  /* 0x0000761004007816 */ /* 0x001fe20000000000 */
[----:B------:R-:W-:Y:S06]  /*2d40*/  BRA `(.L_x_10588) ;  /* 0x0000000400ac7947 */ /* 0x000fec0003800000 */
.L_x_10595:
        /* <DEDUP_REMOVED lines=10> */
.L_x_10602:
        /* <DEDUP_REMOVED lines=21> */
.L_x_10606:
[----:B------:R-:W-:Y:S05]  /*2f40*/  BSYNC B1 ;  /* 0x0000000000017941 */ /* 0x000fea0003800000 */
.L_x_10605:
[----:B------:R-:W-:Y:S01]  /*2f50*/  IMAD.SHL.U32 R2, R2, 0x100000, RZ ;  /* 0x0010000002027824 */ /* 0x000fe200078e00ff */
[----:B------:R-:W-:-:S04]  /*2f60*/  LEA R3, R0, 0x3b800000, 0x17 ;  /* 0x3b80000000037811 */ /* 0x000fc800078eb8ff */
[----:B------:R-:W-:-:S07]  /*2f70*/  LOP3.LUT R4, R3, R2, R4, 0xfe, !PT ;  /* 0x0000000203047212 */ /* 0x000fce00078efe04 */
.L_x_10604:
[----:B------:R-:W-:Y:S05]  /*2f80*/  BSYNC B0 ;  /* 0x0000000000007941 */ /* 0x000fea0003800000 */
.L_x_10603:
[----:B------:R-:W0:Y:S02]  /*2f90*/  F2I.FTZ.TRUNC.NTZ R4, R4 ;  /* 0x0000000400047305 */ /* 0x000e24000021f100 */
[----:B0-----:R-:W-:Y:S01]  /*2fa0*/  PRMT R0, R4, 0x7610, R0 ;  /* 0x0000761004007816 */ /* 0x001fe20000000000 */
[----:B------:R-:W-:Y:S06]  /*2fb0*/  BRA `(.L_x_10588) ;  /* 0x0000000400107947 */ /* 0x000fec0003800000 */
.L_x_10601:
        /* <DEDUP_REMOVED lines=21> */
.L_x_10610:
[----:B------:R-:W-:Y:S05]  /*3110*/  BSYNC B1 ;  /* 0x0000000000017941 */ /* 0x000fea0003800000 */
.L_x_10609:
[----:B------:R-:W-:Y:S01]  /*3120*/  IMAD.SHL.U32 R2, R2, 0x200000, RZ ;  /* 0x0020000002027824 */ /* 0x000fe200078e00ff */
[----:B------:R-:W-:-:S04]  /*3130*/  LEA R3, R0, 0x37800000, 0x17 ;  /* 0x3780000000037811 */ /* 0x000fc800078eb8ff */
[----:B------:R-:W-:-:S07]  /*3140*/  LOP3.LUT R4, R3, R2, R4, 0xfe, !PT ;  /* 0x0000000203047212 */ /* 0x000fce00078efe04 */
.L_x_10608:
[----:B------:R-:W-:Y:S05]  /*3150*/  BSYNC B0 ;  /* 0x0000000000007941 */ /* 0x000fea0003800000 */
.L_x_10607:
[----:B------:R-:W0:Y:S02]  /*3160*/  F2I.FTZ.TRUNC.NTZ R4, R4 ;  /* 0x0000000400047305 */ /* 0x000e24000021f100 */
[----:B0-----:R-:W-:Y:S01]  /*3170*/  PRMT R0, R4, 0x7610, R0 ;  /* 0x0000761004007816 */ /* 0x001fe20000000000 */
[----:B------:R-:W-:Y:S06]  /*3180*/  BRA `(.L_x_10588) ;  /* 0x00000000009c7947 */ /* 0x000fec0003800000 */
.L_x_10600:
        /* <DEDUP_REMOVED lines=14> */
.L_x_10614:
[----:B------:R-:W-:Y:S05]  /*3270*/  BSYNC B0 ;  /* 0x0000000000007941 */ /* 0x000fea0003800000 */
.L_x_10613:
[----:B------:R-:W0:Y:S02]  /*3280*/  F2I.FTZ.TRUNC.NTZ R4, R4 ;  /* 0x0000000400047305 */ /* 0x000e24000021f100 */
[----:B0-----:R-:W-:Y:S01]  /*3290*/  PRMT R0, R4, 0x7610, R0 ;  /* 0x0000761004007816 */ /* 0x001fe20000000000 */
[----:B------:R-:W-:Y:S06]  /*32a0*/  BRA `(.L_x_10588) ;  /* 0x0000000000547947 */ /* 0x000fec0003800000 */
.L_x_10587:
        /* <DEDUP_REMOVED lines=16> */
.L_x_10615:
[----:B------:R-:W-:Y:S01]  /*33b0*/  PRMT R0, RZ, 0x7610, R0 ;  /* 0x00007610ff007816 */ /* 0x000fe20000000000 */
[----:B------:R-:W-:Y:S06]  /*33c0*/  BRA `(.L_x_10588) ;  /* 0x00000000000c7947 */ /* 0x000fec0003800000 */
.L_x_10612:
[----:B------:R0:W5:Y:S01]  /*33d0*/  LDG.E.U16 R0, desc[UR36][R2.64] ;  /* 0x0000002402007981 */ /* 0x000162000c1e1500 */
[----:B------:R-:W-:Y:S05]  /*33e0*/  BRA `(.L_x_10588) ;  /* 0x0000000000047947 */ /* 0x000fea0003800000 */
.L_x_10611:
[----:B------:R0:W5:Y:S02]  /*33f0*/  LDG.E.U16 R0, desc[UR36][R2.64] ;  /* 0x0000002402007981 */ /* 0x000164000c1e1500 */
.L_x_10588:
[----:B------:R-:W0:Y:S01]  /*3400*/  LDC.U8 R4, c[0x0][0x491] ;  /* 0x00012440ff047b82 */ /* 0x000e220000000000 */
[----:B-----5:R-:W-:Y:S02]  /*3410*/  PRMT R19, R19, 0x9910, RZ ;  /* 0x0000991013137816 */ /* 0x020fe400000000ff */
[----:B01234-:R-:W-:-:S03]  /*3420*/  PRMT R3, R0, 0x9910, RZ ;  /* 0x0000991000037816 */ /* 0x01ffc600000000ff */
[----:B------:R-:W-:-:S04]  /*3430*/  IMAD.MOV.U32 R0, RZ, RZ, R19 ;  /* 0x000000ffff007224 */ /* 0x000fc800078e0013 */
[----:B------:R-:W-:Y:S01]  /*3440*/  IMAD R5, R0, R3, RZ ;  /* 0x0000000300057224 */ /* 0x000fe200078e02ff */
        /* <DEDUP_REMOVED lines=13> */
.L_x_10619:
[----:B------:R1:W-:Y:S01]  /*3520*/  STG.E.U8 desc[UR36][R16.64], R5 ;  /* 0x0000000510007986 */ /* 0x0003e2000c101124 */
[----:B------:R-:W-:Y:S05]  /*3530*/  BRA `(.L_x_10621) ;  /* 0x0000000c00647947 */ /* 0x000fea0003800000 */
.L_x_10618:
        /* <DEDUP_REMOVED lines=10> */
.L_x_10623:
[----:B------:R-:W-:-:S05]  /*35e0*/  PRMT R3, R5, 0x9910, RZ ;  /* 0x0000991005037816 */ /* 0x000fca00000000ff */
[----:B------:R3:W-:Y:S01]  /*35f0*/  STG.E desc[UR36][R16.64], R3 ;  /* 0x0000000310007986 */ /* 0x0007e2000c101924 */
[----:B------:R-:W-:Y:S05]  /*3600*/  BRA `(.L_x_10621) ;  /* 0x0000000c00307947 */ /* 0x000fea0003800000 */
.L_x_10622:
[----:B------:R2:W-:Y:S01]  /*3610*/  STG.E.U16 desc[UR36][R16.64], R5 ;  /* 0x0000000510007986 */ /* 0x0005e2000c101524 */
[----:B------:R-:W-:Y:S05]  /*3620*/  BRA `(.L_x_10621) ;  /* 0x0000000c00287947 */ /* 0x000fea0003800000 */
.L_x_10617:
        /* <DEDUP_REMOVED lines=9> */
.L_x_10625:
[----:B------:R-:W0:Y:S02]  /*36c0*/  I2F.S16 R0, R5 ;  /* 0x0000000500007306 */ /* 0x000e240000101400 */
[----:B0-----:R-:W-:-:S05]  /*36d0*/  F2FP.F16.F32.PACK_AB R0, RZ, R0 ;  /* 0x00000000ff00723e */ /* 0x001fca00000000ff */
[----:B------:R0:W-:Y:S01]  /*36e0*/  STG.E.U16 desc[UR36][R16.64], R0 ;  /* 0x0000000010007986 */ /* 0x0001e2000c101524 */
[----:B------:R-:W-:Y:S05]  /*36f0*/  BRA `(.L_x_10621) ;  /* 0x0000000800f47947 */ /* 0x000fea0003800000 */
.L_x_10624:
        /* <DEDUP_REMOVED lines=10> */
.L_x_10627:
[----:B------:R-:W0:Y:S02]  /*37a0*/  I2F.S16 R5, R5 ;  /* 0x0000000500057306 */ /* 0x000e240000101400 */
[----:B0-----:R-:W-:-:S04]  /*37b0*/  F2FP.F16.F32.PACK_AB R3, RZ, R5 ;  /* 0x00000005ff03723e */ /* 0x001fc800000000ff */
[----:B------:R-:W-:-:S05]  /*37c0*/  PRMT R3, R3, 0x5410, RZ ;  /* 0x0000541003037816 */ /* 0x000fca00000000ff */
[----:B------:R0:W-:Y:S01]  /*37d0*/  STG.E desc[UR36][R16.64], R3 ;  /* 0x0000000310007986 */ /* 0x0001e2000c101924 */
[----:B------:R-:W-:Y:S05]  /*37e0*/  BRA `(.L_x_10621) ;  /* 0x0000000800b87947 */ /* 0x000fea0003800000 */
.L_x_10626:
[----:B------:R-:W0:Y:S02]  /*37f0*/  I2F.F64.S16 R2, R5 ;  /* 0x0000000500027312 */ /* 0x000e240000101c00 */
[----:B0-----:R0:W-:Y:S01]  /*3800*/  STG.E.64 desc[UR36][R16.64], R2 ;  /* 0x0000000210007986 */ /* 0x0011e2000c101b24 */
[----:B------:R-:W-:Y:S05]  /*3810*/  BRA `(.L_x_10621) ;  /* 0x0000000800ac7947 */ /* 0x000fea0003800000 */
.L_x_10616:
        /* <DEDUP_REMOVED lines=13> */
.L_x_10630:
[----:B------:R-:W0:Y:S01]  /*38f0*/  I2F.F64.S16 R4, R5 ;  /* 0x0000000500047312 */ /* 0x000e220000101c00 */
[----:B------:R-:W-:-:S05]  /*3900*/  CS2R R6, SRZ ;  /* 0x0000000000067805 */ /* 0x000fca000001ff00 */
[----:B0-----:R0:W-:Y:S01]  /*3910*/  STG.E.128 desc[UR36][R16.64], R4 ;  /* 0x0000000410007986 */ /* 0x0011e2000c101d24 */
[----:B------:R-:W-:Y:S05]  /*3920*/  BRA `(.L_x_10621) ;  /* 0x0000000800687947 */ /* 0x000fea0003800000 */
.L_x_10629:
        /* <DEDUP_REMOVED lines=21> */
.L_x_10634:
[----:B------:R-:W-:Y:S05]  /*3a80*/  BSYNC B0 ;  /* 0x0000000000007941 */ /* 0x000fea0003800000 */
.L_x_10633:
[----:B------:R-:W-:-:S05]  /*3a90*/  LOP3.LUT R3, R0, R3, RZ, 0xfc, !PT ;  /* 0x0000000300037212 */ /* 0x000fca00078efcff */
[----:B------:R0:W-:Y:S01]  /*3aa0*/  STG.E.U8 desc[UR36][R16.64], R3 ;  /* 0x0000000310007986 */ /* 0x0001e2000c101124 */
[----:B------:R-:W-:Y:S05]  /*3ab0*/  BRA `(.L_x_10621) ;  /* 0x0000000800047947 */ /* 0x000fea0003800000 */
.L_x_10632:
        /* <DEDUP_REMOVED lines=13> */
.L_x_10636:
[----:B------:R-:W-:Y:S01]  /*3b90*/  IMAD.MOV.U32 R0, RZ, RZ, 0x7f ;  /* 0x0000007fff007424 */ /* 0x000fe200078e00ff */
[----:B------:R-:W-:-:S04]  /*3ba0*/  ISETP.GT.U32.AND P0, PT, R2, 0x7f800000, PT ;  /* 0x7f8000000200780c */ /* 0x000fc80003f04070 */
[----:B------:R-:W-:-:S09]  /*3bb0*/  SEL R0, R0, 0x7c, P0 ;  /* 0x0000007c00007807 */ /* 0x000fd20000000000 */
.L_x_10637:
[----:B------:R-:W-:Y:S05]  /*3bc0*/  BSYNC B0 ;  /* 0x0000000000007941 */ /* 0x000fea0003800000 */
.L_x_10635:
[----:B------:R-:W-:-:S04]  /*3bd0*/  LOP3.LUT R2, R5, 0x80000000, RZ, 0xc0, !PT ;  /* 0x8000000005027812 */ /* 0x000fc800078ec0ff */
[----:B------:R-:W-:-:S04]  /*3be0*/  SHF.R.U32.HI R3, RZ, 0x18, R2 ;  /* 0x00000018ff037819 */ /* 0x000fc80000011602 */
[----:B------:R-:W-:-:S05]  /*3bf0*/  LOP3.LUT R3, R0, R3, RZ, 0xfc, !PT ;  /* 0x0000000300037212 */ /* 0x000fca00078efcff */
[----:B------:R0:W-:Y:S01]  /*3c00*/  STG.E.U8 desc[UR36][R16.64], R3 ;  /* 0x0000000310007986 */ /* 0x0001e2000c101124 */
[----:B------:R-:W-:Y:S05]  /*3c10*/  BRA `(.L_x_10621) ;  /* 0x0000000400ac7947 */ /* 0x000fea0003800000 */
.L_x_10631:
[----:B------:R-:W0:Y:S02]  /*3c20*/  I2F.S16 R0, R5 ;  /* 0x0000000500007306 */ /* 0x000e240000101400 */
[----:B0-----:R-:W-:-:S05]  /*3c30*/  F2FP.BF16.F32.PACK_AB R0, RZ, R0 ;  /* 0x00000000ff00723e */ /* 0x001fca00000010ff */
[----:B------:R0:W-:Y:S01]  /*3c40*/  STG.E.U16 desc[UR36][R16.64], R0 ;  /* 0x0000000010007986 */ /* 0x0001e2000c101524 */
[----:B------:R-:W-:Y:S05]  /*3c50*/  BRA `(.L_x_10621) ;  /* 0x00000004009c7947 */ /* 0x000fea0003800000 */
.L_x_10628:
        /* <DEDUP_REMOVED lines=10> */
.L_x_10640:
        /* <DEDUP_REMOVED lines=17> */
.L_x_10643:
[----:B------:R-:W-:-:S04]  /*3e10*/  LOP3.LUT R2, R5, 0x80000000, RZ, 0xc0, !PT ;  /* 0x8000000005027812 */ /* 0x000fc800078ec0ff */
[----:B------:R-:W-:-:S04]  /*3e20*/  SHF.R.U32.HI R3, RZ, 0x18, R2 ;  /* 0x00000018ff037819 */ /* 0x000fc80000011602 */
[----:B------:R-:W-:-:S04]  /*3e30*/  LOP3.LUT R0, R0, R3, RZ, 0xfc, !PT ;  /* 0x0000000300007212 */ /* 0x000fc800078efcff */
[----:B------:R-:W-:-:S07]  /*3e40*/  PRMT R8, R0, 0x7610, R8 ;  /* 0x0000761000087816 */ /* 0x000fce0000000008 */
.L_x_10642:
[----:B------:R-:W-:Y:S05]  /*3e50*/  BSYNC B0 ;  /* 0x0000000000007941 */ /* 0x000fea0003800000 */
.L_x_10641:
[----:B------:R0:W-:Y:S01]  /*3e60*/  STG.E.U8 desc[UR36][R16.64], R8 ;  /* 0x0000000810007986 */ /* 0x0001e2000c101124 */
[----:B------:R-:W-:Y:S05]  /*3e70*/  BRA `(.L_x_10621) ;  /* 0x0000000400147947 */ /* 0x000fea0003800000 */
.L_x_10639:
        /* <DEDUP_REMOVED lines=17> */
.L_x_10646:
[----:B------:R-:W-:-:S04]  /*3f90*/  LOP3.LUT R2, R5, 0x80000000, RZ, 0xc0, !PT ;  /* 0x8000000005027812 */ /* 0x000fc800078ec0ff */
[----:B------:R-:W-:-:S04]  /*3fa0*/  SHF.R.U32.HI R3, RZ, 0x18, R2 ;  /* 0x00000018ff037819 */ /* 0x000fc80000011602 */
[----:B------:R-:W-:-:S04]  /*3fb0*/  LOP3.LUT R0, R0, R3, RZ, 0xfc, !PT ;  /* 0x0000000300007212 */ /* 0x000fc800078efcff */
[----:B------:R-:W-:-:S07]  /*3fc0*/  PRMT R8, R0, 0x7610, R8 ;  /* 0x0000761000087816 */ /* 0x000fce0000000008 */
.L_x_10645:
[----:B------:R-:W-:Y:S05]  /*3fd0*/  BSYNC B0 ;  /* 0x0000000000007941 */ /* 0x000fea0003800000 */
.L_x_10644:
[----:B------:R0:W-:Y:S01]  /*3fe0*/  STG.E.U8 desc[UR36][R16.64], R8 ;  /* 0x0000000810007986 */ /* 0x0001e2000c101124 */
[----:B------:R-:W-:Y:S05]  /*3ff0*/  BRA `(.L_x_10621) ;  /* 0x0000000000b47947 */ /* 0x000fea0003800000 */
.L_x_10638:
        /* <DEDUP_REMOVED lines=22> */
.L_x_10620:
        /* <DEDUP_REMOVED lines=16> */
.L_x_10649:
[----:B------:R-:W-:Y:S05]  /*4260*/  BRA `(.L_x_10621) ;  /* 0x0000000000187947 */ /* 0x000fea0003800000 */
.L_x_10648:
[----:B------:R-:W-:-:S04]  /*4270*/  PRMT R2, R5, 0x9910, RZ ;  /* 0x0000991005027816 */ /* 0x000fc800000000ff */
[----:B------:R-:W-:-:S05]  /*4280*/  SHF.R.S32.HI R3, RZ, 0x1f, R2 ;  /* 0x0000001fff037819 */ /* 0x000fca0000011402 */
[----:B------:R0:W-:Y:S01]  /*4290*/  STG.E.64 desc[UR36][R16.64], R2 ;  /* 0x0000000210007986 */ /* 0x0001e2000c101b24 */
[----:B------:R-:W-:Y:S05]  /*42a0*/  BRA `(.L_x_10621) ;  /* 0x0000000000087947 */ /* 0x000fea0003800000 */
.L_x_10647:
[----:B------:R-:W-:-:S05]  /*42b0*/  PRMT R3, R5, 0x9910, RZ ;  /* 0x0000991005037816 */ /* 0x000fca00000000ff */
[----:B------:R0:W-:Y:S02]  /*42c0*/  STG.E desc[UR36][R16.64], R3 ;  /* 0x0000000310007986 */ /* 0x0001e4000c101924 */
.L_x_10621:
[----:B------:R-:W-:-:S04]  /*42d0*/  IMAD R18, R18, 0x200, R23 ;  /* 0x0000020012127824 */ /* 0x000fc800078e0217 */
[----:B------:R-:W-:-:S07]  /*42e0*/  VIADD R19, R18, 0x80 ;  /* 0x0000008012137836 */ /* 0x000fce0000000000 */
.L_x_10548:
[----:B------:R-:W-:Y:S05]  /*42f0*/  BSYNC B6 ;  /* 0x0000000000067941 */ /* 0x000fea0003800000 */
.L_x_10547:
        /* <DEDUP_REMOVED lines=358> */
.L_x_10652:
        /* <DEDUP_REMOVED lines=20> */
.L_x_10656:
[----:B------:R0:W5:Y:S01]  /*5aa0*/  LDG.E.U8 R22, desc[UR36][R2.64] ;  /* 0x0000002402167981 */ /* 0x000162000c1e1100 */
[----:B------:R-:W-:Y:S05]  /*5ab0*/  BRA `(.L_x_10658) ;  /* 0x0000000c00547947 */ /* 0x000fea0003800000 */
.L_x_10655:
        /* <DEDUP_REMOVED lines=8> */
.L_x_10660:
[----:B------:R0:W5:Y:S01]  /*5b40*/  LDG.E.U16 R22, desc[UR36][R2.64] ;  /* 0x0000002402167981 */ /* 0x000162000c1e1500 */
[----:B------:R-:W-:Y:S05]  /*5b50*/  BRA `(.L_x_10658) ;  /* 0x0000000c002c7947 */ /* 0x000fea0003800000 */
.L_x_10659:
[----:B------:R0:W5:Y:S01]  /*5b60*/  LDG.E.U16 R22, desc[UR36][R2.64] ;  /* 0x0000002402167981 */ /* 0x000162000c1e1500 */
[----:B------:R-:W-:Y:S05]  /*5b70*/  BRA `(.L_x_10658) ;  /* 0x0000000c00247947 */ /* 0x000fea0003800000 */
.L_x_10654:
        /* <DEDUP_REMOVED lines=9> */
.L_x_10662:
[----:B------:R-:W2:Y:S02]  /*5c10*/  LDG.E.U16 R0, desc[UR36][R2.64] ;  /* 0x0000002402007981 */ /* 0x000ea4000c1e1500 */
[----:B--2---:R-:W-:-:S06]  /*5c20*/  HADD2.F32 R0, -RZ, R0.H0_H0 ;  /* 0x20000000ff007230 */ /* 0x004fcc0000004100 */
[----:B------:R-:W0:Y:S02]  /*5c30*/  F2I.FTZ.TRUNC.NTZ R0, R0 ;  /* 0x0000000000007305 */ /* 0x000e24000021f100 */
[----:B0-----:R-:W-:Y:S01]  /*5c40*/  PRMT R22, R0, 0x7610, R22 ;  /* 0x0000761000167816 */ /* 0x001fe20000000016 */
[----:B------:R-:W-:Y:S06]  /*5c50*/  BRA `(.L_x_10658) ;  /* 0x0000000800ec7947 */ /* 0x000fec0003800000 */
.L_x_10661:
        /* <DEDUP_REMOVED lines=9> */
.L_x_10664:
[----:B------:R-:W2:Y:S02]  /*5cf0*/  LDG.E.U16 R2, desc[UR36][R2.64] ;  /* 0x0000002402027981 */ /* 0x000ea4000c1e1500 */
[----:B--2---:R-:W-:-:S06]  /*5d00*/  HADD2.F32 R0, -RZ, R2.H0_H0 ;  /* 0x20000002ff007230 */ /* 0x004fcc0000004100 */
[----:B------:R-:W0:Y:S02]  /*5d10*/  F2I.FTZ.TRUNC.NTZ R0, R0 ;  /* 0x0000000000007305 */ /* 0x000e24000021f100 */
[----:B0-----:R-:W-:Y:S01]  /*5d20*/  PRMT R22, R0, 0x7610, R22 ;  /* 0x0000761000167816 */ /* 0x001fe20000000016 */
[----:B------:R-:W-:Y:S06]  /*5d30*/  BRA `(.L_x_10658) ;  /* 0x0000000800b47947 */ /* 0x000fec0003800000 */
.L_x_10663:
[----:B------:R-:W2:Y:S02]  /*5d40*/  LDG.E.64 R2, desc[UR36][R2.64] ;  /* 0x0000002402027981 */ /* 0x000ea4000c1e1b00 */
[----:B--2---:R0:W1:Y:S01]  /*5d50*/  F2I.F64.TRUNC R22, R2 ;  /* 0x0000000200167311 */ /* 0x004062000030d100 */
[----:B------:R-:W-:Y:S05]  /*5d60*/  BRA `(.L_x_10658) ;  /* 0x0000000800a87947 */ /* 0x000fea0003800000 */
.L_x_10653:
        /* <DEDUP_REMOVED lines=12> */
.L_x_10667:
[----:B------:R-:W2:Y:S02]  /*5e30*/  LDG.E.64 R2, desc[UR36][R2.64] ;  /* 0x0000002402027981 */ /* 0x000ea4000c1e1b00 */
[----:B--2---:R0:W1:Y:S01]  /*5e40*/  F2I.F64.TRUNC R22, R2 ;  /* 0x0000000200167311 */ /* 0x004062000030d100 */
[----:B------:R-:W-:Y:S05]  /*5e50*/  BRA `(.L_x_10658) ;  /* 0x00000008006c7947 */ /* 0x000fea0003800000 */
.L_x_10666:
        /* <DEDUP_REMOVED lines=28> */
.L_x_10669:
        /* <DEDUP_REMOVED lines=15> */
.L_x_10668:
[----:B------:R-:W2:Y:S02]  /*6110*/  LDG.E.U16 R0, desc[UR36][R2.64] ;  /* 0x0000002402007981 */ /* 0x000ea4000c1e1500 */
[----:B--2---:R-:W-:-:S06]  /*6120*/  IMAD.U32 R0, R0, 0x10000, RZ ;  /* 0x0001000000007824 */ /* 0x004fcc00078e00ff */
[----:B------:R-:W0:Y:S02]  /*6130*/  F2I.FTZ.TRUNC.NTZ R0, R0 ;  /* 0x0000000000007305 */ /* 0x000e24000021f100 */
[----:B0-----:R-:W-:Y:S01]  /*6140*/  PRMT R22, R0, 0x7610, R22 ;  /* 0x0000761000167816 */ /* 0x001fe20000000016 */
[----:B------:R-:W-:Y:S06]  /*6150*/  BRA `(.L_x_10658) ;  /* 0x0000000400ac7947 */ /* 0x000fec0003800000 */
.L_x_10665:
        /* <DEDUP_REMOVED lines=10> */
.L_x_10672:
        /* <DEDUP_REMOVED lines=21> */
.L_x_10676:
[----:B------:R-:W-:Y:S05]  /*6350*/  BSYNC B1 ;  /* 0x0000000000017941 */ /* 0x000fea0003800000 */
.L_x_10675:
[----:B------:R-:W-:Y:S01]  /*6360*/  LEA R3, R0, 0x3b800000, 0x17 ;  /* 0x3b80000000037811 */ /* 0x000fe200078eb8ff */
[----:B------:R-:W-:-:S05]  /*6370*/  IMAD.SHL.U32 R0, R2, 0x100000, RZ ;  /* 0x0010000002007824 */ /* 0x000fca00078e00ff */
[----:B------:R-:W-:-:S07]  /*6380*/  LOP3.LUT R0, R3, R0, R4, 0xfe, !PT ;  /* 0x0000000003007212 */ /* 0x000fce00078efe04 */
.L_x_10674:
[----:B------:R-:W-:Y:S05]  /*6390*/  BSYNC B0 ;  /* 0x0000000000007941 */ /* 0x000fea0003800000 */
.L_x_10673:
[----:B------:R-:W0:Y:S02]  /*63a0*/  F2I.FTZ.TRUNC.NTZ R0, R0 ;  /* 0x0000000000007305 */ /* 0x000e24000021f100 */
[----:B0-----:R-:W-:Y:S01]  /*63b0*/  PRMT R22, R0, 0x7610, R22 ;  /* 0x0000761000167816 */ /* 0x001fe20000000016 */
[----:B------:R-:W-:Y:S06]  /*63c0*/  BRA `(.L_x_10658) ;  /* 0x0000000400107947 */ /* 0x000fec0003800000 */
.L_x_10671:
        /* <DEDUP_REMOVED lines=21> */
.L_x_10680:
[----:B------:R-:W-:Y:S05]  /*6520*/  BSYNC B1 ;  /* 0x0000000000017941 */ /* 0x000fea0003800000 */
.L_x_10679:
[----:B------:R-:W-:Y:S01]  /*6530*/  LEA R3, R0, 0x37800000, 0x17 ;  /* 0x3780000000037811 */ /* 0x000fe200078eb8ff */
[----:B------:R-:W-:-:S05]  /*6540*/  IMAD.SHL.U32 R0, R2, 0x200000, RZ ;  /* 0x0020000002007824 */ /* 0x000fca00078e00ff */
[----:B------:R-:W-:-:S07]  /*6550*/  LOP3.LUT R0, R3, R0, R4, 0xfe, !PT ;  /* 0x0000000003007212 */ /* 0x000fce00078efe04 */
.L_x_10678:
[----:B------:R-:W-:Y:S05]  /*6560*/  BSYNC B0 ;  /* 0x0000000000007941 */ /* 0x000fea0003800000 */
.L_x_10677:
[----:B------:R-:W0:Y:S02]  /*6570*/  F2I.FTZ.TRUNC.NTZ R0, R0 ;  /* 0x0000000000007305 */ /* 0x000e24000021f100 */
[----:B0-----:R-:W-:Y:S01]  /*6580*/  PRMT R22, R0, 0x7610, R22 ;  /* 0x0000761000167816 */ /* 0x001fe20000000016 */
[----:B------:R-:W-:Y:S06]  /*6590*/  BRA `(.L_x_10658) ;  /* 0x00000000009c7947 */ /* 0x000fec0003800000 */
.L_x_10670:
        /* <DEDUP_REMOVED lines=14> */
.L_x_10684:
[----:B------:R-:W-:Y:S05]  /*6680*/  BSYNC B0 ;  /* 0x0000000000007941 */ /* 0x000fea0003800000 */
.L_x_10683:
[----:B------:R-:W0:Y:S02]  /*6690*/  F2I.FTZ.TRUNC.NTZ R0, R0 ;  /* 0x0000000000007305 */ /* 0x000e24000021f100 */
[----:B0-----:R-:W-:Y:S01]  /*66a0*/  PRMT R22, R0, 0x7610, R22 ;  /* 0x0000761000167816 */ /* 0x001fe20000000016 */
[----:B------:R-:W-:Y:S06]  /*66b0*/  BRA `(.L_x_10658) ;  /* 0x0000000000547947 */ /* 0x000fec0003800000 */
.L_x_10657:
        /* <DEDUP_REMOVED lines=16> */
.L_x_10685:
[----:B------:R-:W-:Y:S01]  /*67c0*/  PRMT R22, RZ, 0x7610, R22 ;  /* 0x00007610ff167816 */ /* 0x000fe20000000016 */
[----:B------:R-:W-:Y:S06]  /*67d0*/  BRA `(.L_x_10658) ;  /* 0x00000000000c7947 */ /* 0x000fec0003800000 */
.L_x_10682:
[----:B------:R3:W5:Y:S01]  /*67e0*/  LDG.E.U16 R22, desc[UR36][R2.64] ;  /* 0x0000002402167981 */ /* 0x000762000c1e1500 */
[----:B------:R-:W-:Y:S05]  /*67f0*/  BRA `(.L_x_10658) ;  /* 0x0000000000047947 */ /* 0x000fea0003800000 */
.L_x_10681:
[----:B------:R4:W5:Y:S02]  /*6800*/  LDG.E.U16 R22, desc[UR36][R2.64] ;  /* 0x0000002402167981 */ /* 0x000964000c1e1500 */
.L_x_10658:
[----:B------:R-:W1:Y:S01]  /*6810*/  LDC.U8 R4, c[0x0][0x493] ;  /* 0x000124c0ff047b82 */ /* 0x000e620000000000 */
[----:B------:R-:W-:Y:S02]  /*6820*/  ULDC.64 UR4, c[0x0][0x488] ;  /* 0x0001220000047ab9 */ /* 0x000fe40000000a00 */
        /* <DEDUP_REMOVED lines=15> */
.L_x_10689:
[----:B------:R4:W5:Y:S01]  /*6920*/  LDG.E.U8 R0, desc[UR36][R2.64] ;  /* 0x0000002402007981 */ /* 0x000962000c1e1100 */
[----:B------:R-:W-:Y:S05]  /*6930*/  BRA `(.L_x_10691) ;  /* 0x0000000c00547947 */ /* 0x000fea0003800000 */
.L_x_10688:
        /* <DEDUP_REMOVED lines=8> */
.L_x_10693:
[----:B------:R2:W5:Y:S01]  /*69c0*/  LDG.E.U16 R0, desc[UR36][R2.64] ;  /* 0x0000002402007981 */ /* 0x000562000c1e1500 */
[----:B------:R-:W-:Y:S05]  /*69d0*/  BRA `(.L_x_10691) ;  /* 0x0000000c002c7947 */ /* 0x000fea0003800000 */
.L_x_10692:
[----:B------:R0:W5:Y:S01]  /*69e0*/  LDG.E.U16 R0, desc[UR36][R2.64] ;  /* 0x0000002402007981 */ /* 0x000162000c1e1500 */
[----:B------:R-:W-:Y:S05]  /*69f0*/  BRA `(.L_x_10691) ;  /* 0x0000000c00247947 */ /* 0x000fea0003800000 */
.L_x_10687:
        /* <DEDUP_REMOVED lines=9> */
.L_x_10695:
[----:B------:R-:W2:Y:S02]  /*6a90*/  LDG.E.U16 R4, desc[UR36][R2.64] ;  /* 0x0000002402047981 */ /* 0x000ea4000c1e1500 */
[----:B--2---:R-:W-:-:S06]  /*6aa0*/  HADD2.F32 R4, -RZ, R4.H0_H0 ;  /* 0x20000004ff047230 */ /* 0x004fcc0000004100 */
[----:B------:R-:W0:Y:S02]  /*6ab0*/  F2I.FTZ.TRUNC.NTZ R4, R4 ;  /* 0x0000000400047305 */ /* 0x000e24000021f100 */
[----:B0-----:R-:W-:Y:S01]  /*6ac0*/  PRMT R0, R4, 0x7610, R0 ;  /* 0x0000761004007816 */ /* 0x001fe20000000000 */
[----:B------:R-:W-:Y:S06]  /*6ad0*/  BRA `(.L_x_10691) ;  /* 0x0000000800ec7947 */ /* 0x000fec0003800000 */
.L_x_10694:
        /* <DEDUP_REMOVED lines=9> */
.L_x_10697:
[----:B------:R-:W2:Y:S02]  /*6b70*/  LDG.E.U16 R2, desc[UR36][R2.64] ;  /* 0x0000002402027981 */ /* 0x000ea4000c1e1500 */
[----:B--2---:R-:W-:-:S06]  /*6b80*/  HADD2.F32 R4, -RZ, R2.H0_H0 ;  /* 0x20000002ff047230 */ /* 0x004fcc0000004100 */
[----:B------:R-:W0:Y:S02]  /*6b90*/  F2I.FTZ.TRUNC.NTZ R4, R4 ;  /* 0x0000000400047305 */ /* 0x000e24000021f100 */
[----:B0-----:R-:W-:Y:S01]  /*6ba0*/  PRMT R0, R4, 0x7610, R0 ;  /* 0x0000761004007816 */ /* 0x001fe20000000000 */
[----:B------:R-:W-:Y:S06]  /*6bb0*/  BRA `(.L_x_10691) ;  /* 0x0000000800b47947 */ /* 0x000fec0003800000 */
.L_x_10696:
[----:B------:R-:W2:Y:S02]  /*6bc0*/  LDG.E.64 R2, desc[UR36][R2.64] ;  /* 0x0000002402027981 */ /* 0x000ea4000c1e1b00 */
[----:B--2---:R0:W1:Y:S01]  /*6bd0*/  F2I.F64.TRUNC R0, R2 ;  /* 0x0000000200007311 */ /* 0x004062000030d100 */
[----:B------:R-:W-:Y:S05]  /*6be0*/  BRA `(.L_x_10691) ;  /* 0x0000000800a87947 */ /* 0x000fea0003800000 */
.L_x_10686:
        /* <DEDUP_REMOVED lines=12> */
.L_x_10700:
[----:B------:R-:W2:Y:S02]  /*6cb0*/  LDG.E.64 R2, desc[UR36][R2.64] ;  /* 0x0000002402027981 */ /* 0x000ea4000c1e1b00 */
[----:B--2---:R0:W1:Y:S01]  /*6cc0*/  F2I.F64.TRUNC R0, R2 ;  /* 0x0000000200007311 */ /* 0x004062000030d100 */
[----:B------:R-:W-:Y:S05]  /*6cd0*/  BRA `(.L_x_10691) ;  /* 0x00000008006c7947 */ /* 0x000fea0003800000 */
.L_x_10699:
        /* <DEDUP_REMOVED lines=28> */
.L_x_10702:
        /* <DEDUP_REMOVED lines=15> */
.L_x_10701:
[----:B------:R-:W2:Y:S02]  /*6f90*/  LDG.E.U16 R4, desc[UR36][R2.64] ;  /* 0x0000002402047981 */ /* 0x000ea4000c1e1500 */
[----:B--2---:R-:W-:-:S06]  /*6fa0*/  IMAD.U32 R4, R4, 0x10000, RZ ;  /* 0x0001000004047824 */ /* 0x004fcc00078e00ff */
[----:B------:R-:W0:Y:S02]  /*6fb0*/  F2I.FTZ.TRUNC.NTZ R4, R4 ;  /* 0x0000000400047305 */ /* 0x000e24000021f100 */
[----:B0-----:R-:W-:Y:S01]  /*6fc0*/  PRMT R0, R4, 0x7610, R0 ;  /* 0x0000761004007816 */ /* 0x001fe20000000000 */
[----:B------:R-:W-:Y:S06]  /*6fd0*/  BRA `(.L_x_10691) ;  /* 0x0000000400ac7947 */ /* 0x000fec0003800000 */
.L_x_10698:
        /* <DEDUP_REMOVED lines=10> */
.L_x_10705:
        /* <DEDUP_REMOVED lines=21> */
.L_x_10709:
[----:B------:R-:W-:Y:S05]  /*71d0*/  BSYNC B1 ;  /* 0x0000000000017941 */ /* 0x000fea0003800000 */
.L_x_10708:
[----:B------:R-:W-:Y:S01]  /*71e0*/  IMAD.SHL.U32 R2, R2, 0x100000, RZ ;  /* 0x0010000002027824 */ /* 0x000fe200078e00ff */
[----:B------:R-:W-:-:S04]  /*71f0*/  LEA R3, R0, 0x3b800000, 0x17 ;  /* 0x3b80000000037811 */ /* 0x000fc800078eb8ff */
[----:B------:R-:W-:-:S07]  /*7200*/  LOP3.LUT R4, R3, R2, R4, 0xfe, !PT ;  /* 0x0000000203047212 */ /* 0x000fce00078efe04 */
.L_x_10707:
[----:B------:R-:W-:Y:S05]  /*7210*/  BSYNC B0 ;  /* 0x0000000000007941 */ /* 0x000fea0003800000 */
.L_x_10706:
[----:B------:R-:W0:Y:S02]  /*7220*/  F2I.FTZ.TRUNC.NTZ R4, R4 ;  /* 0x0000000400047305 */ /* 0x000e24000021f100 */
[----:B0-----:R-:W-:Y:S01]  /*7230*/  PRMT R0, R4, 0x7610, R0 ;  /* 0x0000761004007816 */ /* 0x001fe20000000000 */
[----:B------:R-:W-:Y:S06]  /*7240*/  BRA `(.L_x_10691) ;  /* 0x0000000400107947 */ /* 0x000fec0003800000 */
.L_x_10704:
        /* <DEDUP_REMOVED lines=21> */
.L_x_10713:
[----:B------:R-:W-:Y:S05]  /*73a0*/  BSYNC B1 ;  /* 0x0000000000017941 */ /* 0x000fea0003800000 */
.L_x_10712:
[----:B------:R-:W-:Y:S01]  /*73b0*/  IMAD.SHL.U32 R2, R2, 0x200000, RZ ;  /* 0x0020000002027824 */ /* 0x000fe200078e00ff */
[----:B------:R-:W-:-:S04]  /*73c0*/  LEA R3, R0, 0x37800000, 0x17 ;  /* 0x3780000000037811 */ /* 0x000fc800078eb8ff */
[----:B------:R-:W-:-:S07]  /*73d0*/  LOP3.LUT R4, R3, R2, R4, 0xfe, !PT ;  /* 0x0000000203047212 */ /* 0x000fce00078efe04 */
.L_x_10711:
[----:B------:R-:W-:Y:S05]  /*73e0*/  BSYNC B0 ;  /* 0x0000000000007941 */ /* 0x000fea0003800000 */
.L_x_10710:
[----:B------:R-:W0:Y:S02]  /*73f0*/  F2I.FTZ.TRUNC.NTZ R4, R4 ;  /* 0x0000000400047305 */ /* 0x000e24000021f100 */
[----:B0-----:R-:W-:Y:S01]  /*7400*/  PRMT R0, R4, 0x7610, R0 ;  /* 0x0000761004007816 */ /* 0x001fe20000000000 */
[----:B------:R-:W-:Y:S06]  /*7410*/  BRA `(.L_x_10691) ;  /* 0x00000000009c7947 */ /* 0x000fec0003800000 */
.L_x_10703:
        /* <DEDUP_REMOVED lines=14> */
.L_x_10717:
[----:B------:R-:W-:Y:S05]  /*7500*/  BSYNC B0 ;  /* 0x0000000000007941 */ /* 0x000fea0003800000 */
.L_x_10716:
[----:B------:R-:W0:Y:S02]  /*7510*/  F2I.FTZ.TRUNC.NTZ R4, R4 ;  /* 0x0000000400047305 */ /* 0x000e24000021f100 */
[----:B0-----:R-:W-:Y:S01]  /*7520*/  PRMT R0, R4, 0x7610, R0 ;  /* 0x0000761004007816 */ /* 0x001fe20000000000 */
[----:B------:R-:W-:Y:S06]  /*7530*/  BRA `(.L_x_10691) ;  /* 0x0000000000547947 */ /* 0x000fec0003800000 */
.L_x_10690:
        /* <DEDUP_REMOVED lines=16> */
.L_x_10718:
[----:B------:R-:W-:Y:S01]  /*7640*/  PRMT R0, RZ, 0x7610, R0 ;  /* 0x00007610ff007816 */ /* 0x000fe20000000000 */
[----:B------:R-:W-:Y:S06]  /*7650*/  BRA `(.L_x_10691) ;  /* 0x00000000000c7947 */ /* 0x000fec0003800000 */
.L_x_10715:
[----:B------:R0:W5:Y:S01]  /*7660*/  LDG.E.U16 R0, desc[UR36][R2.64] ;  /* 0x0000002402007981 */ /* 0x000162000c1e1500 */
[----:B------:R-:W-:Y:S05]  /*7670*/  BRA `(.L_x_10691) ;  /* 0x0000000000047947 */ /* 0x000fea0003800000 */
.L_x_10714:
[----:B------:R0:W5:Y:S02]  /*7680*/  LDG.E.U16 R0, desc[UR36][R2.64] ;  /* 0x0000002402007981 */ /* 0x000164000c1e1500 */
.L_x_10691:
        /* <DEDUP_REMOVED lines=18> */
.L_x_10722:
[----:B------:R0:W-:Y:S01]  /*77b0*/  STG.E.U8 desc[UR36][R16.64], R5 ;  /* 0x0000000510007986 */ /* 0x0001e2000c101124 */
[----:B------:R-:W-:Y:S05]  /*77c0*/  BRA `(.L_x_10724) ;  /* 0x0000000c00647947 */ /* 0x000fea0003800000 */
.L_x_10721:
        /* <DEDUP_REMOVED lines=10> */
.L_x_10726:
[----:B------:R-:W-:-:S05]  /*7870*/  PRMT R3, R5, 0x9910, RZ ;  /* 0x0000991005037816 */ /* 0x000fca00000000ff */
[----:B------:R3:W-:Y:S01]  /*7880*/  STG.E desc[UR36][R16.64], R3 ;  /* 0x0000000310007986 */ /* 0x0007e2000c101924 */
[----:B------:R-:W-:Y:S05]  /*7890*/  BRA `(.L_x_10724) ;  /* 0x0000000c00307947 */ /* 0x000fea0003800000 */
.L_x_10725:
[----:B------:R2:W-:Y:S01]  /*78a0*/  STG.E.U16 desc[UR36][R16.64], R5 ;  /* 0x0000000510007986 */ /* 0x0005e2000c101524 */
[----:B------:R-:W-:Y:S05]  /*78b0*/  BRA `(.L_x_10724) ;  /* 0x0000000c00287947 */ /* 0x000fea0003800000 */
.L_x_10720:
        /* <DEDUP_REMOVED lines=9> */
.L_x_10728:
[----:B------:R-:W0:Y:S02]  /*7950*/  I2F.S16 R0, R5 ;  /* 0x0000000500007306 */ /* 0x000e240000101400 */
[----:B0-----:R-:W-:-:S05]  /*7960*/  F2FP.F16.F32.PACK_AB R0, RZ, R0 ;  /* 0x00000000ff00723e */ /* 0x001fca00000000ff */
[----:B------:R0:W-:Y:S01]  /*7970*/  STG.E.U16 desc[UR36][R16.64], R0 ;  /* 0x0000000010007986 */ /* 0x0001e2000c101524 */
[----:B------:R-:W-:Y:S05]  /*7980*/  BRA `(.L_x_10724) ;  /* 0x0000000800f47947 */ /* 0x000fea0003800000 */
.L_x_10727:
        /* <DEDUP_REMOVED lines=10> */
.L_x_10730:
[----:B------:R-:W0:Y:S02]  /*7a30*/  I2F.S16 R5, R5 ;  /* 0x0000000500057306 */ /* 0x000e240000101400 */
[----:B0-----:R-:W-:-:S04]  /*7a40*/  F2FP.F16.F32.PACK_AB R3, RZ, R5 ;  /* 0x00000005ff03723e */ /* 0x001fc800000000ff */
[----:B------:R-:W-:-:S05]  /*7a50*/  PRMT R3, R3, 0x5410, RZ ;  /* 0x0000541003037816 */ /* 0x000fca00000000ff */
[----:B------:R0:W-:Y:S01]  /*7a60*/  STG.E desc[UR36][R16.64], R3 ;  /* 0x0000000310007986 */ /* 0x0001e2000c101924 */
[----:B------:R-:W-:Y:S05]  /*7a70*/  BRA `(.L_x_10724) ;  /* 0x0000000800b87947 */ /* 0x000fea0003800000 */
.L_x_10729:
[----:B------:R-:W0:Y:S02]  /*7a80*/  I2F.F64.S16 R2, R5 ;  /* 0x0000000500027312 */ /* 0x000e240000101c00 */
[----:B0-----:R0:W-:Y:S01]  /*7a90*/  STG.E.64 desc[UR36][R16.64], R2 ;  /* 0x0000000210007986 */ /* 0x0011e2000c101b24 */
[----:B------:R-:W-:Y:S05]  /*7aa0*/  BRA `(.L_x_10724) ;  /* 0x0000000800ac7947 */ /* 0x000fea0003800000 */
.L_x_10719:
        /* <DEDUP_REMOVED lines=13> */
.L_x_10733:
[----:B------:R-:W0:Y:S01]  /*7b80*/  I2F.F64.S16 R4, R5 ;  /* 0x0000000500047312 */ /* 0x000e220000101c00 */
[----:B------:R-:W-:-:S05]  /*7b90*/  CS2R R6, SRZ ;  /* 0x0000000000067805 */ /* 0x000fca000001ff00 */
[----:B0-----:R0:W-:Y:S01]  /*7ba0*/  STG.E.128 desc[UR36][R16.64], R4 ;  /* 0x0000000410007986 */ /* 0x0011e2000c101d24 */
[----:B------:R-:W-:Y:S05]  /*7bb0*/  BRA `(.L_x_10724) ;  /* 0x0000000800687947 */ /* 0x000fea0003800000 */
.L_x_10732:
        /* <DEDUP_REMOVED lines=21> */
.L_x_10737:
[----:B------:R-:W-:Y:S05]  /*7d10*/  BSYNC B0 ;  /* 0x0000000000007941 */ /* 0x000fea0003800000 */
.L_x_10736:
[----:B------:R-:W-:-:S05]  /*7d20*/  LOP3.LUT R3, R0, R3, RZ, 0xfc, !PT ;  /* 0x0000000300037212 */ /* 0x000fca00078efcff */
[----:B------:R0:W-:Y:S01]  /*7d30*/  STG.E.U8 desc[UR36][R16.64], R3 ;  /* 0x0000000310007986 */ /* 0x0001e2000c101124 */
[----:B------:R-:W-:Y:S05]  /*7d40*/  BRA `(.L_x_10724) ;  /* 0x0000000800047947 */ /* 0x000fea0003800000 */
.L_x_10735:
        /* <DEDUP_REMOVED lines=13> */
.L_x_10739:
[----:B------:R-:W-:Y:S01]  /*7e20*/  IMAD.MOV.U32 R0, RZ, RZ, 0x7f ;  /* 0x0000007fff007424 */ /* 0x000fe200078e00ff */
[----:B------:R-:W-:-:S04]  /*7e30*/  ISETP.GT.U32.AND P0, PT, R2, 0x7f800000, PT ;  /* 0x7f8000000200780c */ /* 0x000fc80003f04070 */
[----:B------:R-:W-:-:S09]  /*7e40*/  SEL R0, R0, 0x7c, P0 ;  /* 0x0000007c00007807 */ /* 0x000fd20000000000 */
.L_x_10740:
[----:B------:R-:W-:Y:S05]  /*7e50*/  BSYNC B0 ;  /* 0x0000000000007941 */ /* 0x000fea0003800000 */
.L_x_10738:
[----:B------:R-:W-:-:S04]  /*7e60*/  LOP3.LUT R2, R5, 0x80000000, RZ, 0xc0, !PT ;  /* 0x8000000005027812 */ /* 0x000fc800078ec0ff */
[----:B------:R-:W-:-:S04]  /*7e70*/  SHF.R.U32.HI R3, RZ, 0x18, R2 ;  /* 0x00000018ff037819 */ /* 0x000fc80000011602 */
[----:B------:R-:W-:-:S05]  /*7e80*/  LOP3.LUT R3, R0, R3, RZ, 0xfc, !PT ;  /* 0x0000000300037212 */ /* 0x000fca00078efcff */
[----:B------:R0:W-:Y:S01]  /*7e90*/  STG.E.U8 desc[UR36][R16.64], R3 ;  /* 0x0000000310007986 */ /* 0x0001e2000c101124 */
[----:B------:R-:W-:Y:S05]  /*7ea0*/  BRA `(.L_x_10724) ;  /* 0x0000000400ac7947 */ /* 0x000fea0003800000 */
.L_x_10734:
[----:B------:R-:W0:Y:S02]  /*7eb0*/  I2F.S16 R0, R5 ;  /* 0x0000000500007306 */ /* 0x000e240000101400 */
[----:B0-----:R-:W-:-:S05]  /*7ec0*/  F2FP.BF16.F32.PACK_AB R0, RZ, R0 ;  /* 0x00000000ff00723e */ /* 0x001fca00000010ff */
[----:B------:R0:W-:Y:S01]  /*7ed0*/  STG.E.U16 desc[UR36][R16.64], R0 ;  /* 0x0000000010007986 */ /* 0x0001e2000c101524 */
[----:B------:R-:W-:Y:S05]  /*7ee0*/  BRA `(.L_x_10724) ;  /* 0x00000004009c7947 */ /* 0x000fea0003800000 */
.L_x_10731:
        /* <DEDUP_REMOVED lines=10> */
.L_x_10743:
        /* <DEDUP_REMOVED lines=17> */
.L_x_10746:
[----:B------:R-:W-:-:S04]  /*80a0*/  LOP3.LUT R2, R5, 0x80000000, RZ, 0xc0, !PT ;  /* 0x8000000005027812 */ /* 0x000fc800078ec0ff */
[----:B------:R-:W-:-:S04]  /*80b0*/  SHF.R.U32.HI R3, RZ, 0x18, R2 ;  /* 0x00000018ff037819 */ /* 0x000fc80000011602 */
[----:B------:R-:W-:-:S04]  /*80c0*/  LOP3.LUT R0, R0, R3, RZ, 0xfc, !PT ;  /* 0x0000000300007212 */ /* 0x000fc800078efcff */
[----:B------:R-:W-:-:S07]  /*80d0*/  PRMT R8, R0, 0x7610, R8 ;  /* 0x0000761000087816 */ /* 0x000fce0000000008 */
.L_x_10745:
[----:B------:R-:W-:Y:S05]  /*80e0*/  BSYNC B0 ;  /* 0x0000000000007941 */ /* 0x000fea0003800000 */
.L_x_10744:
[----:B------:R0:W-:Y:S01]  /*80f0*/  STG.E.U8 desc[UR36][R16.64], R8 ;  /* 0x0000000810007986 */ /* 0x0001e2000c101124 */
[----:B------:R-:W-:Y:S05]  /*8100*/  BRA `(.L_x_10724) ;  /* 0x0000000400147947 */ /* 0x000fea0003800000 */
.L_x_10742:
        /* <DEDUP_REMOVED lines=17> */
.L_x_10749:
[----:B------:R-:W-:-:S04]  /*8220*/  LOP3.LUT R2, R5, 0x80000000, RZ, 0xc0, !PT ;  /* 0x8000000005027812 */ /* 0x000fc800078ec0ff */
[----:B------:R-:W-:-:S04]  /*8230*/  SHF.R.U32.HI R3, RZ, 0x18, R2 ;  /* 0x00000018ff037819 */ /* 0x000fc80000011602 */
[----:B------:R-:W-:-:S04]  /*8240*/  LOP3.LUT R0, R0, R3, RZ, 0xfc, !PT ;  /* 0x0000000300007212 */ /* 0x000fc800078efcff */
[----:B------:R-:W-:-:S07]  /*8250*/  PRMT R8, R0, 0x7610, R8 ;  /* 0x0000761000087816 */ /* 0x000fce0000000008 */
.L_x_10748:
[----:B------:R-:W-:Y:S05]  /*8260*/  BSYNC B0 ;  /* 0x0000000000007941 */ /* 0x000fea0003800000 */
.L_x_10747:
[----:B------:R0:W-:Y:S01]  /*8270*/  STG.E.U8 desc[UR36][R16.64], R8 ;  /* 0x0000000810007986 */ /* 0x0001e2000c101124 */
[----:B------:R-:W-:Y:S05]  /*8280*/  BRA `(.L_x_10724) ;  /* 0x0000000000b47947 */ /* 0x000fea0003800000 */
.L_x_10741:
        /* <DEDUP_REMOVED lines=22> */
.L_x_10723:
        /* <DEDUP_REMOVED lines=16> */
.L_x_10752:
[----:B------:R-:W-:Y:S05]  /*84f0*/  BRA `(.L_x_10724) ;  /* 0x0000000000187947 */ /* 0x000fea0003800000 */
.L_x_10751:
[----:B------:R-:W-:-:S04]  /*8500*/  PRMT R2, R5, 0x9910, RZ ;  /* 0x0000991005027816 */ /* 0x000fc800000000ff */
[----:B------:R-:W-:-:S05]  /*8510*/  SHF.R.S32.HI R3, RZ, 0x1f, R2 ;  /* 0x0000001fff037819 */ /* 0x000fca0000011402 */
[----:B------:R0:W-:Y:S01]  /*8520*/  STG.E.64 desc[UR36][R16.64], R2 ;  /* 0x0000000210007986 */ /* 0x0001e2000c101b24 */
[----:B------:R-:W-:Y:S05]  /*8530*/  BRA `(.L_x_10724) ;  /* 0x0000000000087947 */ /* 0x000fea0003800000 */
.L_x_10750:
[----:B------:R-:W-:-:S05]  /*8540*/  PRMT R3, R5, 0x9910, RZ ;  /* 0x0000991005037816 */ /* 0x000fca00000000ff */
[----:B------:R0:W-:Y:S02]  /*8550*/  STG.E desc[UR36][R16.64], R3 ;  /* 0x0000000310007986 */ /* 0x0001e4000c101924 */
.L_x_10724:
[----:B------:R-:W-:-:S07]  /*8560*/  VIADD R19, R19, 0x80 ;  /* 0x0000008013137836 */ /* 0x000fce0000000000 */
.L_x_10651:
[----:B------:R-:W-:Y:S05]  /*8570*/  BSYNC B6 ;  /* 0x0000000000067941 */ /* 0x000fea0003800000 */
.L_x_10650:
        /* <DEDUP_REMOVED lines=358> */
.L_x_10755:
        /* <DEDUP_REMOVED lines=20> */
.L_x_10759:
[----:B------:R0:W5:Y:S01]  /*9d20*/  LDG.E.U8 R22, desc[UR36][R2.64] ;  /* 0x0000002402167981 */ /* 0x000162000c1e1100 */
[----:B------:R-:W-:Y:S05]  /*9d30*/  BRA `(.L_x_10761) ;  /* 0x0000000c00547947 */ /* 0x000fea0003800000 */
.L_x_10758:
        /* <DEDUP_REMOVED lines=8> */
.L_x_10763:
[----:B------:R0:W5:Y:S01]  /*9dc0*/  LDG.E.U16 R22, desc[UR36][R2.64] ;  /* 0x0000002402167981 */ /* 0x000162000c1e1500 */
[----:B------:R-:W-:Y:S05]  /*9dd0*/  BRA `(.L_x_10761) ;  /* 0x0000000c002c7947 */ /* 0x000fea0003800000 */
.L_x_10762:
[----:B------:R0:W5:Y:S01]  /*9de0*/  LDG.E.U16 R22, desc[UR36][R2.64] ;  /* 0x0000002402167981 */ /* 0x000162000c1e1500 */
[----:B------:R-:W-:Y:S05]  /*9df0*/  BRA `(.L_x_10761) ;  /* 0x0000000c00247947 */ /* 0x000fea0003800000 */
.L_x_10757:
        /* <DEDUP_REMOVED lines=9> */
.L_x_10765:
[----:B------:R-:W2:Y:S02]  /*9e90*/  LDG.E.U16 R0, desc[UR36][R2.64] ;  /* 0x0000002402007981 */ /* 0x000ea4000c1e1500 */
[----:B--2---:R-:W-:-:S06]  /*9ea0*/  HADD2.F32 R0, -RZ, R0.H0_H0 ;  /* 0x20000000ff007230 */ /* 0x004fcc0000004100 */
[----:B------:R-:W0:Y:S02]  /*9eb0*/  F2I.FTZ.TRUNC.NTZ R0, R0 ;  /* 0x0000000000007305 */ /* 0x000e24000021f100 */
[----:B0-----:R-:W-:Y:S01]  /*9ec0*/  PRMT R22, R0, 0x7610, R22 ;  /* 0x0000761000167816 */ /* 0x001fe20000000016 */
[----:B------:R-:W-:Y:S06]  /*9ed0*/  BRA `(.L_x_10761) ;  /* 0x0000000800ec7947 */ /* 0x000fec0003800000 */
.L_x_10764:
[----:B------:R-:W-:-:S13]  /*9ee0*/  ISETP.NE.AND P0, PT, R4, 0x7, PT ;  /* 0x000000070400780c */ /* 0x000fda0003f05270 */
[----:B------:R-:W-:Y:S05]  /*9ef0*/  @!P0 BRA `(.L_x_10766) ;  /* 0x0000000000308947 */ /* 0x000fea0003800000 */
[----:B------:R-:W-:-:S13]  /*9f00*/  ISETP.NE.AND P0, PT, R4, 0x8, PT ;  /* 0x000000080400780c */ /* 0x000fda0003f05270 */
[----:B------:R-:W-:Y:S05]  /*9f10*/  @!P0 BRA `(.L_x_10767) ;  /* 0x0000000000148947 */ /* 0x000fea0003800000 */
[----:B------:R-:W-:-:S13]  /*9f20*/  ISETP.NE.AND P0, PT, R4, 0x9, PT ;  /* 0x000000090400780c */ /* 0x000fda0003f05270 */
[----:B------:R-:W-:Y:S05]  /*9f30*/  @P0 BRA `(.L_x_10760) ;  /* 0x0000000800800947 */ /* 0x000fea0003800000 */
[----:B------:R-:W2:Y:S02]  /*9f40*/  LDG.E R2, desc[UR36][R2.64] ;  /* 0x0000002402027981 */ /* 0x000ea4000c1e1900 */
[----:B--2---:R4:W0:Y:S01]  /*9f50*/  F2I.FTZ.TRUNC.NTZ R22, R2 ;  /* 0x0000000200167305 */ /* 0x004822000021f100 */
[----:B------:R-:W-:Y:S05]  /*9f60*/  BRA `(.L_x_10761) ;  /* 0x0000000800c87947 */ /* 0x000fea0003800000 */
.L_x_10767:
[----:B------:R-:W2:Y:S02]  /*9f70*/  LDG.E.U16 R2, desc[UR36][R2.64] ;  /* 0x0000002402027981 */ /* 0x000ea4000c1e1500 */
[----:B--2---:R-:W-:-:S06]  /*9f80*/  HADD2.F32 R0, -RZ, R2.H0_H0 ;  /* 0x20000002ff007230 */ /* 0x004fcc0000004100 */
[----:B------:R-:W0:Y:S02]  /*9f90*/  F2I.FTZ.TRUNC.NTZ R0, R0 ;  /* 0x0000000000007305 */ /* 0x000e24000021f100 */
[----:B0-----:R-:W-:Y:S01]  /*9fa0*/  PRMT R22, R0, 0x7610, R22 ;  /* 0x0000761000167816 */ /* 0x001fe20000000016 */
[----:B------:R-:W-:Y:S06]  /*9fb0*/  BRA `(.L_x_10761) ;  /* 0x0000000800b47947 */ /* 0x000fec0003800000 */
.L_x_10766:
[----:B------:R-:W2:Y:S02]  /*9fc0*/  LDG.E.64 R2, desc[UR36][R2.64] ;  /* 0x0000002402027981 */ /* 0x000ea4000c1e1b00 */
[----:B--2---:R2:W3:Y:S01]  /*9fd0*/  F2I.F64.TRUNC R22, R2 ;  /* 0x0000000200167311 */ /* 0x0044e2000030d100 */
[----:B------:R-:W-:Y:S05]  /*9fe0*/  BRA `(.L_x_10761) ;  /* 0x0000000800a87947 */ /* 0x000fea0003800000 */
.L_x_10756:
        /* <DEDUP_REMOVED lines=12> */
.L_x_10770:
[----:B------:R-:W2:Y:S02]  /*a0b0*/  LDG.E.64 R2, desc[UR36][R2.64] ;  /* 0x0000002402027981 */ /* 0x000ea4000c1e1b00 */
[----:B--2---:R0:W1:Y:S01]  /*a0c0*/  F2I.F64.TRUNC R22, R2 ;  /* 0x0000000200167311 */ /* 0x004062000030d100 */
[----:B------:R-:W-:Y:S05]  /*a0d0*/  BRA `(.L_x_10761) ;  /* 0x00000008006c7947 */ /* 0x000fea0003800000 */
.L_x_10769:
        /* <DEDUP_REMOVED lines=28> */
.L_x_10772:
        /* <DEDUP_REMOVED lines=15> */
.L_x_10771:
[----:B------:R-:W2:Y:S02]  /*a390*/  LDG.E.U16 R0, desc[UR36][R2.64] ;  /* 0x0000002402007981 */ /* 0x000ea4000c1e1500 */
[----:B--2---:R-:W-:-:S06]  /*a3a0*/  IMAD.U32 R0, R0, 0x10000, RZ ;  /* 0x0001000000007824 */ /* 0x004fcc00078e00ff */
[----:B------:R-:W0:Y:S02]  /*a3b0*/  F2I.FTZ.TRUNC.NTZ R0, R0 ;  /* 0x0000000000007305 */ /* 0x000e24000021f100 */
[----:B0-----:R-:W-:Y:S01]  /*a3c0*/  PRMT R22, R0, 0x7610, R22 ;  /* 0x0000761000167816 */ /* 0x001fe20000000016 */
[----:B------:R-:W-:Y:S06]  /*a3d0*/  BRA `(.L_x_10761) ;  /* 0x0000000400ac7947 */ /* 0x000fec0003800000 */
.L_x_10768:
        /* <DEDUP_REMOVED lines=10> */
.L_x_10775:
        /* <DEDUP_REMOVED lines=21> */
.L_x_10779:
[----:B------:R-:W-:Y:S05]  /*a5d0*/  BSYNC B1 ;  /* 0x0000000000017941 */ /* 0x000fea0003800000 */
.L_x_10778:
[----:B------:R-:W-:Y:S01]  /*a5e0*/  LEA R3, R0, 0x3b800000, 0x17 ;  /* 0x3b80000000037811 */ /* 0x000fe200078eb8ff */
[----:B------:R-:W-:-:S05]  /*a5f0*/  IMAD.SHL.U32 R0, R2, 0x100000, RZ ;  /* 0x0010000002007824 */ /* 0x000fca00078e00ff */
[----:B------:R-:W-:-:S07]  /*a600*/  LOP3.LUT R0, R3, R0, R4, 0xfe, !PT ;  /* 0x0000000003007212 */ /* 0x000fce00078efe04 */
.L_x_10777:
[----:B------:R-:W-:Y:S05]  /*a610*/  BSYNC B0 ;  /* 0x0000000000007941 */ /* 0x000fea0003800000 */
.L_x_10776:
[----:B------:R-:W0:Y:S02]  /*a620*/  F2I.FTZ.TRUNC.NTZ R0, R0 ;  /* 0x0000000000007305 */ /* 0x000e24000021f100 */
[----:B0-----:R-:W-:Y:S01]  /*a630*/  PRMT R22, R0, 0x7610, R22 ;  /* 0x0000761000167816 */ /* 0x001fe20000000016 */
[----:B------:R-:W-:Y:S06]  /*a640*/  BRA `(.L_x_10761) ;  /* 0x0000000400107947 */ /* 0x000fec0003800000 */
.L_x_10774:
        /* <DEDUP_REMOVED lines=21> */
.L_x_10783:
[----:B------:R-:W-:Y:S05]  /*a7a0*/  BSYNC B1 ;  /* 0x0000000000017941 */ /* 0x000fea0003800000 */
.L_x_10782:
[----:B------:R-:W-:Y:S01]  /*a7b0*/  LEA R3, R0, 0x37800000, 0x17 ;  /* 0x3780000000037811 */ /* 0x000fe200078eb8ff */
[----:B------:R-:W-:-:S05]  /*a7c0*/  IMAD.SHL.U32 R0, R2, 0x200000, RZ ;  /* 0x0020000002007824 */ /* 0x000fca00078e00ff */
[----:B------:R-:W-:-:S07]  /*a7d0*/  LOP3.LUT R0, R3, R0, R4, 0xfe, !PT ;  /* 0x0000000003007212 */ /* 0x000fce00078efe04 */
.L_x_10781:
[----:B------:R-:W-:Y:S05]  /*a7e0*/  BSYNC B0 ;  /* 0x0000000000007941 */ /* 0x000fea0003800000 */
.L_x_10780:
[----:B------:R-:W0:Y:S02]  /*a7f0*/  F2I.FTZ.TRUNC.NTZ R0, R0 ;  /* 0x0000000000007305 */ /* 0x000e24000021f100 */
[----:B0-----:R-:W-:Y:S01]  /*a800*/  PRMT R22, R0, 0x7610, R22 ;  /* 0x0000761000167816 */ /* 0x001fe20000000016 */
[----:B------:R-:W-:Y:S06]  /*a810*/  BRA `(.L_x_10761) ;  /* 0x00000000009c7947 */ /* 0x000fec0003800000 */
.L_x_10773:
        /* <DEDUP_REMOVED lines=14> */
.L_x_10787:
[----:B------:R-:W-:Y:S05]  /*a900*/  BSYNC B0 ;  /* 0x0000000000007941 */ /* 0x000fea0003800000 */
.L_x_10786:
[----:B------:R-:W0:Y:S02]  /*a910*/  F2I.FTZ.TRUNC.NTZ R0, R0 ;  /* 0x0000000000007305 */ /* 0x000e24000021f100 */
[----:B0-----:R-:W-:Y:S01]  /*a920*/  PRMT R22, R0, 0x7610, R22 ;  /* 0x0000761000167816 */ /* 0x001fe20000000016 */
[----:B------:R-:W-:Y:S06]  /*a930*/  BRA `(.L_x_10761) ;  /* 0x0000000000547947 */ /* 0x000fec0003800000 */
.L_x_10760:
        /* <DEDUP_REMOVED lines=16> */
.L_x_10788:
[----:B------:R-:W-:Y:S01]  /*aa40*/  PRMT R22, RZ, 0x7610, R22 ;  /* 0x00007610ff167816 */ /* 0x000fe20000000016 */
[----:B------:R-:W-:Y:S06]  /*aa50*/  BRA `(.L_x_10761) ;  /* 0x00000000000c7947 */ /* 0x000fec0003800000 */
.L_x_10785:
[----:B------:R0:W5:Y:S01]  /*aa60*/  LDG.E.U16 R22, desc[UR36][R2.64] ;  /* 0x0000002402167981 */ /* 0x000162000c1e1500 */
[----:B------:R-:W-:Y:S05]  /*aa70*/  BRA `(.L_x_10761) ;  /* 0x0000000000047947 */ /* 0x000fea0003800000 */
.L_x_10784:
[----:B------:R0:W5:Y:S02]  /*aa80*/  LDG.E.U16 R22, desc[UR36][R2.64] ;  /* 0x0000002402167981 */ /* 0x000164000c1e1500 */
.L_x_10761:
[----:B------:R-:W1:Y:S01]  /*aa90*/  LDC.U8 R4, c[0x0][0x493] ;  /* 0x000124c0ff047b82 */ /* 0x000e620000000000 */
[----:B------:R-:W-:Y:S02]  /*aaa0*/  ULDC.64 UR4, c[0x0][0x488] ;  /* 0x0001220000047ab9 */ /* 0x000fe40000000a00 */
[----:B0-2-4-:R-:W-:-:S05]  /*aab0*/  IADD3 R2, P0, R18, UR4, RZ ;  /* 0x0000000412027c10 */ /* 0x015fca000ff1e0ff */
        /* <DEDUP_REMOVED lines=14> */
.L_x_10792:
[----:B------:R0:W5:Y:S01]  /*aba0*/  LDG.E.U8 R0, desc[UR36][R2.64] ;  /* 0x0000002402007981 */ /* 0x000162000c1e1100 */
[----:B------:R-:W-:Y:S05]  /*abb0*/  BRA `(.L_x_10794) ;  /* 0x0000000c00547947 */ /* 0x000fea0003800000 */
.L_x_10791:
        /* <DEDUP_REMOVED lines=8> */
.L_x_10796:
[----:B------:R0:W5:Y:S01]  /*ac40*/  LDG.E.U16 R0, desc[UR36][R2.64] ;  /* 0x0000002402007981 */ /* 0x000162000c1e1500 */
[----:B------:R-:W-:Y:S05]  /*ac50*/  BRA `(.L_x_10794) ;  /* 0x0000000c002c7947 */ /* 0x000fea0003800000 */
.L_x_10795:
[----:B------:R0:W5:Y:S01]  /*ac60*/  LDG.E.U16 R0, desc[UR36][R2.64] ;  /* 0x0000002402007981 */ /* 0x000162000c1e1500 */
[----:B------:R-:W-:Y:S05]  /*ac70*/  BRA `(.L_x_10794) ;  /* 0x0000000c00247947 */ /* 0x000fea0003800000 */
.L_x_10790:
        /* <DEDUP_REMOVED lines=9> */
.L_x_10798:
[----:B------:R-:W2:Y:S02]  /*ad10*/  LDG.E.U16 R4, desc[UR36][R2.64] ;  /* 0x0000002402047981 */ /* 0x000ea4000c1e1500 */
[----:B--2---:R-:W-:-:S06]  /*ad20*/  HADD2.F32 R4, -RZ, R4.H0_H0 ;  /* 0x20000004ff047230 */ /* 0x004fcc0000004100 */
[----:B------:R-:W0:Y:S02]  /*ad30*/  F2I.FTZ.TRUNC.NTZ R4, R4 ;  /* 0x0000000400047305 */ /* 0x000e24000021f100 */
[----:B0-----:R-:W-:Y:S01]  /*ad40*/  PRMT R0, R4, 0x7610, R0 ;  /* 0x0000761004007816 */ /* 0x001fe20000000000 */
[----:B------:R-:W-:Y:S06]  /*ad50*/  BRA `(.L_x_10794) ;  /* 0x0000000800ec7947 */ /* 0x000fec0003800000 */
.L_x_10797:
[----:B------:R-:W-:-:S13]  /*ad60*/  ISETP.NE.AND P0, PT, R0, 0x7, PT ;  /* 0x000000070000780c */ /* 0x000fda0003f05270 */
[----:B------:R-:W-:Y:S05]  /*ad70*/  @!P0 BRA `(.L_x_10799) ;  /* 0x0000000000308947 */ /* 0x000fea0003800000 */
[----:B------:R-:W-:-:S13]  /*ad80*/  ISETP.NE.AND P0, PT, R0, 0x8, PT ;  /* 0x000000080000780c */ /* 0x000fda0003f05270 */
[----:B------:R-:W-:Y:S05]  /*ad90*/  @!P0 BRA `(.L_x_10800) ;  /* 0x0000000000148947 */ /* 0x000fea0003800000 */
[----:B------:R-:W-:-:S13]  /*ada0*/  ISETP.NE.AND P0, PT, R0, 0x9, PT ;  /* 0x000000090000780c */ /* 0x000fda0003f05270 */
[----:B------:R-:W-:Y:S05]  /*adb0*/  @P0 BRA `(.L_x_10793) ;  /* 0x0000000800800947 */ /* 0x000fea0003800000 */
[----:B------:R-:W2:Y:S02]  /*adc0*/  LDG.E R2, desc[UR36][R2.64] ;  /* 0x0000002402027981 */ /* 0x000ea4000c1e1900 */
[----:B--2---:R2:W4:Y:S01]  /*add0*/  F2I.FTZ.TRUNC.NTZ R0, R2 ;  /* 0x0000000200007305 */ /* 0x004522000021f100 */
[----:B------:R-:W-:Y:S05]  /*ade0*/  BRA `(.L_x_10794) ;  /* 0x0000000800c87947 */ /* 0x000fea0003800000 */
.L_x_10800:
[----:B------:R-:W2:Y:S02]  /*adf0*/  LDG.E.U16 R2, desc[UR36][R2.64] ;  /* 0x0000002402027981 */ /* 0x000ea4000c1e1500 */
[----:B--2---:R-:W-:-:S06]  /*ae00*/  HADD2.F32 R4, -RZ, R2.H0_H0 ;  /* 0x20000002ff047230 */ /* 0x004fcc0000004100 */
[----:B------:R-:W0:Y:S02]  /*ae10*/  F2I.FTZ.TRUNC.NTZ R4, R4 ;  /* 0x0000000400047305 */ /* 0x000e24000021f100 */
[----:B0-----:R-:W-:Y:S01]  /*ae20*/  PRMT R0, R4, 0x7610, R0 ;  /* 0x0000761004007816 */ /* 0x001fe20000000000 */
[----:B------:R-:W-:Y:S06]  /*ae30*/  BRA `(.L_x_10794) ;  /* 0x0000000800b47947 */ /* 0x000fec0003800000 */
.L_x_10799:
[----:B------:R-:W2:Y:S02]  /*ae40*/  LDG.E.64 R2, desc[UR36][R2.64] ;  /* 0x0000002402027981 */ /* 0x000ea4000c1e1b00 */
[----:B--2---:R0:W1:Y:S01]  /*ae50*/  F2I.F64.TRUNC R0, R2 ;  /* 0x0000000200007311 */ /* 0x004062000030d100 */
[----:B------:R-:W-:Y:S05]  /*ae60*/  BRA `(.L_x_10794) ;  /* 0x0000000800a87947 */ /* 0x000fea0003800000 */
.L_x_10789:
        /* <DEDUP_REMOVED lines=12> */
.L_x_10803:
[----:B------:R-:W2:Y:S02]  /*af30*/  LDG.E.64 R2, desc[UR36][R2.64] ;  /* 0x0000002402027981 */ /* 0x000ea4000c1e1b00 */
[----:B--2---:R0:W1:Y:S01]  /*af40*/  F2I.F64.TRUNC R0, R2 ;  /* 0x0000000200007311 */ /* 0x004062000030d100 */
[----:B------:R-:W-:Y:S05]  /*af50*/  BRA `(.L_x_10794) ;  /* 0x00000008006c7947 */ /* 0x000fea0003800000 */
.L_x_10802:
        /* <DEDUP_REMOVED lines=28> */
.L_x_10805:
        /* <DEDUP_REMOVED lines=15> */
.L_x_10804:
[----:B------:R-:W2:Y:S02]  /*b210*/  LDG.E.U16 R4, desc[UR36][R2.64] ;  /* 0x0000002402047981 */ /* 0x000ea4000c1e1500 */
[----:B--2---:R-:W-:-:S06]  /*b220*/  IMAD.U32 R4, R4, 0x10000, RZ ;  /* 0x0001000004047824 */ /* 0x004fcc00078e00ff */
[----:B------:R-:W0:Y:S02]  /*b230*/  F2I.FTZ.TRUNC.NTZ R4, R4 ;  /* 0x0000000400047305 */ /* 0x000e24000021f100 */
[----:B0-----:R-:W-:Y:S01]  /*b240*/  PRMT R0, R4, 0x7610, R0 ;  /* 0x0000761004007816 */ /* 0x001fe20000000000 */
[----:B------:R-:W-:Y:S06]  /*b250*/  BRA `(.L_x_10794) ;  /* 0x0000000400ac7947 */ /* 0x000fec0003800000 */
.L_x_10801:
        /* <DEDUP_REMOVED lines=10> */
.L_x_10808:
        /* <DEDUP_REMOVED lines=21> */
.L_x_10812:
[----:B------:R-:W-:Y:S05]  /*b450*/  BSYNC B1 ;  /* 0x0000000000017941 */ /* 0x000fea0003800000 */
.L_x_10811:
[----:B------:R-:W-:Y:S01]  /*b460*/  IMAD.SHL.U32 R2, R2, 0x100000, RZ ;  /* 0x0010000002027824 */ /* 0x000fe200078e00ff */
[----:B------:R-:W-:-:S04]  /*b470*/  LEA R3, R0, 0x3b800000, 0x17 ;  /* 0x3b80000000037811 */ /* 0x000fc800078eb8ff */
[----:B------:R-:W-:-:S07]  /*b480*/  LOP3.LUT R4, R3, R2, R4, 0xfe, !PT ;  /* 0x0000000203047212 */ /* 0x000fce00078efe04 */
.L_x_10810:
[----:B------:R-:W-:Y:S05]  /*b490*/  BSYNC B0 ;  /* 0x0000000000007941 */ /* 0x000fea0003800000 */
.L_x_10809:
[----:B------:R-:W0:Y:S02]  /*b4a0*/  F2I.FTZ.TRUNC.NTZ R4, R4 ;  /* 0x0000000400047305 */ /* 0x000e24000021f100 */
[----:B0-----:R-:W-:Y:S01]  /*b4b0*/  PRMT R0, R4, 0x7610, R0 ;  /* 0x0000761004007816 */ /* 0x001fe20000000000 */
[----:B------:R-:W-:Y:S06]  /*b4c0*/  BRA `(.L_x_10794) ;  /* 0x0000000400107947 */ /* 0x000fec0003800000 */
.L_x_10807:
        /* <DEDUP_REMOVED lines=21> */
.L_x_10816:
[----:B------:R-:W-:Y:S05]  /*b620*/  BSYNC B1 ;  /* 0x0000000000017941 */ /* 0x000fea0003800000 */
.L_x_10815:
[----:B------:R-:W-:Y:S01]  /*b630*/  IMAD.SHL.U32 R2, R2, 0x200000, RZ ;  /* 0x0020000002027824 */ /* 0x000fe200078e00ff */
[----:B------:R-:W-:-:S04]  /*b640*/  LEA R3, R0, 0x37800000, 0x17 ;  /* 0x3780000000037811 */ /* 0x000fc800078eb8ff */
[----:B------:R-:W-:-:S07]  /*b650*/  LOP3.LUT R4, R3, R2, R4, 0xfe, !PT ;  /* 0x0000000203047212 */ /* 0x000fce00078efe04 */
.L_x_10814:
[----:B------:R-:W-:Y:S05]  /*b660*/  BSYNC B0 ;  /* 0x0000000000007941 */ /* 0x000fea0003800000 */
.L_x_10813:
[----:B------:R-:W0:Y:S02]  /*b670*/  F2I.FTZ.TRUNC.NTZ R4, R4 ;  /* 0x0000000400047305 */ /* 0x000e24000021f100 */
[----:B0-----:R-:W-:Y:S01]  /*b680*/  PRMT R0, R4, 0x7610, R0 ;  /* 0x0000761004007816 */ /* 0x001fe20000000000 */
[----:B------:R-:W-:Y:S06]  /*b690*/  BRA `(.L_x_10794) ;  /* 0x00000000009c7947 */ /* 0x000fec0003800000 */
.L_x_10806:
        /* <DEDUP_REMOVED lines=14> */
.L_x_10820:
[----:B------:R-:W-:Y:S05]  /*b780*/  BSYNC B0 ;  /* 0x0000000000007941 */ /* 0x000fea0003800000 */
.L_x_10819:
[----:B------:R-:W0:Y:S02]  /*b790*/  F2I.FTZ.TRUNC.NTZ R4, R4 ;  /* 0x0000000400047305 */ /* 0x000e24000021f100 */
[----:B0-----:R-:W-:Y:S01]  /*b7a0*/  PRMT R0, R4, 0x7610, R0 ;  /* 0x0000761004007816 */ /* 0x001fe20000000000 */
[----:B------:R-:W-:Y:S06]  /*b7b0*/  BRA `(.L_x_10794) ;  /* 0x0000000000547947 */ /* 0x000fec0003800000 */
.L_x_10793:
        /* <DEDUP_REMOVED lines=15> */
[----:B0--3-5:R-:W-:Y:S05]  /*b8b0*/  CALL.ABS.NOINC R2 ;  /* 0x0000000002007343 */ /* 0x029fea0003c00000 */
.L_x_10821:
[----:B------:R-:W-:Y:S01]  /*b8c0*/  PRMT R0, RZ, 0x7610, R0 ;  /* 0x00007610ff007816 */ /* 0x000fe20000000000 */
[----:B------:R-:W-:Y:S06]  /*b8d0*/  BRA `(.L_x_10794) ;  /* 0x00000000000c7947 */ /* 0x000fec0003800000 */
.L_x_10818:
[----:B------:R0:W5:Y:S01]  /*b8e0*/  LDG.E.U16 R0, desc[UR36][R2.64] ;  /* 0x0000002402007981 */ /* 0x000162000c1e1500 */
[----:B------:R-:W-:Y:S05]  /*b8f0*/  BRA `(.L_x_10794) ;  /* 0x0000000000047947 */ /* 0x000fea0003800000 */
.L_x_10817:
[----:B------:R0:W5:Y:S02]  /*b900*/  LDG.E.U16 R0, desc[UR36][R2.64] ;  /* 0x0000002402007981 */ /* 0x000164000c1e1500 */
.L_x_10794:
[----:B------:R-:W2:Y:S01]  /*b910*/  LDC.U8 R4, c[0x0][0x491] ;  /* 0x00012440ff047b82 */ /* 0x000ea20000000000 */
[----:B---3-5:R-:W-:Y:S02]  /*b920*/  PRMT R22, R22, 0x9910, RZ ;  /* 0x0000991016167816 */ /* 0x028fe400000000ff */
[----:B01--4-:R-:W-:-:S03]  /*b930*/  PRMT R3, R0, 0x9910, RZ ;  /* 0x0000991000037816 */ /* 0x013fc600000000ff */
[----:B------:R-:W-:-:S04]  /*b940*/  IMAD.MOV.U32 R0, RZ, RZ, R22 ;  /* 0x000000ffff007224 */ /* 0x000fc800078e0016 */
[----:B------:R-:W-:Y:S01]  /*b950*/  IMAD R5, R0, R3, RZ ;  /* 0x0000000300057224 */ /* 0x000fe200078e02ff */
        /* <DEDUP_REMOVED lines=13> */
.L_x_10825:
[----:B------:R0:W-:Y:S01]  /*ba30*/  STG.E.U8 desc[UR36][R16.64], R5 ;  /* 0x0000000510007986 */ /* 0x0001e2000c101124 */
[----:B------:R-:W-:Y:S05]  /*ba40*/  BRA `(.L_x_10827) ;  /* 0x0000000c00647947 */ /* 0x000fea0003800000 */
.L_x_10824:
        /* <DEDUP_REMOVED lines=10> */
.L_x_10829:
[----:B------:R-:W-:-:S05]  /*baf0*/  PRMT R3, R5, 0x9910, RZ ;  /* 0x0000991005037816 */ /* 0x000fca00000000ff */
[----:B------:R0:W-:Y:S01]  /*bb00*/  STG.E desc[UR36][R16.64], R3 ;  /* 0x0000000310007986 */ /* 0x0001e2000c101924 */
[----:B------:R-:W-:Y:S05]  /*bb10*/  BRA `(.L_x_10827) ;  /* 0x0000000c00307947 */ /* 0x000fea0003800000 */
.L_x_10828:
[----:B------:R0:W-:Y:S01]  /*bb20*/  STG.E.U16 desc[UR36][R16.64], R5 ;  /* 0x0000000510007986 */ /* 0x0001e2000c101524 */
[----:B------:R-:W-:Y:S05]  /*bb30*/  BRA `(.L_x_10827) ;  /* 0x0000000c00287947 */ /* 0x000fea0003800000 */
.L_x_10823:
        /* <DEDUP_REMOVED lines=9> */
.L_x_10831:
[----:B------:R-:W0:Y:S02]  /*bbd0*/  I2F.S16 R0, R5 ;  /* 0x0000000500007306 */ /* 0x000e240000101400 */
[----:B0-----:R-:W-:-:S05]  /*bbe0*/  F2FP.F16.F32.PACK_AB R0, RZ, R0 ;  /* 0x00000000ff00723e */ /* 0x001fca00000000ff */
[----:B------:R0:W-:Y:S01]  /*bbf0*/  STG.E.U16 desc[UR36][R16.64], R0 ;  /* 0x0000000010007986 */ /* 0x0001e2000c101524 */
[----:B------:R-:W-:Y:S05]  /*bc00*/  BRA `(.L_x_10827) ;  /* 0x0000000800f47947 */ /* 0x000fea0003800000 */
.L_x_10830:
        /* <DEDUP_REMOVED lines=10> */
.L_x_10833:
[----:B------:R-:W0:Y:S02]  /*bcb0*/  I2F.S16 R5, R5 ;  /* 0x0000000500057306 */ /* 0x000e240000101400 */
[----:B0-----:R-:W-:-:S04]  /*bcc0*/  F2FP.F16.F32.PACK_AB R3, RZ, R5 ;  /* 0x00000005ff03723e */ /* 0x001fc800000000ff */
[----:B------:R-:W-:-:S05]  /*bcd0*/  PRMT R3, R3, 0x5410, RZ ;  /* 0x0000541003037816 */ /* 0x000fca00000000ff */
[----:B------:R0:W-:Y:S01]  /*bce0*/  STG.E desc[UR36][R16.64], R3 ;  /* 0x0000000310007986 */ /* 0x0001e2000c101924 */
[----:B------:R-:W-:Y:S05]  /*bcf0*/  BRA `(.L_x_10827) ;  /* 0x0000000800b87947 */ /* 0x000fea0003800000 */
.L_x_10832:
[----:B------:R-:W0:Y:S02]  /*bd00*/  I2F.F64.S16 R2, R5 ;  /* 0x0000000500027312 */ /* 0x000e240000101c00 */
[----:B0-----:R0:W-:Y:S01]  /*bd10*/  STG.E.64 desc[UR36][R16.64], R2 ;  /* 0x0000000210007986 */ /* 0x0011e2000c101b24 */
[----:B------:R-:W-:Y:S05]  /*bd20*/  BRA `(.L_x_10827) ;  /* 0x0000000800ac7947 */ /* 0x000fea0003800000 */
.L_x_10822:
        /* <DEDUP_REMOVED lines=13> */
.L_x_10836:
[----:B------:R-:W0:Y:S01]  /*be00*/  I2F.F64.S16 R4, R5 ;  /* 0x0000000500047312 */ /* 0x000e220000101c00 */
[----:B------:R-:W-:-:S05]  /*be10*/  CS2R R6, SRZ ;  /* 0x0000000000067805 */ /* 0x000fca000001ff00 */
[----:B0-----:R0:W-:Y:S01]  /*be20*/  STG.E.128 desc[UR36][R16.64], R4 ;  /* 0x0000000410007986 */ /* 0x0011e2000c101d24 */
[----:B------:R-:W-:Y:S05]  /*be30*/  BRA `(.L_x_10827) ;  /* 0x0000000800687947 */ /* 0x000fea0003800000 */
.L_x_10835:
        /* <DEDUP_REMOVED lines=21> */
.L_x_10840:
[----:B------:R-:W-:Y:S05]  /*bf90*/  BSYNC B0 ;  /* 0x0000000000007941 */ /* 0x000fea0003800000 */
.L_x_10839:
[----:B------:R-:W-:-:S05]  /*bfa0*/  LOP3.LUT R3, R0, R3, RZ, 0xfc, !PT ;  /* 0x0000000300037212 */ /* 0x000fca00078efcff */
[----:B------:R0:W-:Y:S01]  /*bfb0*/  STG.E.U8 desc[UR36][R16.64], R3 ;  /* 0x0000000310007986 */ /* 0x0001e2000c101124 */
[----:B------:R-:W-:Y:S05]  /*bfc0*/  BRA `(.L_x_10827) ;  /* 0x0000000800047947 */ /* 0x000fea0003800000 */
.L_x_10838:
        /* <DEDUP_REMOVED lines=13> */
.L_x_10842:
[----:B------:R-:W-:Y:S01]  /*c0a0*/  IMAD.MOV.U32 R0, RZ, RZ, 0x7f ;  /* 0x0000007fff007424 */ /* 0x000fe200078e00ff */
[----:B------:R-:W-:-:S04]  /*c0b0*/  ISETP.GT.U32.AND P0, PT, R2, 0x7f800000, PT ;  /* 0x7f8000000200780c */ /* 0x000fc80003f04070 */
[----:B------:R-:W-:-:S09]  /*c0c0*/  SEL R0, R0, 0x7c, P0 ;  /* 0x0000007c00007807 */ /* 0x000fd20000000000 */
.L_x_10843:
[----:B------:R-:W-:Y:S05]  /*c0d0*/  BSYNC B0 ;  /* 0x0000000000007941 */ /* 0x000fea0003800000 */
.L_x_10841:
[----:B------:R-:W-:-:S04]  /*c0e0*/  LOP3.LUT R2, R5, 0x80000000, RZ, 0xc0, !PT ;  /* 0x8000000005027812 */ /* 0x000fc800078ec0ff */
[----:B------:R-:W-:-:S04]  /*c0f0*/  SHF.R.U32.HI R3, RZ, 0x18, R2 ;  /* 0x00000018ff037819 */ /* 0x000fc80000011602 */
[----:B------:R-:W-:-:S05]  /*c100*/  LOP3.LUT R3, R0, R3, RZ, 0xfc, !PT ;  /* 0x0000000300037212 */ /* 0x000fca00078efcff */
[----:B------:R0:W-:Y:S01]  /*c110*/  STG.E.U8 desc[UR36][R16.64], R3 ;  /* 0x0000000310007986 */ /* 0x0001e2000c101124 */
[----:B------:R-:W-:Y:S05]  /*c120*/  BRA `(.L_x_10827) ;  /* 0x0000000400ac7947 */ /* 0x000fea0003800000 */
.L_x_10837:
[----:B------:R-:W0:Y:S02]  /*c130*/  I2F.S16 R0, R5 ;  /* 0x0000000500007306 */ /* 0x000e240000101400 */
[----:B0-----:R-:W-:-:S05]  /*c140*/  F2FP.BF16.F32.PACK_AB R0, RZ, R0 ;  /* 0x00000000ff00723e */ /* 0x001fca00000010ff */
[----:B------:R0:W-:Y:S01]  /*c150*/  STG.E.U16 desc[UR36][R16.64], R0 ;  /* 0x0000000010007986 */ /* 0x0001e2000c101524 */
[----:B------:R-:W-:Y:S05]  /*c160*/  BRA `(.L_x_10827) ;  /* 0x00000004009c7947 */ /* 0x000fea0003800000 */
.L_x_10834:
        /* <DEDUP_REMOVED lines=10> */
.L_x_10846:
        /* <DEDUP_REMOVED lines=17> */
.L_x_10849:
[----:B------:R-:W-:-:S04]  /*c320*/  LOP3.LUT R2, R5, 0x80000000, RZ, 0xc0, !PT ;  /* 0x8000000005027812 */ /* 0x000fc800078ec0ff */
[----:B------:R-:W-:-:S04]  /*c330*/  SHF.R.U32.HI R3, RZ, 0x18, R2 ;  /* 0x00000018ff037819 */ /* 0x000fc80000011602 */
[----:B------:R-:W-:-:S04]  /*c340*/  LOP3.LUT R0, R0, R3, RZ, 0xfc, !PT ;  /* 0x0000000300007212 */ /* 0x000fc800078efcff */
[----:B------:R-:W-:-:S07]  /*c350*/  PRMT R8, R0, 0x7610, R8 ;  /* 0x0000761000087816 */ /* 0x000fce0000000008 */
.L_x_10848:
[----:B------:R-:W-:Y:S05]  /*c360*/  BSYNC B0 ;  /* 0x0000000000007941 */ /* 0x000fea0003800000 */
.L_x_10847:
[----:B------:R3:W-:Y:S01]  /*c370*/  STG.E.U8 desc[UR36][R16.64], R8 ;  /* 0x0000000810007986 */ /* 0x0007e2000c101124 */
[----:B------:R-:W-:Y:S05]  /*c380*/  BRA `(.L_x_10827) ;  /* 0x0000000400147947 */ /* 0x000fea0003800000 */
.L_x_10845:
        /* <DEDUP_REMOVED lines=17> */
.L_x_10852:
[----:B------:R-:W-:-:S04]  /*c4a0*/  LOP3.LUT R2, R5, 0x80000000, RZ, 0xc0, !PT ;  /* 0x8000000005027812 */ /* 0x000fc800078ec0ff */
[----:B------:R-:W-:-:S04]  /*c4b0*/  SHF.R.U32.HI R3, RZ, 0x18, R2 ;  /* 0x00000018ff037819 */ /* 0x000fc80000011602 */
[----:B------:R-:W-:-:S04]  /*c4c0*/  LOP3.LUT R0, R0, R3, RZ, 0xfc, !PT ;  /* 0x0000000300007212 */ /* 0x000fc800078efcff */
[----:B------:R-:W-:-:S07]  /*c4d0*/  PRMT R8, R0, 0x7610, R8 ;  /* 0x0000761000087816 */ /* 0x000fce0000000008 */
.L_x_10851:
[----:B------:R-:W-:Y:S05]  /*c4e0*/  BSYNC B0 ;  /* 0x0000000000007941 */ /* 0x000fea0003800000 */
.L_x_10850:
[----:B------:R0:W-:Y:S01]  /*c4f0*/  STG.E.U8 desc[UR36][R16.64], R8 ;  /* 0x0000000810007986 */ /* 0x0001e2000c101124 */
[----:B------:R-:W-:Y:S05]  /*c500*/  BRA `(.L_x_10827) ;  /* 0x0000000000b47947 */ /* 0x000fea0003800000 */
.L_x_10844:
        /* <DEDUP_REMOVED lines=22> */
.L_x_10826:
        /* <DEDUP_REMOVED lines=16> */
.L_x_10855:
[----:B------:R-:W-:Y:S05]  /*c770*/  BRA `(.L_x_10827) ;  /* 0x0000000000187947 */ /* 0x000fea0003800000 */
.L_x_10854:
[----:B------:R-:W-:-:S04]  /*c780*/  PRMT R2, R5, 0x9910, RZ ;  /* 0x0000991005027816 */ /* 0x000fc800000000ff */
[----:B------:R-:W-:-:S05]  /*c790*/  SHF.R.S32.HI R3, RZ, 0x1f, R2 ;  /* 0x0000001fff037819 */ /* 0x000fca0000011402 */
[----:B------:R1:W-:Y:S01]  /*c7a0*/  STG.E.64 desc[UR36][R16.64], R2 ;  /* 0x0000000210007986 */ /* 0x0003e2000c101b24 */
[----:B------:R-:W-:Y:S05]  /*c7b0*/  BRA `(.L_x_10827) ;  /* 0x0000000000087947 */ /* 0x000fea0003800000 */
.L_x_10853:
[----:B------:R-:W-:-:S05]  /*c7c0*/  PRMT R3, R5, 0x9910, RZ ;  /* 0x0000991005037816 */ /* 0x000fca00000000ff */
[----:B------:R0:W-:Y:S02]  /*c7d0*/  STG.E desc[UR36][R16.64], R3 ;  /* 0x0000000310007986 */ /* 0x0001e4000c101924 */
.L_x_10827:
[----:B------:R-:W-:-:S07]  /*c7e0*/  VIADD R19, R19, 0x80 ;  /* 0x0000008013137836 */ /* 0x000fce0000000000 */
.L_x_10754:
[----:B------:R-:W-:Y:S05]  /*c7f0*/  BSYNC B6 ;  /* 0x0000000000067941 */ /* 0x000fea0003800000 */
.L_x_10753:
        /* <DEDUP_REMOVED lines=357> */
.L_x_10856:
        /* <DEDUP_REMOVED lines=20> */
.L_x_10860:
[----:B------:R0:W5:Y:S01]  /*df90*/  LDG.E.U8 R19, desc[UR36][R2.64] ;  /* 0x0000002402137981 */ /* 0x000162000c1e1100 */
[----:B------:R-:W-:Y:S05]  /*dfa0*/  BRA `(.L_x_10862) ;  /* 0x0000000c00547947 */ /* 0x000fea0003800000 */
.L_x_10859:
        /* <DEDUP_REMOVED lines=8> */
.L_x_10864:
[----:B------:R0:W5:Y:S01]  /*e030*/  LDG.E.U16 R19, desc[UR36][R2.64] ;  /* 0x0000002402137981 */ /* 0x000162000c1e1500 */
[----:B------:R-:W-:Y:S05]  /*e040*/  BRA `(.L_x_10862) ;  /* 0x0000000c002c7947 */ /* 0x000fea0003800000 */
.L_x_10863:
[----:B------:R0:W5:Y:S01]  /*e050*/  LDG.E.U16 R19, desc[UR36][R2.64] ;  /* 0x0000002402137981 */ /* 0x000162000c1e1500 */
[----:B------:R-:W-:Y:S05]  /*e060*/  BRA `(.L_x_10862) ;  /* 0x0000000c00247947 */ /* 0x000fea0003800000 */
.L_x_10858:
        /* <DEDUP_REMOVED lines=9> */
.L_x_10866:
[----:B------:R-:W2:Y:S02]  /*e100*/  LDG.E.U16 R0, desc[UR36][R2.64] ;  /* 0x0000002402007981 */ /* 0x000ea4000c1e1500 */
[----:B--2---:R-:W-:-:S06]  /*e110*/  HADD2.F32 R0, -RZ, R0.H0_H0 ;  /* 0x20000000ff007230 */ /* 0x004fcc0000004100 */
[----:B------:R-:W0:Y:S02]  /*e120*/  F2I.FTZ.TRUNC.NTZ R0, R0 ;  /* 0x0000000000007305 */ /* 0x000e24000021f100 */
[----:B0-----:R-:W-:Y:S01]  /*e130*/  PRMT R19, R0, 0x7610, R19 ;  /* 0x0000761000137816 */ /* 0x001fe20000000013 */
[----:B------:R-:W-:Y:S06]  /*e140*/  BRA `(.L_x_10862) ;  /* 0x0000000800ec7947 */ /* 0x000fec0003800000 */
.L_x_10865:
        /* <DEDUP_REMOVED lines=9> */
.L_x_10868:
[----:B------:R-:W2:Y:S02]  /*e1e0*/  LDG.E.U16 R2, desc[UR36][R2.64] ;  /* 0x0000002402027981 */ /* 0x000ea4000c1e1500 */
[----:B--2---:R-:W-:-:S06]  /*e1f0*/  HADD2.F32 R0, -RZ, R2.H0_H0 ;  /* 0x20000002ff007230 */ /* 0x004fcc0000004100 */
[----:B------:R-:W0:Y:S02]  /*e200*/  F2I.FTZ.TRUNC.NTZ R0, R0 ;  /* 0x0000000000007305 */ /* 0x000e24000021f100 */
[----:B0-----:R-:W-:Y:S01]  /*e210*/  PRMT R19, R0, 0x7610, R19 ;  /* 0x0000761000137816 */ /* 0x001fe20000000013 */
[----:B------:R-:W-:Y:S06]  /*e220*/  BRA `(.L_x_10862) ;  /* 0x0000000800b47947 */ /* 0x000fec0003800000 */
.L_x_10867:
[----:B------:R-:W2:Y:S02]  /*e230*/  LDG.E.64 R2, desc[UR36][R2.64] ;  /* 0x0000002402027981 */ /* 0x000ea4000c1e1b00 */
[----:B--2---:R0:W1:Y:S01]  /*e240*/  F2I.F64.TRUNC R19, R2 ;  /* 0x0000000200137311 */ /* 0x004062000030d100 */
[----:B------:R-:W-:Y:S05]  /*e250*/  BRA `(.L_x_10862) ;  /* 0x0000000800a87947 */ /* 0x000fea0003800000 */
.L_x_10857:
        /* <DEDUP_REMOVED lines=12> */
.L_x_10871:
[----:B------:R-:W2:Y:S02]  /*e320*/  LDG.E.64 R2, desc[UR36][R2.64] ;  /* 0x0000002402027981 */ /* 0x000ea4000c1e1b00 */
[----:B--2---:R0:W1:Y:S01]  /*e330*/  F2I.F64.TRUNC R19, R2 ;  /* 0x0000000200137311 */ /* 0x004062000030d100 */
[----:B------:R-:W-:Y:S05]  /*e340*/  BRA `(.L_x_10862) ;  /* 0x00000008006c7947 */ /* 0x000fea0003800000 */
.L_x_10870:
        /* <DEDUP_REMOVED lines=28> */
.L_x_10873:
        /* <DEDUP_REMOVED lines=15> */
.L_x_10872:
[----:B------:R-:W2:Y:S02]  /*e600*/  LDG.E.U16 R0, desc[UR36][R2.64] ;  /* 0x0000002402007981 */ /* 0x000ea4000c1e1500 */
[----:B--2---:R-:W-:-:S06]  /*e610*/  IMAD.U32 R0, R0, 0x10000, RZ ;  /* 0x0001000000007824 */ /* 0x004fcc00078e00ff */
[----:B------:R-:W0:Y:S02]  /*e620*/  F2I.FTZ.TRUNC.NTZ R0, R0 ;  /* 0x0000000000007305 */ /* 0x000e24000021f100 */
[----:B0-----:R-:W-:Y:S01]  /*e630*/  PRMT R19, R0, 0x7610, R19 ;  /* 0x0000761000137816 */ /* 0x001fe20000000013 */
[----:B------:R-:W-:Y:S06]  /*e640*/  BRA `(.L_x_10862) ;  /* 0x0000000400ac7947 */ /* 0x000fec0003800000 */
.L_x_10869:
        /* <DEDUP_REMOVED lines=10> */
.L_x_10876:
        /* <DEDUP_REMOVED lines=21> */
.L_x_10880:
[----:B------:R-:W-:Y:S05]  /*e840*/  BSYNC B1 ;  /* 0x0000000000017941 */ /* 0x000fea0003800000 */
.L_x_10879:
[----:B------:R-:W-:Y:S01]  /*e850*/  LEA R3, R0, 0x3b800000, 0x17 ;  /* 0x3b80000000037811 */ /* 0x000fe200078eb8ff */
[----:B------:R-:W-:-:S05]  /*e860*/  IMAD.SHL.U32 R0, R2, 0x100000, RZ ;  /* 0x0010000002007824 */ /* 0x000fca00078e00ff */
[----:B------:R-:W-:-:S07]  /*e870*/  LOP3.LUT R0, R3, R0, R4, 0xfe, !PT ;  /* 0x0000000003007212 */ /* 0x000fce00078efe04 */
.L_x_10878:
[----:B------:R-:W-:Y:S05]  /*e880*/  BSYNC B0 ;  /* 0x0000000000007941 */ /* 0x000fea0003800000 */
.L_x_10877:
[----:B------:R-:W0:Y:S02]  /*e890*/  F2I.FTZ.TRUNC.NTZ R0, R0 ;  /* 0x0000000000007305 */ /* 0x000e24000021f100 */
[----:B0-----:R-:W-:Y:S01]  /*e8a0*/  PRMT R19, R0, 0x7610, R19 ;  /* 0x0000761000137816 */ /* 0x001fe20000000013 */
[----:B------:R-:W-:Y:S06]  /*e8b0*/  BRA `(.L_x_10862) ;  /* 0x0000000400107947 */ /* 0x000fec0003800000 */
.L_x_10875:
        /* <DEDUP_REMOVED lines=21> */
.L_x_10884:
[----:B------:R-:W-:Y:S05]  /*ea10*/  BSYNC B1 ;  /* 0x0000000000017941 */ /* 0x000fea0003800000 */
.L_x_10883:
[----:B------:R-:W-:Y:S01]  /*ea20*/  LEA R3, R0, 0x37800000, 0x17 ;  /* 0x3780000000037811 */ /* 0x000fe200078eb8ff */
[----:B------:R-:W-:-:S05]  /*ea30*/  IMAD.SHL.U32 R0, R2, 0x200000, RZ ;  /* 0x0020000002007824 */ /* 0x000fca00078e00ff */
[----:B------:R-:W-:-:S07]  /*ea40*/  LOP3.LUT R0, R3, R0, R4, 0xfe, !PT ;  /* 0x0000000003007212 */ /* 0x000fce00078efe04 */
.L_x_10882:
[----:B------:R-:W-:Y:S05]  /*ea50*/  BSYNC B0 ;  /* 0x0000000000007941 */ /* 0x000fea0003800000 */
.L_x_10881:
[----:B------:R-:W0:Y:S02]  /*ea60*/  F2I.FTZ.TRUNC.NTZ R0, R0 ;  /* 0x0000000000007305 */ /* 0x000e24000021f100 */
[----:B0-----:R-:W-:Y:S01]  /*ea70*/  PRMT R19, R0, 0x7610, R19 ;  /* 0x0000761000137816 */ /* 0x001fe20000000013 */
[----:B------:R-:W-:Y:S06]  /*ea80*/  BRA `(.L_x_10862) ;  /* 0x00000000009c7947 */ /* 0x000fec0003800000 */
.L_x_10874:
        /* <DEDUP_REMOVED lines=14> */
.L_x_10888:
[----:B------:R-:W-:Y:S05]  /*eb70*/  BSYNC B0 ;  /* 0x0000000000007941 */ /* 0x000fea0003800000 */
.L_x_10887:
[----:B------:R-:W0:Y:S02]  /*eb80*/  F2I.FTZ.TRUNC.NTZ R0, R0 ;  /* 0x0000000000007305 */ /* 0x000e24000021f100 */
[----:B0-----:R-:W-:Y:S01]  /*eb90*/  PRMT R19, R0, 0x7610, R19 ;  /* 0x0000761000137816 */ /* 0x001fe20000000013 */
[----:B------:R-:W-:Y:S06]  /*eba0*/  BRA `(.L_x_10862) ;  /* 0x0000000000547947 */ /* 0x000fec0003800000 */
.L_x_10861:
        /* <DEDUP_REMOVED lines=16> */
.L_x_10889:
[----:B------:R-:W-:Y:S01]  /*ecb0*/  PRMT R19, RZ, 0x7610, R19 ;  /* 0x00007610ff137816 */ /* 0x000fe20000000013 */
[----:B------:R-:W-:Y:S06]  /*ecc0*/  BRA `(.L_x_10862) ;  /* 0x00000000000c7947 */ /* 0x000fec0003800000 */
.L_x_10886:
[----:B------:R2:W5:Y:S01]  /*ecd0*/  LDG.E.U16 R19, desc[UR36][R2.64] ;  /* 0x0000002402137981 */ /* 0x000562000c1e1500 */
[----:B------:R-:W-:Y:S05]  /*ece0*/  BRA `(.L_x_10862) ;  /* 0x0000000000047947 */ /* 0x000fea0003800000 */
.L_x_10885:
[----:B------:R3:W5:Y:S02]  /*ecf0*/  LDG.E.U16 R19, desc[UR36][R2.64] ;  /* 0x0000002402137981 */ /* 0x000764000c1e1500 */
.L_x_10862:
        /* <DEDUP_REMOVED lines=17> */
.L_x_10893:
[----:B------:R1:W5:Y:S01]  /*ee10*/  LDG.E.U8 R0, desc[UR36][R2.64] ;  /* 0x0000002402007981 */ /* 0x000362000c1e1100 */
[----:B------:R-:W-:Y:S05]  /*ee20*/  BRA `(.L_x_10895) ;  /* 0x0000000c00547947 */ /* 0x000fea0003800000 */
.L_x_10892:
        /* <DEDUP_REMOVED lines=8> */
.L_x_10897:
[----:B------:R3:W5:Y:S01]  /*eeb0*/  LDG.E.U16 R0, desc[UR36][R2.64] ;  /* 0x0000002402007981 */ /* 0x000762000c1e1500 */
[----:B------:R-:W-:Y:S05]  /*eec0*/  BRA `(.L_x_10895) ;  /* 0x0000000c002c7947 */ /* 0x000fea0003800000 */
.L_x_10896:
[----:B------:R4:W5:Y:S01]  /*eed0*/  LDG.E.U16 R0, desc[UR36][R2.64] ;  /* 0x0000002402007981 */ /* 0x000962000c1e1500 */
[----:B------:R-:W-:Y:S05]  /*eee0*/  BRA `(.L_x_10895) ;  /* 0x0000000c00247947 */ /* 0x000fea0003800000 */
.L_x_10891:
        /* <DEDUP_REMOVED lines=9> */
.L_x_10899:
[----:B------:R-:W2:Y:S02]  /*ef80*/  LDG.E.U16 R4, desc[UR36][R2.64] ;  /* 0x0000002402047981 */ /* 0x000ea4000c1e1500 */
[----:B--2---:R-:W-:-:S06]  /*ef90*/  HADD2.F32 R4, -RZ, R4.H0_H0 ;  /* 0x20000004ff047230 */ /* 0x004fcc0000004100 */
[----:B------:R-:W0:Y:S02]  /*efa0*/  F2I.FTZ.TRUNC.NTZ R4, R4 ;  /* 0x0000000400047305 */ /* 0x000e24000021f100 */
[----:B0-----:R-:W-:Y:S01]  /*efb0*/  PRMT R0, R4, 0x7610, R0 ;  /* 0x0000761004007816 */ /* 0x001fe20000000000 */
[----:B------:R-:W-:Y:S06]  /*efc0*/  BRA `(.L_x_10895) ;  /* 0x0000000800ec7947 */ /* 0x000fec0003800000 */
.L_x_10898:
        /* <DEDUP_REMOVED lines=9> */
.L_x_10901:
[----:B------:R-:W2:Y:S02]  /*f060*/  LDG.E.U16 R2, desc[UR36][R2.64] ;  /* 0x0000002402027981 */ /* 0x000ea4000c1e1500 */
[----:B--2---:R-:W-:-:S06]  /*f070*/  HADD2.F32 R4, -RZ, R2.H0_H0 ;  /* 0x20000002ff047230 */ /* 0x004fcc0000004100 */
[----:B------:R-:W0:Y:S02]  /*f080*/  F2I.FTZ.TRUNC.NTZ R4, R4 ;  /* 0x0000000400047305 */ /* 0x000e24000021f100 */
[----:B0-----:R-:W-:Y:S01]  /*f090*/  PRMT R0, R4, 0x7610, R0 ;  /* 0x0000761004007816 */ /* 0x001fe20000000000 */
[----:B------:R-:W-:Y:S06]  /*f0a0*/  BRA `(.L_x_10895) ;  /* 0x0000000800b47947 */ /* 0x000fec0003800000 */
.L_x_10900:
[----:B------:R-:W2:Y:S02]  /*f0b0*/  LDG.E.64 R2, desc[UR36][R2.64] ;  /* 0x0000002402027981 */ /* 0x000ea4000c1e1b00 */
[----:B--2---:R0:W1:Y:S01]  /*f0c0*/  F2I.F64.TRUNC R0, R2 ;  /* 0x0000000200007311 */ /* 0x004062000030d100 */
[----:B------:R-:W-:Y:S05]  /*f0d0*/  BRA `(.L_x_10895) ;  /* 0x0000000800a87947 */ /* 0x000fea0003800000 */
.L_x_10890:
        /* <DEDUP_REMOVED lines=12> */
.L_x_10904:
[----:B------:R-:W2:Y:S02]  /*f1a0*/  LDG.E.64 R2, desc[UR36][R2.64] ;  /* 0x0000002402027981 */ /* 0x000ea4000c1e1b00 */
[----:B--2---:R0:W1:Y:S01]  /*f1b0*/  F2I.F64.TRUNC R0, R2 ;  /* 0x0000000200007311 */ /* 0x004062000030d100 */
[----:B------:R-:W-:Y:S05]  /*f1c0*/  BRA `(.L_x_10895) ;  /* 0x00000008006c7947 */ /* 0x000fea0003800000 */
.L_x_10903:
        /* <DEDUP_REMOVED lines=28> */
.L_x_10906:
        /* <DEDUP_REMOVED lines=15> */
.L_x_10905:
[----:B------:R-:W2:Y:S02]  /*f480*/  LDG.E.U16 R4, desc[UR36][R2.64] ;  /* 0x0000002402047981 */ /* 0x000ea4000c1e1500 */
[----:B--2---:R-:W-:-:S06]  /*f490*/  IMAD.U32 R4, R4, 0x10000, RZ ;  /* 0x0001000004047824 */ /* 0x004fcc00078e00ff */
[----:B------:R-:W0:Y:S02]  /*f4a0*/  F2I.FTZ.TRUNC.NTZ R4, R4 ;  /* 0x0000000400047305 */ /* 0x000e24000021f100 */
[----:B0-----:R-:W-:Y:S01]  /*f4b0*/  PRMT R0, R4, 0x7610, R0 ;  /* 0x0000761004007816 */ /* 0x001fe20000000000 */
[----:B------:R-:W-:Y:S06]  /*f4c0*/  BRA `(.L_x_10895) ;  /* 0x0000000400ac7947 */ /* 0x000fec0003800000 */
.L_x_10902:
        /* <DEDUP_REMOVED lines=10> */
.L_x_10909:
        /* <DEDUP_REMOVED lines=21> */
.L_x_10913:
[----:B------:R-:W-:Y:S05]  /*f6c0*/  BSYNC B1 ;  /* 0x0000000000017941 */ /* 0x000fea0003800000 */
.L_x_10912:
[----:B------:R-:W-:Y:S01]  /*f6d0*/  IMAD.SHL.U32 R2, R2, 0x100000, RZ ;  /* 0x0010000002027824 */ /* 0x000fe200078e00ff */
[----:B------:R-:W-:-:S04]  /*f6e0*/  LEA R3, R0, 0x3b800000, 0x17 ;  /* 0x3b80000000037811 */ /* 0x000fc800078eb8ff */
[----:B------:R-:W-:-:S07]  /*f6f0*/  LOP3.LUT R4, R3, R2, R4, 0xfe, !PT ;  /* 0x0000000203047212 */ /* 0x000fce00078efe04 */
.L_x_10911:
[----:B------:R-:W-:Y:S05]  /*f700*/  BSYNC B0 ;  /* 0x0000000000007941 */ /* 0x000fea0003800000 */
.L_x_10910:
[----:B------:R-:W0:Y:S02]  /*f710*/  F2I.FTZ.TRUNC.NTZ R4, R4 ;  /* 0x0000000400047305 */ /* 0x000e24000021f100 */
[----:B0-----:R-:W-:Y:S01]  /*f720*/  PRMT R0, R4, 0x7610, R0 ;  /* 0x0000761004007816 */ /* 0x001fe20000000000 */
[----:B------:R-:W-:Y:S06]  /*f730*/  BRA `(.L_x_10895) ;  /* 0x0000000400107947 */ /* 0x000fec0003800000 */
.L_x_10908:
        /* <DEDUP_REMOVED lines=21> */
.L_x_10917:
[----:B------:R-:W-:Y:S05]  /*f890*/  BSYNC B1 ;  /* 0x0000000000017941 */ /* 0x000fea0003800000 */
.L_x_10916:
[----:B------:R-:W-:Y:S01]  /*f8a0*/  IMAD.SHL.U32 R2, R2, 0x200000, RZ ;  /* 0x0020000002027824 */ /* 0x000fe200078e00ff */
[----:B------:R-:W-:-:S04]  /*f8b0*/  LEA R3, R0, 0x37800000, 0x17 ;  /* 0x3780000000037811 */ /* 0x000fc800078eb8ff */
[----:B------:R-:W-:-:S07]  /*f8c0*/  LOP3.LUT R4, R3, R2, R4, 0xfe, !PT ;  /* 0x0000000203047212 */ /* 0x000fce00078efe04 */
.L_x_10915:
[----:B------:R-:W-:Y:S05]  /*f8d0*/  BSYNC B0 ;  /* 0x0000000000007941 */ /* 0x000fea0003800000 */
.L_x_10914:
[----:B------:R-:W0:Y:S02]  /*f8e0*/  F2I.FTZ.TRUNC.NTZ R4, R4 ;  /* 0x0000000400047305 */ /* 0x000e24000021f100 */
[----:B0-----:R-:W-:Y:S01]  /*f8f0*/  PRMT R0, R4, 0x7610, R0 ;  /* 0x0000761004007816 */ /* 0x001fe20000000000 */
[----:B------:R-:W-:Y:S06]  /*f900*/  BRA `(.L_x_10895) ;  /* 0x00000000009c7947 */ /* 0x000fec0003800000 */
.L_x_10907:
        /* <DEDUP_REMOVED lines=14> */
.L_x_10921:
[----:B------:R-:W-:Y:S05]  /*f9f0*/  BSYNC B0 ;  /* 0x0000000000007941 */ /* 0x000fea0003800000 */
.L_x_10920:
[----:B------:R-:W0:Y:S02]  /*fa00*/  F2I.FTZ.TRUNC.NTZ R4, R4 ;  /* 0x0000000400047305 */ /* 0x000e24000021f100 */
[----:B0-----:R-:W-:Y:S01]  /*fa10*/  PRMT R0, R4, 0x7610, R0 ;  /* 0x0000761004007816 */ /* 0x001fe20000000000 */
[----:B------:R-:W-:Y:S06]  /*fa20*/  BRA `(.L_x_10895) ;  /* 0x0000000000547947 */ /* 0x000fec0003800000 */
.L_x_10894:
        /* <DEDUP_REMOVED lines=16> */
.L_x_10922:
[----:B------:R-:W-:Y:S01]  /*fb30*/  PRMT R0, RZ, 0x7610, R0 ;  /* 0x00007610ff007816 */ /* 0x000fe20000000000 */
[----:B------:R-:W-:Y:S06]  /*fb40*/  BRA `(.L_x_10895) ;  /* 0x00000000000c7947 */ /* 0x000fec0003800000 */
.L_x_10919:
[----:B------:R0:W5:Y:S01]  /*fb50*/  LDG.E.U16 R0, desc[UR36][R2.64] ;  /* 0x0000002402007981 */ /* 0x000162000c1e1500 */
[----:B------:R-:W-:Y:S05]  /*fb60*/  BRA `(.L_x_10895) ;  /* 0x0000000000047947 */ /* 0x000fea0003800000 */
.L_x_10918:
[----:B------:R0:W5:Y:S02]  /*fb70*/  LDG.E.U16 R0, desc[UR36][R2.64] ;  /* 0x0000002402007981 */ /* 0x000164000c1e1500 */
.L_x_10895:
        /* <DEDUP_REMOVED lines=18> */
.L_x_10926:
[----:B------:R-:W-:Y:S01]  /*fca0*/  STG.E.U8 desc[UR36][R16.64], R5 ;  /* 0x0000000510007986 */ /* 0x000fe2000c101124 */
[----:B------:R-:W-:Y:S05]  /*fcb0*/  EXIT ;  /* 0x000000000000794d */ /* 0x000fea0003800000 */
.L_x_10925:
        /* <DEDUP_REMOVED lines=10> */
.L_x_10929:
[----:B------:R-:W-:-:S05]  /*fd60*/  PRMT R3, R5, 0x9910, RZ ;  /* 0x0000991005037816 */ /* 0x000fca00000000ff */
[----:B------:R-:W-:Y:S01]  /*fd70*/  STG.E desc[UR36][R16.64], R3 ;  /* 0x0000000310007986 */ /* 0x000fe2000c101924 */
[----:B------:R-:W-:Y:S05]  /*fd80*/  EXIT ;  /* 0x000000000000794d */ /* 0x000fea0003800000 */
.L_x_10928:
[----:B------:R-:W-:Y:S01]  /*fd90*/  STG.E.U16 desc[UR36][R16.64], R5 ;  /* 0x0000000510007986 */ /* 0x000fe2000c101524 */
[----:B------:R-:W-:Y:S05]  /*fda0*/  EXIT ;  /* 0x000000000000794d */ /* 0x000fea0003800000 */
.L_x_10924:
        /* <DEDUP_REMOVED lines=9> */
.L_x_10931:
[----:B------:R-:W0:Y:S02]  /*fe40*/  I2F.S16 R0, R5 ;  /* 0x0000000500007306 */ /* 0x000e240000101400 */
[----:B0-----:R-:W-:-:S05]  /*fe50*/  F2FP.F16.F32.PACK_AB R0, RZ, R0 ;  /* 0x00000000ff00723e */ /* 0x001fca00000000ff */
[----:B------:R-:W-:Y:S01]  /*fe60*/  STG.E.U16 desc[UR36][R16.64], R0 ;  /* 0x0000000010007986 */ /* 0x000fe2000c101524 */
[----:B------:R-:W-:Y:S05]  /*fe70*/  EXIT ;  /* 0x000000000000794d */ /* 0x000fea0003800000 */
.L_x_10930:
        /* <DEDUP_REMOVED lines=10> */
.L_x_10933:
[----:B------:R-:W0:Y:S02]  /*ff20*/  I2F.S16 R5, R5 ;  /* 0x0000000500057306 */ /* 0x000e240000101400 */
[----:B0-----:R-:W-:-:S04]  /*ff30*/  F2FP.F16.F32.PACK_AB R3, RZ, R5 ;  /* 0x00000005ff03723e */ /* 0x001fc800000000ff */
[----:B------:R-:W-:-:S05]  /*ff40*/  PRMT R3, R3, 0x5410, RZ ;  /* 0x0000541003037816 */ /* 0x000fca00000000ff */
[----:B------:R-:W-:Y:S01]  /*ff50*/  STG.E desc[UR36][R16.64], R3 ;  /* 0x0000000310007986 */ /* 0x000fe2000c101924 */
[----:B------:R-:W-:Y:S05]  /*ff60*/  EXIT ;  /* 0x000000000000794d */ /* 0x000fea0003800000 */
.L_x_10932:
[----:B------:R-:W0:Y:S02]  /*ff70*/  I2F.F64.S16 R2, R5 ;  /* 0x0000000500027312 */ /* 0x000e240000101c00 */
[----:B0-----:R-:W-:Y:S01]  /*ff80*/  STG.E.64 desc[UR36][R16.64], R2 ;  /* 0x0000000210007986 */ /* 0x001fe2000c101b24 */
[----:B------:R-:W-:Y:S05]  /*ff90*/  EXIT ;  /* 0x000000000000794d */ /* 0x000fea0003800000 */
.L_x_10923:
        /* <DEDUP_REMOVED lines=13> */
.L_x_10936:
[----:B------:R-:W0:Y:S01]  /*10070*/  I2F.F64.S16 R4, R5 ;  /* 0x0000000500047312 */ /* 0x000e220000101c00 */
[----:B------:R-:W-:-:S05]  /*10080*/  CS2R R6, SRZ ;  /* 0x0000000000067805 */ /* 0x000fca000001ff00 */
[----:B0-----:R-:W-:Y:S01]  /*10090*/  STG.E.128 desc[UR36][R16.64], R4 ;  /* 0x0000000410007986 */ /* 0x001fe2000c101d24 */
[----:B------:R-:W-:Y:S05]  /*100a0*/  EXIT ;  /* 0x000000000000794d */ /* 0x000fea0003800000 */
.L_x_10935:
        /* <DEDUP_REMOVED lines=21> */
.L_x_10940:
[----:B------:R-:W-:Y:S05]  /*10200*/  BSYNC B0 ;  /* 0x0000000000007941 */ /* 0x000fea0003800000 */
.L_x_10939:
[----:B------:R-:W-:-:S05]  /*10210*/  LOP3.LUT R3, R0, R3, RZ, 0xfc, !PT ;  /* 0x0000000300037212 */ /* 0x000fca00078efcff */
[----:B------:R-:W-:Y:S01]  /*10220*/  STG.E.U8 desc[UR36][R16.64], R3 ;  /* 0x0000000310007986 */ /* 0x000fe2000c101124 */
[----:B------:R-:W-:Y:S05]  /*10230*/  EXIT ;  /* 0x000000000000794d */ /* 0x000fea0003800000 */
.L_x_10938:
        /* <DEDUP_REMOVED lines=13> */
.L_x_10942:
[----:B------:R-:W-:Y:S01]  /*10310*/  IMAD.MOV.U32 R0, RZ, RZ, 0x7f ;  /* 0x0000007fff007424 */ /* 0x000fe200078e00ff */
[----:B------:R-:W-:-:S04]  /*10320*/  ISETP.GT.U32.AND P0, PT, R2, 0x7f800000, PT ;  /* 0x7f8000000200780c */ /* 0x000fc80003f04070 */
[----:B------:R-:W-:-:S09]  /*10330*/  SEL R0, R0, 0x7c, P0 ;  /* 0x0000007c00007807 */ /* 0x000fd20000000000 */
.L_x_10943:
[----:B------:R-:W-:Y:S05]  /*10340*/  BSYNC B0 ;  /* 0x0000000000007941 */ /* 0x000fea0003800000 */
.L_x_10941:
[----:B------:R-:W-:-:S04]  /*10350*/  LOP3.LUT R2, R5, 0x80000000, RZ, 0xc0, !PT ;  /* 0x8000000005027812 */ /* 0x000fc800078ec0ff */
[----:B------:R-:W-:-:S04]  /*10360*/  SHF.R.U32.HI R3, RZ, 0x18, R2 ;  /* 0x00000018ff037819 */ /* 0x000fc80000011602 */
[----:B------:R-:W-:-:S05]  /*10370*/  LOP3.LUT R3, R0, R3, RZ, 0xfc, !PT ;  /* 0x0000000300037212 */ /* 0x000fca00078efcff */
[----:B------:R-:W-:Y:S01]  /*10380*/  STG.E.U8 desc[UR36][R16.64], R3 ;  /* 0x0000000310007986 */ /* 0x000fe2000c101124 */
[----:B------:R-:W-:Y:S05]  /*10390*/  EXIT ;  /* 0x000000000000794d */ /* 0x000fea0003800000 */
.L_x_10937:
[----:B------:R-:W0:Y:S02]  /*103a0*/  I2F.S16 R0, R5 ;  /* 0x0000000500007306 */ /* 0x000e240000101400 */
[----:B0-----:R-:W-:-:S05]  /*103b0*/  F2FP.BF16.F32.PACK_AB R0, RZ, R0 ;  /* 0x00000000ff00723e */ /* 0x001fca00000010ff */
[----:B------:R-:W-:Y:S01]  /*103c0*/  STG.E.U16 desc[UR36][R16.64], R0 ;  /* 0x0000000010007986 */ /* 0x000fe2000c101524 */
[----:B------:R-:W-:Y:S05]  /*103d0*/  EXIT ;  /* 0x000000000000794d */ /* 0x000fea0003800000 */
.L_x_10934:
        /* <DEDUP_REMOVED lines=10> */
.L_x_10946:
        /* <DEDUP_REMOVED lines=17> */
.L_x_10949:
[----:B------:R-:W-:-:S04]  /*10590*/  LOP3.LUT R2, R5, 0x80000000, RZ, 0xc0, !PT ;  /* 0x8000000005027812 */ /* 0x000fc800078ec0ff */
[----:B------:R-:W-:-:S04]  /*105a0*/  SHF.R.U32.HI R3, RZ, 0x18, R2 ;  /* 0x00000018ff037819 */ /* 0x000fc80000011602 */
[----:B------:R-:W-:-:S04]  /*105b0*/  LOP3.LUT R0, R0, R3, RZ, 0xfc, !PT ;  /* 0x0000000300007212 */ /* 0x000fc800078efcff */
[----:B------:R-:W-:-:S07]  /*105c0*/  PRMT R8, R0, 0x7610, R8 ;  /* 0x0000761000087816 */ /* 0x000fce0000000008 */
.L_x_10948:
[----:B------:R-:W-:Y:S05]  /*105d0*/  BSYNC B0 ;  /* 0x0000000000007941 */ /* 0x000fea0003800000 */
.L_x_10947:
[----:B------:R-:W-:Y:S01]  /*105e0*/  STG.E.U8 desc[UR36][R16.64], R8 ;  /* 0x0000000810007986 */ /* 0x000fe2000c101124 */
[----:B------:R-:W-:Y:S05]  /*105f0*/  EXIT ;  /* 0x000000000000794d */ /* 0x000fea0003800000 */
.L_x_10945:
        /* <DEDUP_REMOVED lines=17> */
.L_x_10952:
[----:B------:R-:W-:-:S04]  /*10710*/  LOP3.LUT R2, R5, 0x80000000, RZ, 0xc0, !PT ;  /* 0x8000000005027812 */ /* 0x000fc800078ec0ff */
[----:B------:R-:W-:-:S04]  /*10720*/  SHF.R.U32.HI R3, RZ, 0x18, R2 ;  /* 0x00000018ff037819 */ /* 0x000fc80000011602 */
[----:B------:R-:W-:-:S04]  /*10730*/  LOP3.LUT R0, R0, R3, RZ, 0xfc, !PT ;  /* 0x0000000300007212 */ /* 0x000fc800078efcff */
[----:B------:R-:W-:-:S07]  /*10740*/  PRMT R8, R0, 0x7610, R8 ;  /* 0x0000761000087816 */ /* 0x000fce0000000008 */
.L_x_10951:
[----:B------:R-:W-:Y:S05]  /*10750*/  BSYNC B0 ;  /* 0x0000000000007941 */ /* 0x000fea0003800000 */
.L_x_10950:
[----:B------:R-:W-:Y:S01]  /*10760*/  STG.E.U8 desc[UR36][R16.64], R8 ;  /* 0x0000000810007986 */ /* 0x000fe2000c101124 */
[----:B------:R-:W-:Y:S05]  /*10770*/  EXIT ;  /* 0x000000000000794d */ /* 0x000fea0003800000 */
.L_x_10944:
        /* <DEDUP_REMOVED lines=22> */
.L_x_10927:
        /* <DEDUP_REMOVED lines=16> */
.L_x_10955:
[----:B------:R-:W-:Y:S05]  /*109e0*/  EXIT ;  /* 0x000000000000794d */ /* 0x000fea0003800000 */
.L_x_10954:
[----:B------:R-:W-:-:S04]  /*109f0*/  PRMT R2, R5, 0x9910, RZ ;  /* 0x0000991005027816 */ /* 0x000fc800000000ff */
[----:B------:R-:W-:-:S05]  /*10a00*/  SHF.R.S32.HI R3, RZ, 0x1f, R2 ;  /* 0x0000001fff037819 */ /* 0x000fca0000011402 */
[----:B------:R-:W-:Y:S01]  /*10a10*/  STG.E.64 desc[UR36][R16.64], R2 ;  /* 0x0000000210007986 */ /* 0x000fe2000c101b24 */
[----:B------:R-:W-:Y:S05]  /*10a20*/  EXIT ;  /* 0x000000000000794d */ /* 0x000fea0003800000 */
.L_x_10953:
[----:B------:R-:W-:-:S05]  /*10a30*/  PRMT R3, R5, 0x9910, RZ ;  /* 0x0000991005037816 */ /* 0x000fca00000000ff */
[----:B------:R-:W-:Y:S01]  /*10a40*/  STG.E desc[UR36][R16.64], R3 ;  /* 0x0000000310007986 */ /* 0x000fe2000c101924 */
[----:B------:R-:W-:Y:S05]  /*10a50*/  EXIT ;  /* 0x000000000000794d */ /* 0x000fea0003800000 */
.L_x_10956:
        /* <DEDUP_REMOVED lines=10> */
.L_x_17311:


//--------------------- .text._ZN2at6native27unrolled_elementwise_kernelINS0_13BinaryFunctorIsssNS0_15binary_internal10MulFunctorIsEEEESt5arrayIPcLm3EELi4E23TrivialOffsetCalculatorILi2EjESA_ILi1EjENS0_6memory12LoadWithCastILi2EEENSD_13StoreWithCastILi1EEEEEviT_T0_T2_T3_T4_T5_ --------------------------
	.section	.text._ZN2at6native27unrolled_elementwise_kernelINS0_13BinaryFunctorIsssNS0_15binary_internal10MulFunctorIsEEEESt5arrayIPcLm3EELi4E23TrivialOffsetCalculatorILi2EjESA_ILi1EjENS0_6memory12LoadWithCastILi2EEENSD_13StoreWithCastILi1EEEEEviT_T0_T2_T3_T4_T5_,"ax",@progbits
	.align	128
        .global         _ZN2at6native27unrolled_elementwise_kernelINS0_13BinaryFunctorIsssNS0_15binary_internal10MulFunctorIsEEEESt5arrayIPcLm3EELi4E23TrivialOffsetCalculatorILi2EjESA_ILi1EjENS0_6memory12LoadWithCastILi2EEENSD_13StoreWithCastILi1EEEEEviT_T0_T2_T3_T4_T5_
        .type           _ZN2at6native27unrolled_elementwise_kernelINS0_13BinaryFunctorIsssNS0_15binary_internal10MulFunctorIsEEEESt5arrayIPcLm3EELi4E23TrivialOffsetCalculatorILi2EjESA_ILi1EjENS0_6memory12LoadWithCastILi2EEENSD_13StoreWithCastILi1EEEEEviT_T0_T2_T3_T4_T5_,@function
        .size           _ZN2at6native27unrolled_elementwise_kernelINS0_13BinaryFunctorIsssNS0_15binary_internal10MulFunctorIsEEEESt5arrayIPcLm3EELi4E23TrivialOffsetCalculatorILi2EjESA_ILi1EjENS0_6memory12LoadWithCastILi2EEENSD_13StoreWithCastILi1EEEEEviT_T0_T2_T3_T4_T5_,(.L_x_17312 - _ZN2at6native27unrolled_elementwise_kernelINS0_13BinaryFunctorIsssNS0_15binary_internal10MulFunctorIsEEEESt5arrayIPcLm3EELi4E23TrivialOffsetCalculatorILi2EjESA_ILi1EjENS0_6memory12LoadWithCastILi2EEENSD_13StoreWithCastILi1EEEEEviT_T0_T2_T3_T4_T5_)
        .other          _ZN2at6native27unrolled_elementwise_kernelINS0_13BinaryFunctorIsssNS0_15binary_internal10MulFunctorIsEEEESt5arrayIPcLm3EELi4E23TrivialOffsetCalculatorILi2EjESA_ILi1EjENS0_6memory12LoadWithCastILi2EEENSD_13StoreWithCastILi1EEEEEviT_T0_T2_T3_T4_T5_,@"STO_CUDA_ENTRY STV_DEFAULT"
_ZN2at6native27unrolled_elementwise_kernelINS0_13BinaryFunctorIsssNS0_15binary_internal10MulFunctorIsEEEESt5arrayIPcLm3EELi4E23TrivialOffsetCalculatorILi2EjESA_ILi1EjENS0_6memory12LoadWithCastILi2EEENSD_13StoreWithCastILi1EEEEEviT_T0_T2_T3_T4_T5_:
.text._ZN2at6native27unrolled_elementwise_kernelINS0_13BinaryFunctorIsssNS0_15binary_internal10MulFunctorIsEEEESt5arrayIPcLm3EELi4E23TrivialOffsetCalculatorILi2EjESA_ILi1EjENS0_6memory12LoadWithCastILi2EEENSD_13StoreWithCastILi1EEEEEviT_T0_T2_T3_T4_T5_:
        /* <DEDUP_REMOVED lines=33> */
.L_x_10962:
[----:B------:R3:W5:Y:S01]  /*0210*/  LDG.E.U8 R18, desc[UR36][R4.64] ;  /* 0x0000002404127981 */ /* 0x000762000c1e1100 */
[----:B------:R-:W-:Y:S05]  /*0220*/  BRA `(.L_x_10964) ;  /* 0x0000000c00587947 */ /* 0x000fea0003800000 */
.L_x_10961:
        /* <DEDUP_REMOVED lines=8> */
.L_x_10966:
[----:B------:R1:W5:Y:S01]  /*02b0*/  LDG.E.U16 R18, desc[UR36][R4.64] ;  /* 0x0000002404127981 */ /* 0x000362000c1e1500 */
[----:B------:R-:W-:Y:S05]  /*02c0*/  BRA `(.L_x_10964) ;  /* 0x0000000c00307947 */ /* 0x000fea0003800000 */
.L_x_10965:
[----:B------:R2:W5:Y:S01]  /*02d0*/  LDG.E.U16 R18, desc[UR36][R4.64] ;  /* 0x0000002404127981 */ /* 0x000562000c1e1500 */
[----:B------:R-:W-:Y:S05]  /*02e0*/  BRA `(.L_x_10964) ;  /* 0x0000000c00287947 */ /* 0x000fea0003800000 */
.L_x_10960:
        /* <DEDUP_REMOVED lines=9> */
.L_x_10968:
[----:B------:R-:W2:Y:S02]  /*0380*/  LDG.E.U16 R0, desc[UR36][R4.64] ;  /* 0x0000002404007981 */ /* 0x000ea4000c1e1500 */
[----:B--2---:R-:W-:-:S06]  /*0390*/  HADD2.F32 R0, -RZ, R0.H0_H0 ;  /* 0x20000000ff007230 */ /* 0x004fcc0000004100 */
[----:B------:R-:W0:Y:S02]  /*03a0*/  F2I.FTZ.TRUNC.NTZ R0, R0 ;  /* 0x0000000000007305 */ /* 0x000e24000021f100 */
[----:B0-----:R-:W-:Y:S01]  /*03b0*/  PRMT R18, R0, 0x7610, R18 ;  /* 0x0000761000127816 */ /* 0x001fe20000000012 */
[----:B------:R-:W-:Y:S06]  /*03c0*/  BRA `(.L_x_10964) ;  /* 0x0000000800f07947 */ /* 0x000fec0003800000 */
.L_x_10967:
        /* <DEDUP_REMOVED lines=9> */
.L_x_10970:
[----:B------:R-:W2:Y:S02]  /*0460*/  LDG.E.U16 R4, desc[UR36][R4.64] ;  /* 0x0000002404047981 */ /* 0x000ea4000c1e1500 */
[----:B--2---:R-:W-:-:S06]  /*0470*/  HADD2.F32 R0, -RZ, R4.H0_H0 ;  /* 0x20000004ff007230 */ /* 0x004fcc0000004100 */
[----:B------:R-:W0:Y:S02]  /*0480*/  F2I.FTZ.TRUNC.NTZ R0, R0 ;  /* 0x0000000000007305 */ /* 0x000e24000021f100 */
[----:B0-----:R-:W-:Y:S01]  /*0490*/  PRMT R18, R0, 0x7610, R18 ;  /* 0x0000761000127816 */ /* 0x001fe20000000012 */
[----:B------:R-:W-:Y:S06]  /*04a0*/  BRA `(.L_x_10964) ;  /* 0x0000000800b87947 */ /* 0x000fec0003800000 */
.L_x_10969:
[----:B------:R-:W2:Y:S02]  /*04b0*/  LDG.E.64 R4, desc[UR36][R4.64] ;  /* 0x0000002404047981 */ /* 0x000ea4000c1e1b00 */
[----:B--2---:R0:W1:Y:S01]  /*04c0*/  F2I.F64.TRUNC R18, R4 ;  /* 0x0000000400127311 */ /* 0x004062000030d100 */
[----:B------:R-:W-:Y:S05]  /*04d0*/  BRA `(.L_x_10964) ;  /* 0x0000000800ac7947 */ /* 0x000fea0003800000 */
.L_x_10959:
        /* <DEDUP_REMOVED lines=12> */
.L_x_10973:
[----:B------:R-:W2:Y:S02]  /*05a0*/  LDG.E.64 R4, desc[UR36][R4.64] ;  /* 0x0000002404047981 */ /* 0x000ea4000c1e1b00 */
[----:B--2---:R0:W1:Y:S01]  /*05b0*/  F2I.F64.TRUNC R18, R4 ;  /* 0x0000000400127311 */ /* 0x004062000030d100 */
[----:B------:R-:W-:Y:S05]  /*05c0*/  BRA `(.L_x_10964) ;  /* 0x0000000800707947 */ /* 0x000fea0003800000 */
.L_x_10972:
        /* <DEDUP_REMOVED lines=28> */
.L_x_10975:
        /* <DEDUP_REMOVED lines=12> */
[----:B------:R-:W-:-:S06]  /*0850*/  LOP3.LUT R0, R3, 0x80000000, R0, 0xf8, !PT ;  /* 0x8000000003007812 */ /* 0x000fcc00078ef800 */
[----:B------:R-:W0:Y:S02]  /*0860*/  F2I.FTZ.TRUNC.NTZ R0, R0 ;  /* 0x0000000000007305 */ /* 0x000e24000021f100 */
[----:B0-----:R-:W-:Y:S01]  /*0870*/  PRMT R18, R0, 0x7610, R18 ;  /* 0x0000761000127816 */ /* 0x001fe20000000012 */
[----:B------:R-:W-:Y:S06]  /*0880*/  BRA `(.L_x_10964) ;  /* 0x0000000400c07947 */ /* 0x000fec0003800000 */
.L_x_10974:
[----:B------:R-:W2:Y:S02]  /*0890*/  LDG.E.U16 R0, desc[UR36][R4.64] ;  /* 0x0000002404007981 */ /* 0x000ea4000c1e1500 */
[----:B--2---:R-:W-:-:S06]  /*08a0*/  IMAD.U32 R0, R0, 0x10000, RZ ;  /* 0x0001000000007824 */ /* 0x004fcc00078e00ff */
[----:B------:R-:W0:Y:S02]  /*08b0*/  F2I.FTZ.TRUNC.NTZ R0, R0 ;  /* 0x0000000000007305 */ /* 0x000e24000021f100 */
[----:B0-----:R-:W-:Y:S01]  /*08c0*/  PRMT R18, R0, 0x7610, R18 ;  /* 0x0000761000127816 */ /* 0x001fe20000000012 */
[----:B------:R-:W-:Y:S06]  /*08d0*/  BRA `(.L_x_10964) ;  /* 0x0000000400ac7947 */ /* 0x000fec0003800000 */
.L_x_10971:
        /* <DEDUP_REMOVED lines=10> */
.L_x_10978:
        /* <DEDUP_REMOVED lines=21> */
.L_x_10982:
[----:B------:R-:W-:Y:S05]  /*0ad0*/  BSYNC B1 ;  /* 0x0000000000017941 */ /* 0x000fea0003800000 */
.L_x_10981:
[----:B------:R-:W-:Y:S01]  /*0ae0*/  LEA R5, R0, 0x3b800000, 0x17 ;  /* 0x3b80000000057811 */ /* 0x000fe200078eb8ff */
[----:B------:R-:W-:-:S05]  /*0af0*/  IMAD.SHL.U32 R0, R3, 0x100000, RZ ;  /* 0x0010000003007824 */ /* 0x000fca00078e00ff */
[----:B------:R-:W-:-:S07]  /*0b00*/  LOP3.LUT R0, R5, R0, R6, 0xfe, !PT ;  /* 0x0000000005007212 */ /* 0x000fce00078efe06 */
.L_x_10980:
[----:B------:R-:W-:Y:S05]  /*0b10*/  BSYNC B0 ;  /* 0x0000000000007941 */ /* 0x000fea0003800000 */
.L_x_10979:
[----:B------:R-:W0:Y:S02]  /*0b20*/  F2I.FTZ.TRUNC.NTZ R0, R0 ;  /* 0x0000000000007305 */ /* 0x000e24000021f100 */
[----:B0-----:R-:W-:Y:S01]  /*0b30*/  PRMT R18, R0, 0x7610, R18 ;  /* 0x0000761000127816 */ /* 0x001fe20000000012 */
[----:B------:R-:W-:Y:S06]  /*0b40*/  BRA `(.L_x_10964) ;  /* 0x0000000400107947 */ /* 0x000fec0003800000 */
.L_x_10977:
        /* <DEDUP_REMOVED lines=21> */
.L_x_10986:
[----:B------:R-:W-:Y:S05]  /*0ca0*/  BSYNC B1 ;  /* 0x0000000000017941 */ /* 0x000fea0003800000 */
.L_x_10985:
[----:B------:R-:W-:Y:S01]  /*0cb0*/  LEA R5, R0, 0x37800000, 0x17 ;  /* 0x3780000000057811 */ /* 0x000fe200078eb8ff */
[----:B------:R-:W-:-:S05]  /*0cc0*/  IMAD.SHL.U32 R0, R3, 0x200000, RZ ;  /* 0x0020000003007824 */ /* 0x000fca00078e00ff */
[----:B------:R-:W-:-:S07]  /*0cd0*/  LOP3.LUT R0, R5, R0, R6, 0xfe, !PT ;  /* 0x0000000005007212 */ /* 0x000fce00078efe06 */
.L_x_10984:
[----:B------:R-:W-:Y:S05]  /*0ce0*/  BSYNC B0 ;  /* 0x0000000000007941 */ /* 0x000fea0003800000 */
.L_x_10983:
[----:B------:R-:W0:Y:S02]  /*0cf0*/  F2I.FTZ.TRUNC.NTZ R0, R0 ;  /* 0x0000000000007305 */ /* 0x000e24000021f100 */
[----:B0-----:R-:W-:Y:S01]  /*0d00*/  PRMT R18, R0, 0x7610, R18 ;  /* 0x0000761000127816 */ /* 0x001fe20000000012 */
[----:B------:R-:W-:Y:S06]  /*0d10*/  BRA `(.L_x_10964) ;  /* 0x00000000009c7947 */ /* 0x000fec0003800000 */
.L_x_10976:
        /* <DEDUP_REMOVED lines=14> */
.L_x_10990:
[----:B------:R-:W-:Y:S05]  /*0e00*/  BSYNC B0 ;  /* 0x0000000000007941 */ /* 0x000fea0003800000 */
.L_x_10989:
[----:B------:R-:W0:Y:S02]  /*0e10*/  F2I.FTZ.TRUNC.NTZ R0, R0 ;  /* 0x0000000000007305 */ /* 0x000e24000021f100 */
[----:B0-----:R-:W-:Y:S01]  /*0e20*/  PRMT R18, R0, 0x7610, R18 ;  /* 0x0000761000127816 */ /* 0x001fe20000000012 */
[----:B------:R-:W-:Y:S06]  /*0e30*/  BRA `(.L_x_10964) ;  /* 0x0000000000547947 */ /* 0x000fec0003800000 */
.L_x_10963:
        /* <DEDUP_REMOVED lines=16> */
.L_x_10991:
[----:B------:R-:W-:Y:S01]  /*0f40*/  PRMT R18, RZ, 0x7610, R18 ;  /* 0x00007610ff127816 */ /* 0x000fe20000000012 */
[----:B------:R-:W-:Y:S06]  /*0f50*/  BRA `(.L_x_10964) ;  /* 0x00000000000c7947 */ /* 0x000fec0003800000 */
.L_x_10988:
[----:B------:R0:W5:Y:S01]  /*0f60*/  LDG.E.U16 R18, desc[UR36][R4.64] ;  /* 0x0000002404127981 */ /* 0x000162000c1e1500 */
[----:B------:R-:W-:Y:S05]  /*0f70*/  BRA `(.L_x_10964) ;  /* 0x0000000000047947 */ /* 0x000fea0003800000 */
.L_x_10987:
[----:B------:R0:W5:Y:S02]  /*0f80*/  LDG.E.U16 R18, desc[UR36][R4.64] ;  /* 0x0000002404127981 */ /* 0x000164000c1e1500 */
.L_x_10964:
[----:B01234-:R-:W0:Y:S01]  /*0f90*/  LDC.64 R4, c[0x0][0x228] ;  /* 0x00008a00ff047b82 */ /* 0x01fe220000000a00 */
        /* <DEDUP_REMOVED lines=17> */
.L_x_10995:
[----:B------:R1:W5:Y:S01]  /*10b0*/  LDG.E.U8 R19, desc[UR36][R4.64] ;  /* 0x0000002404137981 */ /* 0x000362000c1e1100 */
[----:B------:R-:W-:Y:S05]  /*10c0*/  BRA `(.L_x_10997) ;  /* 0x0000000c00547947 */ /* 0x000fea0003800000 */
.L_x_10994:
        /* <DEDUP_REMOVED lines=8> */
.L_x_10999:
[----:B------:R3:W5:Y:S01]  /*1150*/  LDG.E.U16 R19, desc[UR36][R4.64] ;  /* 0x0000002404137981 */ /* 0x000762000c1e1500 */
[----:B------:R-:W-:Y:S05]  /*1160*/  BRA `(.L_x_10997) ;  /* 0x0000000c002c7947 */ /* 0x000fea0003800000 */
.L_x_10998:
[----:B------:R2:W5:Y:S01]  /*1170*/  LDG.E.U16 R19, desc[UR36][R4.64] ;  /* 0x0000002404137981 */ /* 0x000562000c1e1500 */
[----:B------:R-:W-:Y:S05]  /*1180*/  BRA `(.L_x_10997) ;  /* 0x0000000c00247947 */ /* 0x000fea0003800000 */
.L_x_10993:
        /* <DEDUP_REMOVED lines=9> */
.L_x_11001:
[----:B------:R-:W2:Y:S02]  /*1220*/  LDG.E.U16 R0, desc[UR36][R4.64] ;  /* 0x0000002404007981 */ /* 0x000ea4000c1e1500 */
[----:B--2---:R-:W-:-:S06]  /*1230*/  HADD2.F32 R0, -RZ, R0.H0_H0 ;  /* 0x20000000ff007230 */ /* 0x004fcc0000004100 */
[----:B------:R-:W0:Y:S02]  /*1240*/  F2I.FTZ.TRUNC.NTZ R0, R0 ;  /* 0x0000000000007305 */ /* 0x000e24000021f100 */
[----:B0-----:R-:W-:Y:S01]  /*1250*/  PRMT R19, R0, 0x7610, R19 ;  /* 0x0000761000137816 */ /* 0x001fe20000000013 */
[----:B------:R-:W-:Y:S06]  /*1260*/  BRA `(.L_x_10997) ;  /* 0x0000000800ec7947 */ /* 0x000fec0003800000 */
.L_x_11000:
        /* <DEDUP_REMOVED lines=9> */
.L_x_11003:
[----:B------:R-:W2:Y:S02]  /*1300*/  LDG.E.U16 R4, desc[UR36][R4.64] ;  /* 0x0000002404047981 */ /* 0x000ea4000c1e1500 */
[----:B--2---:R-:W-:-:S06]  /*1310*/  HADD2.F32 R0, -RZ, R4.H0_H0 ;  /* 0x20000004ff007230 */ /* 0x004fcc0000004100 */
[----:B------:R-:W0:Y:S02]  /*1320*/  F2I.FTZ.TRUNC.NTZ R0, R0 ;  /* 0x0000000000007305 */ /* 0x000e24000021f100 */
[----:B0-----:R-:W-:Y:S01]  /*1330*/  PRMT R19, R0, 0x7610, R19 ;  /* 0x0000761000137816 */ /* 0x001fe20000000013 */
[----:B------:R-:W-:Y:S06]  /*1340*/  BRA `(.L_x_10997) ;  /* 0x0000000800b47947 */ /* 0x000fec0003800000 */
.L_x_11002:
[----:B------:R-:W2:Y:S02]  /*1350*/  LDG.E.64 R4, desc[UR36][R4.64] ;  /* 0x0000002404047981 */ /* 0x000ea4000c1e1b00 */
[----:B--2---:R0:W1:Y:S01]  /*1360*/  F2I.F64.TRUNC R19, R4 ;  /* 0x0000000400137311 */ /* 0x004062000030d100 */
[----:B------:R-:W-:Y:S05]  /*1370*/  BRA `(.L_x_10997) ;  /* 0x0000000800a87947 */ /* 0x000fea0003800000 */
.L_x_10992:
        /* <DEDUP_REMOVED lines=12> */
.L_x_11006:
[----:B------:R-:W2:Y:S02]  /*1440*/  LDG.E.64 R4, desc[UR36][R4.64] ;  /* 0x0000002404047981 */ /* 0x000ea4000c1e1b00 */
[----:B--2---:R0:W1:Y:S01]  /*1450*/  F2I.F64.TRUNC R19, R4 ;  /* 0x0000000400137311 */ /* 0x004062000030d100 */
[----:B------:R-:W-:Y:S05]  /*1460*/  BRA `(.L_x_10997) ;  /* 0x00000008006c7947 */ /* 0x000fea0003800000 */
.L_x_11005:
        /* <DEDUP_REMOVED lines=28> */
.L_x_11008:
        /* <DEDUP_REMOVED lines=15> */
.L_x_11007:
[----:B------:R-:W2:Y:S02]  /*1720*/  LDG.E.U16 R0, desc[UR36][R4.64] ;  /* 0x0000002404007981 */ /* 0x000ea4000c1e1500 */
[----:B--2---:R-:W-:-:S06]  /*1730*/  IMAD.U32 R0, R0, 0x10000, RZ ;  /* 0x0001000000007824 */ /* 0x004fcc00078e00ff */
[----:B------:R-:W0:Y:S02]  /*1740*/  F2I.FTZ.TRUNC.NTZ R0, R0 ;  /* 0x0000000000007305 */ /* 0x000e24000021f100 */
[----:B0-----:R-:W-:Y:S01]  /*1750*/  PRMT R19, R0, 0x7610, R19 ;  /* 0x0000761000137816 */ /* 0x001fe20000000013 */
[----:B------:R-:W-:Y:S06]  /*1760*/  BRA `(.L_x_10997) ;  /* 0x0000000400ac7947 */ /* 0x000fec0003800000 */
.L_x_11004:
        /* <DEDUP_REMOVED lines=10> */
.L_x_11011:
        /* <DEDUP_REMOVED lines=21> */
.L_x_11015:
[----:B------:R-:W-:Y:S05]  /*1960*/  BSYNC B1 ;  /* 0x0000000000017941 */ /* 0x000fea0003800000 */
.L_x_11014:
[----:B------:R-:W-:Y:S01]  /*1970*/  LEA R5, R0, 0x3b800000, 0x17 ;  /* 0x3b80000000057811 */ /* 0x000fe200078eb8ff */
[----:B------:R-:W-:-:S05]  /*1980*/  IMAD.SHL.U32 R0, R3, 0x100000, RZ ;  /* 0x0010000003007824 */ /* 0x000fca00078e00ff */
[----:B------:R-:W-:-:S07]  /*1990*/  LOP3.LUT R0, R5, R0, R6, 0xfe, !PT ;  /* 0x0000000005007212 */ /* 0x000fce00078efe06 */
.L_x_11013:
[----:B------:R-:W-:Y:S05]  /*19a0*/  BSYNC B0 ;  /* 0x0000000000007941 */ /* 0x000fea0003800000 */
.L_x_11012:
[----:B------:R-:W0:Y:S02]  /*19b0*/  F2I.FTZ.TRUNC.NTZ R0, R0 ;  /* 0x0000000000007305 */ /* 0x000e24000021f100 */
[----:B0-----:R-:W-:Y:S01]  /*19c0*/  PRMT R19, R0, 0x7610, R19 ;  /* 0x0000761000137816 */ /* 0x001fe20000000013 */
[----:B------:R-:W-:Y:S06]  /*19d0*/  BRA `(.L_x_10997) ;  /* 0x0000000400107947 */ /* 0x000fec0003800000 */
.L_x_11010:
        /* <DEDUP_REMOVED lines=21> */
.L_x_11019:
[----:B------:R-:W-:Y:S05]  /*1b30*/  BSYNC B1 ;  /* 0x0000000000017941 */ /* 0x000fea0003800000 */
.L_x_11018:
[----:B------:R-:W-:Y:S01]  /*1b40*/  LEA R5, R0, 0x37800000, 0x17 ;  /* 0x3780000000057811 */ /* 0x000fe200078eb8ff */
[----:B------:R-:W-:-:S05]  /*1b50*/  IMAD.SHL.U32 R0, R3, 0x200000, RZ ;  /* 0x0020000003007824 */ /* 0x000fca00078e00ff */
[----:B------:R-:W-:-:S07]  /*1b60*/  LOP3.LUT R0, R5, R0, R6, 0xfe, !PT ;  /* 0x0000000005007212 */ /* 0x000fce00078efe06 */
.L_x_11017:
[----:B------:R-:W-:Y:S05]  /*1b70*/  BSYNC B0 ;  /* 0x0000000000007941 */ /* 0x000fea0003800000 */
.L_x_11016:
[----:B------:R-:W0:Y:S02]  /*1b80*/  F2I.FTZ.TRUNC.NTZ R0, R0 ;  /* 0x0000000000007305 */ /* 0x000e24000021f100 */
[----:B0-----:R-:W-:Y:S01]  /*1b90*/  PRMT R19, R0, 0x7610, R19 ;  /* 0x0000761000137816 */ /* 0x001fe20000000013 */
[----:B------:R-:W-:Y:S06]  /*1ba0*/  BRA `(.L_x_10997) ;  /* 0x00000000009c7947 */ /* 0x000fec0003800000 */
.L_x_11009:
        /* <DEDUP_REMOVED lines=14> */
.L_x_11023:
[----:B------:R-:W-:Y:S05]  /*1c90*/  BSYNC B0 ;  /* 0x0000000000007941 */ /* 0x000fea0003800000 */
.L_x_11022:
[----:B------:R-:W0:Y:S02]  /*1ca0*/  F2I.FTZ.TRUNC.NTZ R0, R0 ;  /* 0x0000000000007305 */ /* 0x000e24000021f100 */
[----:B0-----:R-:W-:Y:S01]  /*1cb0*/  PRMT R19, R0, 0x7610, R19 ;  /* 0x0000761000137816 */ /* 0x001fe20000000013 */
[----:B------:R-:W-:Y:S06]  /*1cc0*/  BRA `(.L_x_10997) ;  /* 0x0000000000547947 */ /* 0x000fec0003800000 */
.L_x_10996:
        /* <DEDUP_REMOVED lines=16> */
.L_x_11024:
[----:B------:R-:W-:Y:S01]  /*1dd0*/  PRMT R19, RZ, 0x7610, R19 ;  /* 0x00007610ff137816 */ /* 0x000fe20000000013 */
[----:B------:R-:W-:Y:S06]  /*1de0*/  BRA `(.L_x_10997) ;  /* 0x00000000000c7947 */ /* 0x000fec0003800000 */
.L_x_11021:
[----:B------:R0:W5:Y:S01]  /*1df0*/  LDG.E.U16 R19, desc[UR36][R4.64] ;  /* 0x0000002404137981 */ /* 0x000162000c1e1500 */
[----:B------:R-:W-:Y:S05]  /*1e00*/  BRA `(.L_x_10997) ;  /* 0x0000000000047947 */ /* 0x000fea0003800000 */
.L_x_11020:
[----:B------:R0:W5:Y:S02]  /*1e10*/  LDG.E.U16 R19, desc[UR36][R4.64] ;  /* 0x0000002404137981 */ /* 0x000164000c1e1500 */
.L_x_10997:
[----:B------:R-:W2:Y:S02]  /*1e20*/  S2R R27, SR_TID.X ;  /* 0x00000000001b7919 */ /* 0x000ea40000002100 */
[----:B--2---:R-:W-:-:S07]  /*1e30*/  VIADD R27, R27, 0x80 ;  /* 0x000000801b1b7836 */ /* 0x004fce0000000000 */
.L_x_10958:
[----:B------:R-:W-:Y:S05]  /*1e40*/  BSYNC B6 ;  /* 0x0000000000067941 */ /* 0x000fea0003800000 */
.L_x_10957:
[----:B------:R-:W-:Y:S01]  /*1e50*/  ISETP.GE.AND P0, PT, R27, R28, PT ;  /* 0x0000001c1b00720c */ /* 0x000fe20003f06270 */
[----:B------:R-:W-:Y:S01]  /*1e60*/  BSSY B6, `(.L_x_11025) ;  /* 0x00001d7000067945 */ /* 0x000fe20003800000 */
[----:B------:R-:W-:-:S11]  /*1e70*/  PRMT R22, RZ, 0x7610, R22 ;  /* 0x00007610ff167816 */ /* 0x000fd60000000016 */
[----:B------:R-:W-:Y:S05]  /*1e80*/  @P0 BRA `(.L_x_11026) ;  /* 0x0000001c00500947 */ /* 0x000fea0003800000 */
        /* <DEDUP_REMOVED lines=19> */
.L_x_11030:
[----:B------:R0:W5:Y:S01]  /*1fc0*/  LDG.E.U8 R17, desc[UR36][R4.64] ;  /* 0x0000002404117981 */ /* 0x000162000c1e1100 */
[----:B------:R-:W-:Y:S05]  /*1fd0*/  BRA `(.L_x_11032) ;  /* 0x0000000c00547947 */ /* 0x000fea0003800000 */
.L_x_11029:
        /* <DEDUP_REMOVED lines=8> */
.L_x_11034:
[----:B------:R0:W5:Y:S01]  /*2060*/  LDG.E.U16 R17, desc[UR36][R4.64] ;  /* 0x0000002404117981 */ /* 0x000162000c1e1500 */
[----:B------:R-:W-:Y:S05]  /*2070*/  BRA `(.L_x_11032) ;  /* 0x0000000c002c7947 */ /* 0x000fea0003800000 */
.L_x_11033:
[----:B------:R0:W5:Y:S01]  /*2080*/  LDG.E.U16 R17, desc[UR36][R4.64] ;  /* 0x0000002404117981 */ /* 0x000162000c1e1500 */
[----:B------:R-:W-:Y:S05]  /*2090*/  BRA `(.L_x_11032) ;  /* 0x0000000c00247947 */ /* 0x000fea0003800000 */
.L_x_11028:
        /* <DEDUP_REMOVED lines=9> */
.L_x_11036:
[----:B------:R-:W2:Y:S02]  /*2130*/  LDG.E.U16 R0, desc[UR36][R4.64] ;  /* 0x0000002404007981 */ /* 0x000ea4000c1e1500 */
[----:B--2---:R-:W-:-:S06]  /*2140*/  HADD2.F32 R0, -RZ, R0.H0_H0 ;  /* 0x20000000ff007230 */ /* 0x004fcc0000004100 */
[----:B------:R-:W0:Y:S02]  /*2150*/  F2I.FTZ.TRUNC.NTZ R0, R0 ;  /* 0x0000000000007305 */ /* 0x000e24000021f100 */
[----:B0-----:R-:W-:Y:S01]  /*2160*/  PRMT R17, R0, 0x7610, R17 ;  /* 0x0000761000117816 */ /* 0x001fe20000000011 */
[----:B------:R-:W-:Y:S06]  /*2170*/  BRA `(.L_x_11032) ;  /* 0x0000000800ec7947 */ /* 0x000fec0003800000 */
.L_x_11035:
        /* <DEDUP_REMOVED lines=9> */
.L_x_11038:
[----:B------:R-:W2:Y:S02]  /*2210*/  LDG.E.U16 R4, desc[UR36][R4.64] ;  /* 0x0000002404047981 */ /* 0x000ea4000c1e1500 */
[----:B--2---:R-:W-:-:S06]  /*2220*/  HADD2.F32 R0, -RZ, R4.H0_H0 ;  /* 0x20000004ff007230 */ /* 0x004fcc0000004100 */
[----:B------:R-:W0:Y:S02]  /*2230*/  F2I.FTZ.TRUNC.NTZ R0, R0 ;  /* 0x0000000000007305 */ /* 0x000e24000021f100 */
[----:B0-----:R-:W-:Y:S01]  /*2240*/  PRMT R17, R0, 0x7610, R17 ;  /* 0x0000761000117816 */ /* 0x001fe20000000011 */
[----:B------:R-:W-:Y:S06]  /*2250*/  BRA `(.L_x_11032) ;  /* 0x0000000800b47947 */ /* 0x000fec0003800000 */
.L_x_11037:
[----:B------:R-:W2:Y:S02]  /*2260*/  LDG.E.64 R4, desc[UR36][R4.64] ;  /* 0x0000002404047981 */ /* 0x000ea4000c1e1b00 */
[----:B--2---:R0:W1:Y:S01]  /*2270*/  F2I.F64.TRUNC R17, R4 ;  /* 0x0000000400117311 */ /* 0x004062000030d100 */
[----:B------:R-:W-:Y:S05]  /*2280*/  BRA `(.L_x_11032) ;  /* 0x0000000800a87947 */ /* 0x000fea0003800000 */
.L_x_11027:
        /* <DEDUP_REMOVED lines=12> */
.L_x_11041:
[----:B------:R-:W2:Y:S02]  /*2350*/  LDG.E.64 R4, desc[UR36][R4.64] ;  /* 0x0000002404047981 */ /* 0x000ea4000c1e1b00 */
[----:B--2---:R0:W1:Y:S01]  /*2360*/  F2I.F64.TRUNC R17, R4 ;  /* 0x0000000400117311 */ /* 0x004062000030d100 */
[----:B------:R-:W-:Y:S05]  /*2370*/  BRA `(.L_x_11032) ;  /* 0x00000008006c7947 */ /* 0x000fea0003800000 */
.L_x_11040:
        /* <DEDUP_REMOVED lines=28> */
.L_x_11043:
        /* <DEDUP_REMOVED lines=15> */
.L_x_11042:
[----:B------:R-:W2:Y:S02]  /*2630*/  LDG.E.U16 R0, desc[UR36][R4.64] ;  /* 0x0000002404007981 */ /* 0x000ea4000c1e1500 */
[----:B--2---:R-:W-:-:S06]  /*2640*/  IMAD.U32 R0, R0, 0x10000, RZ ;  /* 0x0001000000007824 */ /* 0x004fcc00078e00ff */
[----:B------:R-:W0:Y:S02]  /*2650*/  F2I.FTZ.TRUNC.NTZ R0, R0 ;  /* 0x0000000000007305 */ /* 0x000e24000021f100 */
[----:B0-----:R-:W-:Y:S01]  /*2660*/  PRMT R17, R0, 0x7610, R17 ;  /* 0x0000761000117816 */ /* 0x001fe20000000011 */
[----:B------:R-:W-:Y:S06]  /*2670*/  BRA `(.L_x_11032) ;  /* 0x0000000400ac7947 */ /* 0x000fec0003800000 */
.L_x_11039:
        /* <DEDUP_REMOVED lines=10> */
.L_x_11046:
        /* <DEDUP_REMOVED lines=21> */
.L_x_11050:
[----:B------:R-:W-:Y:S05]  /*2870*/  BSYNC B1 ;  /* 0x0000000000017941 */ /* 0x000fea0003800000 */
.L_x_11049:
[----:B------:R-:W-:Y:S01]  /*2880*/  LEA R5, R0, 0x3b800000, 0x17 ;  /* 0x3b80000000057811 */ /* 0x000fe200078eb8ff */
[----:B------:R-:W-:-:S05]  /*2890*/  IMAD.SHL.U32 R0, R3, 0x100000, RZ ;  /* 0x0010000003007824 */ /* 0x000fca00078e00ff */
[----:B------:R-:W-:-:S07]  /*28a0*/  LOP3.LUT R0, R5, R0, R6, 0xfe, !PT ;  /* 0x0000000005007212 */ /* 0x000fce00078efe06 */
.L_x_11048:
[----:B------:R-:W-:Y:S05]  /*28b0*/  BSYNC B0 ;  /* 0x0000000000007941 */ /* 0x000fea0003800000 */
.L_x_11047:
[----:B------:R-:W0:Y:S02]  /*28c0*/  F2I.FTZ.TRUNC.NTZ R0, R0 ;  /* 0x0000000000007305 */ /* 0x000e24000021f100 */
[----:B0-----:R-:W-:Y:S01]  /*28d0*/  PRMT R17, R0, 0x7610, R17 ;  /* 0x0000761000117816 */ /* 0x001fe20000000011 */
[----:B------:R-:W-:Y:S06]  /*28e0*/  BRA `(.L_x_11032) ;  /* 0x0000000400107947 */ /* 0x000fec0003800000 */
.L_x_11045:
        /* <DEDUP_REMOVED lines=21> */
.L_x_11054:
[----:B------:R-:W-:Y:S05]  /*2a40*/  BSYNC B1 ;  /* 0x0000000000017941 */ /* 0x000fea0003800000 */
.L_x_11053:
[----:B------:R-:W-:Y:S01]  /*2a50*/  LEA R5, R0, 0x37800000, 0x17 ;  /* 0x3780000000057811 */ /* 0x000fe200078eb8ff */
[----:B------:R-:W-:-:S05]  /*2a60*/  IMAD.SHL.U32 R0, R3, 0x200000, RZ ;  /* 0x0020000003007824 */ /* 0x000fca00078e00ff */
[----:B------:R-:W-:-:S07]  /*2a70*/  LOP3.LUT R0, R5, R0, R6, 0xfe, !PT ;  /* 0x0000000005007212 */ /* 0x000fce00078efe06 */
.L_x_11052:
[----:B------:R-:W-:Y:S05]  /*2a80*/  BSYNC B0 ;  /* 0x0000000000007941 */ /* 0x000fea0003800000 */
.L_x_11051:
[----:B------:R-:W0:Y:S02]  /*2a90*/  F2I.FTZ.TRUNC.NTZ R0, R0 ;  /* 0x0000000000007305 */ /* 0x000e24000021f100 */
[----:B0-----:R-:W-:Y:S01]  /*2aa0*/  PRMT R17, R0, 0x7610, R17 ;  /* 0x0000761000117816 */ /* 0x001fe20000000011 */
[----:B------:R-:W-:Y:S06]  /*2ab0*/  BRA `(.L_x_11032) ;  /* 0x00000000009c7947 */ /* 0x000fec0003800000 */
.L_x_11044:
        /* <DEDUP_REMOVED lines=14> */
.L_x_11058:
[----:B------:R-:W-:Y:S05]  /*2ba0*/  BSYNC B0 ;  /* 0x0000000000007941 */ /* 0x000fea0003800000 */
.L_x_11057:
[----:B------:R-:W0:Y:S02]  /*2bb0*/  F2I.FTZ.TRUNC.NTZ R0, R0 ;  /* 0x0000000000007305 */ /* 0x000e24000021f100 */
[----:B0-----:R-:W-:Y:S01]  /*2bc0*/  PRMT R17, R0, 0x7610, R17 ;  /* 0x0000761000117816 */ /* 0x001fe20000000011 */
[----:B------:R-:W-:Y:S06]  /*2bd0*/  BRA `(.L_x_11032) ;  /* 0x0000000000547947 */ /* 0x000fec0003800000 */
.L_x_11031:
        /* <DEDUP_REMOVED lines=16> */
.L_x_11059:
[----:B------:R-:W-:Y:S01]  /*2ce0*/  PRMT R17, RZ, 0x7610, R17 ;  /* 0x00007610ff117816 */ /* 0x000fe20000000011 */
[----:B------:R-:W-:Y:S06]  /*2cf0*/  BRA `(.L_x_11032) ;  /* 0x00000000000c7947 */ /* 0x000fec0003800000 */
.L_x_11056:
[----:B------:R2:W5:Y:S01]  /*2d00*/  LDG.E.U16 R17, desc[UR36][R4.64] ;  /* 0x0000002404117981 */ /* 0x000562000c1e1500 */
[----:B------:R-:W-:Y:S05]  /*2d10*/  BRA `(.L_x_11032) ;  /* 0x0000000000047947 */ /* 0x000fea0003800000 */
.L_x_11055:
[----:B------:R3:W5:Y:S02]  /*2d20*/  LDG.E.U16 R17, desc[UR36][R4.64] ;  /* 0x0000002404117981 */ /* 0x000764000c1e1500 */
.L_x_11032:
[----:B0-234-:R-:W0:Y:S01]  /*2d30*/  LDC.64 R4, c[0x0][0x228] ;  /* 0x00008a00ff047b82 */ /* 0x01de220000000a00 */
        /* <DEDUP_REMOVED lines=17> */
.L_x_11063:
[----:B------:R0:W5:Y:S01]  /*2e50*/  LDG.E.U8 R22, desc[UR36][R4.64] ;  /* 0x0000002404167981 */ /* 0x000162000c1e1100 */
[----:B------:R-:W-:Y:S05]  /*2e60*/  BRA `(.L_x_11065) ;  /* 0x0000000c00547947 */ /* 0x000fea0003800000 */
.L_x_11062:
        /* <DEDUP_REMOVED lines=8> */
.L_x_11067:
[----:B------:R0:W5:Y:S01]  /*2ef0*/  LDG.E.U16 R22, desc[UR36][R4.64] ;  /* 0x0000002404167981 */ /* 0x000162000c1e1500 */
[----:B------:R-:W-:Y:S05]  /*2f00*/  BRA `(.L_x_11065) ;  /* 0x0000000c002c7947 */ /* 0x000fea0003800000 */
.L_x_11066:
[----:B------:R0:W5:Y:S01]  /*2f10*/  LDG.E.U16 R22, desc[UR36][R4.64] ;  /* 0x0000002404167981 */ /* 0x000162000c1e1500 */
[----:B------:R-:W-:Y:S05]  /*2f20*/  BRA `(.L_x_11065) ;  /* 0x0000000c00247947 */ /* 0x000fea0003800000 */
.L_x_11061:
[----:B------:R-:W-:-:S13]  /*2f30*/  ISETP.GT.AND P0, PT, R0, 0x6, PT ;  /* 0x000000060000780c */ /* 0x000fda0003f04270 */
[----:B------:R-:W-:Y:S05]  /*2f40*/  @P0 BRA `(.L_x_11068) ;  /* 0x0000000000300947 */ /* 0x000fea0003800000 */
[----:B------:R-:W-:-:S13]  /*2f50*/  ISETP.NE.AND P0, PT, R0, 0x5, PT ;  /* 0x000000050000780c */ /* 0x000fda0003f05270 */
[----:B------:R-:W-:Y:S05]  /*2f60*/  @!P0 BRA `(.L_x_11069) ;  /* 0x0000000000148947 */ /* 0x000fea0003800000 */
[----:B------:R-:W-:-:S13]  /*2f70*/  ISETP.NE.AND P0, PT, R0, 0x6, PT ;  /* 0x000000060000780c */ /* 0x000fda0003f05270 */
[----:B------:R-:W-:Y:S05]  /*2f80*/  @P0 BRA `(.L_x_11064) ;  /* 0x0000000800b80947 */ /* 0x000fea0003800000 */
[----:B------:R-:W2:Y:S02]  /*2f90*/  LDG.E R4, desc[UR36][R4.64] ;  /* 0x0000002404047981 */ /* 0x000ea4000c1e1900 */
[----:B--2---:R0:W2:Y:S01]  /*2fa0*/  F2I.FTZ.TRUNC.NTZ R22, R4 ;  /* 0x0000000400167305 */ /* 0x0040a2000021f100 */
[----:B------:R-:W-:Y:S05]  /*2fb0*/  BRA `(.L_x_11065) ;  /* 0x0000000c00007947 */ /* 0x000fea0003800000 */
.L_x_11069:
[----:B------:R-:W2:Y:S02]  /*2fc0*/  LDG.E.U16 R0, desc[UR36][R4.64] ;  /* 0x0000002404007981 */ /* 0x000ea4000c1e1500 */
[----:B--2---:R-:W-:-:S06]  /*2fd0*/  HADD2.F32 R0, -RZ, R0.H0_H0 ;  /* 0x20000000ff007230 */ /* 0x004fcc0000004100 */
[----:B------:R-:W0:Y:S02]  /*2fe0*/  F2I.FTZ.TRUNC.NTZ R0, R0 ;  /* 0x0000000000007305 */ /* 0x000e24000021f100 */
[----:B0-----:R-:W-:Y:S01]  /*2ff0*/  PRMT R22, R0, 0x7610, R22 ;  /* 0x0000761000167816 */ /* 0x001fe20000000016 */
[----:B------:R-:W-:Y:S06]  /*3000*/  BRA `(.L_x_11065) ;  /* 0x0000000800ec7947 */ /* 0x000fec0003800000 */
.L_x_11068:
[----:B------:R-:W-:-:S13]  /*3010*/  ISETP.NE.AND P0, PT, R0, 0x7, PT ;  /* 0x000000070000780c */ /* 0x000fda0003f05270 */
[----:B------:R-:W-:Y:S05]  /*3020*/  @!P0 BRA `(.L_x_11070) ;  /* 0x0000000000308947 */ /* 0x000fea0003800000 */
[----:B------:R-:W-:-:S13]  /*3030*/  ISETP.NE.AND P0, PT, R0, 0x8, PT ;  /* 0x000000080000780c */ /* 0x000fda0003f05270 */
[----:B------:R-:W-:Y:S05]  /*3040*/  @!P0 BRA `(.L_x_11071) ;  /* 0x0000000000148947 */ /* 0x000fea0003800000 */
[----:B------:R-:W-:-:S13]  /*3050*/  ISETP.NE.AND P0, PT, R0, 0x9, PT ;  /* 0x000000090000780c */ /* 0x000fda0003f05270 */
[----:B------:R-:W-:Y:S05]  /*3060*/  @P0 BRA `(.L_x_11064) ;  /* 0x0000000800800947 */ /* 0x000fea0003800000 */
[----:B------:R-:W2:Y:S02]  /*3070*/  LDG.E R4, desc[UR36][R4.64] ;  /* 0x0000002404047981 */ /* 0x000ea4000c1e1900 */
[----:B--2---:R0:W2:Y:S01]  /*3080*/  F2I.FTZ.TRUNC.NTZ R22, R4 ;  /* 0x0000000400167305 */ /* 0x0040a2000021f100 */
[----:B------:R-:W-:Y:S05]  /*3090*/  BRA `(.L_x_11065) ;  /* 0x0000000800c87947 */ /* 0x000fea0003800000 */
.L_x_11071:
[----:B------:R-:W2:Y:S02]  /*30a0*/  LDG.E.U16 R4, desc[UR36][R4.64] ;  /* 0x0000002404047981 */ /* 0x000ea4000c1e1500 */
[----:B--2---:R-:W-:-:S06]  /*30b0*/  HADD2.F32 R0, -RZ, R4.H0_H0 ;  /* 0x20000004ff007230 */ /* 0x004fcc0000004100 */
[----:B------:R-:W0:Y:S02]  /*30c0*/  F2I.FTZ.TRUNC.NTZ R0, R0 ;  /* 0x0000000000007305 */ /* 0x000e24000021f100 */
[----:B0-----:R-:W-:Y:S01]  /*30d0*/  PRMT R22, R0, 0x7610, R22 ;  /* 0x0000761000167816 */ /* 0x001fe20000000016 */
[----:B------:R-:W-:Y:S06]  /*30e0*/  BRA `(.L_x_11065) ;  /* 0x0000000800b47947 */ /* 0x000fec0003800000 */
.L_x_11070:
[----:B------:R-:W2:Y:S02]  /*30f0*/  LDG.E.64 R4, desc[UR36][R4.64] ;  /* 0x0000002404047981 */ /* 0x000ea4000c1e1b00 */
[----:B--2---:R0:W2:Y:S01]  /*3100*/  F2I.F64.TRUNC R22, R4 ;  /* 0x0000000400167311 */ /* 0x0040a2000030d100 */
[----:B------:R-:W-:Y:S05]  /*3110*/  BRA `(.L_x_11065) ;  /* 0x0000000800a87947 */ /* 0x000fea0003800000 */
.L_x_11060:
        /* <DEDUP_REMOVED lines=12> */
.L_x_11074:
[----:B------:R-:W2:Y:S02]  /*31e0*/  LDG.E.64 R4, desc[UR36][R4.64] ;  /* 0x0000002404047981 */ /* 0x000ea4000c1e1b00 */
[----:B--2---:R4:W0:Y:S01]  /*31f0*/  F2I.F64.TRUNC R22, R4 ;  /* 0x0000000400167311 */ /* 0x004822000030d100 */
[----:B------:R-:W-:Y:S05]  /*3200*/  BRA `(.L_x_11065) ;  /* 0x00000008006c7947 */ /* 0x000fea0003800000 */
.L_x_11073:
        /* <DEDUP_REMOVED lines=28> */
.L_x_11076:
        /* <DEDUP_REMOVED lines=15> */
.L_x_11075:
[----:B------:R-:W2:Y:S02]  /*34c0*/  LDG.E.U16 R0, desc[UR36][R4.64] ;  /* 0x0000002404007981 */ /* 0x000ea4000c1e1500 */
[----:B--2---:R-:W-:-:S06]  /*34d0*/  IMAD.U32 R0, R0, 0x10000, RZ ;  /* 0x0001000000007824 */ /* 0x004fcc00078e00ff */
[----:B------:R-:W0:Y:S02]  /*34e0*/  F2I.FTZ.TRUNC.NTZ R0, R0 ;  /* 0x0000000000007305 */ /* 0x000e24000021f100 */
[----:B0-----:R-:W-:Y:S01]  /*34f0*/  PRMT R22, R0, 0x7610, R22 ;  /* 0x0000761000167816 */ /* 0x001fe20000000016 */
[----:B------:R-:W-:Y:S06]  /*3500*/  BRA `(.L_x_11065) ;  /* 0x0000000400ac7947 */ /* 0x000fec0003800000 */
.L_x_11072:
        /* <DEDUP_REMOVED lines=10> */
.L_x_11079:
        /* <DEDUP_REMOVED lines=21> */
.L_x_11083:
[----:B------:R-:W-:Y:S05]  /*3700*/  BSYNC B1 ;  /* 0x0000000000017941 */ /* 0x000fea0003800000 */
.L_x_11082:
[----:B------:R-:W-:Y:S01]  /*3710*/  LEA R5, R0, 0x3b800000, 0x17 ;  /* 0x3b80000000057811 */ /* 0x000fe200078eb8ff */
[----:B------:R-:W-:-:S05]  /*3720*/  IMAD.SHL.U32 R0, R3, 0x100000, RZ ;  /* 0x0010000003007824 */ /* 0x000fca00078e00ff */
[----:B------:R-:W-:-:S07]  /*3730*/  LOP3.LUT R0, R5, R0, R6, 0xfe, !PT ;  /* 0x0000000005007212 */ /* 0x000fce00078efe06 */
.L_x_11081:
[----:B------:R-:W-:Y:S05]  /*3740*/  BSYNC B0 ;  /* 0x0000000000007941 */ /* 0x000fea0003800000 */
.L_x_11080:
[----:B------:R-:W0:Y:S02]  /*3750*/  F2I.FTZ.TRUNC.NTZ R0, R0 ;  /* 0x0000000000007305 */ /* 0x000e24000021f100 */
[----:B0-----:R-:W-:Y:S01]  /*3760*/  PRMT R22, R0, 0x7610, R22 ;  /* 0x0000761000167816 */ /* 0x001fe20000000016 */
[----:B------:R-:W-:Y:S06]  /*3770*/  BRA `(.L_x_11065) ;  /* 0x0000000400107947 */ /* 0x000fec0003800000 */
.L_x_11078:
        /* <DEDUP_REMOVED lines=21> */
.L_x_11087:
[----:B------:R-:W-:Y:S05]  /*38d0*/  BSYNC B1 ;  /* 0x0000000000017941 */ /* 0x000fea0003800000 */
.L_x_11086:
[----:B------:R-:W-:Y:S01]  /*38e0*/  LEA R5, R0, 0x37800000, 0x17 ;  /* 0x3780000000057811 */ /* 0x000fe200078eb8ff */
[----:B------:R-:W-:-:S05]  /*38f0*/  IMAD.SHL.U32 R0, R3, 0x200000, RZ ;  /* 0x0020000003007824 */ /* 0x000fca00078e00ff */
[----:B------:R-:W-:-:S07]  /*3900*/  LOP3.LUT R0, R5, R0, R6, 0xfe, !PT ;  /* 0x0000000005007212 */ /* 0x000fce00078efe06 */
.L_x_11085:
[----:B------:R-:W-:Y:S05]  /*3910*/  BSYNC B0 ;  /* 0x0000000000007941 */ /* 0x000fea0003800000 */
.L_x_11084:
[----:B------:R-:W0:Y:S02]  /*3920*/  F2I.FTZ.TRUNC.NTZ R0, R0 ;  /* 0x0000000000007305 */ /* 0x000e24000021f100 */
[----:B0-----:R-:W-:Y:S01]  /*3930*/  PRMT R22, R0, 0x7610, R22 ;  /* 0x0000761000167816 */ /* 0x001fe20000000016 */
[----:B------:R-:W-:Y:S06]  /*3940*/  BRA `(.L_x_11065) ;  /* 0x00000000009c7947 */ /* 0x000fec0003800000 */
.L_x_11077:
        /* <DEDUP_REMOVED lines=14> */
.L_x_11091:
[----:B------:R-:W-:Y:S05]  /*3a30*/  BSYNC B0 ;  /* 0x0000000000007941 */ /* 0x000fea0003800000 */
.L_x_11090:
[----:B------:R-:W0:Y:S02]  /*3a40*/  F2I.FTZ.TRUNC.NTZ R0, R0 ;  /* 0x0000000000007305 */ /* 0x000e24000021f100 */
[----:B0-----:R-:W-:Y:S01]  /*3a50*/  PRMT R22, R0, 0x7610, R22 ;  /* 0x0000761000167816 */ /* 0x001fe20000000016 */
[----:B------:R-:W-:Y:S06]  /*3a60*/  BRA `(.L_x_11065) ;  /* 0x0000000000547947 */ /* 0x000fec0003800000 */
.L_x_11064:
        /* <DEDUP_REMOVED lines=16> */
.L_x_11092:
[----:B------:R-:W-:Y:S01]  /*3b70*/  PRMT R22, RZ, 0x7610, R22 ;  /* 0x00007610ff167816 */ /* 0x000fe20000000016 */
[----:B------:R-:W-:Y:S06]  /*3b80*/  BRA `(.L_x_11065) ;  /* 0x00000000000c7947 */ /* 0x000fec0003800000 */
.L_x_11089:
[----:B------:R2:W5:Y:S01]  /*3b90*/  LDG.E.U16 R22, desc[UR36][R4.64] ;  /* 0x0000002404167981 */ /* 0x000562000c1e1500 */
[----:B------:R-:W-:Y:S05]  /*3ba0*/  BRA `(.L_x_11065) ;  /* 0x0000000000047947 */ /* 0x000fea0003800000 */
.L_x_11088:
[----:B------:R3:W5:Y:S02]  /*3bb0*/  LDG.E.U16 R22, desc[UR36][R4.64] ;  /* 0x0000002404167981 */ /* 0x000764000c1e1500 */
.L_x_11065:
[----:B------:R-:W-:-:S07]  /*3bc0*/  VIADD R27, R27, 0x80 ;  /* 0x000000801b1b7836 */ /* 0x000fce0000000000 */
.L_x_11026:
[----:B------:R-:W-:Y:S05]  /*3bd0*/  BSYNC B6 ;  /* 0x0000000000067941 */ /* 0x000fea0003800000 */
.L_x_11025:
[----:B------:R-:W-:Y:S01]  /*3be0*/  ISETP.GE.AND P0, PT, R27, R28, PT ;  /* 0x0000001c1b00720c */ /* 0x000fe20003f06270 */
[----:B------:R-:W-:Y:S01]  /*3bf0*/  BSSY B6, `(.L_x_11093) ;  /* 0x00001da000067945 */ /* 0x000fe20003800000 */
[----:B------:R-:W-:Y:S02]  /*3c00*/  PRMT R23, RZ, 0x7610, R23 ;  /* 0x00007610ff177816 */ /* 0x000fe40000000017 */
[----:B------:R-:W-:Y:S02]  /*3c10*/  PRMT R24, RZ, 0x7610, R24 ;  /* 0x00007610ff187816 */ /* 0x000fe40000000018 */
[----:B------:R-:W-:-:S07]  /*3c20*/  PRMT R25, RZ, 0x7610, R25 ;  /* 0x00007610ff197816 */ /* 0x000fce0000000019 */
        /* <DEDUP_REMOVED lines=20> */
.L_x_11098:
[----:B------:R0:W5:Y:S01]  /*3d70*/  LDG.E.U8 R24, desc[UR36][R4.64] ;  /* 0x0000002404187981 */ /* 0x000162000c1e1100 */
[----:B------:R-:W-:Y:S05]  /*3d80*/  BRA `(.L_x_11100) ;  /* 0x0000000c00547947 */ /* 0x000fea0003800000 */
.L_x_11097:
        /* <DEDUP_REMOVED lines=8> */
.L_x_11102:
[----:B------:R0:W5:Y:S01]  /*3e10*/  LDG.E.U16 R24, desc[UR36][R4.64] ;  /* 0x0000002404187981 */ /* 0x000162000c1e1500 */
[----:B------:R-:W-:Y:S05]  /*3e20*/  BRA `(.L_x_11100) ;  /* 0x0000000c002c7947 */ /* 0x000fea0003800000 */
.L_x_11101:
[----:B------:R0:W5:Y:S01]  /*3e30*/  LDG.E.U16 R24, desc[UR36][R4.64] ;  /* 0x0000002404187981 */ /* 0x000162000c1e1500 */
[----:B------:R-:W-:Y:S05]  /*3e40*/  BRA `(.L_x_11100) ;  /* 0x0000000c00247947 */ /* 0x000fea0003800000 */
.L_x_11096:
        /* <DEDUP_REMOVED lines=9> */
.L_x_11104:
[----:B------:R-:W2:Y:S02]  /*3ee0*/  LDG.E.U16 R0, desc[UR36][R4.64] ;  /* 0x0000002404007981 */ /* 0x000ea4000c1e1500 */
[----:B--2---:R-:W-:-:S06]  /*3ef0*/  HADD2.F32 R0, -RZ, R0.H0_H0 ;  /* 0x20000000ff007230 */ /* 0x004fcc0000004100 */
[----:B------:R-:W0:Y:S02]  /*3f00*/  F2I.FTZ.TRUNC.NTZ R0, R0 ;  /* 0x0000000000007305 */ /* 0x000e24000021f100 */
[----:B0-----:R-:W-:Y:S01]  /*3f10*/  PRMT R24, R0, 0x7610, R24 ;  /* 0x0000761000187816 */ /* 0x001fe20000000018 */
[----:B------:R-:W-:Y:S06]  /*3f20*/  BRA `(.L_x_11100) ;  /* 0x0000000800ec7947 */ /* 0x000fec0003800000 */
.L_x_11103:
        /* <DEDUP_REMOVED lines=9> */
.L_x_11106:
[----:B------:R-:W2:Y:S02]  /*3fc0*/  LDG.E.U16 R4, desc[UR36][R4.64] ;  /* 0x0000002404047981 */ /* 0x000ea4000c1e1500 */
[----:B--2---:R-:W-:-:S06]  /*3fd0*/  HADD2.F32 R0, -RZ, R4.H0_H0 ;  /* 0x20000004ff007230 */ /* 0x004fcc0000004100 */
[----:B------:R-:W0:Y:S02]  /*3fe0*/  F2I.FTZ.TRUNC.NTZ R0, R0 ;  /* 0x0000000000007305 */ /* 0x000e24000021f100 */
[----:B0-----:R-:W-:Y:S01]  /*3ff0*/  PRMT R24, R0, 0x7610, R24 ;  /* 0x0000761000187816 */ /* 0x001fe20000000018 */
[----:B------:R-:W-:Y:S06]  /*4000*/  BRA `(.L_x_11100) ;  /* 0x0000000800b47947 */ /* 0x000fec0003800000 */
.L_x_11105:
[----:B------:R-:W2:Y:S02]  /*4010*/  LDG.E.64 R4, desc[UR36][R4.64] ;  /* 0x0000002404047981 */ /* 0x000ea4000c1e1b00 */
[----:B--2---:R0:W1:Y:S01]  /*4020*/  F2I.F64.TRUNC R24, R4 ;  /* 0x0000000400187311 */ /* 0x004062000030d100 */
[----:B------:R-:W-:Y:S05]  /*4030*/  BRA `(.L_x_11100) ;  /* 0x0000000800a87947 */ /* 0x000fea0003800000 */
.L_x_11095:
        /* <DEDUP_REMOVED lines=12> */
.L_x_11109:
[----:B------:R-:W2:Y:S02]  /*4100*/  LDG.E.64 R4, desc[UR36][R4.64] ;  /* 0x0000002404047981 */ /* 0x000ea4000c1e1b00 */
[----:B--2---:R0:W1:Y:S01]  /*4110*/  F2I.F64.TRUNC R24, R4 ;  /* 0x0000000400187311 */ /* 0x004062000030d100 */
[----:B------:R-:W-:Y:S05]  /*4120*/  BRA `(.L_x_11100) ;  /* 0x00000008006c7947 */ /* 0x000fea0003800000 */
.L_x_11108:
        /* <DEDUP_REMOVED lines=28> */
.L_x_11111:
        /* <DEDUP_REMOVED lines=15> */
.L_x_11110:
[----:B------:R-:W2:Y:S02]  /*43e0*/  LDG.E.U16 R0, desc[UR36][R4.64] ;  /* 0x0000002404007981 */ /* 0x000ea4000c1e1500 */
[----:B--2---:R-:W-:-:S06]  /*43f0*/  IMAD.U32 R0, R0, 0x10000, RZ ;  /* 0x0001000000007824 */ /* 0x004fcc00078e00ff */
[----:B------:R-:W0:Y:S02]  /*4400*/  F2I.FTZ.TRUNC.NTZ R0, R0 ;  /* 0x0000000000007305 */ /* 0x000e24000021f100 */
[----:B0-----:R-:W-:Y:S01]  /*4410*/  PRMT R24, R0, 0x7610, R24 ;  /* 0x0000761000187816 */ /* 0x001fe20000000018 */
[----:B------:R-:W-:Y:S06]  /*4420*/  BRA `(.L_x_11100) ;  /* 0x0000000400ac7947 */ /* 0x000fec0003800000 */
.L_x_11107:
        /* <DEDUP_REMOVED lines=10> */
.L_x_11114:
        /* <DEDUP_REMOVED lines=21> */
.L_x_11118:
[----:B------:R-:W-:Y:S05]  /*4620*/  BSYNC B1 ;  /* 0x0000000000017941 */ /* 0x000fea0003800000 */
.L_x_11117:
[----:B------:R-:W-:Y:S01]  /*4630*/  LEA R5, R0, 0x3b800000, 0x17 ;  /* 0x3b80000000057811 */ /* 0x000fe200078eb8ff */
[----:B------:R-:W-:-:S05]  /*4640*/  IMAD.SHL.U32 R0, R3, 0x100000, RZ ;  /* 0x0010000003007824 */ /* 0x000fca00078e00ff */
[----:B------:R-:W-:-:S07]  /*4650*/  LOP3.LUT R0, R5, R0, R6, 0xfe, !PT ;  /* 0x0000000005007212 */ /* 0x000fce00078efe06 */
.L_x_11116:
[----:B------:R-:W-:Y:S05]  /*4660*/  BSYNC B0 ;  /* 0x0000000000007941 */ /* 0x000fea0003800000 */
.L_x_11115:
[----:B------:R-:W0:Y:S02]  /*4670*/  F2I.FTZ.TRUNC.NTZ R0, R0 ;  /* 0x0000000000007305 */ /* 0x000e24000021f100 */
[----:B0-----:R-:W-:Y:S01]  /*4680*/  PRMT R24, R0, 0x7610, R24 ;  /* 0x0000761000187816 */ /* 0x001fe20000000018 */
[----:B------:R-:W-:Y:S06]  /*4690*/  BRA `(.L_x_11100) ;  /* 0x0000000400107947 */ /* 0x000fec0003800000 */
.L_x_11113:
        /* <DEDUP_REMOVED lines=21> */
.L_x_11122:
[----:B------:R-:W-:Y:S05]  /*47f0*/  BSYNC B1 ;  /* 0x0000000000017941 */ /* 0x000fea0003800000 */
.L_x_11121:
[----:B------:R-:W-:Y:S01]  /*4800*/  LEA R5, R0, 0x37800000, 0x17 ;  /* 0x3780000000057811 */ /* 0x000fe200078eb8ff */
[----:B------:R-:W-:-:S05]  /*4810*/  IMAD.SHL.U32 R0, R3, 0x200000, RZ ;  /* 0x0020000003007824 */ /* 0x000fca00078e00ff */
[----:B------:R-:W-:-:S07]  /*4820*/  LOP3.LUT R0, R5, R0, R6, 0xfe, !PT ;  /* 0x0000000005007212 */ /* 0x000fce00078efe06 */
.L_x_11120:
[----:B------:R-:W-:Y:S05]  /*4830*/  BSYNC B0 ;  /* 0x0000000000007941 */ /* 0x000fea0003800000 */
.L_x_11119:
[----:B------:R-:W0:Y:S02]  /*4840*/  F2I.FTZ.TRUNC.NTZ R0, R0 ;  /* 0x0000000000007305 */ /* 0x000e24000021f100 */
[----:B0-----:R-:W-:Y:S01]  /*4850*/  PRMT R24, R0, 0x7610, R24 ;  /* 0x0000761000187816 */ /* 0x001fe20000000018 */
[----:B------:R-:W-:Y:S06]  /*4860*/  BRA `(.L_x_11100) ;  /* 0x00000000009c7947 */ /* 0x000fec0003800000 */
.L_x_11112:
        /* <DEDUP_REMOVED lines=14> */
.L_x_11126:
[----:B------:R-:W-:Y:S05]  /*4950*/  BSYNC B0 ;  /* 0x0000000000007941 */ /* 0x000fea0003800000 */
.L_x_11125:
[----:B------:R-:W0:Y:S02]  /*4960*/  F2I.FTZ.TRUNC.NTZ R0, R0 ;  /* 0x0000000000007305 */ /* 0x000e24000021f100 */
[----:B0-----:R-:W-:Y:S01]  /*4970*/  PRMT R24, R0, 0x7610, R24 ;  /* 0x0000761000187816 */ /* 0x001fe20000000018 */
[----:B------:R-:W-:Y:S06]  /*4980*/  BRA `(.L_x_11100) ;  /* 0x0000000000547947 */ /* 0x000fec0003800000 */
.L_x_11099:
        /* <DEDUP_REMOVED lines=16> */
.L_x_11127:
[----:B------:R-:W-:Y:S01]  /*4a90*/  PRMT R24, RZ, 0x7610, R24 ;  /* 0x00007610ff187816 */ /* 0x000fe20000000018 */
[----:B------:R-:W-:Y:S06]  /*4aa0*/  BRA `(.L_x_11100) ;  /* 0x00000000000c7947 */ /* 0x000fec0003800000 */
.L_x_11124:
[----:B------:R3:W5:Y:S01]  /*4ab0*/  LDG.E.U16 R24, desc[UR36][R4.64] ;  /* 0x0000002404187981 */ /* 0x000762000c1e1500 */
[----:B------:R-:W-:Y:S05]  /*4ac0*/  BRA `(.L_x_11100) ;  /* 0x0000000000047947 */ /* 0x000fea0003800000 */
.L_x_11123:
[----:B------:R4:W5:Y:S02]  /*4ad0*/  LDG.E.U16 R24, desc[UR36][R4.64] ;  /* 0x0000002404187981 */ /* 0x000964000c1e1500 */
.L_x_11100:
[----:B------:R-:W1:Y:S01]  /*4ae0*/  LDC.U8 R3, c[0x0][0x235] ;  /* 0x00008d40ff037b82 */ /* 0x000e620000000000 */
[----:B------:R-:W-:Y:S02]  /*4af0*/  ULDC UR4, c[0x0][0x23c] ;  /* 0x00008f0000047ab9 */ /* 0x000fe40000000800 */
[----:B------:R-:W-:-:S05]  /*4b00*/  IMAD R25, R25, UR4, RZ ;  /* 0x0000000419197c24 */ /* 0x000fca000f8e02ff */
[----:B0-234-:R-:W0:Y:S01]  /*4b10*/  LDC.64 R4, c[0x0][0x228] ;  /* 0x00008a00ff047b82 */ /* 0x01de220000000a00 */
        /* <DEDUP_REMOVED lines=15> */
.L_x_11131:
[----:B------:R0:W5:Y:S01]  /*4c10*/  LDG.E.U8 R25, desc[UR36][R4.64] ;  /* 0x0000002404197981 */ /* 0x000162000c1e1100 */
[----:B------:R-:W-:Y:S05]  /*4c20*/  BRA `(.L_x_11133) ;  /* 0x0000000c00547947 */ /* 0x000fea0003800000 */
.L_x_11130:
        /* <DEDUP_REMOVED lines=8> */
.L_x_11135:
[----:B------:R0:W5:Y:S01]  /*4cb0*/  LDG.E.U16 R25, desc[UR36][R4.64] ;  /* 0x0000002404197981 */ /* 0x000162000c1e1500 */
[----:B------:R-:W-:Y:S05]  /*4cc0*/  BRA `(.L_x_11133) ;  /* 0x0000000c002c7947 */ /* 0x000fea0003800000 */
.L_x_11134:
[----:B------:R0:W5:Y:S01]  /*4cd0*/  LDG.E.U16 R25, desc[UR36][R4.64] ;  /* 0x0000002404197981 */ /* 0x000162000c1e1500 */
[----:B------:R-:W-:Y:S05]  /*4ce0*/  BRA `(.L_x_11133) ;  /* 0x0000000c00247947 */ /* 0x000fea0003800000 */
.L_x_11129:
        /* <DEDUP_REMOVED lines=9> */
.L_x_11137:
[----:B------:R-:W2:Y:S02]  /*4d80*/  LDG.E.U16 R0, desc[UR36][R4.64] ;  /* 0x0000002404007981 */ /* 0x000ea4000c1e1500 */
[----:B--2---:R-:W-:-:S06]  /*4d90*/  HADD2.F32 R0, -RZ, R0.H0_H0 ;  /* 0x20000000ff007230 */ /* 0x004fcc0000004100 */
[----:B------:R-:W0:Y:S02]  /*4da0*/  F2I.FTZ.TRUNC.NTZ R0, R0 ;  /* 0x0000000000007305 */ /* 0x000e24000021f100 */
[----:B0-----:R-:W-:Y:S01]  /*4db0*/  PRMT R25, R0, 0x7610, R25 ;  /* 0x0000761000197816 */ /* 0x001fe20000000019 */
[----:B------:R-:W-:Y:S06]  /*4dc0*/  BRA `(.L_x_11133) ;  /* 0x0000000800ec7947 */ /* 0x000fec0003800000 */
.L_x_11136:
        /* <DEDUP_REMOVED lines=9> */
.L_x_11139:
[----:B------:R-:W2:Y:S02]  /*4e60*/  LDG.E.U16 R4, desc[UR36][R4.64] ;  /* 0x0000002404047981 */ /* 0x000ea4000c1e1500 */
[----:B--2---:R-:W-:-:S06]  /*4e70*/  HADD2.F32 R0, -RZ, R4.H0_H0 ;  /* 0x20000004ff007230 */ /* 0x004fcc0000004100 */
[----:B------:R-:W0:Y:S02]  /*4e80*/  F2I.FTZ.TRUNC.NTZ R0, R0 ;  /* 0x0000000000007305 */ /* 0x000e24000021f100 */
[----:B0-----:R-:W-:Y:S01]  /*4e90*/  PRMT R25, R0, 0x7610, R25 ;  /* 0x0000761000197816 */ /* 0x001fe20000000019 */
[----:B------:R-:W-:Y:S06]  /*4ea0*/  BRA `(.L_x_11133) ;  /* 0x0000000800b47947 */ /* 0x000fec0003800000 */
.L_x_11138:
[----:B------:R-:W2:Y:S02]  /*4eb0*/  LDG.E.64 R4, desc[UR36][R4.64] ;  /* 0x0000002404047981 */ /* 0x000ea4000c1e1b00 */
[----:B--2---:R0:W1:Y:S01]  /*4ec0*/  F2I.F64.TRUNC R25, R4 ;  /* 0x0000000400197311 */ /* 0x004062000030d100 */
[----:B------:R-:W-:Y:S05]  /*4ed0*/  BRA `(.L_x_11133) ;  /* 0x0000000800a87947 */ /* 0x000fea0003800000 */
.L_x_11128:
        /* <DEDUP_REMOVED lines=12> */
.L_x_11142:
[----:B------:R-:W2:Y:S02]  /*4fa0*/  LDG.E.64 R4, desc[UR36][R4.64] ;  /* 0x0000002404047981 */ /* 0x000ea4000c1e1b00 */
[----:B--2---:R3:W4:Y:S01]  /*4fb0*/  F2I.F64.TRUNC R25, R4 ;  /* 0x0000000400197311 */ /* 0x004722000030d100 */
[----:B------:R-:W-:Y:S05]  /*4fc0*/  BRA `(.L_x_11133) ;  /* 0x00000008006c7947 */ /* 0x000fea0003800000 */
.L_x_11141:
        /* <DEDUP_REMOVED lines=28> */
.L_x_11144:
        /* <DEDUP_REMOVED lines=15> */
.L_x_11143:
[----:B------:R-:W2:Y:S02]  /*5280*/  LDG.E.U16 R0, desc[UR36][R4.64] ;  /* 0x0000002404007981 */ /* 0x000ea4000c1e1500 */
[----:B--2---:R-:W-:-:S06]  /*5290*/  IMAD.U32 R0, R0, 0x10000, RZ ;  /* 0x0001000000007824 */ /* 0x004fcc00078e00ff */
[----:B------:R-:W0:Y:S02]  /*52a0*/  F2I.FTZ.TRUNC.NTZ R0, R0 ;  /* 0x0000000000007305 */ /* 0x000e24000021f100 */
[----:B0-----:R-:W-:Y:S01]  /*52b0*/  PRMT R25, R0, 0x7610, R25 ;  /* 0x0000761000197816 */ /* 0x001fe20000000019 */
[----:B------:R-:W-:Y:S06]  /*52c0*/  BRA `(.L_x_11133) ;  /* 0x0000000400ac7947 */ /* 0x000fec0003800000 */
.L_x_11140:
        /* <DEDUP_REMOVED lines=10> */
.L_x_11147:
        /* <DEDUP_REMOVED lines=21> */
.L_x_11151:
[----:B------:R-:W-:Y:S05]  /*54c0*/  BSYNC B1 ;  /* 0x0000000000017941 */ /* 0x000fea0003800000 */
.L_x_11150:
[----:B------:R-:W-:Y:S01]  /*54d0*/  LEA R5, R0, 0x3b800000, 0x17 ;  /* 0x3b80000000057811 */ /* 0x000fe200078eb8ff */
[----:B------:R-:W-:-:S05]  /*54e0*/  IMAD.SHL.U32 R0, R3, 0x100000, RZ ;  /* 0x0010000003007824 */ /* 0x000fca00078e00ff */
[----:B------:R-:W-:-:S07]  /*54f0*/  LOP3.LUT R0, R5, R0, R6, 0xfe, !PT ;  /* 0x0000000005007212 */ /* 0x000fce00078efe06 */
.L_x_11149:
[----:B------:R-:W-:Y:S05]  /*5500*/  BSYNC B0 ;  /* 0x0000000000007941 */ /* 0x000fea0003800000 */
.L_x_11148:
[----:B------:R-:W0:Y:S02]  /*5510*/  F2I.FTZ.TRUNC.NTZ R0, R0 ;  /* 0x0000000000007305 */ /* 0x000e24000021f100 */
[----:B0-----:R-:W-:Y:S01]  /*5520*/  PRMT R25, R0, 0x7610, R25 ;  /* 0x0000761000197816 */ /* 0x001fe20000000019 */
[----:B------:R-:W-:Y:S06]  /*5530*/  BRA `(.L_x_11133) ;  /* 0x0000000400107947 */ /* 0x000fec0003800000 */
.L_x_11146:
        /* <DEDUP_REMOVED lines=21> */
.L_x_11155:
[----:B------:R-:W-:Y:S05]  /*5690*/  BSYNC B1 ;  /* 0x0000000000017941 */ /* 0x000fea0003800000 */
.L_x_11154:
[----:B------:R-:W-:Y:S01]  /*56a0*/  LEA R5, R0, 0x37800000, 0x17 ;  /* 0x3780000000057811 */ /* 0x000fe200078eb8ff */
[----:B------:R-:W-:-:S05]  /*56b0*/  IMAD.SHL.U32 R0, R3, 0x200000, RZ ;  /* 0x0020000003007824 */ /* 0x000fca00078e00ff */
[----:B------:R-:W-:-:S07]  /*56c0*/  LOP3.LUT R0, R5, R0, R6, 0xfe, !PT ;  /* 0x0000000005007212 */ /* 0x000fce00078efe06 */
.L_x_11153:
[----:B------:R-:W-:Y:S05]  /*56d0*/  BSYNC B0 ;  /* 0x0000000000007941 */ /* 0x000fea0003800000 */
.L_x_11152:
[----:B------:R-:W0:Y:S02]  /*56e0*/  F2I.FTZ.TRUNC.NTZ R0, R0 ;  /* 0x0000000000007305 */ /* 0x000e24000021f100 */
[----:B0-----:R-:W-:Y:S01]  /*56f0*/  PRMT R25, R0, 0x7610, R25 ;  /* 0x0000761000197816 */ /* 0x001fe20000000019 */
[----:B------:R-:W-:Y:S06]  /*5700*/  BRA `(.L_x_11133) ;  /* 0x00000000009c7947 */ /* 0x000fec0003800000 */
.L_x_11145:
        /* <DEDUP_REMOVED lines=14> */
.L_x_11159:
[----:B------:R-:W-:Y:S05]  /*57f0*/  BSYNC B0 ;  /* 0x0000000000007941 */ /* 0x000fea0003800000 */
.L_x_11158:
[----:B------:R-:W0:Y:S02]  /*5800*/  F2I.FTZ.TRUNC.NTZ R0, R0 ;  /* 0x0000000000007305 */ /* 0x000e24000021f100 */
[----:B0-----:R-:W-:Y:S01]  /*5810*/  PRMT R25, R0, 0x7610, R25 ;  /* 0x0000761000197816 */ /* 0x001fe20000000019 */
[----:B------:R-:W-:Y:S06]  /*5820*/  BRA `(.L_x_11133) ;  /* 0x0000000000547947 */ /* 0x000fec0003800000 */
.L_x_11132:
        /* <DEDUP_REMOVED lines=16> */
.L_x_11160:
[----:B------:R-:W-:Y:S01]  /*5930*/  PRMT R25, RZ, 0x7610, R25 ;  /* 0x00007610ff197816 */ /* 0x000fe20000000019 */
[----:B------:R-:W-:Y:S06]  /*5940*/  BRA `(.L_x_11133) ;  /* 0x00000000000c7947 */ /* 0x000fec0003800000 */
.L_x_11157:
[----:B------:R1:W5:Y:S01]  /*5950*/  LDG.E.U16 R25, desc[UR36][R4.64] ;  /* 0x0000002404197981 */ /* 0x000362000c1e1500 */
[----:B------:R-:W-:Y:S05]  /*5960*/  BRA `(.L_x_11133) ;  /* 0x0000000000047947 */ /* 0x000fea0003800000 */
.L_x_11156:
[----:B------:R2:W5:Y:S02]  /*5970*/  LDG.E.U16 R25, desc[UR36][R4.64] ;  /* 0x0000002404197981 */ /* 0x000564000c1e1500 */
.L_x_11133:
[----:B------:R-:W-:-:S07]  /*5980*/  VIADD R27, R27, 0x80 ;  /* 0x000000801b1b7836 */ /* 0x000fce0000000000 */
.L_x_11094:
[----:B------:R-:W-:Y:S05]  /*5990*/  BSYNC B6 ;  /* 0x0000000000067941 */ /* 0x000fea0003800000 */
.L_x_11093:
[----:B------:R-:W-:Y:S01]  /*59a0*/  ISETP.GE.AND P0, PT, R27, R28, PT ;  /* 0x0000001c1b00720c */ /* 0x000fe20003f06270 */
[----:B------:R-:W-:Y:S01]  /*59b0*/  BSSY B6, `(.L_x_11161) ;  /* 0x00001d7000067945 */ /* 0x000fe20003800000 */
[----:B------:R-:W-:-:S11]  /*59c0*/  PRMT R26, RZ, 0x7610, R26 ;  /* 0x00007610ff1a7816 */ /* 0x000fd6000000001a */
        /* <DEDUP_REMOVED lines=20> */
.L_x_11166:
[----:B------:R0:W5:Y:S01]  /*5b10*/  LDG.E.U8 R26, desc[UR36][R4.64] ;  /* 0x00000024041a7981 */ /* 0x000162000c1e1100 */
[----:B------:R-:W-:Y:S05]  /*5b20*/  BRA `(.L_x_11168) ;  /* 0x0000000c00587947 */ /* 0x000fea0003800000 */
.L_x_11165:
        /* <DEDUP_REMOVED lines=8> */
.L_x_11170:
[----:B------:R3:W5:Y:S01]  /*5bb0*/  LDG.E.U16 R26, desc[UR36][R4.64] ;  /* 0x00000024041a7981 */ /* 0x000762000c1e1500 */
[----:B------:R-:W-:Y:S05]  /*5bc0*/  BRA `(.L_x_11168) ;  /* 0x0000000c00307947 */ /* 0x000fea0003800000 */
.L_x_11169:
[----:B------:R2:W5:Y:S01]  /*5bd0*/  LDG.E.U16 R26, desc[UR36][R4.64] ;  /* 0x00000024041a7981 */ /* 0x000562000c1e1500 */
[----:B------:R-:W-:Y:S05]  /*5be0*/  BRA `(.L_x_11168) ;  /* 0x0000000c00287947 */ /* 0x000fea0003800000 */
.L_x_11164:
        /* <DEDUP_REMOVED lines=9> */
.L_x_11172:
[----:B------:R-:W2:Y:S02]  /*5c80*/  LDG.E.U16 R0, desc[UR36][R4.64] ;  /* 0x0000002404007981 */ /* 0x000ea4000c1e1500 */
[----:B--2---:R-:W-:-:S06]  /*5c90*/  HADD2.F32 R0, -RZ, R0.H0_H0 ;  /* 0x20000000ff007230 */ /* 0x004fcc0000004100 */
[----:B------:R-:W0:Y:S02]  /*5ca0*/  F2I.FTZ.TRUNC.NTZ R0, R0 ;  /* 0x0000000000007305 */ /* 0x000e24000021f100 */
[----:B0-----:R-:W-:Y:S01]  /*5cb0*/  PRMT R26, R0, 0x7610, R26 ;  /* 0x00007610001a7816 */ /* 0x001fe2000000001a */
[----:B------:R-:W-:Y:S06]  /*5cc0*/  BRA `(.L_x_11168) ;  /* 0x0000000800f07947 */ /* 0x000fec0003800000 */
.L_x_11171:
        /* <DEDUP_REMOVED lines=9> */
.L_x_11174:
[----:B------:R-:W2:Y:S02]  /*5d60*/  LDG.E.U16 R4, desc[UR36][R4.64] ;  /* 0x0000002404047981 */ /* 0x000ea4000c1e1500 */
[----:B--2---:R-:W-:-:S06]  /*5d70*/  HADD2.F32 R0, -RZ, R4.H0_H0 ;  /* 0x20000004ff007230 */ /* 0x004fcc0000004100 */
[----:B------:R-:W0:Y:S02]  /*5d80*/  F2I.FTZ.TRUNC.NTZ R0, R0 ;  /* 0x0000000000007305 */ /* 0x000e24000021f100 */
[----:B0-----:R-:W-:Y:S01]  /*5d90*/  PRMT R26, R0, 0x7610, R26 ;  /* 0x00007610001a7816 */ /* 0x001fe2000000001a */
[----:B------:R-:W-:Y:S06]  /*5da0*/  BRA `(.L_x_11168) ;  /* 0x0000000800b87947 */ /* 0x000fec0003800000 */
.L_x_11173:
[----:B------:R-:W2:Y:S02]  /*5db0*/  LDG.E.64 R2, desc[UR36][R4.64] ;  /* 0x0000002404027981 */ /* 0x000ea4000c1e1b00 */
[----:B--2---:R-:W0:Y:S02]  /*5dc0*/  F2I.F64.TRUNC R2, R2 ;  /* 0x0000000200027311 */ /* 0x004e24000030d100 */
[----:B0-----:R-:W-:Y:S01]  /*5dd0*/  PRMT R26, R2, 0x7610, R26 ;  /* 0x00007610021a7816 */ /* 0x001fe2000000001a */
[----:B------:R-:W-:Y:S06]  /*5de0*/  BRA `(.L_x_11168) ;  /* 0x0000000800a87947 */ /* 0x000fec0003800000 */
.L_x_11163:
        /* <DEDUP_REMOVED lines=12> */
.L_x_11177:
[----:B------:R-:W2:Y:S02]  /*5eb0*/  LDG.E.64 R4, desc[UR36][R4.64] ;  /* 0x0000002404047981 */ /* 0x000ea4000c1e1b00 */
[----:B--2---:R0:W1:Y:S01]  /*5ec0*/  F2I.F64.TRUNC R26, R4 ;  /* 0x00000004001a7311 */ /* 0x004062000030d100 */
[----:B------:R-:W-:Y:S05]  /*5ed0*/  BRA `(.L_x_11168) ;  /* 0x00000008006c7947 */ /* 0x000fea0003800000 */
.L_x_11176:
        /* <DEDUP_REMOVED lines=24> */
[----:B------:R-:W-:-:S06]  /*6060*/  LOP3.LUT R3, R3, 0x80000000, R0, 0xf8, !PT ;  /* 0x8000000003037812 */ /* 0x000fcc00078ef800 */
[----:B------:R-:W0:Y:S02]  /*6070*/  F2I.FTZ.TRUNC.NTZ R3, R3 ;  /* 0x0000000300037305 */ /* 0x000e24000021f100 */
[----:B0-----:R-:W-:Y:S01]  /*6080*/  PRMT R26, R3, 0x7610, R26 ;  /* 0x00007610031a7816 */ /* 0x001fe2000000001a */
[----:B------:R-:W-:Y:S06]  /*6090*/  BRA `(.L_x_11168) ;  /* 0x0000000400fc7947 */ /* 0x000fec0003800000 */
.L_x_11179:
[----:B------:R-:W2:Y:S02]  /*60a0*/  LDG.E.U8 R3, desc[UR36][R4.64] ;  /* 0x0000002404037981 */ /* 0x000ea4000c1e1100 */
[----:B--2---:R-:W-:-:S05]  /*60b0*/  IMAD.SHL.U32 R0, R3, 0x2000000, RZ ;  /* 0x0200000003007824 */ /* 0x004fca00078e00ff */
        /* <DEDUP_REMOVED lines=13> */
.L_x_11178:
[----:B------:R-:W2:Y:S02]  /*6190*/  LDG.E.U16 R0, desc[UR36][R4.64] ;  /* 0x0000002404007981 */ /* 0x000ea4000c1e1500 */
[----:B--2---:R-:W-:-:S06]  /*61a0*/  IMAD.U32 R0, R0, 0x10000, RZ ;  /* 0x0001000000007824 */ /* 0x004fcc00078e00ff */
[----:B------:R-:W0:Y:S02]  /*61b0*/  F2I.FTZ.TRUNC.NTZ R0, R0 ;  /* 0x0000000000007305 */ /* 0x000e24000021f100 */
[----:B0-----:R-:W-:Y:S01]  /*61c0*/  PRMT R26, R0, 0x7610, R26 ;  /* 0x00007610001a7816 */ /* 0x001fe2000000001a */
[----:B------:R-:W-:Y:S06]  /*61d0*/  BRA `(.L_x_11168) ;  /* 0x0000000400ac7947 */ /* 0x000fec0003800000 */
.L_x_11175:
        /* <DEDUP_REMOVED lines=10> */
.L_x_11182:
        /* <DEDUP_REMOVED lines=21> */
.L_x_11186:
[----:B------:R-:W-:Y:S05]  /*63d0*/  BSYNC B1 ;  /* 0x0000000000017941 */ /* 0x000fea0003800000 */
.L_x_11185:
[----:B------:R-:W-:Y:S01]  /*63e0*/  LEA R3, R0, 0x3b800000, 0x17 ;  /* 0x3b80000000037811 */ /* 0x000fe200078eb8ff */
[----:B------:R-:W-:-:S05]  /*63f0*/  IMAD.SHL.U32 R0, R2, 0x100000, RZ ;  /* 0x0010000002007824 */ /* 0x000fca00078e00ff */
[----:B------:R-:W-:-:S07]  /*6400*/  LOP3.LUT R0, R3, R0, R4, 0xfe, !PT ;  /* 0x0000000003007212 */ /* 0x000fce00078efe04 */
.L_x_11184:
[----:B------:R-:W-:Y:S05]  /*6410*/  BSYNC B0 ;  /* 0x0000000000007941 */ /* 0x000fea0003800000 */
.L_x_11183:
[----:B------:R-:W0:Y:S02]  /*6420*/  F2I.FTZ.TRUNC.NTZ R0, R0 ;  /* 0x0000000000007305 */ /* 0x000e24000021f100 */
[----:B0-----:R-:W-:Y:S01]  /*6430*/  PRMT R26, R0, 0x7610, R26 ;  /* 0x00007610001a7816 */ /* 0x001fe2000000001a */
[----:B------:R-:W-:Y:S06]  /*6440*/  BRA `(.L_x_11168) ;  /* 0x0000000400107947 */ /* 0x000fec0003800000 */
.L_x_11181:
        /* <DEDUP_REMOVED lines=21> */
.L_x_11190:
[----:B------:R-:W-:Y:S05]  /*65a0*/  BSYNC B1 ;  /* 0x0000000000017941 */ /* 0x000fea0003800000 */
.L_x_11189:
[----:B------:R-:W-:Y:S01]  /*65b0*/  LEA R3, R0, 0x37800000, 0x17 ;  /* 0x3780000000037811 */ /* 0x000fe200078eb8ff */
[----:B------:R-:W-:-:S05]  /*65c0*/  IMAD.SHL.U32 R0, R2, 0x200000, RZ ;  /* 0x0020000002007824 */ /* 0x000fca00078e00ff */
[----:B------:R-:W-:-:S07]  /*65d0*/  LOP3.LUT R0, R3, R0, R4, 0xfe, !PT ;  /* 0x0000000003007212 */ /* 0x000fce00078efe04 */
.L_x_11188:
[----:B------:R-:W-:Y:S05]  /*65e0*/  BSYNC B0 ;  /* 0x0000000000007941 */ /* 0x000fea0003800000 */
.L_x_11187:
[----:B------:R-:W0:Y:S02]  /*65f0*/  F2I.FTZ.TRUNC.NTZ R0, R0 ;  /* 0x0000000000007305 */ /* 0x000e24000021f100 */
[----:B0-----:R-:W-:Y:S01]  /*6600*/  PRMT R26, R0, 0x7610, R26 ;  /* 0x00007610001a7816 */ /* 0x001fe2000000001a */
[----:B------:R-:W-:Y:S06]  /*6610*/  BRA `(.L_x_11168) ;  /* 0x00000000009c7947 */ /* 0x000fec0003800000 */
.L_x_11180:
        /* <DEDUP_REMOVED lines=14> */
.L_x_11194:
[----:B------:R-:W-:Y:S05]  /*6700*/  BSYNC B0 ;  /* 0x0000000000007941 */ /* 0x000fea0003800000 */
.L_x_11193:
[----:B------:R-:W0:Y:S02]  /*6710*/  F2I.FTZ.TRUNC.NTZ R0, R0 ;  /* 0x0000000000007305 */ /* 0x000e24000021f100 */
[----:B0-----:R-:W-:Y:S01]  /*6720*/  PRMT R26, R0, 0x7610, R26 ;  /* 0x00007610001a7816 */ /* 0x001fe2000000001a */
[----:B------:R-:W-:Y:S06]  /*6730*/  BRA `(.L_x_11168) ;  /* 0x0000000000547947 */ /* 0x000fec0003800000 */
.L_x_11167:
        /* <DEDUP_REMOVED lines=16> */
.L_x_11195:
[----:B------:R-:W-:Y:S01]  /*6840*/  PRMT R26, RZ, 0x7610, R26 ;  /* 0x00007610ff1a7816 */ /* 0x000fe2000000001a */
[----:B------:R-:W-:Y:S06]  /*6850*/  BRA `(.L_x_11168) ;  /* 0x00000000000c7947 */ /* 0x000fec0003800000 */
.L_x_11192:
[----:B------:R0:W5:Y:S01]  /*6860*/  LDG.E.U16 R26, desc[UR36][R4.64] ;  /* 0x00000024041a7981 */ /* 0x000162000c1e1500 */
[----:B------:R-:W-:Y:S05]  /*6870*/  BRA `(.L_x_11168) ;  /* 0x0000000000047947 */ /* 0x000fea0003800000 */
.L_x_11191:
[----:B------:R0:W5:Y:S02]  /*6880*/  LDG.E.U16 R26, desc[UR36][R4.64] ;  /* 0x00000024041a7981 */ /* 0x000164000c1e1500 */
.L_x_11168:
[----:B01234-:R-:W0:Y:S01]  /*6890*/  LDC.U8 R4, c[0x0][0x235] ;  /* 0x00008d40ff047b82 */ /* 0x01fe220000000000 */
        /* <DEDUP_REMOVED lines=18> */
.L_x_11199:
[----:B------:R0:W5:Y:S01]  /*69c0*/  LDG.E.U8 R23, desc[UR36][R2.64] ;  /* 0x0000002402177981 */ /* 0x000162000c1e1100 */
[----:B------:R-:W-:Y:S05]  /*69d0*/  BRA `(.L_x_11162) ;  /* 0x0000000c00507947 */ /* 0x000fea0003800000 */
.L_x_11198:
        /* <DEDUP_REMOVED lines=8> */
.L_x_11202:
[----:B------:R0:W5:Y:S01]  /*6a60*/  LDG.E.U16 R23, desc[UR36][R2.64] ;  /* 0x0000002402177981 */ /* 0x000162000c1e1500 */
[----:B------:R-:W-:Y:S05]  /*6a70*/  BRA `(.L_x_11162) ;  /* 0x0000000c00287947 */ /* 0x000fea0003800000 */
.L_x_11201:
[----:B------:R0:W5:Y:S01]  /*6a80*/  LDG.E.U16 R23, desc[UR36][R2.64] ;  /* 0x0000002402177981 */ /* 0x000162000c1e1500 */
[----:B------:R-:W-:Y:S05]  /*6a90*/  BRA `(.L_x_11162) ;  /* 0x0000000c00207947 */ /* 0x000fea0003800000 */
.L_x_11197:
        /* <DEDUP_REMOVED lines=9> */
.L_x_11204:
[----:B------:R-:W2:Y:S02]  /*6b30*/  LDG.E.U16 R0, desc[UR36][R2.64] ;  /* 0x0000002402007981 */ /* 0x000ea4000c1e1500 */
[----:B--2---:R-:W-:-:S06]  /*6b40*/  HADD2.F32 R0, -RZ, R0.H0_H0 ;  /* 0x20000000ff007230 */ /* 0x004fcc0000004100 */
[----:B------:R-:W0:Y:S02]  /*6b50*/  F2I.FTZ.TRUNC.NTZ R0, R0 ;  /* 0x0000000000007305 */ /* 0x000e24000021f100 */
[----:B0-----:R-:W-:Y:S01]  /*6b60*/  PRMT R23, R0, 0x7610, R23 ;  /* 0x0000761000177816 */ /* 0x001fe20000000017 */
[----:B------:R-:W-:Y:S06]  /*6b70*/  BRA `(.L_x_11162) ;  /* 0x0000000800e87947 */ /* 0x000fec0003800000 */
.L_x_11203:
        /* <DEDUP_REMOVED lines=9> */
.L_x_11206:
[----:B------:R-:W2:Y:S02]  /*6c10*/  LDG.E.U16 R2, desc[UR36][R2.64] ;  /* 0x0000002402027981 */ /* 0x000ea4000c1e1500 */
[----:B--2---:R-:W-:-:S06]  /*6c20*/  HADD2.F32 R0, -RZ, R2.H0_H0 ;  /* 0x20000002ff007230 */ /* 0x004fcc0000004100 */
[----:B------:R-:W0:Y:S02]  /*6c30*/  F2I.FTZ.TRUNC.NTZ R0, R0 ;  /* 0x0000000000007305 */ /* 0x000e24000021f100 */
[----:B0-----:R-:W-:Y:S01]  /*6c40*/  PRMT R23, R0, 0x7610, R23 ;  /* 0x0000761000177816 */ /* 0x001fe20000000017 */
[----:B------:R-:W-:Y:S06]  /*6c50*/  BRA `(.L_x_11162) ;  /* 0x0000000800b07947 */ /* 0x000fec0003800000 */
.L_x_11205:
[----:B------:R-:W2:Y:S02]  /*6c60*/  LDG.E.64 R2, desc[UR36][R2.64] ;  /* 0x0000002402027981 */ /* 0x000ea4000c1e1b00 */
[----:B--2---:R0:W1:Y:S01]  /*6c70*/  F2I.F64.TRUNC R23, R2 ;  /* 0x0000000200177311 */ /* 0x004062000030d100 */
[----:B------:R-:W-:Y:S05]  /*6c80*/  BRA `(.L_x_11162) ;  /* 0x0000000800a47947 */ /* 0x000fea0003800000 */
.L_x_11196:
        /* <DEDUP_REMOVED lines=12> */
.L_x_11209:
[----:B------:R-:W2:Y:S02]  /*6d50*/  LDG.E.64 R2, desc[UR36][R2.64] ;  /* 0x0000002402027981 */ /* 0x000ea4000c1e1b00 */
[----:B--2---:R0:W1:Y:S01]  /*6d60*/  F2I.F64.TRUNC R23, R2 ;  /* 0x0000000200177311 */ /* 0x004062000030d100 */
[----:B------:R-:W-:Y:S05]  /*6d70*/  BRA `(.L_x_11162) ;  /* 0x0000000800687947 */ /* 0x000fea0003800000 */
.L_x_11208:
        /* <DEDUP_REMOVED lines=28> */
.L_x_11211:
        /* <DEDUP_REMOVED lines=15> */
.L_x_11210:
[----:B------:R-:W2:Y:S02]  /*7030*/  LDG.E.U16 R0, desc[UR36][R2.64] ;  /* 0x0000002402007981 */ /* 0x000ea4000c1e1500 */
[----:B--2---:R-:W-:-:S06]  /*7040*/  IMAD.U32 R0, R0, 0x10000, RZ ;  /* 0x0001000000007824 */ /* 0x004fcc00078e00ff */
[----:B------:R-:W0:Y:S02]  /*7050*/  F2I.FTZ.TRUNC.NTZ R0, R0 ;  /* 0x0000000000007305 */ /* 0x000e24000021f100 */
[----:B0-----:R-:W-:Y:S01]  /*7060*/  PRMT R23, R0, 0x7610, R23 ;  /* 0x0000761000177816 */ /* 0x001fe20000000017 */
[----:B------:R-:W-:Y:S06]  /*7070*/  BRA `(.L_x_11162) ;  /* 0x0000000400a87947 */ /* 0x000fec0003800000 */
.L_x_11207:
        /* <DEDUP_REMOVED lines=10> */
.L_x_11214:
        /* <DEDUP_REMOVED lines=21> */
.L_x_11218:
[----:B------:R-:W-:Y:S05]  /*7270*/  BSYNC B1 ;  /* 0x0000000000017941 */ /* 0x000fea0003800000 */
.L_x_11217:
[----:B------:R-:W-:Y:S01]  /*7280*/  LEA R3, R0, 0x3b800000, 0x17 ;  /* 0x3b80000000037811 */ /* 0x000fe200078eb8ff */
[----:B------:R-:W-:-:S05]  /*7290*/  IMAD.SHL.U32 R0, R2, 0x100000, RZ ;  /* 0x0010000002007824 */ /* 0x000fca00078e00ff */
[----:B------:R-:W-:-:S07]  /*72a0*/  LOP3.LUT R0, R3, R0, R4, 0xfe, !PT ;  /* 0x0000000003007212 */ /* 0x000fce00078efe04 */
.L_x_11216:
[----:B------:R-:W-:Y:S05]  /*72b0*/  BSYNC B0 ;  /* 0x0000000000007941 */ /* 0x000fea0003800000 */
.L_x_11215:
[----:B------:R-:W0:Y:S02]  /*72c0*/  F2I.FTZ.TRUNC.NTZ R0, R0 ;  /* 0x0000000000007305 */ /* 0x000e24000021f100 */
[----:B0-----:R-:W-:Y:S01]  /*72d0*/  PRMT R23, R0, 0x7610, R23 ;  /* 0x0000761000177816 */ /* 0x001fe20000000017 */
[----:B------:R-:W-:Y:S06]  /*72e0*/  BRA `(.L_x_11162) ;  /* 0x00000004000c7947 */ /* 0x000fec0003800000 */
.L_x_11213:
        /* <DEDUP_REMOVED lines=21> */
.L_x_11222:
[----:B------:R-:W-:Y:S05]  /*7440*/  BSYNC B1 ;  /* 0x0000000000017941 */ /* 0x000fea0003800000 */
.L_x_11221:
[----:B------:R-:W-:Y:S01]  /*7450*/  LEA R3, R0, 0x37800000, 0x17 ;  /* 0x3780000000037811 */ /* 0x000fe200078eb8ff */
[----:B------:R-:W-:-:S05]  /*7460*/  IMAD.SHL.U32 R0, R2, 0x200000, RZ ;  /* 0x0020000002007824 */ /* 0x000fca00078e00ff */
[----:B------:R-:W-:-:S07]  /*7470*/  LOP3.LUT R0, R3, R0, R4, 0xfe, !PT ;  /* 0x0000000003007212 */ /* 0x000fce00078efe04 */
.L_x_11220:
[----:B------:R-:W-:Y:S05]  /*7480*/  BSYNC B0 ;  /* 0x0000000000007941 */ /* 0x000fea0003800000 */
.L_x_11219:
[----:B------:R-:W0:Y:S02]  /*7490*/  F2I.FTZ.TRUNC.NTZ R0, R0 ;  /* 0x0000000000007305 */ /* 0x000e24000021f100 */
[----:B0-----:R-:W-:Y:S01]  /*74a0*/  PRMT R23, R0, 0x7610, R23 ;  /* 0x0000761000177816 */ /* 0x001fe20000000017 */
[----:B------:R-:W-:Y:S06]  /*74b0*/  BRA `(.L_x_11162) ;  /* 0x0000000000987947 */ /* 0x000fec0003800000 */
.L_x_11212:
        /* <DEDUP_REMOVED lines=14> */
.L_x_11226:
[----:B------:R-:W-:Y:S05]  /*75a0*/  BSYNC B0 ;  /* 0x0000000000007941 */ /* 0x000fea0003800000 */
.L_x_11225:
[----:B------:R-:W0:Y:S02]  /*75b0*/  F2I.FTZ.TRUNC.NTZ R0, R0 ;  /* 0x0000000000007305 */ /* 0x000e24000021f100 */
[----:B0-----:R-:W-:Y:S01]  /*75c0*/  PRMT R23, R0, 0x7610, R23 ;  /* 0x0000761000177816 */ /* 0x001fe20000000017 */
[----:B------:R-:W-:Y:S06]  /*75d0*/  BRA `(.L_x_11162) ;  /* 0x0000000000507947 */ /* 0x000fec0003800000 */
.L_x_11200:
        /* <DEDUP_REMOVED lines=16> */
.L_x_11227:
[----:B------:R-:W-:Y:S05]  /*76e0*/  BRA `(.L_x_11162) ;  /* 0x00000000000c7947 */ /* 0x000fea0003800000 */
.L_x_11224:
[----:B------:R0:W5:Y:S01]  /*76f0*/  LDG.E.U16 R23, desc[UR36][R2.64] ;  /* 0x0000002402177981 */ /* 0x000162000c1e1500 */
[----:B------:R-:W-:Y:S05]  /*7700*/  BRA `(.L_x_11162) ;  /* 0x0000000000047947 */ /* 0x000fea0003800000 */
.L_x_11223:
[----:B------:R0:W5:Y:S02]  /*7710*/  LDG.E.U16 R23, desc[UR36][R2.64] ;  /* 0x0000002402177981 */ /* 0x000164000c1e1500 */
.L_x_11162:
[----:B------:R-:W-:Y:S05]  /*7720*/  BSYNC B6 ;  /* 0x0000000000067941 */ /* 0x000fea0003800000 */
.L_x_11161:
[----:B------:R-:W2:Y:S01]  /*7730*/  S2R R27, SR_TID.X ;  /* 0x00000000001b7919 */ /* 0x000ea20000002100 */
[----:B0-----:R-:W0:Y:S01]  /*7740*/  LDC.U8 R2, c[0x0][0x240] ;  /* 0x00009000ff027b82 */ /* 0x001e220000000000 */
[----:B-1---5:R-:W-:Y:S01]  /*7750*/  PRMT R3, R19, 0x9910, RZ ;  /* 0x0000991013037816 */ /* 0x022fe200000000ff */
[----:B------:R-:W-:Y:S01]  /*7760*/  BSSY B6, `(.L_x_11228) ;  /* 0x0000101000067945 */ /* 0x000fe20003800000 */
[----:B------:R-:W-:Y:S02]  /*7770*/  PRMT R0, R18, 0x9910, RZ ;  /* 0x0000991012007816 */ /* 0x000fe400000000ff */
[----:B------:R-:W-:Y:S02]  /*7780*/  PRMT R19, R17, 0x9910, RZ ;  /* 0x0000991011137816 */ /* 0x000fe400000000ff */
[----:B--234-:R-:W-:Y:S01]  /*7790*/  PRMT R4, R22, 0x9910, RZ ;  /* 0x0000991016047816 */ /* 0x01cfe200000000ff */
[----:B------:R-:W-:Y:S01]  /*77a0*/  IMAD R3, R0, R3, RZ ;  /* 0x0000000300037224 */ /* 0x000fe200078e02ff */
[----:B------:R-:W-:-:S02]  /*77b0*/  PRMT R18, R24, 0x9910, RZ ;  /* 0x0000991018127816 */ /* 0x000fc400000000ff */
[----:B------:R-:W-:Y:S01]  /*77c0*/  PRMT R5, R25, 0x9910, RZ ;  /* 0x0000991019057816 */ /* 0x000fe200000000ff */
[----:B------:R-:W-:Y:S01]  /*77d0*/  IMAD R19, R19, R4, RZ ;  /* 0x0000000413137224 */ /* 0x000fe200078e02ff */
[----:B------:R-:W-:Y:S02]  /*77e0*/  PRMT R17, R26, 0x9910, RZ ;  /* 0x000099101a117816 */ /* 0x000fe400000000ff */
[----:B------:R-:W-:Y:S01]  /*77f0*/  PRMT R6, R23, 0x9910, RZ ;  /* 0x0000991017067816 */ /* 0x000fe200000000ff */
[----:B------:R-:W-:-:S04]  /*7800*/  IMAD R18, R18, R5, RZ ;  /* 0x0000000512127224 */ /* 0x000fc800078e02ff */
[----:B------:R-:W-:Y:S01]  /*7810*/  IMAD R17, R17, R6, RZ ;  /* 0x0000000611117224 */ /* 0x000fe200078e02ff */
[----:B------:R-:W-:-:S13]  /*7820*/  ISETP.GE.AND P0, PT, R27, R28, PT ;  /* 0x0000001c1b00720c */ /* 0x000fda0003f06270 */
        /* <DEDUP_REMOVED lines=22> */
.L_x_11233:
[----:B------:R0:W-:Y:S01]  /*7990*/  STG.E.U8 desc[UR36][R8.64], R3 ;  /* 0x0000000308007986 */ /* 0x0001e2000c101124 */
[----:B------:R-:W-:Y:S05]  /*79a0*/  BRA `(.L_x_11229) ;  /* 0x0000000c00707947 */ /* 0x000fea0003800000 */
.L_x_11232:
        /* <DEDUP_REMOVED lines=11> */
.L_x_11236:
[----:B------:R-:W-:-:S05]  /*7a60*/  PRMT R3, R3, 0x9910, RZ ;  /* 0x0000991003037816 */ /* 0x000fca00000000ff */
[----:B------:R0:W-:Y:S01]  /*7a70*/  STG.E desc[UR36][R8.64], R3 ;  /* 0x0000000308007986 */ /* 0x0001e2000c101924 */
[----:B------:R-:W-:Y:S05]  /*7a80*/  BRA `(.L_x_11229) ;  /* 0x0000000c00387947 */ /* 0x000fea0003800000 */
.L_x_11235:
[----:B------:R0:W-:Y:S01]  /*7a90*/  STG.E.U16 desc[UR36][R8.64], R3 ;  /* 0x0000000308007986 */ /* 0x0001e2000c101524 */
[----:B------:R-:W-:Y:S05]  /*7aa0*/  BRA `(.L_x_11229) ;  /* 0x0000000c00307947 */ /* 0x000fea0003800000 */
.L_x_11231:
        /* <DEDUP_REMOVED lines=9> */
.L_x_11238:
[----:B------:R-:W0:Y:S02]  /*7b40*/  I2F.S16 R0, R3 ;  /* 0x0000000300007306 */ /* 0x000e240000101400 */
[----:B0-----:R-:W-:-:S05]  /*7b50*/  F2FP.F16.F32.PACK_AB R0, RZ, R0 ;  /* 0x00000000ff00723e */ /* 0x001fca00000000ff */
[----:B------:R1:W-:Y:S01]  /*7b60*/  STG.E.U16 desc[UR36][R8.64], R0 ;  /* 0x0000000008007986 */ /* 0x0003e2000c101524 */
[----:B------:R-:W-:Y:S05]  /*7b70*/  BRA `(.L_x_11229) ;  /* 0x0000000800fc7947 */ /* 0x000fea0003800000 */
.L_x_11237:
        /* <DEDUP_REMOVED lines=10> */
.L_x_11240:
[----:B------:R-:W0:Y:S02]  /*7c20*/  I2F.S16 R3, R3 ;  /* 0x0000000300037306 */ /* 0x000e240000101400 */
[----:B0-----:R-:W-:-:S04]  /*7c30*/  F2FP.F16.F32.PACK_AB R3, RZ, R3 ;  /* 0x00000003ff03723e */ /* 0x001fc800000000ff */
[----:B------:R-:W-:-:S05]  /*7c40*/  PRMT R3, R3, 0x5410, RZ ;  /* 0x0000541003037816 */ /* 0x000fca00000000ff */
[----:B------:R4:W-:Y:S01]  /*7c50*/  STG.E desc[UR36][R8.64], R3 ;  /* 0x0000000308007986 */ /* 0x0009e2000c101924 */
[----:B------:R-:W-:Y:S05]  /*7c60*/  BRA `(.L_x_11229) ;  /* 0x0000000800c07947 */ /* 0x000fea0003800000 */
.L_x_11239:
[----:B------:R-:W0:Y:S02]  /*7c70*/  I2F.F64.S16 R4, R3 ;  /* 0x0000000300047312 */ /* 0x000e240000101c00 */
[----:B0-----:R0:W-:Y:S01]  /*7c80*/  STG.E.64 desc[UR36][R8.64], R4 ;  /* 0x0000000408007986 */ /* 0x0011e2000c101b24 */
[----:B------:R-:W-:Y:S05]  /*7c90*/  BRA `(.L_x_11229) ;  /* 0x0000000800b47947 */ /* 0x000fea0003800000 */
.L_x_11230:
        /* <DEDUP_REMOVED lines=13> */
.L_x_11243:
[----:B------:R-:W0:Y:S01]  /*7d70*/  I2F.F64.S16 R4, R3 ;  /* 0x0000000300047312 */ /* 0x000e220000101c00 */
[----:B------:R-:W-:-:S05]  /*7d80*/  CS2R R6, SRZ ;  /* 0x0000000000067805 */ /* 0x000fca000001ff00 */
[----:B0-----:R0:W-:Y:S01]  /*7d90*/  STG.E.128 desc[UR36][R8.64], R4 ;  /* 0x0000000408007986 */ /* 0x0011e2000c101d24 */
[----:B------:R-:W-:Y:S05]  /*7da0*/  BRA `(.L_x_11229) ;  /* 0x0000000800707947 */ /* 0x000fea0003800000 */
.L_x_11242:
        /* <DEDUP_REMOVED lines=21> */
.L_x_11247:
[----:B------:R-:W-:Y:S05]  /*7f00*/  BSYNC B0 ;  /* 0x0000000000007941 */ /* 0x000fea0003800000 */
.L_x_11246:
[----:B------:R-:W-:-:S05]  /*7f10*/  LOP3.LUT R5, R0, R5, RZ, 0xfc, !PT ;  /* 0x0000000500057212 */ /* 0x000fca00078efcff */
[----:B------:R0:W-:Y:S01]  /*7f20*/  STG.E.U8 desc[UR36][R8.64], R5 ;  /* 0x0000000508007986 */ /* 0x0001e2000c101124 */
[----:B------:R-:W-:Y:S05]  /*7f30*/  BRA `(.L_x_11229) ;  /* 0x00000008000c7947 */ /* 0x000fea0003800000 */
.L_x_11245:
        /* <DEDUP_REMOVED lines=13> */
.L_x_11249:
[----:B------:R-:W-:Y:S01]  /*8010*/  IMAD.MOV.U32 R0, RZ, RZ, 0x7f ;  /* 0x0000007fff007424 */ /* 0x000fe200078e00ff */
[----:B------:R-:W-:-:S04]  /*8020*/  ISETP.GT.U32.AND P0, PT, R4, 0x7f800000, PT ;  /* 0x7f8000000400780c */ /* 0x000fc80003f04070 */
[----:B------:R-:W-:-:S09]  /*8030*/  SEL R0, R0, 0x7c, P0 ;  /* 0x0000007c00007807 */ /* 0x000fd20000000000 */
.L_x_11250:
[----:B------:R-:W-:Y:S05]  /*8040*/  BSYNC B0 ;  /* 0x0000000000007941 */ /* 0x000fea0003800000 */
.L_x_11248:
[----:B------:R-:W-:-:S04]  /*8050*/  LOP3.LUT R3, R5, 0x80000000, RZ, 0xc0, !PT ;  /* 0x8000000005037812 */ /* 0x000fc800078ec0ff */
[----:B------:R-:W-:-:S04]  /*8060*/  SHF.R.U32.HI R3, RZ, 0x18, R3 ;  /* 0x00000018ff037819 */ /* 0x000fc80000011603 */
[----:B------:R-:W-:-:S05]  /*8070*/  LOP3.LUT R3, R0, R3, RZ, 0xfc, !PT ;  /* 0x0000000300037212 */ /* 0x000fca00078efcff */
[----:B------:R0:W-:Y:S01]  /*8080*/  STG.E.U8 desc[UR36][R8.64], R3 ;  /* 0x0000000308007986 */ /* 0x0001e2000c101124 */
[----:B------:R-:W-:Y:S05]  /*8090*/  BRA `(.L_x_11229) ;  /* 0x0000000400b47947 */ /* 0x000fea0003800000 */
.L_x_11244:
[----:B------:R-:W0:Y:S02]  /*80a0*/  I2F.S16 R0, R3 ;  /* 0x0000000300007306 */ /* 0x000e240000101400 */
[----:B0-----:R-:W-:-:S05]  /*80b0*/  F2FP.BF16.F32.PACK_AB R0, RZ, R0 ;  /* 0x00000000ff00723e */ /* 0x001fca00000010ff */
[----:B------:R0:W-:Y:S01]  /*80c0*/  STG.E.U16 desc[UR36][R8.64], R0 ;  /* 0x0000000008007986 */ /* 0x0001e2000c101524 */
[----:B------:R-:W-:Y:S05]  /*80d0*/  BRA `(.L_x_11229) ;  /* 0x0000000400a47947 */ /* 0x000fea0003800000 */
.L_x_11241:
        /* <DEDUP_REMOVED lines=10> */
.L_x_11253:
        /* <DEDUP_REMOVED lines=17> */
.L_x_11256:
[----:B------:R-:W-:-:S04]  /*8290*/  LOP3.LUT R3, R3, 0x80000000, RZ, 0xc0, !PT ;  /* 0x8000000003037812 */ /* 0x000fc800078ec0ff */
[----:B------:R-:W-:-:S04]  /*82a0*/  SHF.R.U32.HI R3, RZ, 0x18, R3 ;  /* 0x00000018ff037819 */ /* 0x000fc80000011603 */
[----:B------:R-:W-:-:S04]  /*82b0*/  LOP3.LUT R0, R0, R3, RZ, 0xfc, !PT ;  /* 0x0000000300007212 */ /* 0x000fc800078efcff */
[----:B------:R-:W-:-:S07]  /*82c0*/  PRMT R4, R0, 0x7610, R4 ;  /* 0x0000761000047816 */ /* 0x000fce0000000004 */
.L_x_11255:
[----:B------:R-:W-:Y:S05]  /*82d0*/  BSYNC B0 ;  /* 0x0000000000007941 */ /* 0x000fea0003800000 */
.L_x_11254:
[----:B------:R0:W-:Y:S01]  /*82e0*/  STG.E.U8 desc[UR36][R8.64], R4 ;  /* 0x0000000408007986 */ /* 0x0001e2000c101124 */
[----:B------:R-:W-:Y:S05]  /*82f0*/  BRA `(.L_x_11229) ;  /* 0x00000004001c7947 */ /* 0x000fea0003800000 */
.L_x_11252:
        /* <DEDUP_REMOVED lines=17> */
.L_x_11259:
[----:B------:R-:W-:-:S04]  /*8410*/  LOP3.LUT R3, R3, 0x80000000, RZ, 0xc0, !PT ;  /* 0x8000000003037812 */ /* 0x000fc800078ec0ff */
[----:B------:R-:W-:-:S04]  /*8420*/  SHF.R.U32.HI R3, RZ, 0x18, R3 ;  /* 0x00000018ff037819 */ /* 0x000fc80000011603 */
[----:B------:R-:W-:-:S04]  /*8430*/  LOP3.LUT R0, R0, R3, RZ, 0xfc, !PT ;  /* 0x0000000300007212 */ /* 0x000fc800078efcff */
[----:B------:R-:W-:-:S07]  /*8440*/  PRMT R4, R0, 0x7610, R4 ;  /* 0x0000761000047816 */ /* 0x000fce0000000004 */
.L_x_11258:
[----:B------:R-:W-:Y:S05]  /*8450*/  BSYNC B0 ;  /* 0x0000000000007941 */ /* 0x000fea0003800000 */
.L_x_11257:
[----:B------:R0:W-:Y:S01]  /*8460*/  STG.E.U8 desc[UR36][R8.64], R4 ;  /* 0x0000000408007986 */ /* 0x0001e2000c101124 */
[----:B------:R-:W-:Y:S05]  /*8470*/  BRA `(.L_x_11229) ;  /* 0x0000000000bc7947 */ /* 0x000fea0003800000 */
.L_x_11251:
        /* <DEDUP_REMOVED lines=23> */
.L_x_11234:
        /* <DEDUP_REMOVED lines=16> */
.L_x_11262:
[----:B------:R-:W-:Y:S05]  /*86f0*/  BRA `(.L_x_11229) ;  /* 0x00000000001c7947 */ /* 0x000fea0003800000 */
.L_x_11261:
[----:B------:R-:W-:-:S05]  /*8700*/  PRMT R3, R3, 0x9910, RZ ;  /* 0x0000991003037816 */ /* 0x000fca00000000ff */
[----:B------:R-:W-:-:S05]  /*8710*/  IMAD.MOV.U32 R4, RZ, RZ, R3 ;  /* 0x000000ffff047224 */ /* 0x000fca00078e0003 */
[----:B------:R-:W-:-:S05]  /*8720*/  SHF.R.S32.HI R5, RZ, 0x1f, R4 ;  /* 0x0000001fff057819 */ /* 0x000fca0000011404 */
[----:B------:R0:W-:Y:S01]  /*8730*/  STG.E.64 desc[UR36][R8.64], R4 ;  /* 0x0000000408007986 */ /* 0x0001e2000c101b24 */
[----:B------:R-:W-:Y:S05]  /*8740*/  BRA `(.L_x_11229) ;  /* 0x0000000000087947 */ /* 0x000fea0003800000 */
.L_x_11260:
[----:B------:R-:W-:-:S05]  /*8750*/  PRMT R3, R3, 0x9910, RZ ;  /* 0x0000991003037816 */ /* 0x000fca00000000ff */
[----:B------:R0:W-:Y:S02]  /*8760*/  STG.E desc[UR36][R8.64], R3 ;  /* 0x0000000308007986 */ /* 0x0001e4000c101924 */
.L_x_11229:
[----:B------:R-:W-:Y:S05]  /*8770*/  BSYNC B6 ;  /* 0x0000000000067941 */ /* 0x000fea0003800000 */
.L_x_11228:
        /* <DEDUP_REMOVED lines=23> */
.L_x_11268:
[----:B------:R0:W-:Y:S01]  /*88f0*/  STG.E.U8 desc[UR36][R8.64], R19 ;  /* 0x0000001308007986 */ /* 0x0001e2000c101124 */
[----:B------:R-:W-:Y:S05]  /*8900*/  BRA `(.L_x_11270) ;  /* 0x0000000c00647947 */ /* 0x000fea0003800000 */
.L_x_11267:
        /* <DEDUP_REMOVED lines=10> */
.L_x_11272:
[----:B------:R-:W-:-:S05]  /*89b0*/  PRMT R3, R19, 0x9910, RZ ;  /* 0x0000991013037816 */ /* 0x000fca00000000ff */
[----:B------:R0:W-:Y:S01]  /*89c0*/  STG.E desc[UR36][R8.64], R3 ;  /* 0x0000000308007986 */ /* 0x0001e2000c101924 */
[----:B------:R-:W-:Y:S05]  /*89d0*/  BRA `(.L_x_11270) ;  /* 0x0000000c00307947 */ /* 0x000fea0003800000 */
.L_x_11271:
[----:B------:R0:W-:Y:S01]  /*89e0*/  STG.E.U16 desc[UR36][R8.64], R19 ;  /* 0x0000001308007986 */ /* 0x0001e2000c101524 */
[----:B------:R-:W-:Y:S05]  /*89f0*/  BRA `(.L_x_11270) ;  /* 0x0000000c00287947 */ /* 0x000fea0003800000 */
.L_x_11266:
        /* <DEDUP_REMOVED lines=9> */
.L_x_11274:
[----:B------:R-:W0:Y:S02]  /*8a90*/  I2F.S16 R0, R19 ;  /* 0x0000001300007306 */ /* 0x000e240000101400 */
[----:B0-----:R-:W-:-:S05]  /*8aa0*/  F2FP.F16.F32.PACK_AB R0, RZ, R0 ;  /* 0x00000000ff00723e */ /* 0x001fca00000000ff */
[----:B------:R0:W-:Y:S01]  /*8ab0*/  STG.E.U16 desc[UR36][R8.64], R0 ;  /* 0x0000000008007986 */ /* 0x0001e2000c101524 */
[----:B------:R-:W-:Y:S05]  /*8ac0*/  BRA `(.L_x_11270) ;  /* 0x0000000800f47947 */ /* 0x000fea0003800000 */
.L_x_11273:
        /* <DEDUP_REMOVED lines=10> */
.L_x_11276:
[----:B------:R-:W0:Y:S02]  /*8b70*/  I2F.S16 R19, R19 ;  /* 0x0000001300137306 */ /* 0x000e240000101400 */
[----:B0-----:R-:W-:-:S04]  /*8b80*/  F2FP.F16.F32.PACK_AB R3, RZ, R19 ;  /* 0x00000013ff03723e */ /* 0x001fc800000000ff */
[----:B------:R-:W-:-:S05]  /*8b90*/  PRMT R3, R3, 0x5410, RZ ;  /* 0x0000541003037816 */ /* 0x000fca00000000ff */
[----:B------:R3:W-:Y:S01]  /*8ba0*/  STG.E desc[UR36][R8.64], R3 ;  /* 0x0000000308007986 */ /* 0x0007e2000c101924 */
[----:B------:R-:W-:Y:S05]  /*8bb0*/  BRA `(.L_x_11270) ;  /* 0x0000000800b87947 */ /* 0x000fea0003800000 */
.L_x_11275:
[----:B------:R-:W0:Y:S02]  /*8bc0*/  I2F.F64.S16 R4, R19 ;  /* 0x0000001300047312 */ /* 0x000e240000101c00 */
[----:B0-----:R4:W-:Y:S01]  /*8bd0*/  STG.E.64 desc[UR36][R8.64], R4 ;  /* 0x0000000408007986 */ /* 0x0019e2000c101b24 */
[----:B------:R-:W-:Y:S05]  /*8be0*/  BRA `(.L_x_11270) ;  /* 0x0000000800ac7947 */ /* 0x000fea0003800000 */
.L_x_11265:
        /* <DEDUP_REMOVED lines=13> */
.L_x_11279:
[----:B------:R-:W0:Y:S01]  /*8cc0*/  I2F.F64.S16 R4, R19 ;  /* 0x0000001300047312 */ /* 0x000e220000101c00 */
[----:B------:R-:W-:-:S05]  /*8cd0*/  CS2R R6, SRZ ;  /* 0x0000000000067805 */ /* 0x000fca000001ff00 */
[----:B0-----:R0:W-:Y:S01]  /*8ce0*/  STG.E.128 desc[UR36][R8.64], R4 ;  /* 0x0000000408007986 */ /* 0x0011e2000c101d24 */
[----:B------:R-:W-:Y:S05]  /*8cf0*/  BRA `(.L_x_11270) ;  /* 0x0000000800687947 */ /* 0x000fea0003800000 */
.L_x_11278:
        /* <DEDUP_REMOVED lines=21> */
.L_x_11283:
[----:B------:R-:W-:Y:S05]  /*8e50*/  BSYNC B0 ;  /* 0x0000000000007941 */ /* 0x000fea0003800000 */
.L_x_11282:
[----:B------:R-:W-:-:S05]  /*8e60*/  LOP3.LUT R5, R0, R5, RZ, 0xfc, !PT ;  /* 0x0000000500057212 */ /* 0x000fca00078efcff */
[----:B------:R0:W-:Y:S01]  /*8e70*/  STG.E.U8 desc[UR36][R8.64], R5 ;  /* 0x0000000508007986 */ /* 0x0001e2000c101124 */
[----:B------:R-:W-:Y:S05]  /*8e80*/  BRA `(.L_x_11270) ;  /* 0x0000000800047947 */ /* 0x000fea0003800000 */
.L_x_11281:
        /* <DEDUP_REMOVED lines=13> */
.L_x_11285:
[----:B------:R-:W-:Y:S01]  /*8f60*/  IMAD.MOV.U32 R0, RZ, RZ, 0x7f ;  /* 0x0000007fff007424 */ /* 0x000fe200078e00ff */
[----:B------:R-:W-:-:S04]  /*8f70*/  ISETP.GT.U32.AND P0, PT, R3, 0x7f800000, PT ;  /* 0x7f8000000300780c */ /* 0x000fc80003f04070 */
[----:B------:R-:W-:-:S09]  /*8f80*/  SEL R0, R0, 0x7c, P0 ;  /* 0x0000007c00007807 */ /* 0x000fd20000000000 */
.L_x_11286:
[----:B------:R-:W-:Y:S05]  /*8f90*/  BSYNC B0 ;  /* 0x0000000000007941 */ /* 0x000fea0003800000 */
.L_x_11284:
[----:B------:R-:W-:-:S04]  /*8fa0*/  LOP3.LUT R3, R19, 0x80000000, RZ, 0xc0, !PT ;  /* 0x8000000013037812 */ /* 0x000fc800078ec0ff */
[----:B------:R-:W-:-:S04]  /*8fb0*/  SHF.R.U32.HI R3, RZ, 0x18, R3 ;  /* 0x00000018ff037819 */ /* 0x000fc80000011603 */
[----:B------:R-:W-:-:S05]  /*8fc0*/  LOP3.LUT R3, R0, R3, RZ, 0xfc, !PT ;  /* 0x0000000300037212 */ /* 0x000fca00078efcff */
[----:B------:R0:W-:Y:S01]  /*8fd0*/  STG.E.U8 desc[UR36][R8.64], R3 ;  /* 0x0000000308007986 */ /* 0x0001e2000c101124 */
[----:B------:R-:W-:Y:S05]  /*8fe0*/  BRA `(.L_x_11270) ;  /* 0x0000000400ac7947 */ /* 0x000fea0003800000 */
.L_x_11280:
[----:B------:R-:W0:Y:S02]  /*8ff0*/  I2F.S16 R0, R19 ;  /* 0x0000001300007306 */ /* 0x000e240000101400 */
[----:B0-----:R-:W-:-:S05]  /*9000*/  F2FP.BF16.F32.PACK_AB R0, RZ, R0 ;  /* 0x00000000ff00723e */ /* 0x001fca00000010ff */
[----:B------:R0:W-:Y:S01]  /*9010*/  STG.E.U16 desc[UR36][R8.64], R0 ;  /* 0x0000000008007986 */ /* 0x0001e2000c101524 */
[----:B------:R-:W-:Y:S05]  /*9020*/  BRA `(.L_x_11270) ;  /* 0x00000004009c7947 */ /* 0x000fea0003800000 */
.L_x_11277:
        /* <DEDUP_REMOVED lines=10> */
.L_x_11289:
        /* <DEDUP_REMOVED lines=17> */
.L_x_11292:
[----:B------:R-:W-:-:S04]  /*91e0*/  LOP3.LUT R3, R19, 0x80000000, RZ, 0xc0, !PT ;  /* 0x8000000013037812 */ /* 0x000fc800078ec0ff */
[----:B------:R-:W-:-:S04]  /*91f0*/  SHF.R.U32.HI R3, RZ, 0x18, R3 ;  /* 0x00000018ff037819 */ /* 0x000fc80000011603 */
[----:B------:R-:W-:-:S04]  /*9200*/  LOP3.LUT R0, R0, R3, RZ, 0xfc, !PT ;  /* 0x0000000300007212 */ /* 0x000fc800078efcff */
[----:B------:R-:W-:-:S07]  /*9210*/  PRMT R4, R0, 0x7610, R4 ;  /* 0x0000761000047816 */ /* 0x000fce0000000004 */
.L_x_11291:
[----:B------:R-:W-:Y:S05]  /*9220*/  BSYNC B0 ;  /* 0x0000000000007941 */ /* 0x000fea0003800000 */
.L_x_11290:
[----:B------:R0:W-:Y:S01]  /*9230*/  STG.E.U8 desc[UR36][R8.64], R4 ;  /* 0x0000000408007986 */ /* 0x0001e2000c101124 */
[----:B------:R-:W-:Y:S05]  /*9240*/  BRA `(.L_x_11270) ;  /* 0x0000000400147947 */ /* 0x000fea0003800000 */
.L_x_11288:
        /* <DEDUP_REMOVED lines=17> */
.L_x_11295:
[----:B------:R-:W-:-:S04]  /*9360*/  LOP3.LUT R3, R19, 0x80000000, RZ, 0xc0, !PT ;  /* 0x8000000013037812 */ /* 0x000fc800078ec0ff */
[----:B------:R-:W-:-:S04]  /*9370*/  SHF.R.U32.HI R3, RZ, 0x18, R3 ;  /* 0x00000018ff037819 */ /* 0x000fc80000011603 */
[----:B------:R-:W-:-:S04]  /*9380*/  LOP3.LUT R0, R0, R3, RZ, 0xfc, !PT ;  /* 0x0000000300007212 */ /* 0x000fc800078efcff */
[----:B------:R-:W-:-:S07]  /*9390*/  PRMT R4, R0, 0x7610, R4 ;  /* 0x0000761000047816 */ /* 0x000fce0000000004 */
.L_x_11294:
[----:B------:R-:W-:Y:S05]  /*93a0*/  BSYNC B0 ;  /* 0x0000000000007941 */ /* 0x000fea0003800000 */
.L_x_11293:
[----:B------:R0:W-:Y:S01]  /*93b0*/  STG.E.U8 desc[UR36][R8.64], R4 ;  /* 0x0000000408007986 */ /* 0x0001e2000c101124 */
[----:B------:R-:W-:Y:S05]  /*93c0*/  BRA `(.L_x_11270) ;  /* 0x0000000000b47947 */ /* 0x000fea0003800000 */
.L_x_11287:
        /* <DEDUP_REMOVED lines=22> */
.L_x_11269:
        /* <DEDUP_REMOVED lines=16> */
.L_x_11298:
[----:B------:R-:W-:Y:S05]  /*9630*/  BRA `(.L_x_11270) ;  /* 0x0000000000187947 */ /* 0x000fea0003800000 */
.L_x_11297:
[----:B------:R-:W-:-:S04]  /*9640*/  PRMT R4, R19, 0x9910, RZ ;  /* 0x0000991013047816 */ /* 0x000fc800000000ff */
[----:B------:R-:W-:-:S05]  /*9650*/  SHF.R.S32.HI R5, RZ, 0x1f, R4 ;  /* 0x0000001fff057819 */ /* 0x000fca0000011404 */
[----:B------:R0:W-:Y:S01]  /*9660*/  STG.E.64 desc[UR36][R8.64], R4 ;  /* 0x0000000408007986 */ /* 0x0001e2000c101b24 */
[----:B------:R-:W-:Y:S05]  /*9670*/  BRA `(.L_x_11270) ;  /* 0x0000000000087947 */ /* 0x000fea0003800000 */
.L_x_11296:
[----:B------:R-:W-:-:S05]  /*9680*/  PRMT R3, R19, 0x9910, RZ ;  /* 0x0000991013037816 */ /* 0x000fca00000000ff */
[----:B------:R0:W-:Y:S02]  /*9690*/  STG.E desc[UR36][R8.64], R3 ;  /* 0x0000000308007986 */ /* 0x0001e4000c101924 */
.L_x_11270:
        /* <DEDUP_REMOVED lines=23> */
.L_x_11302:
[----:B------:R0:W-:Y:S01]  /*9810*/  STG.E.U8 desc[UR36][R8.64], R18 ;  /* 0x0000001208007986 */ /* 0x0001e2000c101124 */
[----:B------:R-:W-:Y:S05]  /*9820*/  BRA `(.L_x_11304) ;  /* 0x0000000c00647947 */ /* 0x000fea0003800000 */
.L_x_11301:
        /* <DEDUP_REMOVED lines=10> */
.L_x_11306:
[----:B------:R-:W-:-:S05]  /*98d0*/  PRMT R3, R18, 0x9910, RZ ;  /* 0x0000991012037816 */ /* 0x000fca00000000ff */
[----:B------:R0:W-:Y:S01]  /*98e0*/  STG.E desc[UR36][R8.64], R3 ;  /* 0x0000000308007986 */ /* 0x0001e2000c101924 */
[----:B------:R-:W-:Y:S05]  /*98f0*/  BRA `(.L_x_11304) ;  /* 0x0000000c00307947 */ /* 0x000fea0003800000 */
.L_x_11305:
[----:B------:R0:W-:Y:S01]  /*9900*/  STG.E.U16 desc[UR36][R8.64], R18 ;  /* 0x0000001208007986 */ /* 0x0001e2000c101524 */
[----:B------:R-:W-:Y:S05]  /*9910*/  BRA `(.L_x_11304) ;  /* 0x0000000c00287947 */ /* 0x000fea0003800000 */
.L_x_11300:
        /* <DEDUP_REMOVED lines=9> */
.L_x_11308:
[----:B------:R-:W0:Y:S02]  /*99b0*/  I2F.S16 R0, R18 ;  /* 0x0000001200007306 */ /* 0x000e240000101400 */
[----:B0-----:R-:W-:-:S05]  /*99c0*/  F2FP.F16.F32.PACK_AB R0, RZ, R0 ;  /* 0x00000000ff00723e */ /* 0x001fca00000000ff */
[----:B------:R4:W-:Y:S01]  /*99d0*/  STG.E.U16 desc[UR36][R8.64], R0 ;  /* 0x0000000008007986 */ /* 0x0009e2000c101524 */
[----:B------:R-:W-:Y:S05]  /*99e0*/  BRA `(.L_x_11304) ;  /* 0x0000000800f47947 */ /* 0x000fea0003800000 */
.L_x_11307:
        /* <DEDUP_REMOVED lines=10> */
.L_x_11310:
[----:B------:R-:W0:Y:S02]  /*9a90*/  I2F.S16 R18, R18 ;  /* 0x0000001200127306 */ /* 0x000e240000101400 */
[----:B0-----:R-:W-:-:S04]  /*9aa0*/  F2FP.F16.F32.PACK_AB R3, RZ, R18 ;  /* 0x00000012ff03723e */ /* 0x001fc800000000ff */
[----:B------:R-:W-:-:S05]  /*9ab0*/  PRMT R3, R3, 0x5410, RZ ;  /* 0x0000541003037816 */ /* 0x000fca00000000ff */
[----:B------:R2:W-:Y:S01]  /*9ac0*/  STG.E desc[UR36][R8.64], R3 ;  /* 0x0000000308007986 */ /* 0x0005e2000c101924 */
[----:B------:R-:W-:Y:S05]  /*9ad0*/  BRA `(.L_x_11304) ;  /* 0x0000000800b87947 */ /* 0x000fea0003800000 */
.L_x_11309:
[----:B------:R-:W0:Y:S02]  /*9ae0*/  I2F.F64.S16 R18, R18 ;  /* 0x0000001200127312 */ /* 0x000e240000101c00 */
[----:B0-----:R0:W-:Y:S01]  /*9af0*/  STG.E.64 desc[UR36][R8.64], R18 ;  /* 0x0000001208007986 */ /* 0x0011e2000c101b24 */
[----:B------:R-:W-:Y:S05]  /*9b00*/  BRA `(.L_x_11304) ;  /* 0x0000000800ac7947 */ /* 0x000fea0003800000 */
.L_x_11299:
        /* <DEDUP_REMOVED lines=13> */
.L_x_11313:
[----:B------:R-:W0:Y:S01]  /*9be0*/  I2F.F64.S16 R4, R18 ;  /* 0x0000001200047312 */ /* 0x000e220000101c00 */
[----:B------:R-:W-:-:S05]  /*9bf0*/  CS2R R6, SRZ ;  /* 0x0000000000067805 */ /* 0x000fca000001ff00 */
[----:B0-----:R0:W-:Y:S01]  /*9c00*/  STG.E.128 desc[UR36][R8.64], R4 ;  /* 0x0000000408007986 */ /* 0x0011e2000c101d24 */
[----:B------:R-:W-:Y:S05]  /*9c10*/  BRA `(.L_x_11304) ;  /* 0x0000000800687947 */ /* 0x000fea0003800000 */
.L_x_11312:
        /* <DEDUP_REMOVED lines=21> */
.L_x_11317:
[----:B------:R-:W-:Y:S05]  /*9d70*/  BSYNC B0 ;  /* 0x0000000000007941 */ /* 0x000fea0003800000 */
.L_x_11316:
[----:B------:R-:W-:-:S05]  /*9d80*/  LOP3.LUT R5, R0, R5, RZ, 0xfc, !PT ;  /* 0x0000000500057212 */ /* 0x000fca00078efcff */
[----:B------:R0:W-:Y:S01]  /*9d90*/  STG.E.U8 desc[UR36][R8.64], R5 ;  /* 0x0000000508007986 */ /* 0x0001e2000c101124 */
[----:B------:R-:W-:Y:S05]  /*9da0*/  BRA `(.L_x_11304) ;  /* 0x0000000800047947 */ /* 0x000fea0003800000 */
.L_x_11315:
        /* <DEDUP_REMOVED lines=13> */
.L_x_11319:
[----:B------:R-:W-:Y:S01]  /*9e80*/  IMAD.MOV.U32 R0, RZ, RZ, 0x7f ;  /* 0x0000007fff007424 */ /* 0x000fe200078e00ff */
[----:B------:R-:W-:-:S04]  /*9e90*/  ISETP.GT.U32.AND P0, PT, R3, 0x7f800000, PT ;  /* 0x7f8000000300780c */ /* 0x000fc80003f04070 */
[----:B------:R-:W-:-:S09]  /*9ea0*/  SEL R0, R0, 0x7c, P0 ;  /* 0x0000007c00007807 */ /* 0x000fd20000000000 */
.L_x_11320:
[----:B------:R-:W-:Y:S05]  /*9eb0*/  BSYNC B0 ;  /* 0x0000000000007941 */ /* 0x000fea0003800000 */
.L_x_11318:
[----:B------:R-:W-:-:S04]  /*9ec0*/  LOP3.LUT R3, R5, 0x80000000, RZ, 0xc0, !PT ;  /* 0x8000000005037812 */ /* 0x000fc800078ec0ff */
[----:B------:R-:W-:-:S04]  /*9ed0*/  SHF.R.U32.HI R3, RZ, 0x18, R3 ;  /* 0x00000018ff037819 */ /* 0x000fc80000011603 */
[----:B------:R-:W-:-:S05]  /*9ee0*/  LOP3.LUT R3, R0, R3, RZ, 0xfc, !PT ;  /* 0x0000000300037212 */ /* 0x000fca00078efcff */
[----:B------:R0:W-:Y:S01]  /*9ef0*/  STG.E.U8 desc[UR36][R8.64], R3 ;  /* 0x0000000308007986 */ /* 0x0001e2000c101124 */
[----:B------:R-:W-:Y:S05]  /*9f00*/  BRA `(.L_x_11304) ;  /* 0x0000000400ac7947 */ /* 0x000fea0003800000 */
.L_x_11314:
[----:B------:R-:W0:Y:S02]  /*9f10*/  I2F.S16 R0, R18 ;  /* 0x0000001200007306 */ /* 0x000e240000101400 */
[----:B0-----:R-:W-:-:S05]  /*9f20*/  F2FP.BF16.F32.PACK_AB R0, RZ, R0 ;  /* 0x00000000ff00723e */ /* 0x001fca00000010ff */
[----:B------:R0:W-:Y:S01]  /*9f30*/  STG.E.U16 desc[UR36][R8.64], R0 ;  /* 0x0000000008007986 */ /* 0x0001e2000c101524 */
[----:B------:R-:W-:Y:S05]  /*9f40*/  BRA `(.L_x_11304) ;  /* 0x00000004009c7947 */ /* 0x000fea0003800000 */
.L_x_11311:
        /* <DEDUP_REMOVED lines=10> */
.L_x_11323:
        /* <DEDUP_REMOVED lines=17> */
.L_x_11326:
[----:B------:R-:W-:-:S04]  /*a100*/  LOP3.LUT R3, R5, 0x80000000, RZ, 0xc0, !PT ;  /* 0x8000000005037812 */ /* 0x000fc800078ec0ff */
[----:B------:R-:W-:-:S04]  /*a110*/  SHF.R.U32.HI R3, RZ, 0x18, R3 ;  /* 0x00000018ff037819 */ /* 0x000fc80000011603 */
[----:B------:R-:W-:-:S04]  /*a120*/  LOP3.LUT R0, R0, R3, RZ, 0xfc, !PT ;  /* 0x0000000300007212 */ /* 0x000fc800078efcff */
[----:B------:R-:W-:-:S07]  /*a130*/  PRMT R4, R0, 0x7610, R4 ;  /* 0x0000761000047816 */ /* 0x000fce0000000004 */
.L_x_11325:
[----:B------:R-:W-:Y:S05]  /*a140*/  BSYNC B0 ;  /* 0x0000000000007941 */ /* 0x000fea0003800000 */
.L_x_11324:
[----:B------:R0:W-:Y:S01]  /*a150*/  STG.E.U8 desc[UR36][R8.64], R4 ;  /* 0x0000000408007986 */ /* 0x0001e2000c101124 */
[----:B------:R-:W-:Y:S05]  /*a160*/  BRA `(.L_x_11304) ;  /* 0x0000000400147947 */ /* 0x000fea0003800000 */
.L_x_11322:
        /* <DEDUP_REMOVED lines=17> */
.L_x_11329:
[----:B------:R-:W-:-:S04]  /*a280*/  LOP3.LUT R3, R5, 0x80000000, RZ, 0xc0, !PT ;  /* 0x8000000005037812 */ /* 0x000fc800078ec0ff */
[----:B------:R-:W-:-:S04]  /*a290*/  SHF.R.U32.HI R3, RZ, 0x18, R3 ;  /* 0x00000018ff037819 */ /* 0x000fc80000011603 */
[----:B------:R-:W-:-:S04]  /*a2a0*/  LOP3.LUT R0, R0, R3, RZ, 0xfc, !PT ;  /* 0x0000000300007212 */ /* 0x000fc800078efcff */
[----:B------:R-:W-:-:S07]  /*a2b0*/  PRMT R4, R0, 0x7610, R4 ;  /* 0x0000761000047816 */ /* 0x000fce0000000004 */
.L_x_11328:
[----:B------:R-:W-:Y:S05]  /*a2c0*/  BSYNC B0 ;  /* 0x0000000000007941 */ /* 0x000fea0003800000 */
.L_x_11327:
[----:B------:R0:W-:Y:S01]  /*a2d0*/  STG.E.U8 desc[UR36][R8.64], R4 ;  /* 0x0000000408007986 */ /* 0x0001e2000c101124 */
[----:B------:R-:W-:Y:S05]  /*a2e0*/  BRA `(.L_x_11304) ;  /* 0x0000000000b47947 */ /* 0x000fea0003800000 */
.L_x_11321:
        /* <DEDUP_REMOVED lines=22> */
.L_x_11303:
        /* <DEDUP_REMOVED lines=16> */
.L_x_11332:
[----:B------:R-:W-:Y:S05]  /*a550*/  BRA `(.L_x_11304) ;  /* 0x0000000000187947 */ /* 0x000fea0003800000 */
.L_x_11331:
[----:B------:R-:W-:-:S04]  /*a560*/  PRMT R4, R18, 0x9910, RZ ;  /* 0x0000991012047816 */ /* 0x000fc800000000ff */
[----:B------:R-:W-:-:S05]  /*a570*/  SHF.R.S32.HI R5, RZ, 0x1f, R4 ;  /* 0x0000001fff057819 */ /* 0x000fca0000011404 */
[----:B------:R0:W-:Y:S01]  /*a580*/  STG.E.64 desc[UR36][R8.64], R4 ;  /* 0x0000000408007986 */ /* 0x0001e2000c101b24 */
[----:B------:R-:W-:Y:S05]  /*a590*/  BRA `(.L_x_11304) ;  /* 0x0000000000087947 */ /* 0x000fea0003800000 */
.L_x_11330:
[----:B------:R-:W-:-:S05]  /*a5a0*/  PRMT R3, R18, 0x9910, RZ ;  /* 0x0000991012037816 */ /* 0x000fca00000000ff */
[----:B------:R0:W-:Y:S02]  /*a5b0*/  STG.E desc[UR36][R8.64], R3 ;  /* 0x0000000308007986 */ /* 0x0001e4000c101924 */
.L_x_11304:
[----:B------:R-:W-:-:S07]  /*a5c0*/  VIADD R27, R27, 0x80 ;  /* 0x000000801b1b7836 */ /* 0x000fce0000000000 */
.L_x_11264:
[----:B------:R-:W-:Y:S05]  /*a5d0*/  BSYNC B6 ;  /* 0x0000000000067941 */ /* 0x000fea0003800000 */
.L_x_11263:
        /* <DEDUP_REMOVED lines=21> */
.L_x_11336:
[----:B------:R-:W-:Y:S01]  /*a730*/  STG.E.U8 desc[UR36][R4.64], R17 ;  /* 0x0000001104007986 */ /* 0x000fe2000c101124 */
[----:B------:R-:W-:Y:S05]  /*a740*/  EXIT ;  /* 0x000000000000794d */ /* 0x000fea0003800000 */
.L_x_11335:
        /* <DEDUP_REMOVED lines=10> */
.L_x_11339:
[----:B------:R-:W-:-:S05]  /*a7f0*/  PRMT R3, R17, 0x9910, RZ ;  /* 0x0000991011037816 */ /* 0x000fca00000000ff */
[----:B------:R-:W-:Y:S01]  /*a800*/  STG.E desc[UR36][R4.64], R3 ;  /* 0x0000000304007986 */ /* 0x000fe2000c101924 */
[----:B------:R-:W-:Y:S05]  /*a810*/  EXIT ;  /* 0x000000000000794d */ /* 0x000fea0003800000 */
.L_x_11338:
[----:B------:R-:W-:Y:S01]  /*a820*/  STG.E.U16 desc[UR36][R4.64], R17 ;  /* 0x0000001104007986 */ /* 0x000fe2000c101524 */
[----:B------:R-:W-:Y:S05]  /*a830*/  EXIT ;  /* 0x000000000000794d */ /* 0x000fea0003800000 */
.L_x_11334:
        /* <DEDUP_REMOVED lines=9> */
.L_x_11341:
[----:B------:R-:W0:Y:S02]  /*a8d0*/  I2F.S16 R0, R17 ;  /* 0x0000001100007306 */ /* 0x000e240000101400 */
[----:B0-----:R-:W-:-:S05]  /*a8e0*/  F2FP.F16.F32.PACK_AB R0, RZ, R0 ;  /* 0x00000000ff00723e */ /* 0x001fca00000000ff */
[----:B------:R-:W-:Y:S01]  /*a8f0*/  STG.E.U16 desc[UR36][R4.64], R0 ;  /* 0x0000000004007986 */ /* 0x000fe2000c101524 */
[----:B------:R-:W-:Y:S05]  /*a900*/  EXIT ;  /* 0x000000000000794d */ /* 0x000fea0003800000 */
.L_x_11340:
        /* <DEDUP_REMOVED lines=10> */
.L_x_11343:
[----:B------:R-:W0:Y:S02]  /*a9b0*/  I2F.S16 R17, R17 ;  /* 0x0000001100117306 */ /* 0x000e240000101400 */
[----:B0-----:R-:W-:-:S04]  /*a9c0*/  F2FP.F16.F32.PACK_AB R3, RZ, R17 ;  /* 0x00000011ff03723e */ /* 0x001fc800000000ff */
[----:B------:R-:W-:-:S05]  /*a9d0*/  PRMT R3, R3, 0x5410, RZ ;  /* 0x0000541003037816 */ /* 0x000fca00000000ff */
[----:B------:R-:W-:Y:S01]  /*a9e0*/  STG.E desc[UR36][R4.64], R3 ;  /* 0x0000000304007986 */ /* 0x000fe2000c101924 */
[----:B------:R-:W-:Y:S05]  /*a9f0*/  EXIT ;  /* 0x000000000000794d */ /* 0x000fea0003800000 */
.L_x_11342:
[----:B------:R-:W0:Y:S02]  /*aa00*/  I2F.F64.S16 R2, R17 ;  /* 0x0000001100027312 */ /* 0x000e240000101c00 */
[----:B0-----:R-:W-:Y:S01]  /*aa10*/  STG.E.64 desc[UR36][R4.64], R2 ;  /* 0x0000000204007986 */ /* 0x001fe2000c101b24 */
[----:B------:R-:W-:Y:S05]  /*aa20*/  EXIT ;  /* 0x000000000000794d */ /* 0x000fea0003800000 */
.L_x_11333:
        /* <DEDUP_REMOVED lines=13> */
.L_x_11346:
[----:B------:R-:W0:Y:S01]  /*ab00*/  I2F.F64.S16 R8, R17 ;  /* 0x0000001100087312 */ /* 0x000e220000101c00 */
[----:B------:R-:W-:-:S05]  /*ab10*/  CS2R R10, SRZ ;  /* 0x00000000000a7805 */ /* 0x000fca000001ff00 */
[----:B0-----:R-:W-:Y:S01]  /*ab20*/  STG.E.128 desc[UR36][R4.64], R8 ;  /* 0x0000000804007986 */ /* 0x001fe2000c101d24 */
[----:B------:R-:W-:Y:S05]  /*ab30*/  EXIT ;  /* 0x000000000000794d */ /* 0x000fea0003800000 */
.L_x_11345:
        /* <DEDUP_REMOVED lines=21> */
.L_x_11350:
[----:B------:R-:W-:Y:S05]  /*ac90*/  BSYNC B0 ;  /* 0x0000000000007941 */ /* 0x000fea0003800000 */
.L_x_11349:
[----:B------:R-:W-:-:S05]  /*aca0*/  LOP3.LUT R3, R0, R3, RZ, 0xfc, !PT ;  /* 0x0000000300037212 */ /* 0x000fca00078efcff */
[----:B------:R-:W-:Y:S01]  /*acb0*/  STG.E.U8 desc[UR36][R4.64], R3 ;  /* 0x0000000304007986 */ /* 0x000fe2000c101124 */
[----:B------:R-:W-:Y:S05]  /*acc0*/  EXIT ;  /* 0x000000000000794d */ /* 0x000fea0003800000 */
.L_x_11348:
        /* <DEDUP_REMOVED lines=13> */
.L_x_11352:
[----:B------:R-:W-:Y:S01]  /*ada0*/  IMAD.MOV.U32 R0, RZ, RZ, 0x7f ;  /* 0x0000007fff007424 */ /* 0x000fe200078e00ff */
[----:B------:R-:W-:-:S04]  /*adb0*/  ISETP.GT.U32.AND P0, PT, R2, 0x7f800000, PT ;  /* 0x7f8000000200780c */ /* 0x000fc80003f04070 */
[----:B------:R-:W-:-:S09]  /*adc0*/  SEL R0, R0, 0x7c, P0 ;  /* 0x0000007c00007807 */ /* 0x000fd20000000000 */
.L_x_11353:
[----:B------:R-:W-:Y:S05]  /*add0*/  BSYNC B0 ;  /* 0x0000000000007941 */ /* 0x000fea0003800000 */
.L_x_11351:
[----:B------:R-:W-:-:S04]  /*ade0*/  LOP3.LUT R2, R17, 0x80000000, RZ, 0xc0, !PT ;  /* 0x8000000011027812 */ /* 0x000fc800078ec0ff */
[----:B------:R-:W-:-:S04]  /*adf0*/  SHF.R.U32.HI R3, RZ, 0x18, R2 ;  /* 0x00000018ff037819 */ /* 0x000fc80000011602 */
[----:B------:R-:W-:-:S05]  /*ae00*/  LOP3.LUT R3, R0, R3, RZ, 0xfc, !PT ;  /* 0x0000000300037212 */ /* 0x000fca00078efcff */
[----:B------:R-:W-:Y:S01]  /*ae10*/  STG.E.U8 desc[UR36][R4.64], R3 ;  /* 0x0000000304007986 */ /* 0x000fe2000c101124 */
[----:B------:R-:W-:Y:S05]  /*ae20*/  EXIT ;  /* 0x000000000000794d */ /* 0x000fea0003800000 */
.L_x_11347:
[----:B------:R-:W0:Y:S02]  /*ae30*/  I2F.S16 R0, R17 ;  /* 0x0000001100007306 */ /* 0x000e240000101400 */
[----:B0-----:R-:W-:-:S05]  /*ae40*/  F2FP.BF16.F32.PACK_AB R0, RZ, R0 ;  /* 0x00000000ff00723e */ /* 0x001fca00000010ff */
[----:B------:R-:W-:Y:S01]  /*ae50*/  STG.E.U16 desc[UR36][R4.64], R0 ;  /* 0x0000000004007986 */ /* 0x000fe2000c101524 */
[----:B------:R-:W-:Y:S05]  /*ae60*/  EXIT ;  /* 0x000000000000794d */ /* 0x000fea0003800000 */
.L_x_11344:
        /* <DEDUP_REMOVED lines=10> */
.L_x_11356:
        /* <DEDUP_REMOVED lines=17> */
.L_x_11359:
[----:B------:R-:W-:-:S04]  /*b020*/  LOP3.LUT R2, R17, 0x80000000, RZ, 0xc0, !PT ;  /* 0x8000000011027812 */ /* 0x000fc800078ec0ff */
[----:B------:R-:W-:-:S04]  /*b030*/  SHF.R.U32.HI R3, RZ, 0x18, R2 ;  /* 0x00000018ff037819 */ /* 0x000fc80000011602 */
[----:B------:R-:W-:-:S04]  /*b040*/  LOP3.LUT R0, R0, R3, RZ, 0xfc, !PT ;  /* 0x0000000300007212 */ /* 0x000fc800078efcff */
[----:B------:R-:W-:-:S07]  /*b050*/  PRMT R2, R0, 0x7610, R2 ;  /* 0x0000761000027816 */ /* 0x000fce0000000002 */
.L_x_11358:
[----:B------:R-:W-:Y:S05]  /*b060*/  BSYNC B0 ;  /* 0x0000000000007941 */ /* 0x000fea0003800000 */
.L_x_11357:
[----:B------:R-:W-:Y:S01]  /*b070*/  STG.E.U8 desc[UR36][R4.64], R2 ;  /* 0x0000000204007986 */ /* 0x000fe2000c101124 */
[----:B------:R-:W-:Y:S05]  /*b080*/  EXIT ;  /* 0x000000000000794d */ /* 0x000fea0003800000 */
.L_x_11355:
        /* <DEDUP_REMOVED lines=17> */
.L_x_11362:
[----:B------:R-:W-:-:S04]  /*b1a0*/  LOP3.LUT R2, R17, 0x80000000, RZ, 0xc0, !PT ;  /* 0x8000000011027812 */ /* 0x000fc800078ec0ff */
[----:B------:R-:W-:-:S04]  /*b1b0*/  SHF.R.U32.HI R3, RZ, 0x18, R2 ;  /* 0x00000018ff037819 */ /* 0x000fc80000011602 */
[----:B------:R-:W-:-:S04]  /*b1c0*/  LOP3.LUT R0, R0, R3, RZ, 0xfc, !PT ;  /* 0x0000000300007212 */ /* 0x000fc800078efcff */
[----:B------:R-:W-:-:S07]  /*b1d0*/  PRMT R2, R0, 0x7610, R2 ;  /* 0x0000761000027816 */ /* 0x000fce0000000002 */
.L_x_11361:
[----:B------:R-:W-:Y:S05]  /*b1e0*/  BSYNC B0 ;  /* 0x0000000000007941 */ /* 0x000fea0003800000 */
.L_x_11360:
[----:B------:R-:W-:Y:S01]  /*b1f0*/  STG.E.U8 desc[UR36][R4.64], R2 ;  /* 0x0000000204007986 */ /* 0x000fe2000c101124 */
[----:B------:R-:W-:Y:S05]  /*b200*/  EXIT ;  /* 0x000000000000794d */ /* 0x000fea0003800000 */
.L_x_11354:
        /* <DEDUP_REMOVED lines=22> */
.L_x_11337:
        /* <DEDUP_REMOVED lines=16> */
.L_x_11365:
[----:B------:R-:W-:Y:S05]  /*b470*/  EXIT ;  /* 0x000000000000794d */ /* 0x000fea0003800000 */
.L_x_11364:
[----:B------:R-:W-:-:S04]  /*b480*/  PRMT R2, R17, 0x9910, RZ ;  /* 0x0000991011027816 */ /* 0x000fc800000000ff */
[----:B------:R-:W-:-:S05]  /*b490*/  SHF.R.S32.HI R3, RZ, 0x1f, R2 ;  /* 0x0000001fff037819 */ /* 0x000fca0000011402 */
[----:B------:R-:W-:Y:S01]  /*b4a0*/  STG.E.64 desc[UR36][R4.64], R2 ;  /* 0x0000000204007986 */ /* 0x000fe2000c101b24 */
[----:B------:R-:W-:Y:S05]  /*b4b0*/  EXIT ;  /* 0x000000000000794d */ /* 0x000fea0003800000 */
.L_x_11363:
[----:B------:R-:W-:-:S05]  /*b4c0*/  PRMT R3, R17, 0x9910, RZ ;  /* 0x0000991011037816 */ /* 0x000fca00000000ff */
[----:B------:R-:W-:Y:S01]  /*b4d0*/  STG.E desc[UR36][R4.64], R3 ;  /* 0x0000000304007986 */ /* 0x000fe2000c101924 */
[----:B------:R-:W-:Y:S05]  /*b4e0*/  EXIT ;  /* 0x000000000000794d */ /* 0x000fea0003800000 */
.L_x_11366:
        /* <DEDUP_REMOVED lines=9> */
.L_x_17312:


//--------------------- .text._ZN2at6native18elementwise_kernelILi128ELi4EZNS0_22gpu_kernel_impl_nocastINS0_13BinaryFunctorIsssNS0_15binary_internal10MulFunctorIsEEEEEEvRNS_18TensorIteratorBaseERKT_EUliE_EEviT1_ --------------------------
	.section	.text._ZN2at6native18elementwise_kernelILi128ELi4EZNS0_22gpu_kernel_impl_nocastINS0_13BinaryFunctorIsssNS0_15binary_internal10MulFunctorIsEEEEEEvRNS_18TensorIteratorBaseERKT_EUliE_EEviT1_,"ax",@progbits
	.align	128
        .global         _ZN2at6native18elementwise_kernelILi128ELi4EZNS0_22gpu_kernel_impl_nocastINS0_13BinaryFunctorIsssNS0_15binary_internal10MulFunctorIsEEEEEEvRNS_18TensorIteratorBaseERKT_EUliE_EEviT1_
        .type           _ZN2at6native18elementwise_kernelILi128ELi4EZNS0_22gpu_kernel_impl_nocastINS0_13BinaryFunctorIsssNS0_15binary_internal10MulFunctorIsEEEEEEvRNS_18TensorIteratorBaseERKT_EUliE_EEviT1_,@function
        .size           _ZN2at6native18elementwise_kernelILi128ELi4EZNS0_22gpu_kernel_impl_nocastINS0_13BinaryFunctorIsssNS0_15binary_internal10MulFunctorIsEEEEEEvRNS_18TensorIteratorBaseERKT_EUliE_EEviT1_,(.L_x_17313 - _ZN2at6native18elementwise_kernelILi128ELi4EZNS0_22gpu_kernel_impl_nocastINS0_13BinaryFunctorIsssNS0_15binary_internal10MulFunctorIsEEEEEEvRNS_18TensorIteratorBaseERKT_EUliE_EEviT1_)
        .other          _ZN2at6native18elementwise_kernelILi128ELi4EZNS0_22gpu_kernel_impl_nocastINS0_13BinaryFunctorIsssNS0_15binary_internal10MulFunctorIsEEEEEEvRNS_18TensorIteratorBaseERKT_EUliE_EEviT1_,@"STO_CUDA_ENTRY STV_DEFAULT"
_ZN2at6native18elementwise_kernelILi128ELi4EZNS0_22gpu_kernel_impl_nocastINS0_13BinaryFunctorIsssNS0_15binary_internal10MulFunctorIsEEEEEEvRNS_18TensorIteratorBaseERKT_EUliE_EEviT1_:
.text._ZN2at6native18elementwise_kernelILi128ELi4EZNS0_22gpu_kernel_impl_nocastINS0_13BinaryFunctorIsssNS0_15binary_internal10MulFunctorIsEEEEEEvRNS_18TensorIteratorBaseERKT_EUliE_EEviT1_:
        /* <DEDUP_REMOVED lines=363> */
.L_x_11369:
[----:B------:R-:W-:Y:S01]  /*16b0*/  ULDC.64 UR10, c[0x0][0x488] ;  /* 0x00012200000a7ab9 */ /* 0x000fe20000000a00 */
[----:B------:R-:W-:Y:S01]  /*16c0*/  ULDC.64 UR8, c[0x0][0x480] ;  /* 0x0001200000087ab9 */ /* 0x000fe20000000a00 */
[----:B------:R-:W-:Y:S02]  /*16d0*/  IADD3 R6, P1, R2, UR10, RZ ;  /* 0x0000000a02067c10 */ /* 0x000fe4000ff3e0ff */
[----:B------:R-:W-:Y:S02]  /*16e0*/  IADD3 R8, P0, R0, UR8, RZ ;  /* 0x0000000800087c10 */ /* 0x000fe4000ff1e0ff */
[----:B------:R-:W-:Y:S02]  /*16f0*/  IADD3.X R7, RZ, UR11, RZ, P1, !PT ;  /* 0x0000000bff077c10 */ /* 0x000fe40008ffe4ff */
[----:B------:R-:W-:Y:S01]  /*1700*/  IADD3.X R9, RZ, UR9, RZ, P0, !PT ;  /* 0x00000009ff097c10 */ /* 0x000fe200087fe4ff */
[----:B------:R-:W-:Y:S02]  /*1710*/  ULDC.64 UR8, c[0x0][0x478] ;  /* 0x00011e0000087ab9 */ /* 0x000fe40000000a00 */
[----:B------:R-:W2:Y:S04]  /*1720*/  LDG.E.U16 R6, desc[UR4][R6.64] ;  /* 0x0000000406067981 */ /* 0x000ea8000c1e1500 */
[----:B------:R-:W3:Y:S01]  /*1730*/  LDG.E.U16 R8, desc[UR4][R8.64] ;  /* 0x0000000408087981 */ /* 0x000ee2000c1e1500 */
[----:B------:R-:W-:-:S02]  /*1740*/  IADD3 R4, P0, R5, UR8, RZ ;  /* 0x0000000805047c10 */ /* 0x000fc4000ff1e0ff */
[----:B------:R-:W-:Y:S02]  /*1750*/  IADD3 R3, R3, 0x80, RZ ;  /* 0x0000008003037810 */ /* 0x000fe40007ffe0ff */
[----:B------:R-:W-:Y:S02]  /*1760*/  IADD3.X R5, RZ, UR9, RZ, P0, !PT ;  /* 0x00000009ff057c10 */ /* 0x000fe400087fe4ff */
[----:B--2---:R-:W-:Y:S02]  /*1770*/  PRMT R0, R6, 0x9910, RZ ;  /* 0x0000991006007816 */ /* 0x004fe400000000ff */
[----:B---3--:R-:W-:-:S05]  /*1780*/  PRMT R11, R8, 0x9910, RZ ;  /* 0x00009910080b7816 */ /* 0x008fca00000000ff */
[----:B------:R-:W-:-:S05]  /*1790*/  IMAD R11, R11, R0, RZ ;  /* 0x000000000b0b7224 */ /* 0x000fca00078e02ff */
[----:B------:R0:W-:Y:S02]  /*17a0*/  STG.E.U16 desc[UR4][R4.64], R11 ;  /* 0x0000000b04007986 */ /* 0x0001e4000c101504 */
.L_x_11368:
[----:B------:R-:W-:Y:S05]  /*17b0*/  BSYNC B0 ;  /* 0x0000000000007941 */ /* 0x000fea0003800000 */
.L_x_11367:
        /* <DEDUP_REMOVED lines=356> */
.L_x_11372:
        /* <DEDUP_REMOVED lines=12> */
[----:B------:R-:W-:Y:S02]  /*2ec0*/  ISETP.GE.AND P0, PT, R3, UR6, PT ;  /* 0x0000000603007c0c */ /* 0x000fe4000bf06270 */
[----:B--2---:R-:W-:Y:S02]  /*2ed0*/  PRMT R0, R6, 0x9910, RZ ;  /* 0x0000991006007816 */ /* 0x004fe400000000ff */
[----:B---3--:R-:W-:-:S05]  /*2ee0*/  PRMT R11, R8, 0x9910, RZ ;  /* 0x00009910080b7816 */ /* 0x008fca00000000ff */
[----:B------:R-:W-:-:S05]  /*2ef0*/  IMAD R11, R11, R0, RZ ;  /* 0x000000000b0b7224 */ /* 0x000fca00078e02ff */
        /* <DEDUP_REMOVED lines=355> */
.L_x_11373:
        /* <DEDUP_REMOVED lines=16> */
.L_x_11371:
[----:B------:R-:W-:Y:S05]  /*4630*/  BSYNC B0 ;  /* 0x0000000000007941 */ /* 0x000fea0003800000 */
.L_x_11370:
        /* <DEDUP_REMOVED lines=355> */
.L_x_11374:
        /* <DEDUP_REMOVED lines=11> */
[----:B--2---:R-:W-:Y:S02]  /*5d20*/  PRMT R9, R6, 0x9910, RZ ;  /* 0x0000991006097816 */ /* 0x004fe400000000ff */
[----:B---3--:R-:W-:-:S05]  /*5d30*/  PRMT R0, R2, 0x9910, RZ ;  /* 0x0000991002007816 */ /* 0x008fca00000000ff */
[----:B------:R-:W-:-:S05]  /*5d40*/  IMAD R9, R9, R0, RZ ;  /* 0x0000000009097224 */ /* 0x000fca00078e02ff */
[----:B------:R-:W-:Y:S01]  /*5d50*/  STG.E.U16 desc[UR4][R4.64], R9 ;  /* 0x0000000904007986 */ /* 0x000fe2000c101504 */
[----:B------:R-:W-:Y:S05]  /*5d60*/  EXIT ;  /* 0x000000000000794d */ /* 0x000fea0003800000 */
.L_x_11375:
        /* <DEDUP_REMOVED lines=9> */
.L_x_17313:


//--------------------- .text._ZN2at6native27unrolled_elementwise_kernelINS0_13BinaryFunctorIsssNS0_15binary_internal10MulFunctorIsEEEESt5arrayIPcLm3EELi4E23TrivialOffsetCalculatorILi2EjESA_ILi1EjENS0_6memory15LoadWithoutCastENSD_16StoreWithoutCastEEEviT_T0_T2_T3_T4_T5_ --------------------------
	.section	.text._ZN2at6native27unrolled_elementwise_kernelINS0_13BinaryFunctorIsssNS0_15binary_internal10MulFunctorIsEEEESt5arrayIPcLm3EELi4E23TrivialOffsetCalculatorILi2EjESA_ILi1EjENS0_6memory15LoadWithoutCastENSD_16StoreWithoutCastEEEviT_T0_T2_T3_T4_T5_,"ax",@progbits
	.align	128
        .global         _ZN2at6native27unrolled_elementwise_kernelINS0_13BinaryFunctorIsssNS0_15binary_internal10MulFunctorIsEEEESt5arrayIPcLm3EELi4E23TrivialOffsetCalculatorILi2EjESA_ILi1EjENS0_6memory15LoadWithoutCastENSD_16StoreWithoutCastEEEviT_T0_T2_T3_T4_T5_
        .type           _ZN2at6native27unrolled_elementwise_kernelINS0_13BinaryFunctorIsssNS0_15binary_internal10MulFunctorIsEEEESt5arrayIPcLm3EELi4E23TrivialOffsetCalculatorILi2EjESA_ILi1EjENS0_6memory15LoadWithoutCastENSD_16StoreWithoutCastEEEviT_T0_T2_T3_T4_T5_,@function
        .size           _ZN2at6native27unrolled_elementwise_kernelINS0_13BinaryFunctorIsssNS0_15binary_internal10MulFunctorIsEEEESt5arrayIPcLm3EELi4E23TrivialOffsetCalculatorILi2EjESA_ILi1EjENS0_6memory15LoadWithoutCastENSD_16StoreWithoutCastEEEviT_T0_T2_T3_T4_T5_,(.L_x_17314 - _ZN2at6native27unrolled_elementwise_kernelINS0_13BinaryFunctorIsssNS0_15binary_internal10MulFunctorIsEEEESt5arrayIPcLm3EELi4E23TrivialOffsetCalculatorILi2EjESA_ILi1EjENS0_6memory15LoadWithoutCastENSD_16StoreWithoutCastEEEviT_T0_T2_T3_T4_T5_)
        .other          _ZN2at6native27unrolled_elementwise_kernelINS0_13BinaryFunctorIsssNS0_15binary_internal10MulFunctorIsEEEESt5arrayIPcLm3EELi4E23TrivialOffsetCalculatorILi2EjESA_ILi1EjENS0_6memory15LoadWithoutCastENSD_16StoreWithoutCastEEEviT_T0_T2_T3_T4_T5_,@"STO_CUDA_ENTRY STV_DEFAULT"
_ZN2at6native27unrolled_elementwise_kernelINS0_13BinaryFunctorIsssNS0_15binary_internal10MulFunctorIsEEEESt5arrayIPcLm3EELi4E23TrivialOffsetCalculatorILi2EjESA_ILi1EjENS0_6memory15LoadWithoutCastENSD_16StoreWithoutCastEEEviT_T0_T2_T3_T4_T5_:
.text._ZN2at6native27unrolled_elementwise_kernelINS0_13BinaryFunctorIsssNS0_15binary_internal10MulFunctorIsEEEESt5arrayIPcLm3EELi4E23TrivialOffsetCalculatorILi2EjESA_ILi1EjENS0_6memory15LoadWithoutCastENSD_16StoreWithoutCastEEEviT_T0_T2_T3_T4_T5_:
        /* <DEDUP_REMOVED lines=21> */
[----:B-1----:R-:W-:Y:S01]  /*0150*/  @!P0 IMAD.WIDE.U32 R20, R7, 0x2, R20 ;  /* 0x0000000207148825 */ /* 0x002fe200078e0014 */
[----:B------:R-:W-:-:S05]  /*0160*/  PRMT R7, RZ, 0x7610, R7 ;  /* 0x00007610ff077816 */ /* 0x000fca0000000007 */
[----:B------:R-:W1:Y:S01]  /*0170*/  @!P2 LDC.64 R12, c[0x0][0x220] ;  /* 0x00008800ff0cab82 */ /* 0x000e620000000a00 */
[----:B------:R-:W4:Y:S07]  /*0180*/  @!P0 LDG.E.U16 R7, desc[UR4][R20.64] ;  /* 0x0000000414078981 */ /* 0x000f2e000c1e1500 */
[----:B------:R-:W1:Y:S01]  /*0190*/  @!P2 LDC.64 R10, c[0x0][0x228] ;  /* 0x00008a00ff0aab82 */ /* 0x000e620000000a00 */
[----:B------:R-:W-:Y:S02]  /*01a0*/  @!P2 LEA R23, R0, R15, 0x9 ;  /* 0x0000000f0017a211 */ /* 0x000fe400078e48ff */
[----:B------:R-:W-:Y:S01]  /*01b0*/  PRMT R16, RZ, 0x7610, R16 ;  /* 0x00007610ff107816 */ /* 0x000fe20000000010 */
[----:B--2---:R-:W-:Y:S01]  /*01c0*/  @!P1 IMAD.WIDE.U32 R2, R17, 0x2, R2 ;  /* 0x0000000211029825 */ /* 0x004fe200078e0002 */
[----:B------:R-:W-:-:S03]  /*01d0*/  PRMT R14, RZ, 0x7610, R14 ;  /* 0x00007610ff0e7816 */ /* 0x000fc6000000000e */
[----:B0-----:R-:W-:-:S03]  /*01e0*/  @!P1 IMAD.WIDE.U32 R4, R17, 0x2, R4 ;  /* 0x0000000211049825 */ /* 0x001fc600078e0004 */
[----:B------:R-:W2:Y:S01]  /*01f0*/  @!P1 LDG.E.U16 R14, desc[UR4][R2.64] ;  /* 0x00000004020e9981 */ /* 0x000ea2000c1e1500 */
[----:B-1----:R-:W-:-:S05]  /*0200*/  @!P2 IMAD.WIDE.U32 R12, R23, 0x2, R12 ;  /* 0x00000002170ca825 */ /* 0x002fca00078e000c */
[----:B------:R-:W2:Y:S01]  /*0210*/  @!P2 LDG.E.U16 R16, desc[UR4][R12.64] ;  /* 0x000000040c10a981 */ /* 0x000ea2000c1e1500 */
[--C-:B------:R-:W-:Y:S01]  /*0220*/  @!P2 IMAD.WIDE.U32 R22, R23, 0x2, R10.reuse ;  /* 0x000000021716a825 */ /* 0x100fe200078e000a */
[----:B------:R-:W-:Y:S02]  /*0230*/  PRMT R11, RZ, 0x7610, R11 ;  /* 0x00007610ff0b7816 */ /* 0x000fe4000000000b */
[----:B------:R-:W-:-:S04]  /*0240*/  PRMT R10, RZ, 0x7610, R10 ;  /* 0x00007610ff0a7816 */ /* 0x000fc8000000000a */
[----:B------:R0:W2:Y:S04]  /*0250*/  @!P1 LDG.E.U16 R11, desc[UR4][R4.64] ;  /* 0x00000004040b9981 */ /* 0x0000a8000c1e1500 */
[----:B------:R-:W2:Y:S01]  /*0260*/  @!P2 LDG.E.U16 R10, desc[UR4][R22.64] ;  /* 0x00000004160aa981 */ /* 0x000ea2000c1e1500 */
[----:B------:R-:W-:-:S05]  /*0270*/  @!P2 VIADD R15, R15, 0x80 ;  /* 0x000000800f0fa836 */ /* 0x000fca0000000000 */
[----:B------:R-:W-:Y:S01]  /*0280*/  ISETP.GE.AND P1, PT, R15, R6, PT ;  /* 0x000000060f00720c */ /* 0x000fe20003f26270 */
[----:B0-----:R-:W0:-:S12]  /*0290*/  @!P0 LDC.64 R4, c[0x0][0x218] ;  /* 0x00008600ff048b82 */ /* 0x001e180000000a00 */
[----:B------:R-:W1:Y:S08]  /*02a0*/  @!P1 LDC.64 R18, c[0x0][0x220] ;  /* 0x00008800ff129b82 */ /* 0x000e700000000a00 */
[----:B------:R-:W0:Y:S01]  /*02b0*/  @!P1 LDC.64 R20, c[0x0][0x228] ;  /* 0x00008a00ff149b82 */ /* 0x000e220000000a00 */
[----:B------:R-:W-:Y:S01]  /*02c0*/  @!P1 IMAD R15, R0, 0x200, R15 ;  /* 0x00000200000f9824 */ /* 0x000fe200078e020f */
[----:B------:R-:W-:-:S02]  /*02d0*/  PRMT R2, RZ, 0x7610, R2 ;  /* 0x00007610ff027816 */ /* 0x000fc40000000002 */
[----:B------:R-:W-:Y:S01]  /*02e0*/  PRMT R3, RZ, 0x7610, R3 ;  /* 0x00007610ff037816 */ /* 0x000fe20000000003 */
[----:B-1----:R-:W-:-:S05]  /*02f0*/  @!P1 IMAD.WIDE.U32 R18, R15, 0x2, R18 ;  /* 0x000000020f129825 */ /* 0x002fca00078e0012 */
[----:B------:R1:W5:Y:S01]  /*0300*/  @!P1 LDG.E.U16 R2, desc[UR4][R18.64] ;  /* 0x0000000412029981 */ /* 0x000362000c1e1500 */
[----:B0-----:R-:W-:-:S05]  /*0310*/  @!P1 IMAD.WIDE.U32 R20, R15, 0x2, R20 ;  /* 0x000000020f149825 */ /* 0x001fca00078e0014 */
[----:B------:R1:W5:Y:S01]  /*0320*/  @!P1 LDG.E.U16 R3, desc[UR4][R20.64] ;  /* 0x0000000414039981 */ /* 0x000362000c1e1500 */
[----:B------:R-:W-:Y:S01]  /*0330*/  BSSY B0, `(.L_x_11376) ;  /* 0x000001d000007945 */ /* 0x000fe20003800000 */
[----:B---3--:R-:W-:Y:S02]  /*0340*/  PRMT R12, R8, 0x9910, RZ ;  /* 0x00009910080c7816 */ /* 0x008fe400000000ff */
[----:B------:R-:W-:Y:S02]  /*0350*/  IADD3 R8, R9, 0x80, RZ ;  /* 0x0000008009087810 */ /* 0x000fe40007ffe0ff */
[----:B----4-:R-:W-:Y:S01]  /*0360*/  PRMT R13, R7, 0x9910, RZ ;  /* 0x00009910070d7816 */ /* 0x010fe200000000ff */
[----:B------:R-:W-:Y:S01]  /*0370*/  IMAD.MOV.U32 R7, RZ, RZ, R9 ;  /* 0x000000ffff077224 */ /* 0x000fe200078e0009 */
[----:B------:R-:W-:-:S03]  /*0380*/  @!P0 LEA R9, R0, R9, 0x9 ;  /* 0x0000000900098211 */ /* 0x000fc600078e48ff */
[----:B------:R-:W-:Y:S02]  /*0390*/  IMAD R15, R12, R13, RZ ;  /* 0x0000000d0c0f7224 */ /* 0x000fe400078e02ff */
[----:B------:R-:W-:-:S04]  /*03a0*/  @!P0 IMAD.WIDE.U32 R4, R9, 0x2, R4 ;  /* 0x0000000209048825 */ /* 0x000fc800078e0004 */
[----:B------:R-:W-:Y:S01]  /*03b0*/  @!P0 IMAD.MOV.U32 R7, RZ, RZ, R8 ;  /* 0x000000ffff078224 */ /* 0x000fe200078e0008 */
[----:B------:R1:W-:Y:S04]  /*03c0*/  @!P0 STG.E.U16 desc[UR4][R4.64], R15 ;  /* 0x0000000f04008986 */ /* 0x0003e8000c101504 */
[----:B------:R-:W-:Y:S02]  /*03d0*/  ISETP.GE.AND P1, PT, R7, R6, PT ;  /* 0x000000060700720c */ /* 0x000fe40003f26270 */
[----:B--2---:R-:W-:Y:S02]  /*03e0*/  PRMT R8, R14, 0x9910, RZ ;  /* 0x000099100e087816 */ /* 0x004fe400000000ff */
[----:B------:R-:W-:Y:S02]  /*03f0*/  PRMT R16, R16, 0x9910, RZ ;  /* 0x0000991010107816 */ /* 0x000fe400000000ff */
[----:B------:R-:W-:-:S02]  /*0400*/  PRMT R11, R11, 0x9910, RZ ;  /* 0x000099100b0b7816 */ /* 0x000fc400000000ff */
[----:B------:R-:W-:Y:S01]  /*0410*/  PRMT R13, R10, 0x9910, RZ ;  /* 0x000099100a0d7816 */ /* 0x000fe200000000ff */
[----:B------:R-:W-:Y:S02]  /*0420*/  IMAD.MOV.U32 R10, RZ, RZ, R16 ;  /* 0x000000ffff0a7224 */ /* 0x000fe400078e0010 */
[----:B------:R-:W-:Y:S02]  /*0430*/  IMAD R11, R8, R11, RZ ;  /* 0x0000000b080b7224 */ /* 0x000fe400078e02ff */
[----:B------:R-:W-:Y:S01]  /*0440*/  IMAD R13, R10, R13, RZ ;  /* 0x0000000d0a0d7224 */ /* 0x000fe200078e02ff */
[----:B-1----:R-:W-:Y:S06]  /*0450*/  @P1 BRA `(.L_x_11377) ;  /* 0x0000000000281947 */ /* 0x002fec0003800000 */
        /* <DEDUP_REMOVED lines=10> */
.L_x_11377:
[----:B------:R-:W-:Y:S05]  /*0500*/  BSYNC B0 ;  /* 0x0000000000007941 */ /* 0x000fea0003800000 */
.L_x_11376:
[----:B------:R-:W-:-:S13]  /*0510*/  ISETP.GE.AND P0, PT, R7, R6, PT ;  /* 0x000000060700720c */ /* 0x000fda0003f06270 */
[----:B------:R-:W-:Y:S05]  /*0520*/  @P0 EXIT ;  /* 0x000000000000094d */ /* 0x000fea0003800000 */
[----:B0-----:R-:W0:Y:S01]  /*0530*/  LDC.64 R4, c[0x0][0x218] ;  /* 0x00008600ff047b82 */ /* 0x001e220000000a00 */
[----:B-----5:R-:W-:Y:S02]  /*0540*/  PRMT R2, R2, 0x9910, RZ ;  /* 0x0000991002027816 */ /* 0x020fe400000000ff */
[----:B------:R-:W-:Y:S02]  /*0550*/  PRMT R9, R3, 0x9910, RZ ;  /* 0x0000991003097816 */ /* 0x000fe400000000ff */
[----:B------:R-:W-:-:S03]  /*0560*/  LEA R3, R0, R7, 0x9 ;  /* 0x0000000700037211 */ /* 0x000fc600078e48ff */
[----:B------:R-:W-:Y:S02]  /*0570*/  IMAD R9, R2, R9, RZ ;  /* 0x0000000902097224 */ /* 0x000fe400078e02ff */
[----:B0-----:R-:W-:-:S05]  /*0580*/  IMAD.WIDE.U32 R2, R3, 0x2, R4 ;  /* 0x0000000203027825 */ /* 0x001fca00078e0004 */
[----:B------:R-:W-:Y:S01]  /*0590*/  STG.E.U16 desc[UR4][R2.64], R9 ;  /* 0x0000000902007986 */ /* 0x000fe2000c101504 */
[----:B------:R-:W-:Y:S05]  /*05a0*/  EXIT ;  /* 0x000000000000794d */ /* 0x000fea0003800000 */
.L_x_11378:
        /* <DEDUP_REMOVED lines=13> */
.L_x_17314:


//--------------------- .text._ZN2at6native29vectorized_elementwise_kernelILi2ENS0_13BinaryFunctorIsssNS0_15binary_internal10MulFunctorIsEEEESt5arrayIPcLm3EEEEviT0_T1_ --------------------------
	.section	.text._ZN2at6native29vectorized_elementwise_kernelILi2ENS0_13BinaryFunctorIsssNS0_15binary_internal10MulFunctorIsEEEESt5arrayIPcLm3EEEEviT0_T1_,"ax",@progbits
	.align	128
        .global         _ZN2at6native29vectorized_elementwise_kernelILi2ENS0_13BinaryFunctorIsssNS0_15binary_internal10MulFunctorIsEEEESt5arrayIPcLm3EEEEviT0_T1_
        .type           _ZN2at6native29vectorized_elementwise_kernelILi2ENS0_13BinaryFunctorIsssNS0_15binary_internal10MulFunctorIsEEEESt5arrayIPcLm3EEEEviT0_T1_,@function
        .size           _ZN2at6native29vectorized_elementwise_kernelILi2ENS0_13BinaryFunctorIsssNS0_15binary_internal10MulFunctorIsEEEESt5arrayIPcLm3EEEEviT0_T1_,(.L_x_17315 - _ZN2at6native29vectorized_elementwise_kernelILi2ENS0_13BinaryFunctorIsssNS0_15binary_internal10MulFunctorIsEEEESt5arrayIPcLm3EEEEviT0_T1_)
        .other          _ZN2at6native29vectorized_elementwise_kernelILi2ENS0_13BinaryFunctorIsssNS0_15binary_internal10MulFunctorIsEEEESt5arrayIPcLm3EEEEviT0_T1_,@"STO_CUDA_ENTRY STV_DEFAULT"
_ZN2at6native29vectorized_elementwise_kernelILi2ENS0_13BinaryFunctorIsssNS0_15binary_internal10MulFunctorIsEEEESt5arrayIPcLm3EEEEviT0_T1_:
.text._ZN2at6native29vectorized_elementwise_kernelILi2ENS0_13BinaryFunctorIsssNS0_15binary_internal10MulFunctorIsEEEESt5arrayIPcLm3EEEEviT0_T1_:
        /* <DEDUP_REMOVED lines=20> */
[----:B------:R-:W3:Y:S04]  /*0140*/  LDG.E R10, desc[UR4][R14.64+0x200] ;  /* 0x000200040e0a7981 */ /* 0x000ee8000c1e1900 */
[----:B------:R1:W3:Y:S04]  /*0150*/  LDG.E R8, desc[UR4][R6.64+0x400] ;  /* 0x0004000406087981 */ /* 0x0002e8000c1e1900 */
[----:B------:R-:W3:Y:S04]  /*0160*/  LDG.E R12, desc[UR4][R14.64+0x400] ;  /* 0x000400040e0c7981 */ /* 0x000ee8000c1e1900 */
[----:B------:R1:W3:Y:S01]  /*0170*/  LDG.E R13, desc[UR4][R14.64+0x600] ;  /* 0x000600040e0d7981 */ /* 0x0002e2000c1e1900 */
[----:B0-----:R-:W-:-:S04]  /*0180*/  IMAD.WIDE.U32 R4, R0, 0x2, R4 ;  /* 0x0000000200047825 */ /* 0x001fc800078e0004 */
[----:B------:R-:W-:Y:S01]  /*0190*/  IMAD.WIDE R4, R2, 0x4, R4 ;  /* 0x0000000402047825 */ /* 0x000fe200078e0204 */
[C---:B--2---:R-:W-:Y:S02]  /*01a0*/  PRMT R17, R3.reuse, 0xbb32, RZ ;  /* 0x0000bb3203117816 */ /* 0x044fe400000000ff */
[----:B------:R-:W-:-:S03]  /*01b0*/  PRMT R19, R3, 0x9910, RZ ;  /* 0x0000991003137816 */ /* 0x000fc600000000ff */
[----:B------:R-:W-:Y:S01]  /*01c0*/  IMAD.MOV.U32 R3, RZ, RZ, R17 ;  /* 0x000000ffff037224 */ /* 0x000fe200078e0011 */
[----:B----4-:R-:W-:Y:S02]  /*01d0*/  PRMT R20, R9, 0xbb32, RZ ;  /* 0x0000bb3209147816 */ /* 0x010fe400000000ff */
[C---:B-----5:R-:W-:Y:S02]  /*01e0*/  PRMT R18, R16.reuse, 0xbb32, RZ ;  /* 0x0000bb3210127816 */ /* 0x060fe400000000ff */
[----:B------:R-:W-:Y:S02]  /*01f0*/  PRMT R16, R16, 0x9910, RZ ;  /* 0x0000991010107816 */ /* 0x000fe400000000ff */
[----:B---3--:R-:W-:Y:S02]  /*0200*/  PRMT R21, R10, 0xbb32, RZ ;  /* 0x0000bb320a157816 */ /* 0x008fe400000000ff */
[----:B-1----:R-:W-:Y:S01]  /*0210*/  MOV R6, R18 ;  /* 0x0000001200067202 */ /* 0x002fe20000000f00 */
[----:B------:R-:W-:-:S02]  /*0220*/  IMAD.MOV.U32 R7, RZ, RZ, R19 ;  /* 0x000000ffff077224 */ /* 0x000fc400078e0013 */
[----:B------:R-:W-:Y:S02]  /*0230*/  IMAD.MOV.U32 R14, RZ, RZ, R16 ;  /* 0x000000ffff0e7224 */ /* 0x000fe400078e0010 */
[----:B------:R-:W-:Y:S02]  /*0240*/  IMAD.MOV.U32 R15, RZ, RZ, R20 ;  /* 0x000000ffff0f7224 */ /* 0x000fe400078e0014 */
[----:B------:R-:W-:Y:S01]  /*0250*/  IMAD.MOV.U32 R16, RZ, RZ, R21 ;  /* 0x000000ffff107224 */ /* 0x000fe200078e0015 */
[----:B------:R-:W-:Y:S01]  /*0260*/  PRMT R0, R9, 0x9910, RZ ;  /* 0x0000991009007816 */ /* 0x000fe200000000ff */
[----:B------:R-:W-:Y:S01]  /*0270*/  IMAD R3, R3, R6, RZ ;  /* 0x0000000603037224 */ /* 0x000fe200078e02ff */
[----:B------:R-:W-:Y:S01]  /*0280*/  PRMT R9, R10, 0x9910, RZ ;  /* 0x000099100a097816 */ /* 0x000fe200000000ff */
[----:B------:R-:W-:Y:S01]  /*0290*/  IMAD R6, R7, R14, RZ ;  /* 0x0000000e07067224 */ /* 0x000fe200078e02ff */
[C---:B------:R-:W-:Y:S01]  /*02a0*/  PRMT R10, R8.reuse, 0xbb32, RZ ;  /* 0x0000bb32080a7816 */ /* 0x040fe200000000ff */
[----:B------:R-:W-:Y:S01]  /*02b0*/  IMAD R7, R15, R16, RZ ;  /* 0x000000100f077224 */ /* 0x000fe200078e02ff */
[----:B------:R-:W-:-:S02]  /*02c0*/  PRMT R14, R8, 0x9910, RZ ;  /* 0x00009910080e7816 */ /* 0x000fc400000000ff */
[C---:B------:R-:W-:Y:S02]  /*02d0*/  PRMT R15, R12.reuse, 0x9910, RZ ;  /* 0x000099100c0f7816 */ /* 0x040fe400000000ff */
[----:B------:R-:W-:Y:S02]  /*02e0*/  PRMT R17, R13, 0xbb32, RZ ;  /* 0x0000bb320d117816 */ /* 0x000fe400000000ff */
[C---:B------:R-:W-:Y:S02]  /*02f0*/  PRMT R16, R11.reuse, 0xbb32, RZ ;  /* 0x0000bb320b107816 */ /* 0x040fe400000000ff */
[----:B------:R-:W-:Y:S02]  /*0300*/  PRMT R18, R11, 0x9910, RZ ;  /* 0x000099100b127816 */ /* 0x000fe400000000ff */
[----:B------:R-:W-:Y:S02]  /*0310*/  PRMT R19, R13, 0x9910, RZ ;  /* 0x000099100d137816 */ /* 0x000fe400000000ff */
[----:B------:R-:W-:-:S02]  /*0320*/  PRMT R11, R12, 0xbb32, RZ ;  /* 0x0000bb320c0b7816 */ /* 0x000fc400000000ff */
[----:B------:R-:W-:Y:S01]  /*0330*/  MOV R8, R10 ;  /* 0x0000000a00087202 */ /* 0x000fe20000000f00 */
[----:B------:R-:W-:Y:S01]  /*0340*/  IMAD.MOV.U32 R10, RZ, RZ, R14 ;  /* 0x000000ffff0a7224 */ /* 0x000fe200078e000e */
[----:B------:R-:W-:Y:S01]  /*0350*/  MOV R13, R15 ;  /* 0x0000000f000d7202 */ /* 0x000fe20000000f00 */
[----:B------:R-:W-:Y:S02]  /*0360*/  IMAD.MOV.U32 R15, RZ, RZ, R17 ;  /* 0x000000ffff0f7224 */ /* 0x000fe400078e0011 */
[----:B------:R-:W-:Y:S02]  /*0370*/  IMAD.MOV.U32 R12, RZ, RZ, R16 ;  /* 0x000000ffff0c7224 */ /* 0x000fe400078e0010 */
[----:B------:R-:W-:Y:S02]  /*0380*/  IMAD.MOV.U32 R14, RZ, RZ, R18 ;  /* 0x000000ffff0e7224 */ /* 0x000fe400078e0012 */
[----:B------:R-:W-:Y:S02]  /*0390*/  IMAD.MOV.U32 R17, RZ, RZ, R19 ;  /* 0x000000ffff117224 */ /* 0x000fe400078e0013 */
[----:B------:R-:W-:-:S02]  /*03a0*/  IMAD R0, R0, R9, RZ ;  /* 0x0000000900007224 */ /* 0x000fc400078e02ff */
[----:B------:R-:W-:Y:S02]  /*03b0*/  IMAD R8, R8, R11, RZ ;  /* 0x0000000b08087224 */ /* 0x000fe400078e02ff */
[----:B------:R-:W-:Y:S02]  /*03c0*/  IMAD R9, R10, R13, RZ ;  /* 0x0000000d0a097224 */ /* 0x000fe400078e02ff */
[----:B------:R-:W-:Y:S02]  /*03d0*/  IMAD R10, R12, R15, RZ ;  /* 0x0000000f0c0a7224 */ /* 0x000fe400078e02ff */
[----:B------:R-:W-:Y:S01]  /*03e0*/  IMAD R11, R14, R17, RZ ;  /* 0x000000110e0b7224 */ /* 0x000fe200078e02ff */
[----:B------:R-:W-:Y:S02]  /*03f0*/  PRMT R3, R6, 0x5410, R3 ;  /* 0x0000541006037816 */ /* 0x000fe40000000003 */
[----:B------:R-:W-:Y:S02]  /*0400*/  PRMT R7, R0, 0x5410, R7 ;  /* 0x0000541000077816 */ /* 0x000fe40000000007 */
[----:B------:R-:W-:-:S02]  /*0410*/  PRMT R9, R9, 0x5410, R8 ;  /* 0x0000541009097816 */ /* 0x000fc40000000008 */
[----:B------:R-:W-:Y:S01]  /*0420*/  PRMT R11, R11, 0x5410, R10 ;  /* 0x000054100b0b7816 */ /* 0x000fe2000000000a */
[----:B------:R-:W-:Y:S04]  /*0430*/  STG.E desc[UR4][R4.64], R3 ;  /* 0x0000000304007986 */ /* 0x000fe8000c101904 */
[----:B------:R-:W-:Y:S04]  /*0440*/  STG.E desc[UR4][R4.64+0x200], R7 ;  /* 0x0002000704007986 */ /* 0x000fe8000c101904 */
[----:B------:R-:W-:Y:S04]  /*0450*/  STG.E desc[UR4][R4.64+0x400], R9 ;  /* 0x0004000904007986 */ /* 0x000fe8000c101904 */
[----:B------:R-:W-:Y:S01]  /*0460*/  STG.E desc[UR4][R4.64+0x600], R11 ;  /* 0x0006000b04007986 */ /* 0x000fe2000c101904 */
[----:B------:R-:W-:Y:S05]  /*0470*/  EXIT ;  /* 0x000000000000794d */ /* 0x000fea0003800000 */
.L_x_11379:
[----:B------:R-:W0:Y:S01]  /*0480*/  S2R R3, SR_TID.X ;  /* 0x0000000000037919 */ /* 0x000e220000002100 */
[----:B------:R-:W-:Y:S02]  /*0490*/  PRMT R4, RZ, 0x7610, R4 ;  /* 0x00007610ff047816 */ /* 0x000fe40000000004 */
[----:B0-----:R-:W-:Y:S01]  /*04a0*/  ISETP.GE.AND P0, PT, R3, R2, PT ;  /* 0x000000020300720c */ /* 0x001fe20003f06270 */
[----:B------:R-:W-:-:S12]  /*04b0*/  IMAD.MOV.U32 R6, RZ, RZ, R3 ;  /* 0x000000ffff067224 */ /* 0x000fd800078e0003 */
[----:B------:R-:W-:Y:S01]  /*04c0*/  @!P0 IADD3 R9, R0, R6, RZ ;  /* 0x0000000600098210 */ /* 0x000fe20007ffe0ff */
[----:B------:R-:W-:Y:S01]  /*04d0*/  @!P0 VIADD R6, R6, 0x80 ;  /* 0x0000008006068836 */ /* 0x000fe20000000000 */
[----:B------:R-:W0:Y:S04]  /*04e0*/  @!P0 LDC.64 R10, c[0x0][0x220] ;  /* 0x00008800ff0a8b82 */ /* 0x000e280000000a00 */
[----:B------:R-:W-:-:S04]  /*04f0*/  ISETP.GE.AND P4, PT, R6, R2, PT ;  /* 0x000000020600720c */ /* 0x000fc80003f86270 */
[----:B------:R-:W1:Y:S09]  /*0500*/  @!P0 LDC.64 R22, c[0x0][0x228] ;  /* 0x00008a00ff168b82 */ /* 0x000e720000000a00 */
[----:B------:R-:W-:Y:S01]  /*0510*/  @!P4 IMAD.IADD R27, R0, 0x1, R6 ;  /* 0x00000001001bc824 */ /* 0x000fe200078e0206 */
[----:B------:R-:W2:Y:S01]  /*0520*/  @!P4 LDC.64 R18, c[0x0][0x220] ;  /* 0x00008800ff12cb82 */ /* 0x000ea20000000a00 */
[----:B------:R-:W-:-:S05]  /*0530*/  @!P4 VIADD R6, R6, 0x80 ;  /* 0x000000800606c836 */ /* 0x000fca0000000000 */
[----:B------:R-:W-:Y:S01]  /*0540*/  ISETP.GE.AND P5, PT, R6, R2, PT ;  /* 0x000000020600720c */ /* 0x000fe20003fa6270 */
[----:B0-----:R-:W-:Y:S01]  /*0550*/  @!P0 IMAD.WIDE.U32 R10, R9, 0x2, R10 ;  /* 0x00000002090a8825 */ /* 0x001fe200078e000a */
[----:B------:R-:W0:Y:S01]  /*0560*/  @!P4 LDC.64 R16, c[0x0][0x228] ;  /* 0x00008a00ff10cb82 */ /* 0x000e220000000a00 */
[----:B------:R-:W-:-:S03]  /*0570*/  PRMT R21, RZ, 0x7610, R21 ;  /* 0x00007610ff157816 */ /* 0x000fc60000000015 */
[----:B------:R-:W3:Y:S01]  /*0580*/  @!P0 LDG.E.U16 R4, desc[UR4][R10.64] ;  /* 0x000000040a048981 */ /* 0x000ee2000c1e1500 */
[----:B-1----:R-:W-:Y:S01]  /*0590*/  @!P0 IMAD.WIDE.U32 R22, R9, 0x2, R22 ;  /* 0x0000000209168825 */ /* 0x002fe200078e0016 */
[----:B------:R-:W-:-:S05]  /*05a0*/  PRMT R9, RZ, 0x7610, R9 ;  /* 0x00007610ff097816 */ /* 0x000fca0000000009 */
[----:B------:R-:W-:Y:S01]  /*05b0*/  @!P5 IADD3 R7, R0, R6, RZ ;  /* 0x000000060007d210 */ /* 0x000fe20007ffe0ff */
[----:B------:R-:W-:Y:S01]  /*05c0*/  @!P5 VIADD R6, R6, 0x80 ;  /* 0x000000800606d836 */ /* 0x000fe20000000000 */
[----:B------:R-:W1:Y:S01]  /*05d0*/  @!P5 LDC.64 R14, c[0x0][0x220] ;  /* 0x00008800ff0edb82 */ /* 0x000e620000000a00 */
[----:B------:R4:W5:Y:S03]  /*05e0*/  @!P0 LDG.E.U16 R9, desc[UR4][R22.64] ;  /* 0x0000000416098981 */ /* 0x000966000c1e1500 */
[----:B------:R-:W-:-:S04]  /*05f0*/  ISETP.GE.AND P3, PT, R6, R2, PT ;  /* 0x000000020600720c */ /* 0x000fc80003f66270 */
[----:B------:R-:W1:Y:S09]  /*0600*/  @!P5 LDC.64 R12, c[0x0][0x228] ;  /* 0x00008a00ff0cdb82 */ /* 0x000e720000000a00 */
[----:B------:R-:W-:Y:S01]  /*0610*/  @!P3 IMAD.IADD R5, R0, 0x1, R6 ;  /* 0x000000010005b824 */ /* 0x000fe200078e0206 */
[----:B------:R-:W1:Y:S01]  /*0620*/  @!P3 LDC.64 R28, c[0x0][0x220] ;  /* 0x00008800ff1cbb82 */ /* 0x000e620000000a00 */
[----:B------:R-:W-:-:S05]  /*0630*/  @!P3 VIADD R6, R6, 0x80 ;  /* 0x000000800606b836 */ /* 0x000fca0000000000 */
[----:B------:R-:W-:Y:S02]  /*0640*/  ISETP.GE.AND P1, PT, R6, R2, PT ;  /* 0x000000020600720c */ /* 0x000fe40003f26270 */
[----:B------:R-:W1:Y:S11]  /*0650*/  @!P3 LDC.64 R24, c[0x0][0x228] ;  /* 0x00008a00ff18bb82 */ /* 0x000e760000000a00 */
[----:B------:R-:W-:Y:S01]  /*0660*/  @!P1 IADD3 R26, R0, R6, RZ ;  /* 0x00000006001a9210 */ /* 0x000fe20007ffe0ff */
[----:B------:R-:W-:-:S05]  /*0670*/  @!P1 VIADD R6, R6, 0x80 ;  /* 0x0000008006069836 */ /* 0x000fca0000000000 */
[-C--:B------:R-:W-:Y:S01]  /*0680*/  ISETP.GE.AND P2, PT, R6, R2.reuse, PT ;  /* 0x000000020600720c */ /* 0x080fe20003f46270 */
[C---:B--2---:R-:W-:Y:S01]  /*0690*/  @!P4 IMAD.WIDE.U32 R18, R27.reuse, 0x2, R18 ;  /* 0x000000021b12c825 */ /* 0x044fe200078e0012 */
[----:B----4-:R-:W-:Y:S02]  /*06a0*/  PRMT R22, RZ, 0x7610, R22 ;  /* 0x00007610ff167816 */ /* 0x010fe40000000016 */
[----:B------:R-:W-:Y:S01]  /*06b0*/  PRMT R10, RZ, 0x7610, R10 ;  /* 0x00007610ff0a7816 */ /* 0x000fe2000000000a */
[----:B0-----:R-:W-:Y:S01]  /*06c0*/  @!P4 IMAD.WIDE.U32 R16, R27, 0x2, R16 ;  /* 0x000000021b10c825 */ /* 0x001fe200078e0010 */
[----:B------:R-:W-:Y:S01]  /*06d0*/  PRMT R11, RZ, 0x7610, R11 ;  /* 0x00007610ff0b7816 */ /* 0x000fe2000000000b */
[----:B------:R0:W2:Y:S02]  /*06e0*/  @!P4 LDG.E.U16 R21, desc[UR4][R18.64] ;  /* 0x000000041215c981 */ /* 0x0000a4000c1e1500 */
[C---:B-1----:R-:W-:Y:S02]  /*06f0*/  @!P5 IMAD.WIDE.U32 R14, R7.reuse, 0x2, R14 ;  /* 0x00000002070ed825 */ /* 0x042fe400078e000e */
[----:B------:R1:W4:Y:S02]  /*0700*/  @!P4 LDG.E.U16 R22, desc[UR4][R16.64] ;  /* 0x000000041016c981 */ /* 0x000324000c1e1500 */
[----:B------:R-:W-:Y:S01]  /*0710*/  @!P2 IMAD.IADD R23, R0, 0x1, R6 ;  /* 0x000000010017a824 */ /* 0x000fe200078e0206 */
[----:B------:R-:W-:Y:S01]  /*0720*/  @!P2 IADD3 R6, R6, 0x80, RZ ;  /* 0x000000800606a810 */ /* 0x000fe20007ffe0ff */
[----:B------:R-:W-:Y:S01]  /*0730*/  @!P5 IMAD.WIDE.U32 R12, R7, 0x2, R12 ;  /* 0x00000002070cd825 */ /* 0x000fe200078e000c */
[----:B------:R1:W4:Y:S01]  /*0740*/  @!P5 LDG.E.U16 R10, desc[UR4][R14.64] ;  /* 0x000000040e0ad981 */ /* 0x000322000c1e1500 */
[----:B0-----:R-:W0:Y:S01]  /*0750*/  @!P1 LDC.64 R18, c[0x0][0x220] ;  /* 0x00008800ff129b82 */ /* 0x001e220000000a00 */
[----:B------:R-:W-:-:S02]  /*0760*/  ISETP.GE.AND P4, PT, R6, R2, PT ;  /* 0x000000020600720c */ /* 0x000fc40003f86270 */
[----:B------:R1:W4:Y:S05]  /*0770*/  @!P5 LDG.E.U16 R11, desc[UR4][R12.64] ;  /* 0x000000040c0bd981 */ /* 0x00032a000c1e1500 */
[----:B-1----:R-:W1:Y:S08]  /*0780*/  @!P1 LDC.64 R16, c[0x0][0x228] ;  /* 0x00008a00ff109b82 */ /* 0x002e700000000a00 */
[----:B------:R-:W0:Y:S08]  /*0790*/  @!P2 LDC.64 R14, c[0x0][0x220] ;  /* 0x00008800ff0eab82 */ /* 0x000e300000000a00 */
[----:B------:R-:W1:Y:S01]  /*07a0*/  @!P2 LDC.64 R12, c[0x0][0x228] ;  /* 0x00008a00ff0cab82 */ /* 0x000e620000000a00 */
[----:B------:R-:W-:Y:S01]  /*07b0*/  @!P3 IMAD.WIDE.U32 R28, R5, 0x2, R28 ;  /* 0x00000002051cb825 */ /* 0x000fe200078e001c */
[----:B------:R-:W-:-:S03]  /*07c0*/  PRMT R20, RZ, 0x7610, R20 ;  /* 0x00007610ff147816 */ /* 0x000fc60000000014 */
[----:B------:R-:W-:Y:S01]  /*07d0*/  @!P3 IMAD.WIDE.U32 R24, R5, 0x2, R24 ;  /* 0x000000020518b825 */ /* 0x000fe200078e0018 */
[----:B------:R-:W-:-:S03]  /*07e0*/  PRMT R5, RZ, 0x7610, R5 ;  /* 0x00007610ff057816 */ /* 0x000fc60000000005 */
[----:B------:R-:W-:Y:S01]  /*07f0*/  @!P4 IMAD.IADD R7, R0, 0x1, R6 ;  /* 0x000000010007c824 */ /* 0x000fe200078e0206 */
[----:B------:R0:W4:Y:S01]  /*0800*/  @!P3 LDG.E.U16 R20, desc[UR4][R24.64] ;  /* 0x000000041814b981 */ /* 0x000122000c1e1500 */
[----:B------:R-:W-:-:S03]  /*0810*/  @!P4 VIADD R6, R6, 0x80 ;  /* 0x000000800606c836 */ /* 0x000fc60000000000 */
[----:B------:R-:W4:Y:S02]  /*0820*/  @!P3 LDG.E.U16 R5, desc[UR4][R28.64] ;  /* 0x000000041c05b981 */ /* 0x000f24000c1e1500 */
[----:B------:R-:W-:Y:S01]  /*0830*/  ISETP.GE.AND P3, PT, R6, R2, PT ;  /* 0x000000020600720c */ /* 0x000fe20003f66270 */
[C---:B0-----:R-:W-:Y:S01]  /*0840*/  @!P2 IMAD.WIDE.U32 R14, R23.reuse, 0x2, R14 ;  /* 0x00000002170ea825 */ /* 0x041fe200078e000e */
[----:B------:R-:W-:Y:S02]  /*0850*/  PRMT R8, RZ, 0x7610, R8 ;  /* 0x00007610ff087816 */ /* 0x000fe40000000008 */
[----:B------:R-:W-:Y:S02]  /*0860*/  PRMT R24, RZ, 0x7610, R24 ;  /* 0x00007610ff187816 */ /* 0x000fe40000000018 */
[----:B------:R-:W-:Y:S01]  /*0870*/  PRMT R25, RZ, 0x7610, R25 ;  /* 0x00007610ff197816 */ /* 0x000fe20000000019 */
[----:B-1----:R-:W-:Y:S01]  /*0880*/  @!P2 IMAD.WIDE.U32 R12, R23, 0x2, R12 ;  /* 0x00000002170ca825 */ /* 0x002fe200078e000c */
[----:B------:R-:W-:-:S02]  /*0890*/  PRMT R23, RZ, 0x7610, R23 ;  /* 0x00007610ff177816 */ /* 0x000fc40000000017 */
[----:B------:R0:W4:Y:S01]  /*08a0*/  @!P2 LDG.E.U16 R24, desc[UR4][R14.64] ;  /* 0x000000040e18a981 */ /* 0x000122000c1e1500 */
[----:B------:R-:W-:-:S03]  /*08b0*/  @!P1 IMAD.WIDE.U32 R18, R26, 0x2, R18 ;  /* 0x000000021a129825 */ /* 0x000fc600078e0012 */
[----:B------:R1:W4:Y:S01]  /*08c0*/  @!P2 LDG.E.U16 R25, desc[UR4][R12.64] ;  /* 0x000000040c19a981 */ /* 0x000322000c1e1500 */
[----:B------:R-:W-:-:S03]  /*08d0*/  @!P1 IMAD.WIDE.U32 R16, R26, 0x2, R16 ;  /* 0x000000021a109825 */ /* 0x000fc600078e0010 */
[----:B------:R1:W4:Y:S01]  /*08e0*/  @!P1 LDG.E.U16 R8, desc[UR4][R18.64] ;  /* 0x0000000412089981 */ /* 0x000322000c1e1500 */
[----:B0-----:R-:W0:Y:S03]  /*08f0*/  @!P3 LDC.64 R14, c[0x0][0x228] ;  /* 0x00008a00ff0ebb82 */ /* 0x001e260000000a00 */
[----:B------:R1:W4:Y:S05]  /*0900*/  @!P1 LDG.E.U16 R23, desc[UR4][R16.64] ;  /* 0x0000000410179981 */ /* 0x00032a000c1e1500 */
[----:B-1----:R-:W1:Y:S08]  /*0910*/  @!P3 LDC.64 R12, c[0x0][0x220] ;  /* 0x00008800ff0cbb82 */ /* 0x002e700000000a00 */
[----:B------:R-:W1:Y:S08]  /*0920*/  @!P4 LDC.64 R18, c[0x0][0x220] ;  /* 0x00008800ff12cb82 */ /* 0x000e700000000a00 */
[----:B------:R-:W1:Y:S01]  /*0930*/  @!P4 LDC.64 R16, c[0x0][0x228] ;  /* 0x00008a00ff10cb82 */ /* 0x000e620000000a00 */
[----:B------:R-:W-:-:S02]  /*0940*/  @!P3 IADD3 R27, R0, R6, RZ ;  /* 0x00000006001bb210 */ /* 0x000fc40007ffe0ff */
[----:B------:R-:W-:Y:S02]  /*0950*/  PRMT R26, RZ, 0x7610, R26 ;  /* 0x00007610ff1a7816 */ /* 0x000fe4000000001a */
[----:B------:R-:W-:Y:S01]  /*0960*/  PRMT R28, RZ, 0x7610, R28 ;  /* 0x00007610ff1c7816 */ /* 0x000fe2000000001c */
[----:B0-----:R-:W-:Y:S01]  /*0970*/  @!P3 IMAD.WIDE.U32 R14, R27, 0x2, R14 ;  /* 0x000000021b0eb825 */ /* 0x001fe200078e000e */
[----:B------:R-:W-:-:S03]  /*0980*/  PRMT R29, RZ, 0x7610, R29 ;  /* 0x00007610ff1d7816 */ /* 0x000fc6000000001d */
[----:B-1----:R-:W-:Y:S01]  /*0990*/  @!P3 IMAD.WIDE.U32 R12, R27, 0x2, R12 ;  /* 0x000000021b0cb825 */ /* 0x002fe200078e000c */
[----:B------:R-:W-:Y:S02]  /*09a0*/  PRMT R27, RZ, 0x7610, R27 ;  /* 0x00007610ff1b7816 */ /* 0x000fe4000000001b */
[----:B------:R-:W4:Y:S01]  /*09b0*/  @!P3 LDG.E.U16 R29, desc[UR4][R14.64] ;  /* 0x000000040e1db981 */ /* 0x000f22000c1e1500 */
[----:B------:R-:W-:-:S03]  /*09c0*/  @!P4 IMAD.WIDE.U32 R18, R7, 0x2, R18 ;  /* 0x000000020712c825 */ /* 0x000fc600078e0012 */
[----:B------:R-:W4:Y:S04]  /*09d0*/  @!P3 LDG.E.U16 R28, desc[UR4][R12.64] ;  /* 0x000000040c1cb981 */ /* 0x000f28000c1e1500 */
[----:B------:R0:W4:Y:S01]  /*09e0*/  @!P4 LDG.E.U16 R26, desc[UR4][R18.64] ;  /* 0x00000004121ac981 */ /* 0x000122000c1e1500 */
[----:B------:R-:W-:Y:S02]  /*09f0*/  @!P4 IMAD.WIDE.U32 R16, R7, 0x2, R16 ;  /* 0x000000020710c825 */ /* 0x000fe400078e0010 */
[----:B------:R-:W1:Y:S03]  /*0a00*/  @!P0 LDC.64 R6, c[0x0][0x218] ;  /* 0x00008600ff068b82 */ /* 0x000e660000000a00 */
[----:B------:R-:W4:Y:S01]  /*0a10*/  @!P4 LDG.E.U16 R27, desc[UR4][R16.64] ;  /* 0x00000004101bc981 */ /* 0x000f22000c1e1500 */
[----:B0-----:R-:W-:Y:S01]  /*0a20*/  VIADD R18, R3, 0x80 ;  /* 0x0000008003127836 */ /* 0x001fe20000000000 */
[----:B------:R-:W-:Y:S04]  /*0a30*/  BSSY B0, `(.L_x_11380) ;  /* 0x000004c000007945 */ /* 0x000fe80003800000 */
[----:B------:R-:W-:Y:S01]  /*0a40*/  BSSY B1, `(.L_x_11381) ;  /* 0x0000044000017945 */ /* 0x000fe20003800000 */
[----:B---3--:R-:W-:-:S02]  /*0a50*/  PRMT R4, R4, 0x9910, RZ ;  /* 0x0000991004047816 */ /* 0x008fc400000000ff */
[----:B-----5:R-:W-:Y:S01]  /*0a60*/  PRMT R19, R9, 0x9910, RZ ;  /* 0x0000991009137816 */ /* 0x020fe200000000ff */
[----:B------:R-:W-:Y:S02]  /*0a70*/  @!P0 IMAD.IADD R9, R0, 0x1, R3 ;  /* 0x0000000100098824 */ /* 0x000fe400078e0203 */
[----:B------:R-:W-:Y:S02]  /*0a80*/  @!P0 IMAD.MOV.U32 R3, RZ, RZ, R18 ;  /* 0x000000ffff038224 */ /* 0x000fe400078e0012 */
[----:B------:R-:W-:Y:S02]  /*0a90*/  IMAD R19, R4, R19, RZ ;  /* 0x0000001304137224 */ /* 0x000fe400078e02ff */
[----:B-1----:R-:W-:-:S05]  /*0aa0*/  @!P0 IMAD.WIDE.U32 R6, R9, 0x2, R6 ;  /* 0x0000000209068825 */ /* 0x002fca00078e0006 */
[----:B------:R0:W-:Y:S01]  /*0ab0*/  @!P0 STG.E.U16 desc[UR4][R6.64], R19 ;  /* 0x0000001306008986 */ /* 0x0001e2000c101504 */
[----:B------:R-:W-:Y:S02]  /*0ac0*/  ISETP.GE.AND P0, PT, R3, R2, PT ;  /* 0x000000020300720c */ /* 0x000fe40003f06270 */
[----:B--2---:R-:W-:Y:S02]  /*0ad0*/  PRMT R21, R21, 0x9910, RZ ;  /* 0x0000991015157816 */ /* 0x004fe400000000ff */
[----:B----4-:R-:W-:Y:S02]  /*0ae0*/  PRMT R22, R22, 0x9910, RZ ;  /* 0x0000991016167816 */ /* 0x010fe400000000ff */
[----:B------:R-:W-:Y:S02]  /*0af0*/  PRMT R12, R10, 0x9910, RZ ;  /* 0x000099100a0c7816 */ /* 0x000fe400000000ff */
[----:B------:R-:W-:Y:S02]  /*0b00*/  MOV R10, R21 ;  /* 0x00000015000a7202 */ /* 0x000fe40000000f00 */
[----:B------:R-:W-:Y:S01]  /*0b10*/  PRMT R13, R11, 0x9910, RZ ;  /* 0x000099100b0d7816 */ /* 0x000fe200000000ff */
[----:B------:R-:W-:-:S04]  /*0b20*/  IMAD.MOV.U32 R11, RZ, RZ, R22 ;  /* 0x000000ffff0b7224 */ /* 0x000fc800078e0016 */
[----:B------:R-:W-:Y:S02]  /*0b30*/  IMAD R9, R10, R11, RZ ;  /* 0x0000000b0a097224 */ /* 0x000fe400078e02ff */
[----:B------:R-:W-:Y:S01]  /*0b40*/  IMAD R4, R12, R13, RZ ;  /* 0x0000000d0c047224 */ /* 0x000fe200078e02ff */
[----:B------:R-:W-:Y:S02]  /*0b50*/  PRMT R10, R5, 0x9910, RZ ;  /* 0x00009910050a7816 */ /* 0x000fe400000000ff */
[----:B------:R-:W-:-:S05]  /*0b60*/  PRMT R5, R20, 0x9910, RZ ;  /* 0x0000991014057816 */ /* 0x000fca00000000ff */
[----:B------:R-:W-:Y:S01]  /*0b70*/  IMAD R10, R10, R5, RZ ;  /* 0x000000050a0a7224 */ /* 0x000fe200078e02ff */
[----:B------:R-:W-:Y:S02]  /*0b80*/  PRMT R12, R24, 0x9910, RZ ;  /* 0x00009910180c7816 */ /* 0x000fe400000000ff */
[----:B------:R-:W-:Y:S02]  /*0b90*/  PRMT R25, R25, 0x9910, RZ ;  /* 0x0000991019197816 */ /* 0x000fe400000000ff */
[----:B------:R-:W-:Y:S02]  /*0ba0*/  PRMT R8, R8, 0x9910, RZ ;  /* 0x0000991008087816 */ /* 0x000fe400000000ff */
[----:B0-----:R-:W-:Y:S02]  /*0bb0*/  MOV R7, R25 ;  /* 0x0000001900077202 */ /* 0x001fe40000000f00 */
[----:B------:R-:W-:-:S03]  /*0bc0*/  PRMT R11, R23, 0x9910, RZ ;  /* 0x00009910170b7816 */ /* 0x000fc600000000ff */
[----:B------:R-:W-:Y:S02]  /*0bd0*/  IMAD R7, R12, R7, RZ ;  /* 0x000000070c077224 */ /* 0x000fe400078e02ff */
[----:B------:R-:W-:Y:S01]  /*0be0*/  IMAD R8, R8, R11, RZ ;  /* 0x0000000b08087224 */ /* 0x000fe200078e02ff */
[----:B------:R-:W-:Y:S02]  /*0bf0*/  PRMT R15, R29, 0x9910, RZ ;  /* 0x000099101d0f7816 */ /* 0x000fe400000000ff */
[----:B------:R-:W-:Y:S02]  /*0c00*/  PRMT R14, R28, 0x9910, RZ ;  /* 0x000099101c0e7816 */ /* 0x000fe400000000ff */
[----:B------:R-:W-:-:S03]  /*0c10*/  PRMT R6, R26, 0x9910, RZ ;  /* 0x000099101a067816 */ /* 0x000fc600000000ff */
[----:B------:R-:W-:Y:S01]  /*0c20*/  IMAD R5, R14, R15, RZ ;  /* 0x0000000f0e057224 */ /* 0x000fe200078e02ff */
[----:B------:R-:W-:-:S05]  /*0c30*/  PRMT R13, R27, 0x9910, RZ ;  /* 0x000099101b0d7816 */ /* 0x000fca00000000ff */
[----:B------:R-:W-:Y:S01]  /*0c40*/  IMAD R6, R6, R13, RZ ;  /* 0x0000000d06067224 */ /* 0x000fe200078e02ff */
[----:B------:R-:W-:Y:S06]  /*0c50*/  @P0 BRA `(.L_x_11382) ;  /* 0x0000000000300947 */ /* 0x000fec0003800000 */
[----:B------:R-:W0:Y:S01]  /*0c60*/  LDC.64 R12, c[0x0][0x218] ;  /* 0x00008600ff0c7b82 */ /* 0x000e220000000a00 */
[----:B------:R-:W-:Y:S02]  /*0c70*/  IMAD.IADD R11, R0, 0x1, R3 ;  /* 0x00000001000b7824 */ /* 0x000fe400078e0203 */
        /* <DEDUP_REMOVED lines=10> */
.L_x_11382:
[----:B------:R-:W-:-:S13]  /*0d20*/  ISETP.GE.AND P0, PT, R3, R2, PT ;  /* 0x000000020300720c */ /* 0x000fda0003f06270 */
[----:B------:R-:W-:Y:S05]  /*0d30*/  @P0 BRA `(.L_x_11384) ;  /* 0x0000000000300947 */ /* 0x000fea0003800000 */
[----:B0-----:R-:W0:Y:S01]  /*0d40*/  LDC.64 R12, c[0x0][0x218] ;  /* 0x00008600ff0c7b82 */ /* 0x001e220000000a00 */
[----:B------:R-:W-:Y:S01]  /*0d50*/  IMAD.IADD R9, R0, 0x1, R3 ;  /* 0x0000000100097824 */ /* 0x000fe200078e0203 */
[----:B------:R-:W-:-:S03]  /*0d60*/  IADD3 R3, R3, 0x80, RZ ;  /* 0x0000008003037810 */ /* 0x000fc60007ffe0ff */
[----:B0-----:R-:W-:-:S05]  /*0d70*/  IMAD.WIDE.U32 R12, R9, 0x2, R12 ;  /* 0x00000002090c7825 */ /* 0x001fca00078e000c */
[----:B------:R1:W-:Y:S02]  /*0d80*/  STG.E.U16 desc[UR4][R12.64], R10 ;  /* 0x0000000a0c007986 */ /* 0x0003e4000c101504 */
.L_x_11383:
[----:B------:R-:W-:-:S13]  /*0d90*/  ISETP.GE.AND P0, PT, R3, R2, PT ;  /* 0x000000020300720c */ /* 0x000fda0003f06270 */
[----:B------:R-:W-:Y:S05]  /*0da0*/  @P0 BRA `(.L_x_11385) ;  /* 0x0000000000340947 */ /* 0x000fea0003800000 */
[----:B-1----:R-:W1:Y:S01]  /*0db0*/  LDC.64 R10, c[0x0][0x218] ;  /* 0x00008600ff0a7b82 */ /* 0x002e620000000a00 */
[----:B0-----:R-:W-:Y:S02]  /*0dc0*/  IMAD.IADD R9, R0, 0x1, R3 ;  /* 0x0000000100097824 */ /* 0x001fe400078e0203 */
[----:B------:R-:W-:Y:S02]  /*0dd0*/  VIADD R3, R3, 0x80 ;  /* 0x0000008003037836 */ /* 0x000fe40000000000 */
[----:B-1----:R-:W-:-:S05]  /*0de0*/  IMAD.WIDE.U32 R10, R9, 0x2, R10 ;  /* 0x00000002090a7825 */ /* 0x002fca00078e000a */
[----:B------:R1:W-:Y:S02]  /*0df0*/  STG.E.U16 desc[UR4][R10.64], R8 ;  /* 0x000000080a007986 */ /* 0x0003e4000c101504 */
.L_x_11384:
[----:B------:R-:W-:-:S13]  /*0e00*/  ISETP.GE.AND P0, PT, R3, R2, PT ;  /* 0x000000020300720c */ /* 0x000fda0003f06270 */
[----:B------:R-:W-:Y:S05]  /*0e10*/  @P0 BREAK B1 ;  /* 0x0000000000010942 */ /* 0x000fea0003800000 */
[----:B------:R-:W-:Y:S05]  /*0e20*/  @P0 BRA `(.L_x_11386) ;  /* 0x0000000000300947 */ /* 0x000fea0003800000 */
[----:B-1----:R-:W1:Y:S01]  /*0e30*/  LDC.64 R8, c[0x0][0x218] ;  /* 0x00008600ff087b82 */ /* 0x002e620000000a00 */
[----:B------:R-:W-:Y:S01]  /*0e40*/  IADD3 R11, R0, R3, RZ ;  /* 0x00000003000b7210 */ /* 0x000fe20007ffe0ff */
[----:B------:R-:W-:-:S04]  /*0e50*/  VIADD R3, R3, 0x80 ;  /* 0x0000008003037836 */ /* 0x000fc80000000000 */
[----:B-1----:R-:W-:-:S05]  /*0e60*/  IMAD.WIDE.U32 R8, R11, 0x2, R8 ;  /* 0x000000020b087825 */ /* 0x002fca00078e0008 */
[----:B------:R2:W-:Y:S02]  /*0e70*/  STG.E.U16 desc[UR4][R8.64], R7 ;  /* 0x0000000708007986 */ /* 0x0005e4000c101504 */
.L_x_11385:
[----:B------:R-:W-:Y:S05]  /*0e80*/  BSYNC B1 ;  /* 0x0000000000017941 */ /* 0x000fea0003800000 */
.L_x_11381:
[----:B------:R-:W-:-:S13]  /*0e90*/  ISETP.GE.AND P0, PT, R3, R2, PT ;  /* 0x000000020300720c */ /* 0x000fda0003f06270 */
[----:B0-2---:R-:W0:Y:S01]  /*0ea0*/  @!P0 LDC.64 R8, c[0x0][0x218] ;  /* 0x00008600ff088b82 */ /* 0x005e220000000a00 */
[----:B------:R-:W-:Y:S01]  /*0eb0*/  @!P0 IMAD.IADD R7, R0, 0x1, R3 ;  /* 0x0000000100078824 */ /* 0x000fe200078e0203 */
[----:B------:R-:W-:-:S03]  /*0ec0*/  @!P0 IADD3 R3, R3, 0x80, RZ ;  /* 0x0000008003038810 */ /* 0x000fc60007ffe0ff */
[----:B0-----:R-:W-:-:S05]  /*0ed0*/  @!P0 IMAD.WIDE.U32 R8, R7, 0x2, R8 ;  /* 0x0000000207088825 */ /* 0x001fca00078e0008 */
[----:B------:R2:W-:Y:S02]  /*0ee0*/  @!P0 STG.E.U16 desc[UR4][R8.64], R6 ;  /* 0x0000000608008986 */ /* 0x0005e4000c101504 */
.L_x_11386:
[----:B------:R-:W-:Y:S05]  /*0ef0*/  BSYNC B0 ;  /* 0x0000000000007941 */ /* 0x000fea0003800000 */
.L_x_11380:
[----:B------:R-:W-:Y:S05]  /*0f00*/  WARPSYNC.ALL ;  /* 0x0000000000007948 */ /* 0x000fea0003800000 */
[----:B------:R-:W-:-:S13]  /*0f10*/  ISETP.GE.AND P0, PT, R3, R2, PT ;  /* 0x000000020300720c */ /* 0x000fda0003f06270 */
[----:B------:R-:W-:Y:S05]  /*0f20*/  @P0 EXIT ;  /* 0x000000000000094d */ /* 0x000fea0003800000 */
[----:B--2---:R-:W2:Y:S01]  /*0f30*/  LDC.64 R6, c[0x0][0x218] ;  /* 0x00008600ff067b82 */ /* 0x004ea20000000a00 */
[----:B------:R-:W-:-:S04]  /*0f40*/  IMAD.IADD R3, R0, 0x1, R3 ;  /* 0x0000000100037824 */ /* 0x000fc800078e0203 */
[----:B--2---:R-:W-:-:S05]  /*0f50*/  IMAD.WIDE.U32 R2, R3, 0x2, R6 ;  /* 0x0000000203027825 */ /* 0x004fca00078e0006 */
[----:B------:R-:W-:Y:S01]  /*0f60*/  STG.E.U16 desc[UR4][R2.64], R5 ;  /* 0x0000000502007986 */ /* 0x000fe2000c101504 */
[----:B------:R-:W-:Y:S05]  /*0f70*/  EXIT ;  /* 0x000000000000794d */ /* 0x000fea0003800000 */
.L_x_11387:
        /* <DEDUP_REMOVED lines=16> */
.L_x_17315:


//--------------------- .text._ZN2at6native29vectorized_elementwise_kernelILi4ENS0_13BinaryFunctorIsssNS0_15binary_internal10MulFunctorIsEEEESt5arrayIPcLm3EEEEviT0_T1_ --------------------------
	.section	.text._ZN2at6native29vectorized_elementwise_kernelILi4ENS0_13BinaryFunctorIsssNS0_15binary_internal10MulFunctorIsEEEESt5arrayIPcLm3EEEEviT0_T1_,"ax",@progbits
	.align	128
        .global         _ZN2at6native29vectorized_elementwise_kernelILi4ENS0_13BinaryFunctorIsssNS0_15binary_internal10MulFunctorIsEEEESt5arrayIPcLm3EEEEviT0_T1_
        .type           _ZN2at6native29vectorized_elementwise_kernelILi4ENS0_13BinaryFunctorIsssNS0_15binary_internal10MulFunctorIsEEEESt5arrayIPcLm3EEEEviT0_T1_,@function
        .size           _ZN2at6native29vectorized_elementwise_kernelILi4ENS0_13BinaryFunctorIsssNS0_15binary_internal10MulFunctorIsEEEESt5arrayIPcLm3EEEEviT0_T1_,(.L_x_17316 - _ZN2at6native29vectorized_elementwise_kernelILi4ENS0_13BinaryFunctorIsssNS0_15binary_internal10MulFunctorIsEEEESt5arrayIPcLm3EEEEviT0_T1_)
        .other          _ZN2at6native29vectorized_elementwise_kernelILi4ENS0_13BinaryFunctorIsssNS0_15binary_internal10MulFunctorIsEEEESt5arrayIPcLm3EEEEviT0_T1_,@"STO_CUDA_ENTRY STV_DEFAULT"
_ZN2at6native29vectorized_elementwise_kernelILi4ENS0_13BinaryFunctorIsssNS0_15binary_internal10MulFunctorIsEEEESt5arrayIPcLm3EEEEviT0_T1_:
.text._ZN2at6native29vectorized_elementwise_kernelILi4ENS0_13BinaryFunctorIsssNS0_15binary_internal10MulFunctorIsEEEESt5arrayIPcLm3EEEEviT0_T1_:
        /* <DEDUP_REMOVED lines=17> */
[----:B------:R-:W-:-:S05]  /*0110*/  IMAD.WIDE.U32 R14, R2, 0x8, R4 ;  /* 0x00000008020e7825 */ /* 0x000fca00078e0004 */
[----:B------:R-:W5:Y:S04]  /*0120*/  LDG.E.64 R4, desc[UR4][R14.64] ;  /* 0x000000040e047981 */ /* 0x000f68000c1e1b00 */
[----:B------:R0:W4:Y:S01]  /*0130*/  LDG.E.64 R8, desc[UR4][R14.64+0x400] ;  /* 0x000400040e087981 */ /* 0x000122000c1e1b00 */
[----:B---3--:R-:W-:-:S04]  /*0140*/  IMAD.WIDE.U32 R12, R0, 0x2, R12 ;  /* 0x00000002000c7825 */ /* 0x008fc800078e000c */
[----:B------:R-:W-:Y:S01]  /*0150*/  IMAD.WIDE R12, R2, 0x8, R12 ;  /* 0x00000008020c7825 */ /* 0x000fe200078e020c */
[C---:B--2---:R-:W-:Y:S02]  /*0160*/  PRMT R18, R7.reuse, 0xbb32, RZ ;  /* 0x0000bb3207127816 */ /* 0x044fe400000000ff */
[----:B------:R-:W-:Y:S02]  /*0170*/  PRMT R19, R7, 0x9910, RZ ;  /* 0x0000991007137816 */ /* 0x000fe400000000ff */
[----:B------:R-:W-:Y:S01]  /*0180*/  PRMT R21, R6, 0xbb32, RZ ;  /* 0x0000bb3206157816 */ /* 0x000fe200000000ff */
[----:B0-----:R-:W-:Y:S01]  /*0190*/  IMAD.MOV.U32 R14, RZ, RZ, R18 ;  /* 0x000000ffff0e7224 */ /* 0x001fe200078e0012 */
[----:B------:R-:W-:Y:S02]  /*01a0*/  MOV R16, R19 ;  /* 0x0000001300107202 */ /* 0x000fe40000000f00 */
[----:B-----5:R-:W-:Y:S02]  /*01b0*/  PRMT R20, R4, 0xbb32, RZ ;  /* 0x0000bb3204147816 */ /* 0x020fe400000000ff */
[----:B------:R-:W-:-:S02]  /*01c0*/  PRMT R3, R5, 0xbb32, RZ ;  /* 0x0000bb3205037816 */ /* 0x000fc400000000ff */
[----:B------:R-:W-:Y:S01]  /*01d0*/  PRMT R5, R5, 0x9910, RZ ;  /* 0x0000991005057816 */ /* 0x000fe200000000ff */
[----:B------:R-:W-:Y:S02]  /*01e0*/  IMAD.MOV.U32 R7, RZ, RZ, R20 ;  /* 0x000000ffff077224 */ /* 0x000fe400078e0014 */
[----:B------:R-:W-:Y:S01]  /*01f0*/  IMAD.MOV.U32 R18, RZ, RZ, R21 ;  /* 0x000000ffff127224 */ /* 0x000fe200078e0015 */
[----:B----4-:R-:W-:Y:S01]  /*0200*/  PRMT R15, R9, 0x9910, RZ ;  /* 0x00009910090f7816 */ /* 0x010fe200000000ff */
[----:B------:R-:W-:Y:S01]  /*0210*/  IMAD R3, R3, R14, RZ ;  /* 0x0000000e03037224 */ /* 0x000fe200078e02ff */
[----:B------:R-:W-:Y:S01]  /*0220*/  PRMT R17, R10, 0xbb32, RZ ;  /* 0x0000bb320a117816 */ /* 0x000fe200000000ff */
[----:B------:R-:W-:Y:S01]  /*0230*/  IMAD R14, R5, R16, RZ ;  /* 0x00000010050e7224 */ /* 0x000fe200078e02ff */
[----:B------:R-:W-:Y:S01]  /*0240*/  PRMT R0, R4, 0x9910, RZ ;  /* 0x0000991004007816 */ /* 0x000fe200000000ff */
[----:B------:R-:W-:Y:S01]  /*0250*/  IMAD R5, R7, R18, RZ ;  /* 0x0000001207057224 */ /* 0x000fe200078e02ff */
[----:B------:R-:W-:-:S02]  /*0260*/  PRMT R16, R8, 0xbb32, RZ ;  /* 0x0000bb3208107816 */ /* 0x000fc400000000ff */
[----:B------:R-:W-:Y:S02]  /*0270*/  PRMT R18, R8, 0x9910, RZ ;  /* 0x0000991008127816 */ /* 0x000fe400000000ff */
[----:B------:R-:W-:Y:S02]  /*0280*/  PRMT R19, R10, 0x9910, RZ ;  /* 0x000099100a137816 */ /* 0x000fe400000000ff */
[----:B------:R-:W-:Y:S02]  /*0290*/  PRMT R4, R9, 0xbb32, RZ ;  /* 0x0000bb3209047816 */ /* 0x000fe400000000ff */
[----:B------:R-:W-:Y:S01]  /*02a0*/  PRMT R7, R6, 0x9910, RZ ;  /* 0x0000991006077816 */ /* 0x000fe200000000ff */
[----:B------:R-:W-:Y:S01]  /*02b0*/  IMAD.MOV.U32 R6, RZ, RZ, R15 ;  /* 0x000000ffff067224 */ /* 0x000fe200078e000f */
[C---:B------:R-:W-:Y:S01]  /*02c0*/  PRMT R9, R11.reuse, 0xbb32, RZ ;  /* 0x0000bb320b097816 */ /* 0x040fe200000000ff */
[----:B------:R-:W-:Y:S01]  /*02d0*/  IMAD.MOV.U32 R15, RZ, RZ, R17 ;  /* 0x000000ffff0f7224 */ /* 0x000fe200078e0011 */
[----:B------:R-:W-:Y:S01]  /*02e0*/  PRMT R11, R11, 0x9910, RZ ;  /* 0x000099100b0b7816 */ /* 0x000fe200000000ff */
[----:B------:R-:W-:Y:S01]  /*02f0*/  IMAD.MOV.U32 R8, RZ, RZ, R16 ;  /* 0x000000ffff087224 */ /* 0x000fe200078e0010 */
[----:B------:R-:W-:Y:S01]  /*0300*/  MOV R10, R18 ;  /* 0x00000012000a7202 */ /* 0x000fe20000000f00 */
[----:B------:R-:W-:-:S02]  /*0310*/  IMAD.MOV.U32 R17, RZ, RZ, R19 ;  /* 0x000000ffff117224 */ /* 0x000fc400078e0013 */
[----:B------:R-:W-:Y:S02]  /*0320*/  IMAD R0, R0, R7, RZ ;  /* 0x0000000700007224 */ /* 0x000fe400078e02ff */
[----:B------:R-:W-:Y:S02]  /*0330*/  IMAD R4, R4, R9, RZ ;  /* 0x0000000904047224 */ /* 0x000fe400078e02ff */
[----:B------:R-:W-:Y:S02]  /*0340*/  IMAD R7, R6, R11, RZ ;  /* 0x0000000b06077224 */ /* 0x000fe400078e02ff */
[----:B------:R-:W-:Y:S02]  /*0350*/  IMAD R6, R8, R15, RZ ;  /* 0x0000000f08067224 */ /* 0x000fe400078e02ff */
[----:B------:R-:W-:Y:S01]  /*0360*/  IMAD R9, R10, R17, RZ ;  /* 0x000000110a097224 */ /* 0x000fe200078e02ff */
[----:B------:R-:W-:Y:S02]  /*0370*/  PRMT R3, R14, 0x5410, R3 ;  /* 0x000054100e037816 */ /* 0x000fe40000000003 */
[----:B------:R-:W-:-:S02]  /*0380*/  PRMT R2, R0, 0x5410, R5 ;  /* 0x0000541000027816 */ /* 0x000fc40000000005 */
[----:B------:R-:W-:Y:S02]  /*0390*/  PRMT R7, R7, 0x5410, R4 ;  /* 0x0000541007077816 */ /* 0x000fe40000000004 */
[----:B------:R-:W-:Y:S01]  /*03a0*/  PRMT R6, R9, 0x5410, R6 ;  /* 0x0000541009067816 */ /* 0x000fe20000000006 */
[----:B------:R-:W-:Y:S04]  /*03b0*/  STG.E.64 desc[UR4][R12.64], R2 ;  /* 0x000000020c007986 */ /* 0x000fe8000c101b04 */
[----:B------:R-:W-:Y:S01]  /*03c0*/  STG.E.64 desc[UR4][R12.64+0x400], R6 ;  /* 0x000400060c007986 */ /* 0x000fe2000c101b04 */
[----:B------:R-:W-:Y:S05]  /*03d0*/  EXIT ;  /* 0x000000000000794d */ /* 0x000fea0003800000 */
.L_x_11388:
        /* <DEDUP_REMOVED lines=32> */
[----:B------:R-:W-:Y:S01]  /*05e0*/  ISETP.GE.AND P2, PT, R6, R2, PT ;  /* 0x000000020600720c */ /* 0x000fe20003f46270 */
[C---:B--2---:R-:W-:Y:S01]  /*05f0*/  @!P4 IMAD.WIDE.U32 R18, R27.reuse, 0x2, R18 ;  /* 0x000000021b12c825 */ /* 0x044fe200078e0012 */
[----:B----4-:R-:W-:Y:S02]  /*0600*/  PRMT R22, RZ, 0x7610, R22 ;  /* 0x00007610ff167816 */ /* 0x010fe40000000016 */
[----:B------:R-:W-:Y:S01]  /*0610*/  PRMT R10, RZ, 0x7610, R10 ;  /* 0x00007610ff0a7816 */ /* 0x000fe2000000000a */
[----:B0-----:R-:W-:Y:S01]  /*0620*/  @!P4 IMAD.WIDE.U32 R16, R27, 0x2, R16 ;  /* 0x000000021b10c825 */ /* 0x001fe200078e0010 */
[----:B------:R-:W-:Y:S01]  /*0630*/  PRMT R11, RZ, 0x7610, R11 ;  /* 0x00007610ff0b7816 */ /* 0x000fe2000000000b */
[----:B------:R0:W2:Y:S02]  /*0640*/  @!P4 LDG.E.U16 R21, desc[UR4][R18.64] ;  /* 0x000000041215c981 */ /* 0x0000a4000c1e1500 */
[----:B-1----:R-:W-:Y:S02]  /*0650*/  @!P5 IMAD.WIDE.U32 R14, R7, 0x2, R14 ;  /* 0x00000002070ed825 */ /* 0x002fe400078e000e */
[----:B------:R-:W4:Y:S02]  /*0660*/  @!P4 LDG.E.U16 R22, desc[UR4][R16.64] ;  /* 0x000000041016c981 */ /* 0x000f24000c1e1500 */
[----:B------:R-:W-:-:S02]  /*0670*/  @!P2 IMAD.IADD R23, R0, 0x1, R6 ;  /* 0x000000010017a824 */ /* 0x000fc400078e0206 */
[----:B------:R-:W-:Y:S01]  /*0680*/  @!P2 VIADD R6, R6, 0x80 ;  /* 0x000000800606a836 */ /* 0x000fe20000000000 */
[----:B------:R1:W4:Y:S01]  /*0690*/  @!P5 LDG.E.U16 R10, desc[UR4][R14.64] ;  /* 0x000000040e0ad981 */ /* 0x000322000c1e1500 */
[----:B------:R-:W-:Y:S01]  /*06a0*/  @!P5 IMAD.WIDE.U32 R12, R7, 0x2, R12 ;  /* 0x00000002070cd825 */ /* 0x000fe200078e000c */
[----:B0-----:R-:W0:Y:S02]  /*06b0*/  @!P1 LDC.64 R18, c[0x0][0x220] ;  /* 0x00008800ff129b82 */ /* 0x001e240000000a00 */
[----:B------:R-:W-:Y:S02]  /*06c0*/  ISETP.GE.AND P4, PT, R6, R2, PT ;  /* 0x000000020600720c */ /* 0x000fe40003f86270 */
[----:B------:R1:W4:Y:S04]  /*06d0*/  @!P5 LDG.E.U16 R11, desc[UR4][R12.64] ;  /* 0x000000040c0bd981 */ /* 0x000328000c1e1500 */
[----:B-1----:R-:W1:Y:S08]  /*06e0*/  @!P2 LDC.64 R14, c[0x0][0x220] ;  /* 0x00008800ff0eab82 */ /* 0x002e700000000a00 */
[----:B------:R-:W0:Y:S01]  /*06f0*/  @!P2 LDC.64 R12, c[0x0][0x228] ;  /* 0x00008a00ff0cab82 */ /* 0x000e220000000a00 */
[----:B------:R-:W-:-:S07]  /*0700*/  @!P3 IMAD.WIDE.U32 R28, R5, 0x2, R28 ;  /* 0x00000002051cb825 */ /* 0x000fce00078e001c */
[----:B------:R-:W0:Y:S01]  /*0710*/  @!P1 LDC.64 R16, c[0x0][0x228] ;  /* 0x00008a00ff109b82 */ /* 0x000e220000000a00 */
[----:B------:R-:W-:Y:S01]  /*0720*/  @!P3 IMAD.WIDE.U32 R24, R5, 0x2, R24 ;  /* 0x000000020518b825 */ /* 0x000fe200078e0018 */
[----:B------:R-:W-:Y:S02]  /*0730*/  PRMT R5, RZ, 0x7610, R5 ;  /* 0x00007610ff057816 */ /* 0x000fe40000000005 */
[----:B------:R-:W-:Y:S02]  /*0740*/  PRMT R20, RZ, 0x7610, R20 ;  /* 0x00007610ff147816 */ /* 0x000fe40000000014 */
[----:B------:R-:W-:Y:S01]  /*0750*/  @!P4 IADD3 R7, R0, R6, RZ ;  /* 0x000000060007c210 */ /* 0x000fe20007ffe0ff */
[----:B------:R-:W-:Y:S01]  /*0760*/  @!P4 VIADD R6, R6, 0x80 ;  /* 0x000000800606c836 */ /* 0x000fe20000000000 */
[----:B------:R-:W4:Y:S04]  /*0770*/  @!P3 LDG.E.U16 R5, desc[UR4][R28.64] ;  /* 0x000000041c05b981 */ /* 0x000f28000c1e1500 */
[----:B------:R0:W4:Y:S01]  /*0780*/  @!P3 LDG.E.U16 R20, desc[UR4][R24.64] ;  /* 0x000000041814b981 */ /* 0x000122000c1e1500 */
[----:B------:R-:W-:Y:S01]  /*0790*/  ISETP.GE.AND P3, PT, R6, R2, PT ;  /* 0x000000020600720c */ /* 0x000fe20003f66270 */
[----:B-1----:R-:W-:Y:S01]  /*07a0*/  @!P2 IMAD.WIDE.U32 R14, R23, 0x2, R14 ;  /* 0x00000002170ea825 */ /* 0x002fe200078e000e */
[----:B------:R-:W-:-:S03]  /*07b0*/  PRMT R8, RZ, 0x7610, R8 ;  /* 0x00007610ff087816 */ /* 0x000fc60000000008 */
[----:B0-----:R-:W-:Y:S01]  /*07c0*/  @!P2 IMAD.WIDE.U32 R12, R23, 0x2, R12 ;  /* 0x00000002170ca825 */ /* 0x001fe200078e000c */
[----:B------:R-:W-:Y:S02]  /*07d0*/  PRMT R23, RZ, 0x7610, R23 ;  /* 0x00007610ff177816 */ /* 0x000fe40000000017 */
[----:B------:R-:W-:Y:S02]  /*07e0*/  PRMT R24, RZ, 0x7610, R24 ;  /* 0x00007610ff187816 */ /* 0x000fe40000000018 */
[----:B------:R-:W-:Y:S01]  /*07f0*/  PRMT R25, RZ, 0x7610, R25 ;  /* 0x00007610ff197816 */ /* 0x000fe20000000019 */
[----:B------:R-:W-:-:S03]  /*0800*/  @!P1 IMAD.WIDE.U32 R18, R26, 0x2, R18 ;  /* 0x000000021a129825 */ /* 0x000fc600078e0012 */
[----:B------:R0:W4:Y:S01]  /*0810*/  @!P2 LDG.E.U16 R24, desc[UR4][R14.64] ;  /* 0x000000040e18a981 */ /* 0x000122000c1e1500 */
[----:B------:R-:W-:-:S03]  /*0820*/  @!P1 IMAD.WIDE.U32 R16, R26, 0x2, R16 ;  /* 0x000000021a109825 */ /* 0x000fc600078e0010 */
[----:B------:R1:W4:Y:S04]  /*0830*/  @!P2 LDG.E.U16 R25, desc[UR4][R12.64] ;  /* 0x000000040c19a981 */ /* 0x000328000c1e1500 */
[----:B------:R1:W4:Y:S01]  /*0840*/  @!P1 LDG.E.U16 R8, desc[UR4][R18.64] ;  /* 0x0000000412089981 */ /* 0x000322000c1e1500 */
[----:B0-----:R-:W0:Y:S03]  /*0850*/  @!P3 LDC.64 R14, c[0x0][0x228] ;  /* 0x00008a00ff0ebb82 */ /* 0x001e260000000a00 */
[----:B------:R1:W4:Y:S05]  /*0860*/  @!P1 LDG.E.U16 R23, desc[UR4][R16.64] ;  /* 0x0000000410179981 */ /* 0x00032a000c1e1500 */
[----:B-1----:R-:W1:Y:S08]  /*0870*/  @!P3 LDC.64 R12, c[0x0][0x220] ;  /* 0x00008800ff0cbb82 */ /* 0x002e700000000a00 */
[----:B------:R-:W1:Y:S08]  /*0880*/  @!P4 LDC.64 R18, c[0x0][0x220] ;  /* 0x00008800ff12cb82 */ /* 0x000e700000000a00 */
[----:B------:R-:W1:Y:S01]  /*0890*/  @!P4 LDC.64 R16, c[0x0][0x228] ;  /* 0x00008a00ff10cb82 */ /* 0x000e620000000a00 */
[----:B------:R-:W-:Y:S01]  /*08a0*/  @!P3 IMAD.IADD R27, R0, 0x1, R6 ;  /* 0x00000001001bb824 */ /* 0x000fe200078e0206 */
[----:B------:R-:W-:-:S02]  /*08b0*/  PRMT R26, RZ, 0x7610, R26 ;  /* 0x00007610ff1a7816 */ /* 0x000fc4000000001a */
        /* <DEDUP_REMOVED lines=16> */
[----:B-----5:R-:W-:Y:S02]  /*09c0*/  PRMT R19, R9, 0x9910, RZ ;  /* 0x0000991009137816 */ /* 0x020fe400000000ff */
[----:B------:R-:W-:Y:S01]  /*09d0*/  @!P0 IADD3 R9, R0, R3, RZ ;  /* 0x0000000300098210 */ /* 0x000fe20007ffe0ff */
[----:B------:R-:W-:Y:S02]  /*09e0*/  @!P0 IMAD.MOV.U32 R3, RZ, RZ, R18 ;  /* 0x000000ffff038224 */ /* 0x000fe400078e0012 */
[----:B------:R-:W-:Y:S02]  /*09f0*/  IMAD R19, R4, R19, RZ ;  /* 0x0000001304137224 */ /* 0x000fe400078e02ff */
[----:B-1----:R-:W-:-:S05]  /*0a00*/  @!P0 IMAD.WIDE.U32 R6, R9, 0x2, R6 ;  /* 0x0000000209068825 */ /* 0x002fca00078e0006 */
[----:B------:R0:W-:Y:S01]  /*0a10*/  @!P0 STG.E.U16 desc[UR4][R6.64], R19 ;  /* 0x0000001306008986 */ /* 0x0001e2000c101504 */
[----:B------:R-:W-:Y:S02]  /*0a20*/  ISETP.GE.AND P0, PT, R3, R2, PT ;  /* 0x000000020300720c */ /* 0x000fe40003f06270 */
[----:B--2---:R-:W-:Y:S02]  /*0a30*/  PRMT R21, R21, 0x9910, RZ ;  /* 0x0000991015157816 */ /* 0x004fe400000000ff */
[----:B----4-:R-:W-:Y:S02]  /*0a40*/  PRMT R22, R22, 0x9910, RZ ;  /* 0x0000991016167816 */ /* 0x010fe400000000ff */
[----:B------:R-:W-:Y:S01]  /*0a50*/  PRMT R12, R10, 0x9910, RZ ;  /* 0x000099100a0c7816 */ /* 0x000fe200000000ff */
[----:B------:R-:W-:Y:S01]  /*0a60*/  IMAD.MOV.U32 R10, RZ, RZ, R21 ;  /* 0x000000ffff0a7224 */ /* 0x000fe200078e0015 */
        /* <DEDUP_REMOVED lines=33> */
.L_x_11391:
[----:B------:R-:W-:-:S13]  /*0c80*/  ISETP.GE.AND P0, PT, R3, R2, PT ;  /* 0x000000020300720c */ /* 0x000fda0003f06270 */
[----:B------:R-:W-:Y:S05]  /*0c90*/  @P0 BRA `(.L_x_11393) ;  /* 0x0000000000300947 */ /* 0x000fea0003800000 */
[----:B0-----:R-:W0:Y:S01]  /*0ca0*/  LDC.64 R12, c[0x0][0x218] ;  /* 0x00008600ff0c7b82 */ /* 0x001e220000000a00 */
[----:B------:R-:W-:Y:S01]  /*0cb0*/  IMAD.IADD R9, R0, 0x1, R3 ;  /* 0x0000000100097824 */ /* 0x000fe200078e0203 */
[----:B------:R-:W-:-:S03]  /*0cc0*/  IADD3 R3, R3, 0x80, RZ ;  /* 0x0000008003037810 */ /* 0x000fc60007ffe0ff */
[----:B0-----:R-:W-:-:S05]  /*0cd0*/  IMAD.WIDE.U32 R12, R9, 0x2, R12 ;  /* 0x00000002090c7825 */ /* 0x001fca00078e000c */
[----:B------:R1:W-:Y:S02]  /*0ce0*/  STG.E.U16 desc[UR4][R12.64], R10 ;  /* 0x0000000a0c007986 */ /* 0x0003e4000c101504 */
.L_x_11392:
[----:B------:R-:W-:-:S13]  /*0cf0*/  ISETP.GE.AND P0, PT, R3, R2, PT ;  /* 0x000000020300720c */ /* 0x000fda0003f06270 */
[----:B------:R-:W-:Y:S05]  /*0d00*/  @P0 BRA `(.L_x_11394) ;  /* 0x0000000000340947 */ /* 0x000fea0003800000 */
[----:B-1----:R-:W1:Y:S01]  /*0d10*/  LDC.64 R10, c[0x0][0x218] ;  /* 0x00008600ff0a7b82 */ /* 0x002e620000000a00 */
[----:B0-----:R-:W-:Y:S02]  /*0d20*/  IMAD.IADD R9, R0, 0x1, R3 ;  /* 0x0000000100097824 */ /* 0x001fe400078e0203 */
[----:B------:R-:W-:Y:S02]  /*0d30*/  VIADD R3, R3, 0x80 ;  /* 0x0000008003037836 */ /* 0x000fe40000000000 */
[----:B-1----:R-:W-:-:S05]  /*0d40*/  IMAD.WIDE.U32 R10, R9, 0x2, R10 ;  /* 0x00000002090a7825 */ /* 0x002fca00078e000a */
[----:B------:R1:W-:Y:S02]  /*0d50*/  STG.E.U16 desc[UR4][R10.64], R8 ;  /* 0x000000080a007986 */ /* 0x0003e4000c101504 */
.L_x_11393:
        /* <DEDUP_REMOVED lines=8> */
.L_x_11394:
[----:B------:R-:W-:Y:S05]  /*0de0*/  BSYNC B1 ;  /* 0x0000000000017941 */ /* 0x000fea0003800000 */
.L_x_11390:
[----:B------:R-:W-:-:S13]  /*0df0*/  ISETP.GE.AND P0, PT, R3, R2, PT ;  /* 0x000000020300720c */ /* 0x000fda0003f06270 */
[----:B0-2---:R-:W0:Y:S01]  /*0e00*/  @!P0 LDC.64 R8, c[0x0][0x218] ;  /* 0x00008600ff088b82 */ /* 0x005e220000000a00 */
[----:B------:R-:W-:Y:S01]  /*0e10*/  @!P0 IMAD.IADD R7, R0, 0x1, R3 ;  /* 0x0000000100078824 */ /* 0x000fe200078e0203 */
[----:B------:R-:W-:-:S03]  /*0e20*/  @!P0 IADD3 R3, R3, 0x80, RZ ;  /* 0x0000008003038810 */ /* 0x000fc60007ffe0ff */
[----:B0-----:R-:W-:-:S05]  /*0e30*/  @!P0 IMAD.WIDE.U32 R8, R7, 0x2, R8 ;  /* 0x0000000207088825 */ /* 0x001fca00078e0008 */
[----:B------:R2:W-:Y:S02]  /*0e40*/  @!P0 STG.E.U16 desc[UR4][R8.64], R6 ;  /* 0x0000000608008986 */ /* 0x0005e4000c101504 */
.L_x_11395:
[----:B------:R-:W-:Y:S05]  /*0e50*/  BSYNC B0 ;  /* 0x0000000000007941 */ /* 0x000fea0003800000 */
.L_x_11389:
        /* <DEDUP_REMOVED lines=8> */
.L_x_11396:
        /* <DEDUP_REMOVED lines=10> */
.L_x_17316:


//--------------------- .text._ZN2at6native29vectorized_elementwise_kernelILi8ENS0_13BinaryFunctorIsssNS0_15binary_internal10MulFunctorIsEEEESt5arrayIPcLm3EEEEviT0_T1_ --------------------------
	.section	.text._ZN2at6native29vectorized_elementwise_kernelILi8ENS0_13BinaryFunctorIsssNS0_15binary_internal10MulFunctorIsEEEESt5arrayIPcLm3EEEEviT0_T1_,"ax",@progbits
	.align	128
        .global         _ZN2at6native29vectorized_elementwise_kernelILi8ENS0_13BinaryFunctorIsssNS0_15binary_internal10MulFunctorIsEEEESt5arrayIPcLm3EEEEviT0_T1_
        .type           _ZN2at6native29vectorized_elementwise_kernelILi8ENS0_13BinaryFunctorIsssNS0_15binary_internal10MulFunctorIsEEEESt5arrayIPcLm3EEEEviT0_T1_,@function
        .size           _ZN2at6native29vectorized_elementwise_kernelILi8ENS0_13BinaryFunctorIsssNS0_15binary_internal10MulFunctorIsEEEESt5arrayIPcLm3EEEEviT0_T1_,(.L_x_17317 - _ZN2at6native29vectorized_elementwise_kernelILi8ENS0_13BinaryFunctorIsssNS0_15binary_internal10MulFunctorIsEEEESt5arrayIPcLm3EEEEviT0_T1_)
        .other          _ZN2at6native29vectorized_elementwise_kernelILi8ENS0_13BinaryFunctorIsssNS0_15binary_internal10MulFunctorIsEEEESt5arrayIPcLm3EEEEviT0_T1_,@"STO_CUDA_ENTRY STV_DEFAULT"
_ZN2at6native29vectorized_elementwise_kernelILi8ENS0_13BinaryFunctorIsssNS0_15binary_internal10MulFunctorIsEEEESt5arrayIPcLm3EEEEviT0_T1_:
.text._ZN2at6native29vectorized_elementwise_kernelILi8ENS0_13BinaryFunctorIsssNS0_15binary_internal10MulFunctorIsEEEESt5arrayIPcLm3EEEEviT0_T1_:
        /* <DEDUP_REMOVED lines=20> */
[C---:B--2---:R-:W-:Y:S02]  /*0140*/  PRMT R18, R8.reuse, 0xbb32, RZ ;  /* 0x0000bb3208127816 */ /* 0x044fe400000000ff */
[----:B------:R-:W-:Y:S02]  /*0150*/  PRMT R19, R8, 0x9910, RZ ;  /* 0x0000991008137816 */ /* 0x000fe400000000ff */
[C---:B------:R-:W-:Y:S02]  /*0160*/  PRMT R21, R9.reuse, 0xbb32, RZ ;  /* 0x0000bb3209157816 */ /* 0x040fe400000000ff */
[C---:B------:R-:W-:Y:S02]  /*0170*/  PRMT R8, R10.reuse, 0xbb32, RZ ;  /* 0x0000bb320a087816 */ /* 0x040fe400000000ff */
[----:B------:R-:W-:Y:S02]  /*0180*/  PRMT R12, R10, 0x9910, RZ ;  /* 0x000099100a0c7816 */ /* 0x000fe400000000ff */
[----:B------:R-:W-:-:S02]  /*0190*/  PRMT R9, R9, 0x9910, RZ ;  /* 0x0000991009097816 */ /* 0x000fc400000000ff */
[C---:B---3--:R-:W-:Y:S02]  /*01a0*/  PRMT R15, R4.reuse, 0xbb32, RZ ;  /* 0x0000bb32040f7816 */ /* 0x048fe400000000ff */
[----:B------:R-:W-:Y:S01]  /*01b0*/  PRMT R20, R4, 0x9910, RZ ;  /* 0x0000991004147816 */ /* 0x000fe200000000ff */
[----:B------:R-:W-:Y:S01]  /*01c0*/  IMAD.MOV.U32 R4, RZ, RZ, R18 ;  /* 0x000000ffff047224 */ /* 0x000fe200078e0012 */
[C---:B------:R-:W-:Y:S02]  /*01d0*/  PRMT R22, R5.reuse, 0xbb32, RZ ;  /* 0x0000bb3205167816 */ /* 0x040fe400000000ff */
[----:B------:R-:W-:Y:S01]  /*01e0*/  PRMT R17, R5, 0x9910, RZ ;  /* 0x0000991005117816 */ /* 0x000fe200000000ff */
[----:B------:R-:W-:Y:S01]  /*01f0*/  IMAD.MOV.U32 R5, RZ, RZ, R15 ;  /* 0x000000ffff057224 */ /* 0x000fe200078e000f */
[C---:B------:R-:W-:Y:S02]  /*0200*/  PRMT R14, R6.reuse, 0xbb32, RZ ;  /* 0x0000bb32060e7816 */ /* 0x040fe400000000ff */
[----:B------:R-:W-:Y:S01]  /*0210*/  PRMT R16, R6, 0x9910, RZ ;  /* 0x0000991006107816 */ /* 0x000fe200000000ff */
[----:B------:R-:W-:Y:S01]  /*0220*/  IMAD.MOV.U32 R6, RZ, RZ, R19 ;  /* 0x000000ffff067224 */ /* 0x000fe200078e0013 */
[----:B------:R-:W-:Y:S01]  /*0230*/  MOV R18, R21 ;  /* 0x0000001500127202 */ /* 0x000fe20000000f00 */
[----:B------:R-:W-:Y:S01]  /*0240*/  IMAD.MOV.U32 R19, RZ, RZ, R20 ;  /* 0x000000ffff137224 */ /* 0x000fe200078e0014 */
[C---:B------:R-:W-:Y:S01]  /*0250*/  PRMT R15, R7.reuse, 0xbb32, RZ ;  /* 0x0000bb32070f7816 */ /* 0x040fe200000000ff */
[----:B------:R-:W-:Y:S01]  /*0260*/  IMAD.MOV.U32 R21, RZ, RZ, R22 ;  /* 0x000000ffff157224 */ /* 0x000fe200078e0016 */
[----:B------:R-:W-:Y:S01]  /*0270*/  PRMT R7, R7, 0x9910, RZ ;  /* 0x0000991007077816 */ /* 0x000fe200000000ff */
[----:B------:R-:W-:Y:S01]  /*0280*/  IMAD R4, R4, R5, RZ ;  /* 0x0000000504047224 */ /* 0x000fe200078e02ff */
[C---:B------:R-:W-:Y:S01]  /*0290*/  PRMT R10, R11.reuse, 0xbb32, RZ ;  /* 0x0000bb320b0a7816 */ /* 0x040fe200000000ff */
[----:B------:R-:W-:Y:S01]  /*02a0*/  IMAD R5, R6, R19, RZ ;  /* 0x0000001306057224 */ /* 0x000fe200078e02ff */
[----:B------:R-:W-:Y:S01]  /*02b0*/  PRMT R11, R11, 0x9910, RZ ;  /* 0x000099100b0b7816 */ /* 0x000fe200000000ff */
[----:B------:R-:W-:Y:S01]  /*02c0*/  IMAD R6, R18, R21, RZ ;  /* 0x0000001512067224 */ /* 0x000fe200078e02ff */
[----:B------:R-:W-:Y:S01]  /*02d0*/  MOV R18, R7 ;  /* 0x0000000700127202 */ /* 0x000fe20000000f00 */
[----:B------:R-:W-:Y:S01]  /*02e0*/  IMAD R7, R9, R17, RZ ;  /* 0x0000001109077224 */ /* 0x000fe200078e02ff */
[----:B------:R-:W-:Y:S01]  /*02f0*/  PRMT R4, R5, 0x5410, R4 ;  /* 0x0000541005047816 */ /* 0x000fe20000000004 */
[----:B------:R-:W-:-:S02]  /*0300*/  IMAD R0, R8, R14, RZ ;  /* 0x0000000e08007224 */ /* 0x000fc400078e02ff */
[----:B------:R-:W-:Y:S01]  /*0310*/  IMAD R9, R12, R16, RZ ;  /* 0x000000100c097224 */ /* 0x000fe200078e02ff */
[----:B------:R-:W-:Y:S01]  /*0320*/  PRMT R5, R7, 0x5410, R6 ;  /* 0x0000541007057816 */ /* 0x000fe20000000006 */
[----:B------:R-:W-:Y:S02]  /*0330*/  IMAD R8, R10, R15, RZ ;  /* 0x0000000f0a087224 */ /* 0x000fe400078e02ff */
[----:B------:R-:W-:Y:S01]  /*0340*/  IMAD R11, R11, R18, RZ ;  /* 0x000000120b0b7224 */ /* 0x000fe200078e02ff */
[----:B------:R-:W-:-:S04]  /*0350*/  PRMT R6, R9, 0x5410, R0 ;  /* 0x0000541009067816 */ /* 0x000fc80000000000 */
[----:B------:R-:W-:-:S05]  /*0360*/  PRMT R7, R11, 0x5410, R8 ;  /* 0x000054100b077816 */ /* 0x000fca0000000008 */
[----:B------:R-:W-:Y:S01]  /*0370*/  STG.E.128 desc[UR4][R2.64], R4 ;  /* 0x0000000402007986 */ /* 0x000fe2000c101d04 */
[----:B------:R-:W-:Y:S05]  /*0380*/  EXIT ;  /* 0x000000000000794d */ /* 0x000fea0003800000 */
.L_x_11397:
[----:B------:R-:W0:Y:S01]  /*0390*/  S2R R3, SR_TID.X ;  /* 0x0000000000037919 */ /* 0x000e220000002100 */
[----:B------:R-:W-:Y:S02]  /*03a0*/  PRMT R4, RZ, 0x7610, R4 ;  /* 0x00007610ff047816 */ /* 0x000fe40000000004 */
[----:B0-----:R-:W-:Y:S01]  /*03b0*/  ISETP.GE.AND P0, PT, R3, R2, PT ;  /* 0x000000020300720c */ /* 0x001fe20003f06270 */
[----:B------:R-:W-:-:S12]  /*03c0*/  IMAD.MOV.U32 R6, RZ, RZ, R3 ;  /* 0x000000ffff067224 */ /* 0x000fd800078e0003 */
[----:B------:R-:W-:Y:S01]  /*03d0*/  @!P0 IMAD.IADD R9, R0, 0x1, R6 ;  /* 0x0000000100098824 */ /* 0x000fe200078e0206 */
[----:B------:R-:W0:Y:S01]  /*03e0*/  @!P0 LDC.64 R10, c[0x0][0x220] ;  /* 0x00008800ff0a8b82 */ /* 0x000e220000000a00 */
[----:B------:R-:W-:-:S05]  /*03f0*/  @!P0 VIADD R6, R6, 0x80 ;  /* 0x0000008006068836 */ /* 0x000fca0000000000 */
[----:B------:R-:W-:Y:S02]  /*0400*/  ISETP.GE.AND P4, PT, R6, R2, PT ;  /* 0x000000020600720c */ /* 0x000fe40003f86270 */
[----:B------:R-:W1:Y:S11]  /*0410*/  @!P0 LDC.64 R22, c[0x0][0x228] ;  /* 0x00008a00ff168b82 */ /* 0x000e760000000a00 */
[----:B------:R-:W-:Y:S01]  /*0420*/  @!P4 IADD3 R27, R0, R6, RZ ;  /* 0x00000006001bc210 */ /* 0x000fe20007ffe0ff */
[----:B------:R-:W-:Y:S01]  /*0430*/  @!P4 VIADD R6, R6, 0x80 ;  /* 0x000000800606c836 */ /* 0x000fe20000000000 */
[----:B------:R-:W2:Y:S01]  /*0440*/  @!P4 LDC.64 R18, c[0x0][0x220] ;  /* 0x00008800ff12cb82 */ /* 0x000ea20000000a00 */
[----:B0-----:R-:W-:-:S03]  /*0450*/  @!P0 IMAD.WIDE.U32 R10, R9, 0x2, R10 ;  /* 0x00000002090a8825 */ /* 0x001fc600078e000a */
[----:B------:R-:W-:-:S04]  /*0460*/  ISETP.GE.AND P5, PT, R6, R2, PT ;  /* 0x000000020600720c */ /* 0x000fc80003fa6270 */
[----:B------:R-:W0:Y:S01]  /*0470*/  @!P4 LDC.64 R16, c[0x0][0x228] ;  /* 0x00008a00ff10cb82 */ /* 0x000e220000000a00 */
[----:B------:R-:W-:Y:S01]  /*0480*/  PRMT R21, RZ, 0x7610, R21 ;  /* 0x00007610ff157816 */ /* 0x000fe20000000015 */
[----:B------:R-:W3:Y:S01]  /*0490*/  @!P0 LDG.E.U16 R4, desc[UR4][R10.64] ;  /* 0x000000040a048981 */ /* 0x000ee2000c1e1500 */
[----:B-1----:R-:W-:Y:S01]  /*04a0*/  @!P0 IMAD.WIDE.U32 R22, R9, 0x2, R22 ;  /* 0x0000000209168825 */ /* 0x002fe200078e0016 */
[----:B------:R-:W-:-:S05]  /*04b0*/  PRMT R9, RZ, 0x7610, R9 ;  /* 0x00007610ff097816 */ /* 0x000fca0000000009 */
[----:B------:R-:W-:Y:S01]  /*04c0*/  @!P5 IMAD.IADD R7, R0, 0x1, R6 ;  /* 0x000000010007d824 */ /* 0x000fe200078e0206 */
[----:B------:R-:W1:Y:S01]  /*04d0*/  @!P5 LDC.64 R14, c[0x0][0x220] ;  /* 0x00008800ff0edb82 */ /* 0x000e620000000a00 */
[----:B------:R-:W-:Y:S01]  /*04e0*/  @!P5 VIADD R6, R6, 0x80 ;  /* 0x000000800606d836 */ /* 0x000fe20000000000 */
[----:B------:R4:W5:Y:S04]  /*04f0*/  @!P0 LDG.E.U16 R9, desc[UR4][R22.64] ;  /* 0x0000000416098981 */ /* 0x000968000c1e1500 */
[----:B------:R-:W-:Y:S02]  /*0500*/  ISETP.GE.AND P3, PT, R6, R2, PT ;  /* 0x000000020600720c */ /* 0x000fe40003f66270 */
[----:B------:R-:W1:Y:S11]  /*0510*/  @!P5 LDC.64 R12, c[0x0][0x228] ;  /* 0x00008a00ff0cdb82 */ /* 0x000e760000000a00 */
[----:B------:R-:W-:Y:S01]  /*0520*/  @!P3 IADD3 R5, R0, R6, RZ ;  /* 0x000000060005b210 */ /* 0x000fe20007ffe0ff */
[----:B------:R-:W-:Y:S01]  /*0530*/  @!P3 VIADD R6, R6, 0x80 ;  /* 0x000000800606b836 */ /* 0x000fe20000000000 */
[----:B------:R-:W1:Y:S04]  /*0540*/  @!P3 LDC.64 R28, c[0x0][0x220] ;  /* 0x00008800ff1cbb82 */ /* 0x000e680000000a00 */
[----:B------:R-:W-:-:S04]  /*0550*/  ISETP.GE.AND P1, PT, R6, R2, PT ;  /* 0x000000020600720c */ /* 0x000fc80003f26270 */
[----:B------:R-:W1:Y:S09]  /*0560*/  @!P3 LDC.64 R24, c[0x0][0x228] ;  /* 0x00008a00ff18bb82 */ /* 0x000e720000000a00 */
[----:B------:R-:W-:Y:S02]  /*0570*/  @!P1 IMAD.IADD R26, R0, 0x1, R6 ;  /* 0x00000001001a9824 */ /* 0x000fe400078e0206 */
        /* <DEDUP_REMOVED lines=8> */
[C---:B-1----:R-:W-:Y:S02]  /*0600*/  @!P5 IMAD.WIDE.U32 R14, R7.reuse, 0x2, R14 ;  /* 0x00000002070ed825 */ /* 0x042fe400078e000e */
[----:B------:R-:W4:Y:S02]  /*0610*/  @!P4 LDG.E.U16 R22, desc[UR4][R16.64] ;  /* 0x000000041016c981 */ /* 0x000f24000c1e1500 */
[----:B------:R-:W-:Y:S01]  /*0620*/  @!P2 IADD3 R23, R0, R6, RZ ;  /* 0x000000060017a210 */ /* 0x000fe20007ffe0ff */
[----:B------:R-:W-:Y:S01]  /*0630*/  @!P2 VIADD R6, R6, 0x80 ;  /* 0x000000800606a836 */ /* 0x000fe20000000000 */
[----:B------:R1:W4:Y:S01]  /*0640*/  @!P5 LDG.E.U16 R10, desc[UR4][R14.64] ;  /* 0x000000040e0ad981 */ /* 0x000322000c1e1500 */
[----:B------:R-:W-:Y:S01]  /*0650*/  @!P5 IMAD.WIDE.U32 R12, R7, 0x2, R12 ;  /* 0x00000002070cd825 */ /* 0x000fe200078e000c */
[----:B0-----:R-:W0:Y:S02]  /*0660*/  @!P1 LDC.64 R18, c[0x0][0x220] ;  /* 0x00008800ff129b82 */ /* 0x001e240000000a00 */
[----:B------:R-:W-:-:S02]  /*0670*/  ISETP.GE.AND P4, PT, R6, R2, PT ;  /* 0x000000020600720c */ /* 0x000fc40003f86270 */
[----:B------:R1:W4:Y:S04]  /*0680*/  @!P5 LDG.E.U16 R11, desc[UR4][R12.64] ;  /* 0x000000040c0bd981 */ /* 0x000328000c1e1500 */
[----:B-1----:R-:W1:Y:S08]  /*0690*/  @!P2 LDC.64 R14, c[0x0][0x220] ;  /* 0x00008800ff0eab82 */ /* 0x002e700000000a00 */
[----:B------:R-:W0:Y:S01]  /*06a0*/  @!P2 LDC.64 R12, c[0x0][0x228] ;  /* 0x00008a00ff0cab82 */ /* 0x000e220000000a00 */
[----:B------:R-:W-:-:S07]  /*06b0*/  @!P3 IMAD.WIDE.U32 R28, R5, 0x2, R28 ;  /* 0x00000002051cb825 */ /* 0x000fce00078e001c */
[----:B------:R-:W0:Y:S01]  /*06c0*/  @!P1 LDC.64 R16, c[0x0][0x228] ;  /* 0x00008a00ff109b82 */ /* 0x000e220000000a00 */
[----:B------:R-:W-:Y:S01]  /*06d0*/  @!P3 IMAD.WIDE.U32 R24, R5, 0x2, R24 ;  /* 0x000000020518b825 */ /* 0x000fe200078e0018 */
[----:B------:R-:W-:Y:S02]  /*06e0*/  PRMT R5, RZ, 0x7610, R5 ;  /* 0x00007610ff057816 */ /* 0x000fe40000000005 */
[----:B------:R-:W-:Y:S01]  /*06f0*/  PRMT R20, RZ, 0x7610, R20 ;  /* 0x00007610ff147816 */ /* 0x000fe20000000014 */
[----:B------:R-:W-:Y:S02]  /*0700*/  @!P4 IMAD.IADD R7, R0, 0x1, R6 ;  /* 0x000000010007c824 */ /* 0x000fe400078e0206 */
        /* <DEDUP_REMOVED lines=49> */
[----:B------:R-:W-:Y:S02]  /*0a20*/  PRMT R13, R11, 0x9910, RZ ;  /* 0x000099100b0d7816 */ /* 0x000fe400000000ff */
[----:B------:R-:W-:-:S03]  /*0a30*/  MOV R11, R22 ;  /* 0x00000016000b7202 */ /* 0x000fc60000000f00 */
[----:B------:R-:W-:Y:S02]  /*0a40*/  IMAD R4, R12, R13, RZ ;  /* 0x0000000d0c047224 */ /* 0x000fe400078e02ff */
[----:B------:R-:W-:Y:S01]  /*0a50*/  IMAD R9, R10, R11, RZ ;  /* 0x0000000b0a097224 */ /* 0x000fe200078e02ff */
[----:B------:R-:W-:Y:S02]  /*0a60*/  PRMT R10, R5, 0x9910, RZ ;  /* 0x00009910050a7816 */ /* 0x000fe400000000ff */
[----:B------:R-:W-:-:S05]  /*0a70*/  PRMT R5, R20, 0x9910, RZ ;  /* 0x0000991014057816 */ /* 0x000fca00000000ff */
[----:B------:R-:W-:Y:S01]  /*0a80*/  IMAD R10, R10, R5, RZ ;  /* 0x000000050a0a7224 */ /* 0x000fe200078e02ff */
[----:B------:R-:W-:Y:S02]  /*0a90*/  PRMT R12, R24, 0x9910, RZ ;  /* 0x00009910180c7816 */ /* 0x000fe400000000ff */
[----:B------:R-:W-:Y:S02]  /*0aa0*/  PRMT R25, R25, 0x9910, RZ ;  /* 0x0000991019197816 */ /* 0x000fe400000000ff */
[----:B------:R-:W-:-:S03]  /*0ab0*/  PRMT R8, R8, 0x9910, RZ ;  /* 0x0000991008087816 */ /* 0x000fc600000000ff */
[----:B0-----:R-:W-:Y:S01]  /*0ac0*/  IMAD.MOV.U32 R7, RZ, RZ, R25 ;  /* 0x000000ffff077224 */ /* 0x001fe200078e0019 */
        /* <DEDUP_REMOVED lines=11> */
[----:B------:R-:W-:Y:S01]  /*0b80*/  IMAD.IADD R11, R0, 0x1, R3 ;  /* 0x00000001000b7824 */ /* 0x000fe200078e0203 */
[----:B------:R-:W-:-:S04]  /*0b90*/  IADD3 R3, R3, 0x80, RZ ;  /* 0x0000008003037810 */ /* 0x000fc80007ffe0ff */
[----:B------:R-:W-:Y:S01]  /*0ba0*/  ISETP.GE.AND P0, PT, R3, R2, PT ;  /* 0x000000020300720c */ /* 0x000fe20003f06270 */
[----:B0-----:R-:W-:-:S05]  /*0bb0*/  IMAD.WIDE.U32 R12, R11, 0x2, R12 ;  /* 0x000000020b0c7825 */ /* 0x001fca00078e000c */
[----:B------:R0:W-:Y:S07]  /*0bc0*/  STG.E.U16 desc[UR4][R12.64], R9 ;  /* 0x000000090c007986 */ /* 0x0001ee000c101504 */
[----:B------:R-:W-:Y:S05]  /*0bd0*/  @P0 BRA `(.L_x_11401) ;  /* 0x0000000000300947 */ /* 0x000fea0003800000 */
[----:B0-----:R-:W0:Y:S01]  /*0be0*/  LDC.64 R12, c[0x0][0x218] ;  /* 0x00008600ff0c7b82 */ /* 0x001e220000000a00 */
[----:B------:R-:W-:Y:S02]  /*0bf0*/  IMAD.IADD R9, R0, 0x1, R3 ;  /* 0x0000000100097824 */ /* 0x000fe400078e0203 */
[----:B------:R-:W-:Y:S02]  /*0c00*/  VIADD R3, R3, 0x80 ;  /* 0x0000008003037836 */ /* 0x000fe40000000000 */
[----:B0-----:R-:W-:-:S05]  /*0c10*/  IMAD.WIDE.U32 R12, R9, 0x2, R12 ;  /* 0x00000002090c7825 */ /* 0x001fca00078e000c */
[----:B------:R0:W-:Y:S02]  /*0c20*/  STG.E.U16 desc[UR4][R12.64], R4 ;  /* 0x000000040c007986 */ /* 0x0001e4000c101504 */
.L_x_11400:
[----:B------:R-:W-:-:S13]  /*0c30*/  ISETP.GE.AND P0, PT, R3, R2, PT ;  /* 0x000000020300720c */ /* 0x000fda0003f06270 */
[----:B------:R-:W-:Y:S05]  /*0c40*/  @P0 BRA `(.L_x_11402) ;  /* 0x0000000000300947 */ /* 0x000fea0003800000 */
[----:B0-----:R-:W0:Y:S01]  /*0c50*/  LDC.64 R12, c[0x0][0x218] ;  /* 0x00008600ff0c7b82 */ /* 0x001e220000000a00 */
[----:B------:R-:W-:Y:S01]  /*0c60*/  IMAD.IADD R9, R0, 0x1, R3 ;  /* 0x0000000100097824 */ /* 0x000fe200078e0203 */
[----:B------:R-:W-:-:S03]  /*0c70*/  IADD3 R3, R3, 0x80, RZ ;  /* 0x0000008003037810 */ /* 0x000fc60007ffe0ff */
[----:B0-----:R-:W-:-:S05]  /*0c80*/  IMAD.WIDE.U32 R12, R9, 0x2, R12 ;  /* 0x00000002090c7825 */ /* 0x001fca00078e000c */
[----:B------:R1:W-:Y:S02]  /*0c90*/  STG.E.U16 desc[UR4][R12.64], R10 ;  /* 0x0000000a0c007986 */ /* 0x0003e4000c101504 */
.L_x_11401:
[----:B------:R-:W-:-:S13]  /*0ca0*/  ISETP.GE.AND P0, PT, R3, R2, PT ;  /* 0x000000020300720c */ /* 0x000fda0003f06270 */
[----:B------:R-:W-:Y:S05]  /*0cb0*/  @P0 BRA `(.L_x_11403) ;  /* 0x0000000000340947 */ /* 0x000fea0003800000 */
[----:B-1----:R-:W1:Y:S01]  /*0cc0*/  LDC.64 R10, c[0x0][0x218] ;  /* 0x00008600ff0a7b82 */ /* 0x002e620000000a00 */
[----:B0-----:R-:W-:Y:S02]  /*0cd0*/  IMAD.IADD R9, R0, 0x1, R3 ;  /* 0x0000000100097824 */ /* 0x001fe400078e0203 */
[----:B------:R-:W-:Y:S02]  /*0ce0*/  VIADD R3, R3, 0x80 ;  /* 0x0000008003037836 */ /* 0x000fe40000000000 */
[----:B-1----:R-:W-:-:S05]  /*0cf0*/  IMAD.WIDE.U32 R10, R9, 0x2, R10 ;  /* 0x00000002090a7825 */ /* 0x002fca00078e000a */
[----:B------:R1:W-:Y:S02]  /*0d00*/  STG.E.U16 desc[UR4][R10.64], R8 ;  /* 0x000000080a007986 */ /* 0x0003e4000c101504 */
.L_x_11402:
        /* <DEDUP_REMOVED lines=8> */
.L_x_11403:
[----:B------:R-:W-:Y:S05]  /*0d90*/  BSYNC B1 ;  /* 0x0000000000017941 */ /* 0x000fea0003800000 */
.L_x_11399:
[----:B------:R-:W-:-:S13]  /*0da0*/  ISETP.GE.AND P0, PT, R3, R2, PT ;  /* 0x000000020300720c */ /* 0x000fda0003f06270 */
[----:B0-2---:R-:W0:Y:S01]  /*0db0*/  @!P0 LDC.64 R8, c[0x0][0x218] ;  /* 0x00008600ff088b82 */ /* 0x005e220000000a00 */
[----:B------:R-:W-:Y:S01]  /*0dc0*/  @!P0 IMAD.IADD R7, R0, 0x1, R3 ;  /* 0x0000000100078824 */ /* 0x000fe200078e0203 */
[----:B------:R-:W-:-:S03]  /*0dd0*/  @!P0 IADD3 R3, R3, 0x80, RZ ;  /* 0x0000008003038810 */ /* 0x000fc60007ffe0ff */
[----:B0-----:R-:W-:-:S05]  /*0de0*/  @!P0 IMAD.WIDE.U32 R8, R7, 0x2, R8 ;  /* 0x0000000207088825 */ /* 0x001fca00078e0008 */
[----:B------:R2:W-:Y:S02]  /*0df0*/  @!P0 STG.E.U16 desc[UR4][R8.64], R6 ;  /* 0x0000000608008986 */ /* 0x0005e4000c101504 */
.L_x_11404:
[----:B------:R-:W-:Y:S05]  /*0e00*/  BSYNC B0 ;  /* 0x0000000000007941 */ /* 0x000fea0003800000 */
.L_x_11398:
        /* <DEDUP_REMOVED lines=8> */
.L_x_11405:
        /* <DEDUP_REMOVED lines=15> */
.L_x_17317:


//--------------------- .text._ZN2at6native18elementwise_kernelILi128ELi4EZNS0_15gpu_kernel_implINS0_13AUnaryFunctorIlllNS0_15binary_internal10MulFunctorIlEEEEEEvRNS_18TensorIteratorBaseERKT_EUliE_EEviT1_ --------------------------
	.section	.text._ZN2at6native18elementwise_kernelILi128ELi4EZNS0_15gpu_kernel_implINS0_13AUnaryFunctorIlllNS0_15binary_internal10MulFunctorIlEEEEEEvRNS_18TensorIteratorBaseERKT_EUliE_EEviT1_,"ax",@progbits
	.align	128
        .global         _ZN2at6native18elementwise_kernelILi128ELi4EZNS0_15gpu_kernel_implINS0_13AUnaryFunctorIlllNS0_15binary_internal10MulFunctorIlEEEEEEvRNS_18TensorIteratorBaseERKT_EUliE_EEviT1_
        .type           _ZN2at6native18elementwise_kernelILi128ELi4EZNS0_15gpu_kernel_implINS0_13AUnaryFunctorIlllNS0_15binary_internal10MulFunctorIlEEEEEEvRNS_18TensorIteratorBaseERKT_EUliE_EEviT1_,@function
        .size           _ZN2at6native18elementwise_kernelILi128ELi4EZNS0_15gpu_kernel_implINS0_13AUnaryFunctorIlllNS0_15binary_internal10MulFunctorIlEEEEEEvRNS_18TensorIteratorBaseERKT_EUliE_EEviT1_,(.L_x_17318 - _ZN2at6native18elementwise_kernelILi128ELi4EZNS0_15gpu_kernel_implINS0_13AUnaryFunctorIlllNS0_15binary_internal10MulFunctorIlEEEEEEvRNS_18TensorIteratorBaseERKT_EUliE_EEviT1_)
        .other          _ZN2at6native18elementwise_kernelILi128ELi4EZNS0_15gpu_kernel_implINS0_13AUnaryFunctorIlllNS0_15binary_internal10MulFunctorIlEEEEEEvRNS_18TensorIteratorBaseERKT_EUliE_EEviT1_,@"STO_CUDA_ENTRY STV_DEFAULT"
_ZN2at6native18elementwise_kernelILi128ELi4EZNS0_15gpu_kernel_implINS0_13AUnaryFunctorIlllNS0_15binary_internal10MulFunctorIlEEEEEEvRNS_18TensorIteratorBaseERKT_EUliE_EEviT1_:
.text._ZN2at6native18elementwise_kernelILi128ELi4EZNS0_15gpu_kernel_implINS0_13AUnaryFunctorIlllNS0_15binary_internal10MulFunctorIlEEEEEEvRNS_18TensorIteratorBaseERKT_EUliE_EEviT1_:
        /* <DEDUP_REMOVED lines=314> */
.L_x_11408:
        /* <DEDUP_REMOVED lines=19> */
[----:B--2---:R-:W-:Y:S01]  /*14d0*/  SHF.R.S32.HI R3, RZ, 0x1f, R2 ;  /* 0x0000001fff037819 */ /* 0x004fe20000011402 */
[----:B------:R-:W-:Y:S06]  /*14e0*/  BRA `(.L_x_11414) ;  /* 0x0000000c00547947 */ /* 0x000fec0003800000 */
.L_x_11412:
[----:B------:R0:W5:Y:S01]  /*14f0*/  LDG.E.U8 R2, desc[UR36][R4.64] ;  /* 0x0000002404027981 */ /* 0x000162000c1e1100 */
[----:B------:R-:W-:Y:S01]  /*1500*/  IMAD.MOV.U32 R3, RZ, RZ, RZ ;  /* 0x000000ffff037224 */ /* 0x000fe200078e00ff */
[----:B------:R-:W-:Y:S06]  /*1510*/  BRA `(.L_x_11414) ;  /* 0x0000000c00487947 */ /* 0x000fec0003800000 */
.L_x_11411:
        /* <DEDUP_REMOVED lines=8> */
.L_x_11416:
[----:B------:R-:W2:Y:S02]  /*15a0*/  LDG.E R2, desc[UR36][R4.64] ;  /* 0x0000002404027981 */ /* 0x000ea4000c1e1900 */
[----:B--2---:R-:W-:Y:S01]  /*15b0*/  SHF.R.S32.HI R3, RZ, 0x1f, R2 ;  /* 0x0000001fff037819 */ /* 0x004fe20000011402 */
[----:B------:R-:W-:Y:S06]  /*15c0*/  BRA `(.L_x_11414) ;  /* 0x0000000c001c7947 */ /* 0x000fec0003800000 */
.L_x_11415:
[----:B------:R-:W2:Y:S02]  /*15d0*/  LDG.E.S16 R2, desc[UR36][R4.64] ;  /* 0x0000002404027981 */ /* 0x000ea4000c1e1700 */
[----:B--2---:R-:W-:Y:S01]  /*15e0*/  SHF.R.S32.HI R3, RZ, 0x1f, R2 ;  /* 0x0000001fff037819 */ /* 0x004fe20000011402 */
[----:B------:R-:W-:Y:S06]  /*15f0*/  BRA `(.L_x_11414) ;  /* 0x0000000c00107947 */ /* 0x000fec0003800000 */
.L_x_11410:
[----:B------:R-:W-:-:S13]  /*1600*/  ISETP.GT.AND P0, PT, R2, 0x6, PT ;  /* 0x000000060200780c */ /* 0x000fda0003f04270 */
[----:B------:R-:W-:Y:S05]  /*1610*/  @P0 BRA `(.L_x_11417) ;  /* 0x00000000002c0947 */ /* 0x000fea0003800000 */
[----:B------:R-:W-:-:S13]  /*1620*/  ISETP.NE.AND P0, PT, R2, 0x5, PT ;  /* 0x000000050200780c */ /* 0x000fda0003f05270 */
[----:B------:R-:W-:Y:S05]  /*1630*/  @!P0 BRA `(.L_x_11418) ;  /* 0x0000000000148947 */ /* 0x000fea0003800000 */
[----:B------:R-:W-:-:S13]  /*1640*/  ISETP.NE.AND P0, PT, R2, 0x6, PT ;  /* 0x000000060200780c */ /* 0x000fda0003f05270 */
[----:B------:R-:W-:Y:S05]  /*1650*/  @P0 BRA `(.L_x_11413) ;  /* 0x0000000800a00947 */ /* 0x000fea0003800000 */
[----:B------:R-:W2:Y:S02]  /*1660*/  LDG.E R2, desc[UR36][R4.64] ;  /* 0x0000002404027981 */ /* 0x000ea4000c1e1900 */
[----:B--2---:R-:W0:Y:S01]  /*1670*/  F2I.S64.TRUNC R2, R2 ;  /* 0x0000000200027311 */ /* 0x004e22000020d900 */
[----:B------:R-:W-:Y:S05]  /*1680*/  BRA `(.L_x_11414) ;  /* 0x0000000800ec7947 */ /* 0x000fea0003800000 */
.L_x_11418:
[----:B------:R-:W2:Y:S02]  /*1690*/  LDG.E.U16 R4, desc[UR36][R4.64] ;  /* 0x0000002404047981 */ /* 0x000ea4000c1e1500 */
[----:B--2---:R-:W-:-:S06]  /*16a0*/  HADD2.F32 R2, -RZ, R4.H0_H0 ;  /* 0x20000004ff027230 */ /* 0x004fcc0000004100 */
[----:B------:R-:W0:Y:S01]  /*16b0*/  F2I.S64.TRUNC R2, R2 ;  /* 0x0000000200027311 */ /* 0x000e22000020d900 */
[----:B------:R-:W-:Y:S05]  /*16c0*/  BRA `(.L_x_11414) ;  /* 0x0000000800dc7947 */ /* 0x000fea0003800000 */
.L_x_11417:
[----:B------:R-:W-:-:S13]  /*16d0*/  ISETP.NE.AND P0, PT, R2, 0x7, PT ;  /* 0x000000070200780c */ /* 0x000fda0003f05270 */
[----:B------:R-:W-:Y:S05]  /*16e0*/  @!P0 BRA `(.L_x_11419) ;  /* 0x00000000002c8947 */ /* 0x000fea0003800000 */
[----:B------:R-:W-:-:S13]  /*16f0*/  ISETP.NE.AND P0, PT, R2, 0x8, PT ;  /* 0x000000080200780c */ /* 0x000fda0003f05270 */
[----:B------:R-:W-:Y:S05]  /*1700*/  @!P0 BRA `(.L_x_11420) ;  /* 0x0000000000148947 */ /* 0x000fea0003800000 */
[----:B------:R-:W-:-:S13]  /*1710*/  ISETP.NE.AND P0, PT, R2, 0x9, PT ;  /* 0x000000090200780c */ /* 0x000fda0003f05270 */
[----:B------:R-:W-:Y:S05]  /*1720*/  @P0 BRA `(.L_x_11413) ;  /* 0x00000008006c0947 */ /* 0x000fea0003800000 */
[----:B------:R-:W2:Y:S02]  /*1730*/  LDG.E R2, desc[UR36][R4.64] ;  /* 0x0000002404027981 */ /* 0x000ea4000c1e1900 */
[----:B--2---:R-:W0:Y:S01]  /*1740*/  F2I.S64.TRUNC R2, R2 ;  /* 0x0000000200027311 */ /* 0x004e22000020d900 */
[----:B------:R-:W-:Y:S05]  /*1750*/  BRA `(.L_x_11414) ;  /* 0x0000000800b87947 */ /* 0x000fea0003800000 */
.L_x_11420:
[----:B------:R-:W2:Y:S02]  /*1760*/  LDG.E.U16 R4, desc[UR36][R4.64] ;  /* 0x0000002404047981 */ /* 0x000ea4000c1e1500 */
[----:B--2---:R-:W-:-:S06]  /*1770*/  HADD2.F32 R2, -RZ, R4.H0_H0 ;  /* 0x20000004ff027230 */ /* 0x004fcc0000004100 */
[----:B------:R-:W0:Y:S01]  /*1780*/  F2I.S64.TRUNC R2, R2 ;  /* 0x0000000200027311 */ /* 0x000e22000020d900 */
[----:B------:R-:W-:Y:S05]  /*1790*/  BRA `(.L_x_11414) ;  /* 0x0000000800a87947 */ /* 0x000fea0003800000 */
.L_x_11419:
[----:B------:R-:W2:Y:S02]  /*17a0*/  LDG.E.64 R2, desc[UR36][R4.64] ;  /* 0x0000002404027981 */ /* 0x000ea4000c1e1b00 */
[----:B--2---:R-:W0:Y:S01]  /*17b0*/  F2I.S64.F64.TRUNC R2, R2 ;  /* 0x0000000200027311 */ /* 0x004e22000030d900 */
[----:B------:R-:W-:Y:S05]  /*17c0*/  BRA `(.L_x_11414) ;  /* 0x00000008009c7947 */ /* 0x000fea0003800000 */
.L_x_11409:
        /* <DEDUP_REMOVED lines=11> */
[----:B------:R-:W-:Y:S01]  /*1880*/  SEL R2, RZ, 0x1, !P0 ;  /* 0x00000001ff027807 */ /* 0x000fe20004000000 */
[----:B------:R-:W-:Y:S08]  /*1890*/  BRA `(.L_x_11414) ;  /* 0x0000000800687947 */ /* 0x000ff00003800000 */
.L_x_11423:
[----:B------:R-:W2:Y:S02]  /*18a0*/  LDG.E.64 R2, desc[UR36][R4.64] ;  /* 0x0000002404027981 */ /* 0x000ea4000c1e1b00 */
[----:B--2---:R-:W0:Y:S01]  /*18b0*/  F2I.S64.F64.TRUNC R2, R2 ;  /* 0x0000000200027311 */ /* 0x004e22000030d900 */
[----:B------:R-:W-:Y:S05]  /*18c0*/  BRA `(.L_x_11414) ;  /* 0x00000008005c7947 */ /* 0x000fea0003800000 */
.L_x_11422:
        /* <DEDUP_REMOVED lines=25> */
[----:B------:R-:W0:Y:S01]  /*1a60*/  F2I.S64.TRUNC R2, R3 ;  /* 0x0000000300027311 */ /* 0x000e22000020d900 */
[----:B------:R-:W-:Y:S05]  /*1a70*/  BRA `(.L_x_11414) ;  /* 0x0000000400f07947 */ /* 0x000fea0003800000 */
.L_x_11425:
        /* <DEDUP_REMOVED lines=12> */
[----:B------:R-:W0:Y:S01]  /*1b40*/  F2I.S64.TRUNC R2, R2 ;  /* 0x0000000200027311 */ /* 0x000e22000020d900 */
[----:B------:R-:W-:Y:S05]  /*1b50*/  BRA `(.L_x_11414) ;  /* 0x0000000400b87947 */ /* 0x000fea0003800000 */
.L_x_11424:
[----:B------:R-:W2:Y:S02]  /*1b60*/  LDG.E.U16 R2, desc[UR36][R4.64] ;  /* 0x0000002404027981 */ /* 0x000ea4000c1e1500 */
[----:B--2---:R-:W-:-:S06]  /*1b70*/  IMAD.U32 R2, R2, 0x10000, RZ ;  /* 0x0001000002027824 */ /* 0x004fcc00078e00ff */
[----:B------:R-:W0:Y:S01]  /*1b80*/  F2I.S64.TRUNC R2, R2 ;  /* 0x0000000200027311 */ /* 0x000e22000020d900 */
[----:B------:R-:W-:Y:S05]  /*1b90*/  BRA `(.L_x_11414) ;  /* 0x0000000400a87947 */ /* 0x000fea0003800000 */
.L_x_11421:
        /* <DEDUP_REMOVED lines=9> */
[----:B------:R-:W-:Y:S01]  /*1c30*/  IMAD.MOV.U32 R3, RZ, RZ, RZ ;  /* 0x000000ffff037224 */ /* 0x000fe200078e00ff */
[----:B------:R-:W-:Y:S06]  /*1c40*/  BRA `(.L_x_11414) ;  /* 0x00000004007c7947 */ /* 0x000fec0003800000 */
.L_x_11428:
        /* <DEDUP_REMOVED lines=21> */
.L_x_11432:
[----:B------:R-:W-:Y:S05]  /*1da0*/  BSYNC B1 ;  /* 0x0000000000017941 */ /* 0x000fea0003800000 */
.L_x_11431:
[----:B------:R-:W-:Y:S01]  /*1db0*/  IMAD.SHL.U32 R2, R2, 0x100000, RZ ;  /* 0x0010000002027824 */ /* 0x000fe200078e00ff */
[----:B------:R-:W-:-:S04]  /*1dc0*/  LEA R3, R0, 0x3b800000, 0x17 ;  /* 0x3b80000000037811 */ /* 0x000fc800078eb8ff */
[----:B------:R-:W-:-:S07]  /*1dd0*/  LOP3.LUT R2, R3, R2, R4, 0xfe, !PT ;  /* 0x0000000203027212 */ /* 0x000fce00078efe04 */
.L_x_11430:
[----:B------:R-:W-:Y:S05]  /*1de0*/  BSYNC B0 ;  /* 0x0000000000007941 */ /* 0x000fea0003800000 */
.L_x_11429:
[----:B------:R-:W1:Y:S01]  /*1df0*/  F2I.S64.TRUNC R2, R2 ;  /* 0x0000000200027311 */ /* 0x000e62000020d900 */
[----:B------:R-:W-:Y:S05]  /*1e00*/  BRA `(.L_x_11414) ;  /* 0x00000004000c7947 */ /* 0x000fea0003800000 */
.L_x_11427:
        /* <DEDUP_REMOVED lines=21> */
.L_x_11436:
[----:B------:R-:W-:Y:S05]  /*1f60*/  BSYNC B1 ;  /* 0x0000000000017941 */ /* 0x000fea0003800000 */
.L_x_11435:
[----:B------:R-:W-:Y:S01]  /*1f70*/  IMAD.SHL.U32 R2, R2, 0x200000, RZ ;  /* 0x0020000002027824 */ /* 0x000fe200078e00ff */
[----:B------:R-:W-:-:S04]  /*1f80*/  LEA R3, R0, 0x37800000, 0x17 ;  /* 0x3780000000037811 */ /* 0x000fc800078eb8ff */
[----:B------:R-:W-:-:S07]  /*1f90*/  LOP3.LUT R2, R3, R2, R4, 0xfe, !PT ;  /* 0x0000000203027212 */ /* 0x000fce00078efe04 */
.L_x_11434:
[----:B------:R-:W-:Y:S05]  /*1fa0*/  BSYNC B0 ;  /* 0x0000000000007941 */ /* 0x000fea0003800000 */
.L_x_11433:
[----:B------:R-:W2:Y:S01]  /*1fb0*/  F2I.S64.TRUNC R2, R2 ;  /* 0x0000000200027311 */ /* 0x000ea2000020d900 */
[----:B------:R-:W-:Y:S05]  /*1fc0*/  BRA `(.L_x_11414) ;  /* 0x00000000009c7947 */ /* 0x000fea0003800000 */
.L_x_11426:
        /* <DEDUP_REMOVED lines=14> */
.L_x_11440:
[----:B------:R-:W-:Y:S05]  /*20b0*/  BSYNC B0 ;  /* 0x0000000000007941 */ /* 0x000fea0003800000 */
.L_x_11439:
[----:B------:R-:W4:Y:S01]  /*20c0*/  F2I.S64.TRUNC R2, R2 ;  /* 0x0000000200027311 */ /* 0x000f22000020d900 */
[----:B------:R-:W-:Y:S05]  /*20d0*/  BRA `(.L_x_11414) ;  /* 0x0000000000587947 */ /* 0x000fea0003800000 */
.L_x_11413:
        /* <DEDUP_REMOVED lines=16> */
.L_x_11441:
[----:B------:R-:W-:Y:S01]  /*21e0*/  CS2R R2, SRZ ;  /* 0x0000000000027805 */ /* 0x000fe2000001ff00 */
[----:B------:R-:W-:Y:S06]  /*21f0*/  BRA `(.L_x_11414) ;  /* 0x0000000000107947 */ /* 0x000fec0003800000 */
.L_x_11438:
[----:B------:R0:W5:Y:S01]  /*2200*/  LDG.E.64 R2, desc[UR36][R4.64] ;  /* 0x0000002404027981 */ /* 0x000162000c1e1b00 */
[----:B------:R-:W-:Y:S05]  /*2210*/  BRA `(.L_x_11414) ;  /* 0x0000000000087947 */ /* 0x000fea0003800000 */
.L_x_11437:
[----:B------:R3:W5:Y:S01]  /*2220*/  LDG.E R2, desc[UR36][R4.64] ;  /* 0x0000002404027981 */ /* 0x000762000c1e1900 */
[----:B------:R-:W-:-:S07]  /*2230*/  IMAD.MOV.U32 R3, RZ, RZ, RZ ;  /* 0x000000ffff037224 */ /* 0x000fce00078e00ff */
.L_x_11414:
[----:B------:R-:W3:Y:S01]  /*2240*/  LDC.U8 R6, c[0x0][0x430] ;  /* 0x00010c00ff067b82 */ /* 0x000ee20000000000 */
[----:B------:R-:W-:Y:S02]  /*2250*/  ULDC.64 UR4, c[0x0][0x428] ;  /* 0x00010a0000047ab9 */ /* 0x000fe40000000a00 */
[----:B012-45:R-:W-:Y:S02]  /*2260*/  IMAD R3, R3, UR4, RZ ;  /* 0x0000000403037c24 */ /* 0x037fe4000f8e02ff */
[----:B---3--:R-:W-:-:S04]  /*2270*/  IMAD.WIDE.U32 R4, R2, UR4, RZ ;  /* 0x0000000402047c25 */ /* 0x008fc8000f8e00ff */
[----:B------:R-:W-:Y:S02]  /*2280*/  IMAD R3, R2, UR5, R3 ;  /* 0x0000000502037c24 */ /* 0x000fe4000f8e0203 */
[----:B------:R-:W-:Y:S02]  /*2290*/  IMAD.MOV.U32 R2, RZ, RZ, R4 ;  /* 0x000000ffff027224 */ /* 0x000fe400078e0004 */
[----:B------:R-:W-:Y:S01]  /*22a0*/  IMAD.IADD R3, R5, 0x1, R3 ;  /* 0x0000000105037824 */ /* 0x000fe200078e0203 */
        /* <DEDUP_REMOVED lines=13> */
.L_x_11445:
[----:B------:R3:W-:Y:S01]  /*2380*/  STG.E.U8 desc[UR36][R16.64], R4 ;  /* 0x0000000410007986 */ /* 0x0007e2000c101124 */
[----:B------:R-:W-:Y:S05]  /*2390*/  BRA `(.L_x_11447) ;  /* 0x0000000c00507947 */ /* 0x000fea0003800000 */
.L_x_11444:
        /* <DEDUP_REMOVED lines=8> */
.L_x_11449:
[----:B------:R1:W-:Y:S01]  /*2420*/  STG.E desc[UR36][R16.64], R4 ;  /* 0x0000000410007986 */ /* 0x0003e2000c101924 */
[----:B------:R-:W-:Y:S05]  /*2430*/  BRA `(.L_x_11447) ;  /* 0x0000000c00287947 */ /* 0x000fea0003800000 */
.L_x_11448:
[----:B------:R2:W-:Y:S01]  /*2440*/  STG.E.U16 desc[UR36][R16.64], R4 ;  /* 0x0000000410007986 */ /* 0x0005e2000c101524 */
[----:B------:R-:W-:Y:S05]  /*2450*/  BRA `(.L_x_11447) ;  /* 0x0000000c00207947 */ /* 0x000fea0003800000 */
.L_x_11443:
[----:B------:R-:W-:-:S13]  /*2460*/  ISETP.GT.AND P0, PT, R0, 0x6, PT ;  /* 0x000000060000780c */ /* 0x000fda0003f04270 */
[----:B------:R-:W-:Y:S05]  /*2470*/  @P0 BRA `(.L_x_11450) ;  /* 0x00000000002c0947 */ /* 0x000fea0003800000 */
[----:B------:R-:W-:-:S13]  /*2480*/  ISETP.NE.AND P0, PT, R0, 0x5, PT ;  /* 0x000000050000780c */ /* 0x000fda0003f05270 */
[----:B------:R-:W-:Y:S05]  /*2490*/  @!P0 BRA `(.L_x_11451) ;  /* 0x0000000000148947 */ /* 0x000fea0003800000 */
[----:B------:R-:W-:-:S13]  /*24a0*/  ISETP.NE.AND P0, PT, R0, 0x6, PT ;  /* 0x000000060000780c */ /* 0x000fda0003f05270 */
[----:B------:R-:W-:Y:S05]  /*24b0*/  @P0 BRA `(.L_x_11446) ;  /* 0x0000000800b80947 */ /* 0x000fea0003800000 */
[----:B------:R-:W0:Y:S02]  /*24c0*/  I2F.S64 R3, R2 ;  /* 0x0000000200037312 */ /* 0x000e240000301400 */
[----:B0-----:R0:W-:Y:S01]  /*24d0*/  STG.E desc[UR36][R16.64], R3 ;  /* 0x0000000310007986 */ /* 0x0011e2000c101924 */
[----:B------:R-:W-:Y:S05]  /*24e0*/  BRA `(.L_x_11447) ;  /* 0x0000000800fc7947 */ /* 0x000fea0003800000 */
.L_x_11451:
[----:B------:R-:W0:Y:S02]  /*24f0*/  I2F.S64 R0, R2 ;  /* 0x0000000200007312 */ /* 0x000e240000301400 */
[----:B0-----:R-:W-:-:S05]  /*2500*/  F2FP.F16.F32.PACK_AB R0, RZ, R0 ;  /* 0x00000000ff00723e */ /* 0x001fca00000000ff */
[----:B------:R0:W-:Y:S01]  /*2510*/  STG.E.U16 desc[UR36][R16.64], R0 ;  /* 0x0000000010007986 */ /* 0x0001e2000c101524 */
[----:B------:R-:W-:Y:S05]  /*2520*/  BRA `(.L_x_11447) ;  /* 0x0000000800ec7947 */ /* 0x000fea0003800000 */
.L_x_11450:
[----:B------:R-:W-:-:S13]  /*2530*/  ISETP.NE.AND P0, PT, R0, 0x7, PT ;  /* 0x000000070000780c */ /* 0x000fda0003f05270 */
[----:B------:R-:W-:Y:S05]  /*2540*/  @!P0 BRA `(.L_x_11452) ;  /* 0x0000000000348947 */ /* 0x000fea0003800000 */
[----:B------:R-:W-:-:S13]  /*2550*/  ISETP.NE.AND P0, PT, R0, 0x8, PT ;  /* 0x000000080000780c */ /* 0x000fda0003f05270 */
[----:B------:R-:W-:Y:S05]  /*2560*/  @!P0 BRA `(.L_x_11453) ;  /* 0x0000000000188947 */ /* 0x000fea0003800000 */
[----:B------:R-:W-:-:S13]  /*2570*/  ISETP.NE.AND P0, PT, R0, 0x9, PT ;  /* 0x000000090000780c */ /* 0x000fda0003f05270 */
[----:B------:R-:W-:Y:S05]  /*2580*/  @P0 BRA `(.L_x_11446) ;  /* 0x0000000800840947 */ /* 0x000fea0003800000 */
[----:B------:R-:W0:Y:S01]  /*2590*/  I2F.S64 R4, R2 ;  /* 0x0000000200047312 */ /* 0x000e220000301400 */
[----:B------:R-:W-:-:S05]  /*25a0*/  IMAD.MOV.U32 R5, RZ, RZ, RZ ;  /* 0x000000ffff057224 */ /* 0x000fca00078e00ff */
[----:B0-----:R0:W-:Y:S01]  /*25b0*/  STG.E.64 desc[UR36][R16.64], R4 ;  /* 0x0000000410007986 */ /* 0x0011e2000c101b24 */
[----:B------:R-:W-:Y:S05]  /*25c0*/  BRA `(.L_x_11447) ;  /* 0x0000000800c47947 */ /* 0x000fea0003800000 */
.L_x_11453:
[----:B------:R-:W0:Y:S02]  /*25d0*/  I2F.S64 R2, R2 ;  /* 0x0000000200027312 */ /* 0x000e240000301400 */
[----:B0-----:R-:W-:-:S04]  /*25e0*/  F2FP.F16.F32.PACK_AB R3, RZ, R2 ;  /* 0x00000002ff03723e */ /* 0x001fc800000000ff */
[----:B------:R-:W-:-:S05]  /*25f0*/  PRMT R3, R3, 0x5410, RZ ;  /* 0x0000541003037816 */ /* 0x000fca00000000ff */
[----:B------:R0:W-:Y:S01]  /*2600*/  STG.E desc[UR36][R16.64], R3 ;  /* 0x0000000310007986 */ /* 0x0001e2000c101924 */
[----:B------:R-:W-:Y:S05]  /*2610*/  BRA `(.L_x_11447) ;  /* 0x0000000800b07947 */ /* 0x000fea0003800000 */
.L_x_11452:
[----:B------:R-:W0:Y:S02]  /*2620*/  I2F.F64.S64 R2, R2 ;  /* 0x0000000200027312 */ /* 0x000e240000301c00 */
[----:B0-----:R0:W-:Y:S01]  /*2630*/  STG.E.64 desc[UR36][R16.64], R2 ;  /* 0x0000000210007986 */ /* 0x0011e2000c101b24 */
[----:B------:R-:W-:Y:S05]  /*2640*/  BRA `(.L_x_11447) ;  /* 0x0000000800a47947 */ /* 0x000fea0003800000 */
.L_x_11442:
        /* <DEDUP_REMOVED lines=8> */
[----:B------:R-:W-:-:S04]  /*26d0*/  ISETP.NE.U32.AND P0, PT, R4, RZ, PT ;  /* 0x000000ff0400720c */ /* 0x000fc80003f05070 */
[----:B------:R-:W-:-:S04]  /*26e0*/  ISETP.NE.AND.EX P0, PT, R3, RZ, PT, P0 ;  /* 0x000000ff0300720c */ /* 0x000fc80003f05300 */
[----:B------:R-:W-:-:S05]  /*26f0*/  SEL R3, RZ, 0x1, !P0 ;  /* 0x00000001ff037807 */ /* 0x000fca0004000000 */
[----:B------:R0:W-:Y:S01]  /*2700*/  STG.E.U8 desc[UR36][R16.64], R3 ;  /* 0x0000000310007986 */ /* 0x0001e2000c101124 */
[----:B------:R-:W-:Y:S05]  /*2710*/  BRA `(.L_x_11447) ;  /* 0x0000000800707947 */ /* 0x000fea0003800000 */
.L_x_11456:
[----:B------:R-:W0:Y:S01]  /*2720*/  I2F.F64.S64 R4, R2 ;  /* 0x0000000200047312 */ /* 0x000e220000301c00 */
[----:B------:R-:W-:-:S05]  /*2730*/  CS2R R6, SRZ ;  /* 0x0000000000067805 */ /* 0x000fca000001ff00 */
[----:B0-----:R0:W-:Y:S01]  /*2740*/  STG.E.128 desc[UR36][R16.64], R4 ;  /* 0x0000000410007986 */ /* 0x0011e2000c101d24 */
[----:B------:R-:W-:Y:S05]  /*2750*/  BRA `(.L_x_11447) ;  /* 0x0000000800607947 */ /* 0x000fea0003800000 */
.L_x_11455:
[----:B------:R-:W-:-:S13]  /*2760*/  ISETP.NE.AND P0, PT, R0, 0xf, PT ;  /* 0x0000000f0000780c */ /* 0x000fda0003f05270 */
[----:B------:R-:W-:Y:S05]  /*2770*/  @!P0 BRA `(.L_x_11457) ;  /* 0x0000000000b48947 */ /* 0x000fea0003800000 */
[----:B------:R-:W-:-:S13]  /*2780*/  ISETP.NE.AND P0, PT, R0, 0x17, PT ;  /* 0x000000170000780c */ /* 0x000fda0003f05270 */
[----:B------:R-:W-:Y:S05]  /*2790*/  @!P0 BRA `(.L_x_11458) ;  /* 0x0000000000548947 */ /* 0x000fea0003800000 */
[----:B------:R-:W-:-:S13]  /*27a0*/  ISETP.NE.AND P0, PT, R0, 0x18, PT ;  /* 0x000000180000780c */ /* 0x000fda0003f05270 */
[----:B------:R-:W-:Y:S05]  /*27b0*/  @P0 BRA `(.L_x_11446) ;  /* 0x0000000400f80947 */ /* 0x000fea0003800000 */
[----:B------:R-:W0:Y:S01]  /*27c0*/  I2F.S64 R3, R2 ;  /* 0x0000000200037312 */ /* 0x000e220000301400 */
        /* <DEDUP_REMOVED lines=14> */
.L_x_11460:
[----:B------:R-:W-:Y:S05]  /*28b0*/  BSYNC B0 ;  /* 0x0000000000007941 */ /* 0x000fea0003800000 */
.L_x_11459:
[----:B------:R-:W-:-:S05]  /*28c0*/  LOP3.LUT R5, R0, R5, RZ, 0xfc, !PT ;  /* 0x0000000500057212 */ /* 0x000fca00078efcff */
[----:B------:R0:W-:Y:S01]  /*28d0*/  STG.E.U8 desc[UR36][R16.64], R5 ;  /* 0x0000000510007986 */ /* 0x0001e2000c101124 */
[----:B------:R-:W-:Y:S05]  /*28e0*/  BRA `(.L_x_11447) ;  /* 0x0000000400fc7947 */ /* 0x000fea0003800000 */
.L_x_11458:
[----:B------:R-:W0:Y:S01]  /*28f0*/  I2F.S64 R3, R2 ;  /* 0x0000000200037312 */ /* 0x000e220000301400 */
        /* <DEDUP_REMOVED lines=12> */
.L_x_11462:
[----:B------:R-:W-:Y:S01]  /*29c0*/  IMAD.MOV.U32 R0, RZ, RZ, 0x7f ;  /* 0x0000007fff007424 */ /* 0x000fe200078e00ff */
[----:B------:R-:W-:-:S04]  /*29d0*/  ISETP.GT.U32.AND P0, PT, R4, 0x7f800000, PT ;  /* 0x7f8000000400780c */ /* 0x000fc80003f04070 */
[----:B------:R-:W-:-:S09]  /*29e0*/  SEL R0, R0, 0x7c, P0 ;  /* 0x0000007c00007807 */ /* 0x000fd20000000000 */
.L_x_11463:
[----:B------:R-:W-:Y:S05]  /*29f0*/  BSYNC B0 ;  /* 0x0000000000007941 */ /* 0x000fea0003800000 */
.L_x_11461:
[----:B------:R-:W-:-:S04]  /*2a00*/  LOP3.LUT R2, R3, 0x80000000, RZ, 0xc0, !PT ;  /* 0x8000000003027812 */ /* 0x000fc800078ec0ff */
[----:B------:R-:W-:-:S04]  /*2a10*/  SHF.R.U32.HI R3, RZ, 0x18, R2 ;  /* 0x00000018ff037819 */ /* 0x000fc80000011602 */
[----:B------:R-:W-:-:S05]  /*2a20*/  LOP3.LUT R3, R0, R3, RZ, 0xfc, !PT ;  /* 0x0000000300037212 */ /* 0x000fca00078efcff */
[----:B------:R0:W-:Y:S01]  /*2a30*/  STG.E.U8 desc[UR36][R16.64], R3 ;  /* 0x0000000310007986 */ /* 0x0001e2000c101124 */
[----:B------:R-:W-:Y:S05]  /*2a40*/  BRA `(.L_x_11447) ;  /* 0x0000000400a47947 */ /* 0x000fea0003800000 */
.L_x_11457:
[----:B------:R-:W0:Y:S02]  /*2a50*/  I2F.S64 R0, R2 ;  /* 0x0000000200007312 */ /* 0x000e240000301400 */
[----:B0-----:R-:W-:-:S05]  /*2a60*/  F2FP.BF16.F32.PACK_AB R0, RZ, R0 ;  /* 0x00000000ff00723e */ /* 0x001fca00000010ff */
[----:B------:R0:W-:Y:S01]  /*2a70*/  STG.E.U16 desc[UR36][R16.64], R0 ;  /* 0x0000000010007986 */ /* 0x0001e2000c101524 */
[----:B------:R-:W-:Y:S05]  /*2a80*/  BRA `(.L_x_11447) ;  /* 0x0000000400947947 */ /* 0x000fea0003800000 */
.L_x_11454:
        /* <DEDUP_REMOVED lines=10> */
.L_x_11466:
[----:B------:R-:W0:Y:S01]  /*2b30*/  I2F.S64 R3, R2 ;  /* 0x0000000200037312 */ /* 0x000e220000301400 */
        /* <DEDUP_REMOVED lines=16> */
.L_x_11469:
[----:B------:R-:W-:-:S04]  /*2c40*/  LOP3.LUT R2, R3, 0x80000000, RZ, 0xc0, !PT ;  /* 0x8000000003027812 */ /* 0x000fc800078ec0ff */
[----:B------:R-:W-:-:S04]  /*2c50*/  SHF.R.U32.HI R3, RZ, 0x18, R2 ;  /* 0x00000018ff037819 */ /* 0x000fc80000011602 */
[----:B------:R-:W-:-:S04]  /*2c60*/  LOP3.LUT R0, R0, R3, RZ, 0xfc, !PT ;  /* 0x0000000300007212 */ /* 0x000fc800078efcff */
[----:B------:R-:W-:-:S07]  /*2c70*/  PRMT R8, R0, 0x7610, R8 ;  /* 0x0000761000087816 */ /* 0x000fce0000000008 */
.L_x_11468:
[----:B------:R-:W-:Y:S05]  /*2c80*/  BSYNC B0 ;  /* 0x0000000000007941 */ /* 0x000fea0003800000 */
.L_x_11467:
[----:B------:R0:W-:Y:S01]  /*2c90*/  STG.E.U8 desc[UR36][R16.64], R8 ;  /* 0x0000000810007986 */ /* 0x0001e2000c101124 */
[----:B------:R-:W-:Y:S05]  /*2ca0*/  BRA `(.L_x_11447) ;  /* 0x00000004000c7947 */ /* 0x000fea0003800000 */
.L_x_11465:
        /* <DEDUP_REMOVED lines=17> */
.L_x_11472:
[----:B------:R-:W-:-:S04]  /*2dc0*/  LOP3.LUT R2, R3, 0x80000000, RZ, 0xc0, !PT ;  /* 0x8000000003027812 */ /* 0x000fc800078ec0ff */
[----:B------:R-:W-:-:S04]  /*2dd0*/  SHF.R.U32.HI R3, RZ, 0x18, R2 ;  /* 0x00000018ff037819 */ /* 0x000fc80000011602 */
[----:B------:R-:W-:-:S04]  /*2de0*/  LOP3.LUT R0, R0, R3, RZ, 0xfc, !PT ;  /* 0x0000000300007212 */ /* 0x000fc800078efcff */
[----:B------:R-:W-:-:S07]  /*2df0*/  PRMT R8, R0, 0x7610, R8 ;  /* 0x0000761000087816 */ /* 0x000fce0000000008 */
.L_x_11471:
[----:B------:R-:W-:Y:S05]  /*2e00*/  BSYNC B0 ;  /* 0x0000000000007941 */ /* 0x000fea0003800000 */
.L_x_11470:
[----:B------:R0:W-:Y:S01]  /*2e10*/  STG.E.U8 desc[UR36][R16.64], R8 ;  /* 0x0000000810007986 */ /* 0x0001e2000c101124 */
[----:B------:R-:W-:Y:S05]  /*2e20*/  BRA `(.L_x_11447) ;  /* 0x0000000000ac7947 */ /* 0x000fea0003800000 */
.L_x_11464:
[----:B------:R-:W-:-:S13]  /*2e30*/  ISETP.NE.AND P0, PT, R0, 0x1c, PT ;  /* 0x0000001c0000780c */ /* 0x000fda0003f05270 */
[----:B------:R-:W-:Y:S05]  /*2e40*/  @!P0 BRA `(.L_x_11473) ;  /* 0x0000000000a08947 */ /* 0x000fea0003800000 */
[----:B------:R-:W-:-:S13]  /*2e50*/  ISETP.NE.AND P0, PT, R0, 0x1d, PT ;  /* 0x0000001d0000780c */ /* 0x000fda0003f05270 */
[----:B------:R-:W-:Y:S05]  /*2e60*/  @!P0 BRA `(.L_x_11474) ;  /* 0x0000000000908947 */ /* 0x000fea0003800000 */
[----:B------:R-:W-:-:S13]  /*2e70*/  ISETP.NE.AND P0, PT, R0, 0x2c, PT ;  /* 0x0000002c0000780c */ /* 0x000fda0003f05270 */
[----:B------:R-:W-:Y:S05]  /*2e80*/  @P0 BRA `(.L_x_11446) ;  /* 0x0000000000440947 */ /* 0x000fea0003800000 */
[----:B------:R-:W0:Y:S02]  /*2e90*/  I2F.S64 R2, R2 ;  /* 0x0000000200027312 */ /* 0x000e240000301400 */
        /* <DEDUP_REMOVED lines=16> */
.L_x_11446:
        /* <DEDUP_REMOVED lines=16> */
.L_x_11475:
[----:B------:R-:W-:Y:S05]  /*30a0*/  BRA `(.L_x_11447) ;  /* 0x00000000000c7947 */ /* 0x000fea0003800000 */
.L_x_11474:
[----:B------:R0:W-:Y:S01]  /*30b0*/  STG.E.64 desc[UR36][R16.64], R2 ;  /* 0x0000000210007986 */ /* 0x0001e2000c101b24 */
[----:B------:R-:W-:Y:S05]  /*30c0*/  BRA `(.L_x_11447) ;  /* 0x0000000000047947 */ /* 0x000fea0003800000 */
.L_x_11473:
[----:B------:R0:W-:Y:S02]  /*30d0*/  STG.E desc[UR36][R16.64], R4 ;  /* 0x0000000410007986 */ /* 0x0001e4000c101924 */
.L_x_11447:
[----:B------:R-:W-:-:S04]  /*30e0*/  IMAD R18, R23, 0x200, R18 ;  /* 0x0000020017127824 */ /* 0x000fc800078e0212 */
[----:B------:R-:W-:-:S07]  /*30f0*/  VIADD R19, R18, 0x80 ;  /* 0x0000008012137836 */ /* 0x000fce0000000000 */
.L_x_11407:
[----:B------:R-:W-:Y:S05]  /*3100*/  BSYNC B6 ;  /* 0x0000000000067941 */ /* 0x000fea0003800000 */
.L_x_11406:
        /* <DEDUP_REMOVED lines=307> */
.L_x_11478:
        /* <DEDUP_REMOVED lines=21> */
.L_x_11482:
[----:B------:R0:W5:Y:S01]  /*4590*/  LDG.E.U8 R2, desc[UR36][R4.64] ;  /* 0x0000002404027981 */ /* 0x000162000c1e1100 */
[----:B------:R-:W-:Y:S01]  /*45a0*/  IMAD.MOV.U32 R3, RZ, RZ, RZ ;  /* 0x000000ffff037224 */ /* 0x000fe200078e00ff */
[----:B------:R-:W-:Y:S06]  /*45b0*/  BRA `(.L_x_11484) ;  /* 0x0000000c00487947 */ /* 0x000fec0003800000 */
.L_x_11481:
        /* <DEDUP_REMOVED lines=8> */
.L_x_11486:
[----:B------:R-:W2:Y:S02]  /*4640*/  LDG.E R2, desc[UR36][R4.64] ;  /* 0x0000002404027981 */ /* 0x000ea4000c1e1900 */
[----:B--2---:R-:W-:Y:S01]  /*4650*/  SHF.R.S32.HI R3, RZ, 0x1f, R2 ;  /* 0x0000001fff037819 */ /* 0x004fe20000011402 */
[----:B------:R-:W-:Y:S06]  /*4660*/  BRA `(.L_x_11484) ;  /* 0x0000000c001c7947 */ /* 0x000fec0003800000 */
.L_x_11485:
[----:B------:R-:W2:Y:S02]  /*4670*/  LDG.E.S16 R2, desc[UR36][R4.64] ;  /* 0x0000002404027981 */ /* 0x000ea4000c1e1700 */
[----:B--2---:R-:W-:Y:S01]  /*4680*/  SHF.R.S32.HI R3, RZ, 0x1f, R2 ;  /* 0x0000001fff037819 */ /* 0x004fe20000011402 */
[----:B------:R-:W-:Y:S06]  /*4690*/  BRA `(.L_x_11484) ;  /* 0x0000000c00107947 */ /* 0x000fec0003800000 */
.L_x_11480:
        /* <DEDUP_REMOVED lines=9> */
.L_x_11488:
[----:B------:R-:W2:Y:S02]  /*4730*/  LDG.E.U16 R4, desc[UR36][R4.64] ;  /* 0x0000002404047981 */ /* 0x000ea4000c1e1500 */
[----:B--2---:R-:W-:-:S06]  /*4740*/  HADD2.F32 R2, -RZ, R4.H0_H0 ;  /* 0x20000004ff027230 */ /* 0x004fcc0000004100 */
[----:B------:R-:W0:Y:S01]  /*4750*/  F2I.S64.TRUNC R2, R2 ;  /* 0x0000000200027311 */ /* 0x000e22000020d900 */
[----:B------:R-:W-:Y:S05]  /*4760*/  BRA `(.L_x_11484) ;  /* 0x0000000800dc7947 */ /* 0x000fea0003800000 */
.L_x_11487:
        /* <DEDUP_REMOVED lines=9> */
.L_x_11490:
[----:B------:R-:W2:Y:S02]  /*4800*/  LDG.E.U16 R4, desc[UR36][R4.64] ;  /* 0x0000002404047981 */ /* 0x000ea4000c1e1500 */
[----:B--2---:R-:W-:-:S06]  /*4810*/  HADD2.F32 R2, -RZ, R4.H0_H0 ;  /* 0x20000004ff027230 */ /* 0x004fcc0000004100 */
[----:B------:R-:W0:Y:S01]  /*4820*/  F2I.S64.TRUNC R2, R2 ;  /* 0x0000000200027311 */ /* 0x000e22000020d900 */
[----:B------:R-:W-:Y:S05]  /*4830*/  BRA `(.L_x_11484) ;  /* 0x0000000800a87947 */ /* 0x000fea0003800000 */
.L_x_11489:
[----:B------:R-:W2:Y:S02]  /*4840*/  LDG.E.64 R2, desc[UR36][R4.64] ;  /* 0x0000002404027981 */ /* 0x000ea4000c1e1b00 */
[----:B--2---:R-:W0:Y:S01]  /*4850*/  F2I.S64.F64.TRUNC R2, R2 ;  /* 0x0000000200027311 */ /* 0x004e22000030d900 */
[----:B------:R-:W-:Y:S05]  /*4860*/  BRA `(.L_x_11484) ;  /* 0x00000008009c7947 */ /* 0x000fea0003800000 */
.L_x_11479:
        /* <DEDUP_REMOVED lines=13> */
.L_x_11493:
[----:B------:R-:W2:Y:S02]  /*4940*/  LDG.E.64 R2, desc[UR36][R4.64] ;  /* 0x0000002404027981 */ /* 0x000ea4000c1e1b00 */
[----:B--2---:R-:W0:Y:S01]  /*4950*/  F2I.S64.F64.TRUNC R2, R2 ;  /* 0x0000000200027311 */ /* 0x004e22000030d900 */
[----:B------:R-:W-:Y:S05]  /*4960*/  BRA `(.L_x_11484) ;  /* 0x00000008005c7947 */ /* 0x000fea0003800000 */
.L_x_11492:
        /* <DEDUP_REMOVED lines=27> */
.L_x_11495:
        /* <DEDUP_REMOVED lines=14> */
.L_x_11494:
[----:B------:R-:W2:Y:S02]  /*4c00*/  LDG.E.U16 R2, desc[UR36][R4.64] ;  /* 0x0000002404027981 */ /* 0x000ea4000c1e1500 */
[----:B--2---:R-:W-:-:S06]  /*4c10*/  IMAD.U32 R2, R2, 0x10000, RZ ;  /* 0x0001000002027824 */ /* 0x004fcc00078e00ff */
[----:B------:R-:W0:Y:S01]  /*4c20*/  F2I.S64.TRUNC R2, R2 ;  /* 0x0000000200027311 */ /* 0x000e22000020d900 */
[----:B------:R-:W-:Y:S05]  /*4c30*/  BRA `(.L_x_11484) ;  /* 0x0000000400a87947 */ /* 0x000fea0003800000 */
.L_x_11491:
        /* <DEDUP_REMOVED lines=11> */
.L_x_11498:
        /* <DEDUP_REMOVED lines=21> */
.L_x_11502:
[----:B------:R-:W-:Y:S05]  /*4e40*/  BSYNC B1 ;  /* 0x0000000000017941 */ /* 0x000fea0003800000 */
.L_x_11501:
[----:B------:R-:W-:Y:S01]  /*4e50*/  IMAD.SHL.U32 R2, R2, 0x100000, RZ ;  /* 0x0010000002027824 */ /* 0x000fe200078e00ff */
[----:B------:R-:W-:-:S04]  /*4e60*/  LEA R3, R0, 0x3b800000, 0x17 ;  /* 0x3b80000000037811 */ /* 0x000fc800078eb8ff */
[----:B------:R-:W-:-:S07]  /*4e70*/  LOP3.LUT R2, R3, R2, R4, 0xfe, !PT ;  /* 0x0000000203027212 */ /* 0x000fce00078efe04 */
.L_x_11500:
[----:B------:R-:W-:Y:S05]  /*4e80*/  BSYNC B0 ;  /* 0x0000000000007941 */ /* 0x000fea0003800000 */
.L_x_11499:
[----:B------:R-:W1:Y:S01]  /*4e90*/  F2I.S64.TRUNC R2, R2 ;  /* 0x0000000200027311 */ /* 0x000e62000020d900 */
[----:B------:R-:W-:Y:S05]  /*4ea0*/  BRA `(.L_x_11484) ;  /* 0x00000004000c7947 */ /* 0x000fea0003800000 */
.L_x_11497:
        /* <DEDUP_REMOVED lines=21> */
.L_x_11506:
[----:B------:R-:W-:Y:S05]  /*5000*/  BSYNC B1 ;  /* 0x0000000000017941 */ /* 0x000fea0003800000 */
.L_x_11505:
[----:B------:R-:W-:Y:S01]  /*5010*/  IMAD.SHL.U32 R2, R2, 0x200000, RZ ;  /* 0x0020000002027824 */ /* 0x000fe200078e00ff */
[----:B------:R-:W-:-:S04]  /*5020*/  LEA R3, R0, 0x37800000, 0x17 ;  /* 0x3780000000037811 */ /* 0x000fc800078eb8ff */
[----:B------:R-:W-:-:S07]  /*5030*/  LOP3.LUT R2, R3, R2, R4, 0xfe, !PT ;  /* 0x0000000203027212 */ /* 0x000fce00078efe04 */
.L_x_11504:
[----:B------:R-:W-:Y:S05]  /*5040*/  BSYNC B0 ;  /* 0x0000000000007941 */ /* 0x000fea0003800000 */
.L_x_11503:
[----:B------:R-:W2:Y:S01]  /*5050*/  F2I.S64.TRUNC R2, R2 ;  /* 0x0000000200027311 */ /* 0x000ea2000020d900 */
[----:B------:R-:W-:Y:S05]  /*5060*/  BRA `(.L_x_11484) ;  /* 0x00000000009c7947 */ /* 0x000fea0003800000 */
.L_x_11496:
        /* <DEDUP_REMOVED lines=14> */
.L_x_11510:
[----:B------:R-:W-:Y:S05]  /*5150*/  BSYNC B0 ;  /* 0x0000000000007941 */ /* 0x000fea0003800000 */
.L_x_11509:
[----:B------:R-:W0:Y:S01]  /*5160*/  F2I.S64.TRUNC R2, R2 ;  /* 0x0000000200027311 */ /* 0x000e22000020d900 */
[----:B------:R-:W-:Y:S05]  /*5170*/  BRA `(.L_x_11484) ;  /* 0x0000000000587947 */ /* 0x000fea0003800000 */
.L_x_11483:
        /* <DEDUP_REMOVED lines=16> */
.L_x_11511:
[----:B------:R-:W-:Y:S01]  /*5280*/  CS2R R2, SRZ ;  /* 0x0000000000027805 */ /* 0x000fe2000001ff00 */
[----:B------:R-:W-:Y:S06]  /*5290*/  BRA `(.L_x_11484) ;  /* 0x0000000000107947 */ /* 0x000fec0003800000 */
.L_x_11508:
[----:B------:R4:W5:Y:S01]  /*52a0*/  LDG.E.64 R2, desc[UR36][R4.64] ;  /* 0x0000002404027981 */ /* 0x000962000c1e1b00 */
[----:B------:R-:W-:Y:S05]  /*52b0*/  BRA `(.L_x_11484) ;  /* 0x0000000000087947 */ /* 0x000fea0003800000 */
.L_x_11507:
[----:B------:R3:W5:Y:S01]  /*52c0*/  LDG.E R2, desc[UR36][R4.64] ;  /* 0x0000002404027981 */ /* 0x000762000c1e1900 */
[----:B------:R-:W-:-:S07]  /*52d0*/  IMAD.MOV.U32 R3, RZ, RZ, RZ ;  /* 0x000000ffff037224 */ /* 0x000fce00078e00ff */
.L_x_11484:
[----:B------:R-:W3:Y:S01]  /*52e0*/  LDC.U8 R6, c[0x0][0x430] ;  /* 0x00010c00ff067b82 */ /* 0x000ee20000000000 */
[----:B------:R-:W-:Y:S02]  /*52f0*/  ULDC.64 UR4, c[0x0][0x428] ;  /* 0x00010a0000047ab9 */ /* 0x000fe40000000a00 */
[----:B012--5:R-:W-:Y:S02]  /*5300*/  IMAD R3, R3, UR4, RZ ;  /* 0x0000000403037c24 */ /* 0x027fe4000f8e02ff */
[----:B---34-:R-:W-:-:S04]  /*5310*/  IMAD.WIDE.U32 R4, R2, UR4, RZ ;  /* 0x0000000402047c25 */ /* 0x018fc8000f8e00ff */
        /* <DEDUP_REMOVED lines=16> */
.L_x_11515:
[----:B------:R0:W-:Y:S01]  /*5420*/  STG.E.U8 desc[UR36][R16.64], R4 ;  /* 0x0000000410007986 */ /* 0x0001e2000c101124 */
[----:B------:R-:W-:Y:S05]  /*5430*/  BRA `(.L_x_11517) ;  /* 0x0000000c00507947 */ /* 0x000fea0003800000 */
.L_x_11514:
        /* <DEDUP_REMOVED lines=8> */
.L_x_11519:
[----:B------:R0:W-:Y:S01]  /*54c0*/  STG.E desc[UR36][R16.64], R4 ;  /* 0x0000000410007986 */ /* 0x0001e2000c101924 */
[----:B------:R-:W-:Y:S05]  /*54d0*/  BRA `(.L_x_11517) ;  /* 0x0000000c00287947 */ /* 0x000fea0003800000 */
.L_x_11518:
[----:B------:R0:W-:Y:S01]  /*54e0*/  STG.E.U16 desc[UR36][R16.64], R4 ;  /* 0x0000000410007986 */ /* 0x0001e2000c101524 */
[----:B------:R-:W-:Y:S05]  /*54f0*/  BRA `(.L_x_11517) ;  /* 0x0000000c00207947 */ /* 0x000fea0003800000 */
.L_x_11513:
        /* <DEDUP_REMOVED lines=9> */
.L_x_11521:
[----:B------:R-:W0:Y:S02]  /*5590*/  I2F.S64 R0, R2 ;  /* 0x0000000200007312 */ /* 0x000e240000301400 */
[----:B0-----:R-:W-:-:S05]  /*55a0*/  F2FP.F16.F32.PACK_AB R0, RZ, R0 ;  /* 0x00000000ff00723e */ /* 0x001fca00000000ff */
[----:B------:R0:W-:Y:S01]  /*55b0*/  STG.E.U16 desc[UR36][R16.64], R0 ;  /* 0x0000000010007986 */ /* 0x0001e2000c101524 */
[----:B------:R-:W-:Y:S05]  /*55c0*/  BRA `(.L_x_11517) ;  /* 0x0000000800ec7947 */ /* 0x000fea0003800000 */
.L_x_11520:
        /* <DEDUP_REMOVED lines=10> */
.L_x_11523:
[----:B------:R-:W0:Y:S02]  /*5670*/  I2F.S64 R2, R2 ;  /* 0x0000000200027312 */ /* 0x000e240000301400 */
[----:B0-----:R-:W-:-:S04]  /*5680*/  F2FP.F16.F32.PACK_AB R3, RZ, R2 ;  /* 0x00000002ff03723e */ /* 0x001fc800000000ff */
[----:B------:R-:W-:-:S05]  /*5690*/  PRMT R3, R3, 0x5410, RZ ;  /* 0x0000541003037816 */ /* 0x000fca00000000ff */
[----:B------:R0:W-:Y:S01]  /*56a0*/  STG.E desc[UR36][R16.64], R3 ;  /* 0x0000000310007986 */ /* 0x0001e2000c101924 */
[----:B------:R-:W-:Y:S05]  /*56b0*/  BRA `(.L_x_11517) ;  /* 0x0000000800b07947 */ /* 0x000fea0003800000 */
.L_x_11522:
[----:B------:R-:W0:Y:S02]  /*56c0*/  I2F.F64.S64 R2, R2 ;  /* 0x0000000200027312 */ /* 0x000e240000301c00 */
[----:B0-----:R0:W-:Y:S01]  /*56d0*/  STG.E.64 desc[UR36][R16.64], R2 ;  /* 0x0000000210007986 */ /* 0x0011e2000c101b24 */
[----:B------:R-:W-:Y:S05]  /*56e0*/  BRA `(.L_x_11517) ;  /* 0x0000000800a47947 */ /* 0x000fea0003800000 */
.L_x_11512:
        /* <DEDUP_REMOVED lines=13> */
.L_x_11526:
[----:B------:R-:W0:Y:S01]  /*57c0*/  I2F.F64.S64 R4, R2 ;  /* 0x0000000200047312 */ /* 0x000e220000301c00 */
[----:B------:R-:W-:-:S05]  /*57d0*/  CS2R R6, SRZ ;  /* 0x0000000000067805 */ /* 0x000fca000001ff00 */
[----:B0-----:R0:W-:Y:S01]  /*57e0*/  STG.E.128 desc[UR36][R16.64], R4 ;  /* 0x0000000410007986 */ /* 0x0011e2000c101d24 */
[----:B------:R-:W-:Y:S05]  /*57f0*/  BRA `(.L_x_11517) ;  /* 0x0000000800607947 */ /* 0x000fea0003800000 */
.L_x_11525:
        /* <DEDUP_REMOVED lines=21> */
.L_x_11530:
[----:B------:R-:W-:Y:S05]  /*5950*/  BSYNC B0 ;  /* 0x0000000000007941 */ /* 0x000fea0003800000 */
.L_x_11529:
[----:B------:R-:W-:-:S05]  /*5960*/  LOP3.LUT R5, R0, R5, RZ, 0xfc, !PT ;  /* 0x0000000500057212 */ /* 0x000fca00078efcff */
[----:B------:R0:W-:Y:S01]  /*5970*/  STG.E.U8 desc[UR36][R16.64], R5 ;  /* 0x0000000510007986 */ /* 0x0001e2000c101124 */
[----:B------:R-:W-:Y:S05]  /*5980*/  BRA `(.L_x_11517) ;  /* 0x0000000400fc7947 */ /* 0x000fea0003800000 */
.L_x_11528:
        /* <DEDUP_REMOVED lines=13> */
.L_x_11532:
[----:B------:R-:W-:Y:S01]  /*5a60*/  IMAD.MOV.U32 R0, RZ, RZ, 0x7f ;  /* 0x0000007fff007424 */ /* 0x000fe200078e00ff */
[----:B------:R-:W-:-:S04]  /*5a70*/  ISETP.GT.U32.AND P0, PT, R4, 0x7f800000, PT ;  /* 0x7f8000000400780c */ /* 0x000fc80003f04070 */
[----:B------:R-:W-:-:S09]  /*5a80*/  SEL R0, R0, 0x7c, P0 ;  /* 0x0000007c00007807 */ /* 0x000fd20000000000 */
.L_x_11533:
[----:B------:R-:W-:Y:S05]  /*5a90*/  BSYNC B0 ;  /* 0x0000000000007941 */ /* 0x000fea0003800000 */
.L_x_11531:
[----:B------:R-:W-:-:S04]  /*5aa0*/  LOP3.LUT R2, R3, 0x80000000, RZ, 0xc0, !PT ;  /* 0x8000000003027812 */ /* 0x000fc800078ec0ff */
[----:B------:R-:W-:-:S04]  /*5ab0*/  SHF.R.U32.HI R3, RZ, 0x18, R2 ;  /* 0x00000018ff037819 */ /* 0x000fc80000011602 */
[----:B------:R-:W-:-:S05]  /*5ac0*/  LOP3.LUT R3, R0, R3, RZ, 0xfc, !PT ;  /* 0x0000000300037212 */ /* 0x000fca00078efcff */
[----:B------:R0:W-:Y:S01]  /*5ad0*/  STG.E.U8 desc[UR36][R16.64], R3 ;  /* 0x0000000310007986 */ /* 0x0001e2000c101124 */
[----:B------:R-:W-:Y:S05]  /*5ae0*/  BRA `(.L_x_11517) ;  /* 0x0000000400a47947 */ /* 0x000fea0003800000 */
.L_x_11527:
[----:B------:R-:W0:Y:S02]  /*5af0*/  I2F.S64 R0, R2 ;  /* 0x0000000200007312 */ /* 0x000e240000301400 */
[----:B0-----:R-:W-:-:S05]  /*5b00*/  F2FP.BF16.F32.PACK_AB R0, RZ, R0 ;  /* 0x00000000ff00723e */ /* 0x001fca00000010ff */
[----:B------:R0:W-:Y:S01]  /*5b10*/  STG.E.U16 desc[UR36][R16.64], R0 ;  /* 0x0000000010007986 */ /* 0x0001e2000c101524 */
[----:B------:R-:W-:Y:S05]  /*5b20*/  BRA `(.L_x_11517) ;  /* 0x0000000400947947 */ /* 0x000fea0003800000 */
.L_x_11524:
        /* <DEDUP_REMOVED lines=10> */
.L_x_11536:
        /* <DEDUP_REMOVED lines=17> */
.L_x_11539:
[----:B------:R-:W-:-:S04]  /*5ce0*/  LOP3.LUT R2, R3, 0x80000000, RZ, 0xc0, !PT ;  /* 0x8000000003027812 */ /* 0x000fc800078ec0ff */
[----:B------:R-:W-:-:S04]  /*5cf0*/  SHF.R.U32.HI R3, RZ, 0x18, R2 ;  /* 0x00000018ff037819 */ /* 0x000fc80000011602 */
[----:B------:R-:W-:-:S04]  /*5d00*/  LOP3.LUT R0, R0, R3, RZ, 0xfc, !PT ;  /* 0x0000000300007212 */ /* 0x000fc800078efcff */
[----:B------:R-:W-:-:S07]  /*5d10*/  PRMT R8, R0, 0x7610, R8 ;  /* 0x0000761000087816 */ /* 0x000fce0000000008 */
.L_x_11538:
[----:B------:R-:W-:Y:S05]  /*5d20*/  BSYNC B0 ;  /* 0x0000000000007941 */ /* 0x000fea0003800000 */
.L_x_11537:
[----:B------:R3:W-:Y:S01]  /*5d30*/  STG.E.U8 desc[UR36][R16.64], R8 ;  /* 0x0000000810007986 */ /* 0x0007e2000c101124 */
[----:B------:R-:W-:Y:S05]  /*5d40*/  BRA `(.L_x_11517) ;  /* 0x00000004000c7947 */ /* 0x000fea0003800000 */
.L_x_11535:
        /* <DEDUP_REMOVED lines=17> */
.L_x_11542:
[----:B------:R-:W-:-:S04]  /*5e60*/  LOP3.LUT R2, R3, 0x80000000, RZ, 0xc0, !PT ;  /* 0x8000000003027812 */ /* 0x000fc800078ec0ff */
[----:B------:R-:W-:-:S04]  /*5e70*/  SHF.R.U32.HI R3, RZ, 0x18, R2 ;  /* 0x00000018ff037819 */ /* 0x000fc80000011602 */
[----:B------:R-:W-:-:S04]  /*5e80*/  LOP3.LUT R0, R0, R3, RZ, 0xfc, !PT ;  /* 0x0000000300007212 */ /* 0x000fc800078efcff */
[----:B------:R-:W-:-:S07]  /*5e90*/  PRMT R8, R0, 0x7610, R8 ;  /* 0x0000761000087816 */ /* 0x000fce0000000008 */
.L_x_11541:
[----:B------:R-:W-:Y:S05]  /*5ea0*/  BSYNC B0 ;  /* 0x0000000000007941 */ /* 0x000fea0003800000 */
.L_x_11540:
[----:B------:R0:W-:Y:S01]  /*5eb0*/  STG.E.U8 desc[UR36][R16.64], R8 ;  /* 0x0000000810007986 */ /* 0x0001e2000c101124 */
[----:B------:R-:W-:Y:S05]  /*5ec0*/  BRA `(.L_x_11517) ;  /* 0x0000000000ac7947 */ /* 0x000fea0003800000 */
.L_x_11534:
        /* <DEDUP_REMOVED lines=23> */
.L_x_11516:
        /* <DEDUP_REMOVED lines=16> */
.L_x_11545:
[----:B------:R-:W-:Y:S05]  /*6140*/  BRA `(.L_x_11517) ;  /* 0x00000000000c7947 */ /* 0x000fea0003800000 */
.L_x_11544:
[----:B------:R2:W-:Y:S01]  /*6150*/  STG.E.64 desc[UR36][R16.64], R2 ;  /* 0x0000000210007986 */ /* 0x0005e2000c101b24 */
[----:B------:R-:W-:Y:S05]  /*6160*/  BRA `(.L_x_11517) ;  /* 0x0000000000047947 */ /* 0x000fea0003800000 */
.L_x_11543:
[----:B------:R0:W-:Y:S02]  /*6170*/  STG.E desc[UR36][R16.64], R4 ;  /* 0x0000000410007986 */ /* 0x0001e4000c101924 */
.L_x_11517:
[----:B------:R-:W-:-:S07]  /*6180*/  VIADD R19, R19, 0x80 ;  /* 0x0000008013137836 */ /* 0x000fce0000000000 */
.L_x_11477:
[----:B------:R-:W-:Y:S05]  /*6190*/  BSYNC B6 ;  /* 0x0000000000067941 */ /* 0x000fea0003800000 */
.L_x_11476:
        /* <DEDUP_REMOVED lines=307> */
.L_x_11548:
        /* <DEDUP_REMOVED lines=21> */
.L_x_11552:
[----:B------:R0:W5:Y:S01]  /*7620*/  LDG.E.U8 R2, desc[UR36][R4.64] ;  /* 0x0000002404027981 */ /* 0x000162000c1e1100 */
[----:B------:R-:W-:Y:S01]  /*7630*/  IMAD.MOV.U32 R3, RZ, RZ, RZ ;  /* 0x000000ffff037224 */ /* 0x000fe200078e00ff */
[----:B------:R-:W-:Y:S06]  /*7640*/  BRA `(.L_x_11554) ;  /* 0x0000000c00487947 */ /* 0x000fec0003800000 */
.L_x_11551:
        /* <DEDUP_REMOVED lines=8> */
.L_x_11556:
[----:B------:R-:W2:Y:S02]  /*76d0*/  LDG.E R2, desc[UR36][R4.64] ;  /* 0x0000002404027981 */ /* 0x000ea4000c1e1900 */
[----:B--2---:R-:W-:Y:S01]  /*76e0*/  SHF.R.S32.HI R3, RZ, 0x1f, R2 ;  /* 0x0000001fff037819 */ /* 0x004fe20000011402 */
[----:B------:R-:W-:Y:S06]  /*76f0*/  BRA `(.L_x_11554) ;  /* 0x0000000c001c7947 */ /* 0x000fec0003800000 */
.L_x_11555:
[----:B------:R-:W2:Y:S02]  /*7700*/  LDG.E.S16 R2, desc[UR36][R4.64] ;  /* 0x0000002404027981 */ /* 0x000ea4000c1e1700 */
[----:B--2---:R-:W-:Y:S01]  /*7710*/  SHF.R.S32.HI R3, RZ, 0x1f, R2 ;  /* 0x0000001fff037819 */ /* 0x004fe20000011402 */
[----:B------:R-:W-:Y:S06]  /*7720*/  BRA `(.L_x_11554) ;  /* 0x0000000c00107947 */ /* 0x000fec0003800000 */
.L_x_11550:
        /* <DEDUP_REMOVED lines=9> */
.L_x_11558:
[----:B------:R-:W2:Y:S02]  /*77c0*/  LDG.E.U16 R4, desc[UR36][R4.64] ;  /* 0x0000002404047981 */ /* 0x000ea4000c1e1500 */
[----:B--2---:R-:W-:-:S06]  /*77d0*/  HADD2.F32 R2, -RZ, R4.H0_H0 ;  /* 0x20000004ff027230 */ /* 0x004fcc0000004100 */
[----:B------:R-:W0:Y:S01]  /*77e0*/  F2I.S64.TRUNC R2, R2 ;  /* 0x0000000200027311 */ /* 0x000e22000020d900 */
[----:B------:R-:W-:Y:S05]  /*77f0*/  BRA `(.L_x_11554) ;  /* 0x0000000800dc7947 */ /* 0x000fea0003800000 */
.L_x_11557:
        /* <DEDUP_REMOVED lines=9> */
.L_x_11560:
[----:B------:R-:W2:Y:S02]  /*7890*/  LDG.E.U16 R4, desc[UR36][R4.64] ;  /* 0x0000002404047981 */ /* 0x000ea4000c1e1500 */
[----:B--2---:R-:W-:-:S06]  /*78a0*/  HADD2.F32 R2, -RZ, R4.H0_H0 ;  /* 0x20000004ff027230 */ /* 0x004fcc0000004100 */
[----:B------:R-:W0:Y:S01]  /*78b0*/  F2I.S64.TRUNC R2, R2 ;  /* 0x0000000200027311 */ /* 0x000e22000020d900 */
[----:B------:R-:W-:Y:S05]  /*78c0*/  BRA `(.L_x_11554) ;  /* 0x0000000800a87947 */ /* 0x000fea0003800000 */
.L_x_11559:
[----:B------:R-:W2:Y:S02]  /*78d0*/  LDG.E.64 R2, desc[UR36][R4.64] ;  /* 0x0000002404027981 */ /* 0x000ea4000c1e1b00 */
[----:B--2---:R-:W0:Y:S01]  /*78e0*/  F2I.S64.F64.TRUNC R2, R2 ;  /* 0x0000000200027311 */ /* 0x004e22000030d900 */
[----:B------:R-:W-:Y:S05]  /*78f0*/  BRA `(.L_x_11554) ;  /* 0x00000008009c7947 */ /* 0x000fea0003800000 */
.L_x_11549:
        /* <DEDUP_REMOVED lines=13> */
.L_x_11563:
[----:B------:R-:W2:Y:S02]  /*79d0*/  LDG.E.64 R2, desc[UR36][R4.64] ;  /* 0x0000002404027981 */ /* 0x000ea4000c1e1b00 */
[----:B--2---:R-:W0:Y:S01]  /*79e0*/  F2I.S64.F64.TRUNC R2, R2 ;  /* 0x0000000200027311 */ /* 0x004e22000030d900 */
[----:B------:R-:W-:Y:S05]  /*79f0*/  BRA `(.L_x_11554) ;  /* 0x00000008005c7947 */ /* 0x000fea0003800000 */
.L_x_11562:
        /* <DEDUP_REMOVED lines=27> */
.L_x_11565:
        /* <DEDUP_REMOVED lines=14> */
.L_x_11564:
[----:B------:R-:W2:Y:S02]  /*7c90*/  LDG.E.U16 R2, desc[UR36][R4.64] ;  /* 0x0000002404027981 */ /* 0x000ea4000c1e1500 */
[----:B--2---:R-:W-:-:S06]  /*7ca0*/  IMAD.U32 R2, R2, 0x10000, RZ ;  /* 0x0001000002027824 */ /* 0x004fcc00078e00ff */
[----:B------:R-:W0:Y:S01]  /*7cb0*/  F2I.S64.TRUNC R2, R2 ;  /* 0x0000000200027311 */ /* 0x000e22000020d900 */
[----:B------:R-:W-:Y:S05]  /*7cc0*/  BRA `(.L_x_11554) ;  /* 0x0000000400a87947 */ /* 0x000fea0003800000 */
.L_x_11561:
        /* <DEDUP_REMOVED lines=11> */
.L_x_11568:
        /* <DEDUP_REMOVED lines=21> */
.L_x_11572:
[----:B------:R-:W-:Y:S05]  /*7ed0*/  BSYNC B1 ;  /* 0x0000000000017941 */ /* 0x000fea0003800000 */
.L_x_11571:
[----:B------:R-:W-:Y:S01]  /*7ee0*/  IMAD.SHL.U32 R2, R2, 0x100000, RZ ;  /* 0x0010000002027824 */ /* 0x000fe200078e00ff */
[----:B------:R-:W-:-:S04]  /*7ef0*/  LEA R3, R0, 0x3b800000, 0x17 ;  /* 0x3b80000000037811 */ /* 0x000fc800078eb8ff */
[----:B------:R-:W-:-:S07]  /*7f00*/  LOP3.LUT R2, R3, R2, R4, 0xfe, !PT ;  /* 0x0000000203027212 */ /* 0x000fce00078efe04 */
.L_x_11570:
[----:B------:R-:W-:Y:S05]  /*7f10*/  BSYNC B0 ;  /* 0x0000000000007941 */ /* 0x000fea0003800000 */
.L_x_11569:
[----:B------:R-:W1:Y:S01]  /*7f20*/  F2I.S64.TRUNC R2, R2 ;  /* 0x0000000200027311 */ /* 0x000e62000020d900 */
[----:B------:R-:W-:Y:S05]  /*7f30*/  BRA `(.L_x_11554) ;  /* 0x00000004000c7947 */ /* 0x000fea0003800000 */
.L_x_11567:
        /* <DEDUP_REMOVED lines=21> */
.L_x_11576:
[----:B------:R-:W-:Y:S05]  /*8090*/  BSYNC B1 ;  /* 0x0000000000017941 */ /* 0x000fea0003800000 */
.L_x_11575:
[----:B------:R-:W-:Y:S01]  /*80a0*/  IMAD.SHL.U32 R2, R2, 0x200000, RZ ;  /* 0x0020000002027824 */ /* 0x000fe200078e00ff */
[----:B------:R-:W-:-:S04]  /*80b0*/  LEA R3, R0, 0x37800000, 0x17 ;  /* 0x3780000000037811 */ /* 0x000fc800078eb8ff */
[----:B------:R-:W-:-:S07]  /*80c0*/  LOP3.LUT R2, R3, R2, R4, 0xfe, !PT ;  /* 0x0000000203027212 */ /* 0x000fce00078efe04 */
.L_x_11574:
[----:B------:R-:W-:Y:S05]  /*80d0*/  BSYNC B0 ;  /* 0x0000000000007941 */ /* 0x000fea0003800000 */
.L_x_11573:
[----:B------:R-:W2:Y:S01]  /*80e0*/  F2I.S64.TRUNC R2, R2 ;  /* 0x0000000200027311 */ /* 0x000ea2000020d900 */
[----:B------:R-:W-:Y:S05]  /*80f0*/  BRA `(.L_x_11554) ;  /* 0x00000000009c7947 */ /* 0x000fea0003800000 */
.L_x_11566:
        /* <DEDUP_REMOVED lines=14> */
.L_x_11580:
[----:B------:R-:W-:Y:S05]  /*81e0*/  BSYNC B0 ;  /* 0x0000000000007941 */ /* 0x000fea0003800000 */
.L_x_11579:
[----:B------:R-:W4:Y:S01]  /*81f0*/  F2I.S64.TRUNC R2, R2 ;  /* 0x0000000200027311 */ /* 0x000f22000020d900 */
[----:B------:R-:W-:Y:S05]  /*8200*/  BRA `(.L_x_11554) ;  /* 0x0000000000587947 */ /* 0x000fea0003800000 */
.L_x_11553:
        /* <DEDUP_REMOVED lines=16> */
.L_x_11581:
[----:B------:R-:W-:Y:S01]  /*8310*/  CS2R R2, SRZ ;  /* 0x0000000000027805 */ /* 0x000fe2000001ff00 */
[----:B------:R-:W-:Y:S06]  /*8320*/  BRA `(.L_x_11554) ;  /* 0x0000000000107947 */ /* 0x000fec0003800000 */
.L_x_11578:
[----:B------:R3:W5:Y:S01]  /*8330*/  LDG.E.64 R2, desc[UR36][R4.64] ;  /* 0x0000002404027981 */ /* 0x000762000c1e1b00 */
[----:B------:R-:W-:Y:S05]  /*8340*/  BRA `(.L_x_11554) ;  /* 0x0000000000087947 */ /* 0x000fea0003800000 */
.L_x_11577:
[----:B------:R0:W5:Y:S01]  /*8350*/  LDG.E R2, desc[UR36][R4.64] ;  /* 0x0000002404027981 */ /* 0x000162000c1e1900 */
[----:B------:R-:W-:-:S07]  /*8360*/  IMAD.MOV.U32 R3, RZ, RZ, RZ ;  /* 0x000000ffff037224 */ /* 0x000fce00078e00ff */
.L_x_11554:
        /* <DEDUP_REMOVED lines=20> */
.L_x_11585:
[----:B------:R3:W-:Y:S01]  /*84b0*/  STG.E.U8 desc[UR36][R16.64], R4 ;  /* 0x0000000410007986 */ /* 0x0007e2000c101124 */
[----:B------:R-:W-:Y:S05]  /*84c0*/  BRA `(.L_x_11587) ;  /* 0x0000000c00507947 */ /* 0x000fea0003800000 */
.L_x_11584:
        /* <DEDUP_REMOVED lines=8> */
.L_x_11589:
[----:B------:R2:W-:Y:S01]  /*8550*/  STG.E desc[UR36][R16.64], R4 ;  /* 0x0000000410007986 */ /* 0x0005e2000c101924 */
[----:B------:R-:W-:Y:S05]  /*8560*/  BRA `(.L_x_11587) ;  /* 0x0000000c00287947 */ /* 0x000fea0003800000 */
.L_x_11588:
[----:B------:R0:W-:Y:S01]  /*8570*/  STG.E.U16 desc[UR36][R16.64], R4 ;  /* 0x0000000410007986 */ /* 0x0001e2000c101524 */
[----:B------:R-:W-:Y:S05]  /*8580*/  BRA `(.L_x_11587) ;  /* 0x0000000c00207947 */ /* 0x000fea0003800000 */
.L_x_11583:
        /* <DEDUP_REMOVED lines=9> */
.L_x_11591:
[----:B------:R-:W0:Y:S02]  /*8620*/  I2F.S64 R0, R2 ;  /* 0x0000000200007312 */ /* 0x000e240000301400 */
[----:B0-----:R-:W-:-:S05]  /*8630*/  F2FP.F16.F32.PACK_AB R0, RZ, R0 ;  /* 0x00000000ff00723e */ /* 0x001fca00000000ff */
[----:B------:R0:W-:Y:S01]  /*8640*/  STG.E.U16 desc[UR36][R16.64], R0 ;  /* 0x0000000010007986 */ /* 0x0001e2000c101524 */
[----:B------:R-:W-:Y:S05]  /*8650*/  BRA `(.L_x_11587) ;  /* 0x0000000800ec7947 */ /* 0x000fea0003800000 */
.L_x_11590:
        /* <DEDUP_REMOVED lines=10> */
.L_x_11593:
[----:B------:R-:W0:Y:S02]  /*8700*/  I2F.S64 R2, R2 ;  /* 0x0000000200027312 */ /* 0x000e240000301400 */
[----:B0-----:R-:W-:-:S04]  /*8710*/  F2FP.F16.F32.PACK_AB R3, RZ, R2 ;  /* 0x00000002ff03723e */ /* 0x001fc800000000ff */
[----:B------:R-:W-:-:S05]  /*8720*/  PRMT R3, R3, 0x5410, RZ ;  /* 0x0000541003037816 */ /* 0x000fca00000000ff */
[----:B------:R0:W-:Y:S01]  /*8730*/  STG.E desc[UR36][R16.64], R3 ;  /* 0x0000000310007986 */ /* 0x0001e2000c101924 */
[----:B------:R-:W-:Y:S05]  /*8740*/  BRA `(.L_x_11587) ;  /* 0x0000000800b07947 */ /* 0x000fea0003800000 */
.L_x_11592:
[----:B------:R-:W0:Y:S02]  /*8750*/  I2F.F64.S64 R2, R2 ;  /* 0x0000000200027312 */ /* 0x000e240000301c00 */
[----:B0-----:R0:W-:Y:S01]  /*8760*/  STG.E.64 desc[UR36][R16.64], R2 ;  /* 0x0000000210007986 */ /* 0x0011e2000c101b24 */
[----:B------:R-:W-:Y:S05]  /*8770*/  BRA `(.L_x_11587) ;  /* 0x0000000800a47947 */ /* 0x000fea0003800000 */
.L_x_11582:
        /* <DEDUP_REMOVED lines=13> */
.L_x_11596:
[----:B------:R-:W0:Y:S01]  /*8850*/  I2F.F64.S64 R4, R2 ;  /* 0x0000000200047312 */ /* 0x000e220000301c00 */
[----:B------:R-:W-:-:S05]  /*8860*/  CS2R R6, SRZ ;  /* 0x0000000000067805 */ /* 0x000fca000001ff00 */
[----:B0-----:R0:W-:Y:S01]  /*8870*/  STG.E.128 desc[UR36][R16.64], R4 ;  /* 0x0000000410007986 */ /* 0x0011e2000c101d24 */
[----:B------:R-:W-:Y:S05]  /*8880*/  BRA `(.L_x_11587) ;  /* 0x0000000800607947 */ /* 0x000fea0003800000 */
.L_x_11595:
        /* <DEDUP_REMOVED lines=21> */
.L_x_11600:
[----:B------:R-:W-:Y:S05]  /*89e0*/  BSYNC B0 ;  /* 0x0000000000007941 */ /* 0x000fea0003800000 */
.L_x_11599:
[----:B------:R-:W-:-:S05]  /*89f0*/  LOP3.LUT R5, R0, R5, RZ, 0xfc, !PT ;  /* 0x0000000500057212 */ /* 0x000fca00078efcff */
[----:B------:R0:W-:Y:S01]  /*8a00*/  STG.E.U8 desc[UR36][R16.64], R5 ;  /* 0x0000000510007986 */ /* 0x0001e2000c101124 */
[----:B------:R-:W-:Y:S05]  /*8a10*/  BRA `(.L_x_11587) ;  /* 0x0000000400fc7947 */ /* 0x000fea0003800000 */
.L_x_11598:
        /* <DEDUP_REMOVED lines=13> */
.L_x_11602:
[----:B------:R-:W-:Y:S01]  /*8af0*/  IMAD.MOV.U32 R0, RZ, RZ, 0x7f ;  /* 0x0000007fff007424 */ /* 0x000fe200078e00ff */
[----:B------:R-:W-:-:S04]  /*8b00*/  ISETP.GT.U32.AND P0, PT, R4, 0x7f800000, PT ;  /* 0x7f8000000400780c */ /* 0x000fc80003f04070 */
[----:B------:R-:W-:-:S09]  /*8b10*/  SEL R0, R0, 0x7c, P0 ;  /* 0x0000007c00007807 */ /* 0x000fd20000000000 */
.L_x_11603:
[----:B------:R-:W-:Y:S05]  /*8b20*/  BSYNC B0 ;  /* 0x0000000000007941 */ /* 0x000fea0003800000 */
.L_x_11601:
[----:B------:R-:W-:-:S04]  /*8b30*/  LOP3.LUT R2, R3, 0x80000000, RZ, 0xc0, !PT ;  /* 0x8000000003027812 */ /* 0x000fc800078ec0ff */
[----:B------:R-:W-:-:S04]  /*8b40*/  SHF.R.U32.HI R3, RZ, 0x18, R2 ;  /* 0x00000018ff037819 */ /* 0x000fc80000011602 */
[----:B------:R-:W-:-:S05]  /*8b50*/  LOP3.LUT R3, R0, R3, RZ, 0xfc, !PT ;  /* 0x0000000300037212 */ /* 0x000fca00078efcff */
[----:B------:R0:W-:Y:S01]  /*8b60*/  STG.E.U8 desc[UR36][R16.64], R3 ;  /* 0x0000000310007986 */ /* 0x0001e2000c101124 */
[----:B------:R-:W-:Y:S05]  /*8b70*/  BRA `(.L_x_11587) ;  /* 0x0000000400a47947 */ /* 0x000fea0003800000 */
.L_x_11597:
[----:B------:R-:W0:Y:S02]  /*8b80*/  I2F.S64 R0, R2 ;  /* 0x0000000200007312 */ /* 0x000e240000301400 */
[----:B0-----:R-:W-:-:S05]  /*8b90*/  F2FP.BF16.F32.PACK_AB R0, RZ, R0 ;  /* 0x00000000ff00723e */ /* 0x001fca00000010ff */
[----:B------:R0:W-:Y:S01]  /*8ba0*/  STG.E.U16 desc[UR36][R16.64], R0 ;  /* 0x0000000010007986 */ /* 0x0001e2000c101524 */
[----:B------:R-:W-:Y:S05]  /*8bb0*/  BRA `(.L_x_11587) ;  /* 0x0000000400947947 */ /* 0x000fea0003800000 */
.L_x_11594:
        /* <DEDUP_REMOVED lines=10> */
.L_x_11606:
        /* <DEDUP_REMOVED lines=17> */
.L_x_11609:
[----:B------:R-:W-:-:S04]  /*8d70*/  LOP3.LUT R2, R3, 0x80000000, RZ, 0xc0, !PT ;  /* 0x8000000003027812 */ /* 0x000fc800078ec0ff */
[----:B------:R-:W-:-:S04]  /*8d80*/  SHF.R.U32.HI R3, RZ, 0x18, R2 ;  /* 0x00000018ff037819 */ /* 0x000fc80000011602 */
[----:B------:R-:W-:-:S04]  /*8d90*/  LOP3.LUT R0, R0, R3, RZ, 0xfc, !PT ;  /* 0x0000000300007212 */ /* 0x000fc800078efcff */
[----:B------:R-:W-:-:S07]  /*8da0*/  PRMT R8, R0, 0x7610, R8 ;  /* 0x0000761000087816 */ /* 0x000fce0000000008 */
.L_x_11608:
[----:B------:R-:W-:Y:S05]  /*8db0*/  BSYNC B0 ;  /* 0x0000000000007941 */ /* 0x000fea0003800000 */
.L_x_11607:
[----:B------:R0:W-:Y:S01]  /*8dc0*/  STG.E.U8 desc[UR36][R16.64], R8 ;  /* 0x0000000810007986 */ /* 0x0001e2000c101124 */
[----:B------:R-:W-:Y:S05]  /*8dd0*/  BRA `(.L_x_11587) ;  /* 0x00000004000c7947 */ /* 0x000fea0003800000 */
.L_x_11605:
        /* <DEDUP_REMOVED lines=17> */
.L_x_11612:
[----:B------:R-:W-:-:S04]  /*8ef0*/  LOP3.LUT R2, R3, 0x80000000, RZ, 0xc0, !PT ;  /* 0x8000000003027812 */ /* 0x000fc800078ec0ff */
[----:B------:R-:W-:-:S04]  /*8f00*/  SHF.R.U32.HI R3, RZ, 0x18, R2 ;  /* 0x00000018ff037819 */ /* 0x000fc80000011602 */
[----:B------:R-:W-:-:S04]  /*8f10*/  LOP3.LUT R0, R0, R3, RZ, 0xfc, !PT ;  /* 0x0000000300007212 */ /* 0x000fc800078efcff */
[----:B------:R-:W-:-:S07]  /*8f20*/  PRMT R8, R0, 0x7610, R8 ;  /* 0x0000761000087816 */ /* 0x000fce0000000008 */
.L_x_11611:
[----:B------:R-:W-:Y:S05]  /*8f30*/  BSYNC B0 ;  /* 0x0000000000007941 */ /* 0x000fea0003800000 */
.L_x_11610:
[----:B------:R0:W-:Y:S01]  /*8f40*/  STG.E.U8 desc[UR36][R16.64], R8 ;  /* 0x0000000810007986 */ /* 0x0001e2000c101124 */
[----:B------:R-:W-:Y:S05]  /*8f50*/  BRA `(.L_x_11587) ;  /* 0x0000000000ac7947 */ /* 0x000fea0003800000 */
.L_x_11604:
        /* <DEDUP_REMOVED lines=23> */
.L_x_11586:
        /* <DEDUP_REMOVED lines=16> */
.L_x_11615:
[----:B------:R-:W-:Y:S05]  /*91d0*/  BRA `(.L_x_11587) ;  /* 0x00000000000c7947 */ /* 0x000fea0003800000 */
.L_x_11614:
[----:B------:R0:W-:Y:S01]  /*91e0*/  STG.E.64 desc[UR36][R16.64], R2 ;  /* 0x0000000210007986 */ /* 0x0001e2000c101b24 */
[----:B------:R-:W-:Y:S05]  /*91f0*/  BRA `(.L_x_11587) ;  /* 0x0000000000047947 */ /* 0x000fea0003800000 */
.L_x_11613:
[----:B------:R0:W-:Y:S02]  /*9200*/  STG.E desc[UR36][R16.64], R4 ;  /* 0x0000000410007986 */ /* 0x0001e4000c101924 */
.L_x_11587:
[----:B------:R-:W-:-:S07]  /*9210*/  VIADD R19, R19, 0x80 ;  /* 0x0000008013137836 */ /* 0x000fce0000000000 */
.L_x_11547:
[----:B------:R-:W-:Y:S05]  /*9220*/  BSYNC B6 ;  /* 0x0000000000067941 */ /* 0x000fea0003800000 */
.L_x_11546:
        /* <DEDUP_REMOVED lines=306> */
.L_x_11616:
        /* <DEDUP_REMOVED lines=21> */
.L_x_11620:
[----:B------:R1:W5:Y:S01]  /*a6a0*/  LDG.E.U8 R2, desc[UR36][R4.64] ;  /* 0x0000002404027981 */ /* 0x000362000c1e1100 */
[----:B------:R-:W-:Y:S01]  /*a6b0*/  IMAD.MOV.U32 R3, RZ, RZ, RZ ;  /* 0x000000ffff037224 */ /* 0x000fe200078e00ff */
[----:B------:R-:W-:Y:S06]  /*a6c0*/  BRA `(.L_x_11622) ;  /* 0x0000000c00487947 */ /* 0x000fec0003800000 */
.L_x_11619:
        /* <DEDUP_REMOVED lines=8> */
.L_x_11624:
[----:B------:R-:W2:Y:S02]  /*a750*/  LDG.E R2, desc[UR36][R4.64] ;  /* 0x0000002404027981 */ /* 0x000ea4000c1e1900 */
[----:B--2---:R-:W-:Y:S01]  /*a760*/  SHF.R.S32.HI R3, RZ, 0x1f, R2 ;  /* 0x0000001fff037819 */ /* 0x004fe20000011402 */
[----:B------:R-:W-:Y:S06]  /*a770*/  BRA `(.L_x_11622) ;  /* 0x0000000c001c7947 */ /* 0x000fec0003800000 */
.L_x_11623:
[----:B------:R-:W2:Y:S02]  /*a780*/  LDG.E.S16 R2, desc[UR36][R4.64] ;  /* 0x0000002404027981 */ /* 0x000ea4000c1e1700 */
[----:B--2---:R-:W-:Y:S01]  /*a790*/  SHF.R.S32.HI R3, RZ, 0x1f, R2 ;  /* 0x0000001fff037819 */ /* 0x004fe20000011402 */
[----:B------:R-:W-:Y:S06]  /*a7a0*/  BRA `(.L_x_11622) ;  /* 0x0000000c00107947 */ /* 0x000fec0003800000 */
.L_x_11618:
        /* <DEDUP_REMOVED lines=9> */
.L_x_11626:
[----:B------:R-:W2:Y:S02]  /*a840*/  LDG.E.U16 R4, desc[UR36][R4.64] ;  /* 0x0000002404047981 */ /* 0x000ea4000c1e1500 */
[----:B--2---:R-:W-:-:S06]  /*a850*/  HADD2.F32 R2, -RZ, R4.H0_H0 ;  /* 0x20000004ff027230 */ /* 0x004fcc0000004100 */
[----:B------:R-:W0:Y:S01]  /*a860*/  F2I.S64.TRUNC R2, R2 ;  /* 0x0000000200027311 */ /* 0x000e22000020d900 */
[----:B------:R-:W-:Y:S05]  /*a870*/  BRA `(.L_x_11622) ;  /* 0x0000000800dc7947 */ /* 0x000fea0003800000 */
.L_x_11625:
[----:B------:R-:W-:-:S13]  /*a880*/  ISETP.NE.AND P0, PT, R2, 0x7, PT ;  /* 0x000000070200780c */ /* 0x000fda0003f05270 */
[----:B------:R-:W-:Y:S05]  /*a890*/  @!P0 BRA `(.L_x_11627) ;  /* 0x00000000002c8947 */ /* 0x000fea0003800000 */
[----:B------:R-:W-:-:S13]  /*a8a0*/  ISETP.NE.AND P0, PT, R2, 0x8, PT ;  /* 0x000000080200780c */ /* 0x000fda0003f05270 */
[----:B------:R-:W-:Y:S05]  /*a8b0*/  @!P0 BRA `(.L_x_11628) ;  /* 0x0000000000148947 */ /* 0x000fea0003800000 */
[----:B------:R-:W-:-:S13]  /*a8c0*/  ISETP.NE.AND P0, PT, R2, 0x9, PT ;  /* 0x000000090200780c */ /* 0x000fda0003f05270 */
[----:B------:R-:W-:Y:S05]  /*a8d0*/  @P0 BRA `(.L_x_11621) ;  /* 0x00000008006c0947 */ /* 0x000fea0003800000 */
[----:B------:R-:W2:Y:S02]  /*a8e0*/  LDG.E R2, desc[UR36][R4.64] ;  /* 0x0000002404027981 */ /* 0x000ea4000c1e1900 */
[----:B--2---:R-:W3:Y:S01]  /*a8f0*/  F2I.S64.TRUNC R2, R2 ;  /* 0x0000000200027311 */ /* 0x004ee2000020d900 */
[----:B------:R-:W-:Y:S05]  /*a900*/  BRA `(.L_x_11622) ;  /* 0x0000000800b87947 */ /* 0x000fea0003800000 */
.L_x_11628:
[----:B------:R-:W2:Y:S02]  /*a910*/  LDG.E.U16 R4, desc[UR36][R4.64] ;  /* 0x0000002404047981 */ /* 0x000ea4000c1e1500 */
[----:B--2---:R-:W-:-:S06]  /*a920*/  HADD2.F32 R2, -RZ, R4.H0_H0 ;  /* 0x20000004ff027230 */ /* 0x004fcc0000004100 */
[----:B------:R-:W4:Y:S01]  /*a930*/  F2I.S64.TRUNC R2, R2 ;  /* 0x0000000200027311 */ /* 0x000f22000020d900 */
[----:B------:R-:W-:Y:S05]  /*a940*/  BRA `(.L_x_11622) ;  /* 0x0000000800a87947 */ /* 0x000fea0003800000 */
.L_x_11627:
[----:B------:R-:W2:Y:S02]  /*a950*/  LDG.E.64 R2, desc[UR36][R4.64] ;  /* 0x0000002404027981 */ /* 0x000ea4000c1e1b00 */
[----:B--2---:R-:W2:Y:S01]  /*a960*/  F2I.S64.F64.TRUNC R2, R2 ;  /* 0x0000000200027311 */ /* 0x004ea2000030d900 */
[----:B------:R-:W-:Y:S05]  /*a970*/  BRA `(.L_x_11622) ;  /* 0x00000008009c7947 */ /* 0x000fea0003800000 */
.L_x_11617:
        /* <DEDUP_REMOVED lines=13> */
.L_x_11631:
[----:B------:R-:W2:Y:S02]  /*aa50*/  LDG.E.64 R2, desc[UR36][R4.64] ;  /* 0x0000002404027981 */ /* 0x000ea4000c1e1b00 */
[----:B--2---:R-:W0:Y:S01]  /*aa60*/  F2I.S64.F64.TRUNC R2, R2 ;  /* 0x0000000200027311 */ /* 0x004e22000030d900 */
[----:B------:R-:W-:Y:S05]  /*aa70*/  BRA `(.L_x_11622) ;  /* 0x00000008005c7947 */ /* 0x000fea0003800000 */
.L_x_11630:
        /* <DEDUP_REMOVED lines=27> */
.L_x_11633:
        /* <DEDUP_REMOVED lines=14> */
.L_x_11632:
[----:B------:R-:W2:Y:S02]  /*ad10*/  LDG.E.U16 R2, desc[UR36][R4.64] ;  /* 0x0000002404027981 */ /* 0x000ea4000c1e1500 */
[----:B--2---:R-:W-:-:S06]  /*ad20*/  IMAD.U32 R2, R2, 0x10000, RZ ;  /* 0x0001000002027824 */ /* 0x004fcc00078e00ff */
[----:B------:R-:W0:Y:S01]  /*ad30*/  F2I.S64.TRUNC R2, R2 ;  /* 0x0000000200027311 */ /* 0x000e22000020d900 */
[----:B------:R-:W-:Y:S05]  /*ad40*/  BRA `(.L_x_11622) ;  /* 0x0000000400a87947 */ /* 0x000fea0003800000 */
.L_x_11629:
        /* <DEDUP_REMOVED lines=11> */
.L_x_11636:
        /* <DEDUP_REMOVED lines=21> */
.L_x_11640:
[----:B------:R-:W-:Y:S05]  /*af50*/  BSYNC B1 ;  /* 0x0000000000017941 */ /* 0x000fea0003800000 */
.L_x_11639:
[----:B------:R-:W-:Y:S01]  /*af60*/  IMAD.SHL.U32 R2, R2, 0x100000, RZ ;  /* 0x0010000002027824 */ /* 0x000fe200078e00ff */
[----:B------:R-:W-:-:S04]  /*af70*/  LEA R3, R0, 0x3b800000, 0x17 ;  /* 0x3b80000000037811 */ /* 0x000fc800078eb8ff */
[----:B------:R-:W-:-:S07]  /*af80*/  LOP3.LUT R2, R3, R2, R4, 0xfe, !PT ;  /* 0x0000000203027212 */ /* 0x000fce00078efe04 */
.L_x_11638:
[----:B------:R-:W-:Y:S05]  /*af90*/  BSYNC B0 ;  /* 0x0000000000007941 */ /* 0x000fea0003800000 */
.L_x_11637:
[----:B------:R-:W0:Y:S01]  /*afa0*/  F2I.S64.TRUNC R2, R2 ;  /* 0x0000000200027311 */ /* 0x000e22000020d900 */
[----:B------:R-:W-:Y:S05]  /*afb0*/  BRA `(.L_x_11622) ;  /* 0x00000004000c7947 */ /* 0x000fea0003800000 */
.L_x_11635:
        /* <DEDUP_REMOVED lines=21> */
.L_x_11644:
[----:B------:R-:W-:Y:S05]  /*b110*/  BSYNC B1 ;  /* 0x0000000000017941 */ /* 0x000fea0003800000 */
.L_x_11643:
[----:B------:R-:W-:Y:S01]  /*b120*/  IMAD.SHL.U32 R2, R2, 0x200000, RZ ;  /* 0x0020000002027824 */ /* 0x000fe200078e00ff */
[----:B------:R-:W-:-:S04]  /*b130*/  LEA R3, R0, 0x37800000, 0x17 ;  /* 0x3780000000037811 */ /* 0x000fc800078eb8ff */
[----:B------:R-:W-:-:S07]  /*b140*/  LOP3.LUT R2, R3, R2, R4, 0xfe, !PT ;  /* 0x0000000203027212 */ /* 0x000fce00078efe04 */
.L_x_11642:
[----:B------:R-:W-:Y:S05]  /*b150*/  BSYNC B0 ;  /* 0x0000000000007941 */ /* 0x000fea0003800000 */
.L_x_11641:
[----:B------:R-:W0:Y:S01]  /*b160*/  F2I.S64.TRUNC R2, R2 ;  /* 0x0000000200027311 */ /* 0x000e22000020d900 */
[----:B------:R-:W-:Y:S05]  /*b170*/  BRA `(.L_x_11622) ;  /* 0x00000000009c7947 */ /* 0x000fea0003800000 */
.L_x_11634:
        /* <DEDUP_REMOVED lines=14> */
.L_x_11648:
[----:B------:R-:W-:Y:S05]  /*b260*/  BSYNC B0 ;  /* 0x0000000000007941 */ /* 0x000fea0003800000 */
.L_x_11647:
[----:B------:R-:W0:Y:S01]  /*b270*/  F2I.S64.TRUNC R2, R2 ;  /* 0x0000000200027311 */ /* 0x000e22000020d900 */
[----:B------:R-:W-:Y:S05]  /*b280*/  BRA `(.L_x_11622) ;  /* 0x0000000000587947 */ /* 0x000fea0003800000 */
.L_x_11621:
        /* <DEDUP_REMOVED lines=16> */
.L_x_11649:
[----:B------:R-:W-:Y:S01]  /*b390*/  CS2R R2, SRZ ;  /* 0x0000000000027805 */ /* 0x000fe2000001ff00 */
[----:B------:R-:W-:Y:S06]  /*b3a0*/  BRA `(.L_x_11622) ;  /* 0x0000000000107947 */ /* 0x000fec0003800000 */
.L_x_11646:
[----:B------:R0:W5:Y:S01]  /*b3b0*/  LDG.E.64 R2, desc[UR36][R4.64] ;  /* 0x0000002404027981 */ /* 0x000162000c1e1b00 */
[----:B------:R-:W-:Y:S05]  /*b3c0*/  BRA `(.L_x_11622) ;  /* 0x0000000000087947 */ /* 0x000fea0003800000 */
.L_x_11645:
[----:B------:R0:W5:Y:S01]  /*b3d0*/  LDG.E R2, desc[UR36][R4.64] ;  /* 0x0000002404027981 */ /* 0x000162000c1e1900 */
[----:B------:R-:W-:-:S07]  /*b3e0*/  IMAD.MOV.U32 R3, RZ, RZ, RZ ;  /* 0x000000ffff037224 */ /* 0x000fce00078e00ff */
.L_x_11622:
[----:B------:R-:W1:Y:S01]  /*b3f0*/  LDC.U8 R6, c[0x0][0x430] ;  /* 0x00010c00ff067b82 */ /* 0x000e620000000000 */
[----:B------:R-:W-:Y:S02]  /*b400*/  ULDC.64 UR4, c[0x0][0x428] ;  /* 0x00010a0000047ab9 */ /* 0x000fe40000000a00 */
[----:B0-2345:R-:W-:Y:S02]  /*b410*/  IMAD R3, R3, UR4, RZ ;  /* 0x0000000403037c24 */ /* 0x03dfe4000f8e02ff */
[----:B-1----:R-:W-:-:S04]  /*b420*/  IMAD.WIDE.U32 R4, R2, UR4, RZ ;  /* 0x0000000402047c25 */ /* 0x002fc8000f8e00ff */
        /* <DEDUP_REMOVED lines=16> */
.L_x_11653:
[----:B------:R-:W-:Y:S01]  /*b530*/  STG.E.U8 desc[UR36][R16.64], R4 ;  /* 0x0000000410007986 */ /* 0x000fe2000c101124 */
[----:B------:R-:W-:Y:S05]  /*b540*/  EXIT ;  /* 0x000000000000794d */ /* 0x000fea0003800000 */
.L_x_11652:
        /* <DEDUP_REMOVED lines=8> */
.L_x_11656:
[----:B------:R-:W-:Y:S01]  /*b5d0*/  STG.E desc[UR36][R16.64], R4 ;  /* 0x0000000410007986 */ /* 0x000fe2000c101924 */
[----:B------:R-:W-:Y:S05]  /*b5e0*/  EXIT ;  /* 0x000000000000794d */ /* 0x000fea0003800000 */
.L_x_11655:
[----:B------:R-:W-:Y:S01]  /*b5f0*/  STG.E.U16 desc[UR36][R16.64], R4 ;  /* 0x0000000410007986 */ /* 0x000fe2000c101524 */
[----:B------:R-:W-:Y:S05]  /*b600*/  EXIT ;  /* 0x000000000000794d */ /* 0x000fea0003800000 */
.L_x_11651:
[----:B------:R-:W-:-:S13]  /*b610*/  ISETP.GT.AND P0, PT, R0, 0x6, PT ;  /* 0x000000060000780c */ /* 0x000fda0003f04270 */
[----:B------:R-:W-:Y:S05]  /*b620*/  @P0 BRA `(.L_x_11657) ;  /* 0x00000000002c0947 */ /* 0x000fea0003800000 */
[----:B------:R-:W-:-:S13]  /*b630*/  ISETP.NE.AND P0, PT, R0, 0x5, PT ;  /* 0x000000050000780c */ /* 0x000fda0003f05270 */
[----:B------:R-:W-:Y:S05]  /*b640*/  @!P0 BRA `(.L_x_11658) ;  /* 0x0000000000148947 */ /* 0x000fea0003800000 */
[----:B------:R-:W-:-:S13]  /*b650*/  ISETP.NE.AND P0, PT, R0, 0x6, PT ;  /* 0x000000060000780c */ /* 0x000fda0003f05270 */
[----:B------:R-:W-:Y:S05]  /*b660*/  @P0 BRA `(.L_x_11654) ;  /* 0x0000000800b80947 */ /* 0x000fea0003800000 */
[----:B------:R-:W0:Y:S02]  /*b670*/  I2F.S64 R3, R2 ;  /* 0x0000000200037312 */ /* 0x000e240000301400 */
[----:B0-----:R-:W-:Y:S01]  /*b680*/  STG.E desc[UR36][R16.64], R3 ;  /* 0x0000000310007986 */ /* 0x001fe2000c101924 */
[----:B------:R-:W-:Y:S05]  /*b690*/  EXIT ;  /* 0x000000000000794d */ /* 0x000fea0003800000 */
.L_x_11658:
[----:B------:R-:W0:Y:S02]  /*b6a0*/  I2F.S64 R0, R2 ;  /* 0x0000000200007312 */ /* 0x000e240000301400 */
[----:B0-----:R-:W-:-:S05]  /*b6b0*/  F2FP.F16.F32.PACK_AB R0, RZ, R0 ;  /* 0x00000000ff00723e */ /* 0x001fca00000000ff */
[----:B------:R-:W-:Y:S01]  /*b6c0*/  STG.E.U16 desc[UR36][R16.64], R0 ;  /* 0x0000000010007986 */ /* 0x000fe2000c101524 */
[----:B------:R-:W-:Y:S05]  /*b6d0*/  EXIT ;  /* 0x000000000000794d */ /* 0x000fea0003800000 */
.L_x_11657:
        /* <DEDUP_REMOVED lines=8> */
[----:B0-----:R-:W-:Y:S01]  /*b760*/  STG.E.64 desc[UR36][R16.64], R4 ;  /* 0x0000000410007986 */ /* 0x001fe2000c101b24 */
[----:B------:R-:W-:Y:S05]  /*b770*/  EXIT ;  /* 0x000000000000794d */ /* 0x000fea0003800000 */
.L_x_11660:
[----:B------:R-:W0:Y:S02]  /*b780*/  I2F.S64 R2, R2 ;  /* 0x0000000200027312 */ /* 0x000e240000301400 */
[----:B0-----:R-:W-:-:S04]  /*b790*/  F2FP.F16.F32.PACK_AB R3, RZ, R2 ;  /* 0x00000002ff03723e */ /* 0x001fc800000000ff */
[----:B------:R-:W-:-:S05]  /*b7a0*/  PRMT R3, R3, 0x5410, RZ ;  /* 0x0000541003037816 */ /* 0x000fca00000000ff */
[----:B------:R-:W-:Y:S01]  /*b7b0*/  STG.E desc[UR36][R16.64], R3 ;  /* 0x0000000310007986 */ /* 0x000fe2000c101924 */
[----:B------:R-:W-:Y:S05]  /*b7c0*/  EXIT ;  /* 0x000000000000794d */ /* 0x000fea0003800000 */
.L_x_11659:
[----:B------:R-:W0:Y:S02]  /*b7d0*/  I2F.F64.S64 R2, R2 ;  /* 0x0000000200027312 */ /* 0x000e240000301c00 */
[----:B0-----:R-:W-:Y:S01]  /*b7e0*/  STG.E.64 desc[UR36][R16.64], R2 ;  /* 0x0000000210007986 */ /* 0x001fe2000c101b24 */
[----:B------:R-:W-:Y:S05]  /*b7f0*/  EXIT ;  /* 0x000000000000794d */ /* 0x000fea0003800000 */
.L_x_11650:
        /* <DEDUP_REMOVED lines=11> */
[----:B------:R-:W-:Y:S01]  /*b8b0*/  STG.E.U8 desc[UR36][R16.64], R3 ;  /* 0x0000000310007986 */ /* 0x000fe2000c101124 */
[----:B------:R-:W-:Y:S05]  /*b8c0*/  EXIT ;  /* 0x000000000000794d */ /* 0x000fea0003800000 */
.L_x_11663:
[----:B------:R-:W0:Y:S01]  /*b8d0*/  I2F.F64.S64 R4, R2 ;  /* 0x0000000200047312 */ /* 0x000e220000301c00 */
[----:B------:R-:W-:-:S05]  /*b8e0*/  CS2R R6, SRZ ;  /* 0x0000000000067805 */ /* 0x000fca000001ff00 */
[----:B0-----:R-:W-:Y:S01]  /*b8f0*/  STG.E.128 desc[UR36][R16.64], R4 ;  /* 0x0000000410007986 */ /* 0x001fe2000c101d24 */
[----:B------:R-:W-:Y:S05]  /*b900*/  EXIT ;  /* 0x000000000000794d */ /* 0x000fea0003800000 */
.L_x_11662:
        /* <DEDUP_REMOVED lines=21> */
.L_x_11667:
[----:B------:R-:W-:Y:S05]  /*ba60*/  BSYNC B0 ;  /* 0x0000000000007941 */ /* 0x000fea0003800000 */
.L_x_11666:
[----:B------:R-:W-:-:S05]  /*ba70*/  LOP3.LUT R5, R0, R5, RZ, 0xfc, !PT ;  /* 0x0000000500057212 */ /* 0x000fca00078efcff */
[----:B------:R-:W-:Y:S01]  /*ba80*/  STG.E.U8 desc[UR36][R16.64], R5 ;  /* 0x0000000510007986 */ /* 0x000fe2000c101124 */
[----:B------:R-:W-:Y:S05]  /*ba90*/  EXIT ;  /* 0x000000000000794d */ /* 0x000fea0003800000 */
.L_x_11665:
        /* <DEDUP_REMOVED lines=13> */
.L_x_11669:
[----:B------:R-:W-:Y:S01]  /*bb70*/  IMAD.MOV.U32 R0, RZ, RZ, 0x7f ;  /* 0x0000007fff007424 */ /* 0x000fe200078e00ff */
[----:B------:R-:W-:-:S04]  /*bb80*/  ISETP.GT.U32.AND P0, PT, R4, 0x7f800000, PT ;  /* 0x7f8000000400780c */ /* 0x000fc80003f04070 */
[----:B------:R-:W-:-:S09]  /*bb90*/  SEL R0, R0, 0x7c, P0 ;  /* 0x0000007c00007807 */ /* 0x000fd20000000000 */
.L_x_11670:
[----:B------:R-:W-:Y:S05]  /*bba0*/  BSYNC B0 ;  /* 0x0000000000007941 */ /* 0x000fea0003800000 */
.L_x_11668:
[----:B------:R-:W-:-:S04]  /*bbb0*/  LOP3.LUT R2, R3, 0x80000000, RZ, 0xc0, !PT ;  /* 0x8000000003027812 */ /* 0x000fc800078ec0ff */
[----:B------:R-:W-:-:S04]  /*bbc0*/  SHF.R.U32.HI R3, RZ, 0x18, R2 ;  /* 0x00000018ff037819 */ /* 0x000fc80000011602 */
[----:B------:R-:W-:-:S05]  /*bbd0*/  LOP3.LUT R3, R0, R3, RZ, 0xfc, !PT ;  /* 0x0000000300037212 */ /* 0x000fca00078efcff */
[----:B------:R-:W-:Y:S01]  /*bbe0*/  STG.E.U8 desc[UR36][R16.64], R3 ;  /* 0x0000000310007986 */ /* 0x000fe2000c101124 */
[----:B------:R-:W-:Y:S05]  /*bbf0*/  EXIT ;  /* 0x000000000000794d */ /* 0x000fea0003800000 */
.L_x_11664:
[----:B------:R-:W0:Y:S02]  /*bc00*/  I2F.S64 R0, R2 ;  /* 0x0000000200007312 */ /* 0x000e240000301400 */
[----:B0-----:R-:W-:-:S05]  /*bc10*/  F2FP.BF16.F32.PACK_AB R0, RZ, R0 ;  /* 0x00000000ff00723e */ /* 0x001fca00000010ff */
[----:B------:R-:W-:Y:S01]  /*bc20*/  STG.E.U16 desc[UR36][R16.64], R0 ;  /* 0x0000000010007986 */ /* 0x000fe2000c101524 */
[----:B------:R-:W-:Y:S05]  /*bc30*/  EXIT ;  /* 0x000000000000794d */ /* 0x000fea0003800000 */
.L_x_11661:
        /* <DEDUP_REMOVED lines=10> */
.L_x_11673:
        /* <DEDUP_REMOVED lines=17> */
.L_x_11676:
[----:B------:R-:W-:-:S04]  /*bdf0*/  LOP3.LUT R2, R3, 0x80000000, RZ, 0xc0, !PT ;  /* 0x8000000003027812 */ /* 0x000fc800078ec0ff */
[----:B------:R-:W-:-:S04]  /*be00*/  SHF.R.U32.HI R3, RZ, 0x18, R2 ;  /* 0x00000018ff037819 */ /* 0x000fc80000011602 */
[----:B------:R-:W-:-:S04]  /*be10*/  LOP3.LUT R0, R0, R3, RZ, 0xfc, !PT ;  /* 0x0000000300007212 */ /* 0x000fc800078efcff */
[----:B------:R-:W-:-:S07]  /*be20*/  PRMT R8, R0, 0x7610, R8 ;  /* 0x0000761000087816 */ /* 0x000fce0000000008 */
.L_x_11675:
[----:B------:R-:W-:Y:S05]  /*be30*/  BSYNC B0 ;  /* 0x0000000000007941 */ /* 0x000fea0003800000 */
.L_x_11674:
[----:B------:R-:W-:Y:S01]  /*be40*/  STG.E.U8 desc[UR36][R16.64], R8 ;  /* 0x0000000810007986 */ /* 0x000fe2000c101124 */
[----:B------:R-:W-:Y:S05]  /*be50*/  EXIT ;  /* 0x000000000000794d */ /* 0x000fea0003800000 */
.L_x_11672:
        /* <DEDUP_REMOVED lines=17> */
.L_x_11679:
[----:B------:R-:W-:-:S04]  /*bf70*/  LOP3.LUT R2, R3, 0x80000000, RZ, 0xc0, !PT ;  /* 0x8000000003027812 */ /* 0x000fc800078ec0ff */
[----:B------:R-:W-:-:S04]  /*bf80*/  SHF.R.U32.HI R3, RZ, 0x18, R2 ;  /* 0x00000018ff037819 */ /* 0x000fc80000011602 */
[----:B------:R-:W-:-:S04]  /*bf90*/  LOP3.LUT R0, R0, R3, RZ, 0xfc, !PT ;  /* 0x0000000300007212 */ /* 0x000fc800078efcff */
[----:B------:R-:W-:-:S07]  /*bfa0*/  PRMT R8, R0, 0x7610, R8 ;  /* 0x0000761000087816 */ /* 0x000fce0000000008 */
.L_x_11678:
[----:B------:R-:W-:Y:S05]  /*bfb0*/  BSYNC B0 ;  /* 0x0000000000007941 */ /* 0x000fea0003800000 */
.L_x_11677:
[----:B------:R-:W-:Y:S01]  /*bfc0*/  STG.E.U8 desc[UR36][R16.64], R8 ;  /* 0x0000000810007986 */ /* 0x000fe2000c101124 */
[----:B------:R-:W-:Y:S05]  /*bfd0*/  EXIT ;  /* 0x000000000000794d */ /* 0x000fea0003800000 */
.L_x_11671:
        /* <DEDUP_REMOVED lines=21> */
[----:B------:R-:W-:Y:S01]  /*c130*/  STG.E.U8 desc[UR36][R16.64], R3 ;  /* 0x0000000310007986 */ /* 0x000fe2000c101124 */
[----:B------:R-:W-:Y:S05]  /*c140*/  EXIT ;  /* 0x000000000000794d */ /* 0x000fea0003800000 */
.L_x_11654:
        /* <DEDUP_REMOVED lines=16> */
.L_x_11682:
[----:B------:R-:W-:Y:S05]  /*c250*/  EXIT ;  /* 0x000000000000794d */ /* 0x000fea0003800000 */
.L_x_11681:
[----:B------:R-:W-:Y:S01]  /*c260*/  STG.E.64 desc[UR36][R16.64], R2 ;  /* 0x0000000210007986 */ /* 0x000fe2000c101b24 */
[----:B------:R-:W-:Y:S05]  /*c270*/  EXIT ;  /* 0x000000000000794d */ /* 0x000fea0003800000 */
.L_x_11680:
[----:B------:R-:W-:Y:S01]  /*c280*/  STG.E desc[UR36][R16.64], R4 ;  /* 0x0000000410007986 */ /* 0x000fe2000c101924 */
[----:B------:R-:W-:Y:S05]  /*c290*/  EXIT ;  /* 0x000000000000794d */ /* 0x000fea0003800000 */
.L_x_11683:
        /* <DEDUP_REMOVED lines=14> */
.L_x_17318:


//--------------------- .text._ZN2at6native27unrolled_elementwise_kernelINS0_13AUnaryFunctorIlllNS0_15binary_internal10MulFunctorIlEEEESt5arrayIPcLm2EELi4E23TrivialOffsetCalculatorILi1EjESB_NS0_6memory12LoadWithCastILi1EEENSC_13StoreWithCastILi1EEEEEviT_T0_T2_T3_T4_T5_ --------------------------
	.section	.text._ZN2at6native27unrolled_elementwise_kernelINS0_13AUnaryFunctorIlllNS0_15binary_internal10MulFunctorIlEEEESt5arrayIPcLm2EELi4E23TrivialOffsetCalculatorILi1EjESB_NS0_6memory12LoadWithCastILi1EEENSC_13StoreWithCastILi1EEEEEviT_T0_T2_T3_T4_T5_,"ax",@progbits
	.align	128
        .global         _ZN2at6native27unrolled_elementwise_kernelINS0_13AUnaryFunctorIlllNS0_15binary_internal10MulFunctorIlEEEESt5arrayIPcLm2EELi4E23TrivialOffsetCalculatorILi1EjESB_NS0_6memory12LoadWithCastILi1EEENSC_13StoreWithCastILi1EEEEEviT_T0_T2_T3_T4_T5_
        .type           _ZN2at6native27unrolled_elementwise_kernelINS0_13AUnaryFunctorIlllNS0_15binary_internal10MulFunctorIlEEEESt5arrayIPcLm2EELi4E23TrivialOffsetCalculatorILi1EjESB_NS0_6memory12LoadWithCastILi1EEENSC_13StoreWithCastILi1EEEEEviT_T0_T2_T3_T4_T5_,@function
        .size           _ZN2at6native27unrolled_elementwise_kernelINS0_13AUnaryFunctorIlllNS0_15binary_internal10MulFunctorIlEEEESt5arrayIPcLm2EELi4E23TrivialOffsetCalculatorILi1EjESB_NS0_6memory12LoadWithCastILi1EEENSC_13StoreWithCastILi1EEEEEviT_T0_T2_T3_T4_T5_,(.L_x_17319 - _ZN2at6native27unrolled_elementwise_kernelINS0_13AUnaryFunctorIlllNS0_15binary_internal10MulFunctorIlEEEESt5arrayIPcLm2EELi4E23TrivialOffsetCalculatorILi1EjESB_NS0_6memory12LoadWithCastILi1EEENSC_13StoreWithCastILi1EEEEEviT_T0_T2_T3_T4_T5_)
        .other          _ZN2at6native27unrolled_elementwise_kernelINS0_13AUnaryFunctorIlllNS0_15binary_internal10MulFunctorIlEEEESt5arrayIPcLm2EELi4E23TrivialOffsetCalculatorILi1EjESB_NS0_6memory12LoadWithCastILi1EEENSC_13StoreWithCastILi1EEEEEviT_T0_T2_T3_T4_T5_,@"STO_CUDA_ENTRY STV_DEFAULT"
_ZN2at6native27unrolled_elementwise_kernelINS0_13AUnaryFunctorIlllNS0_15binary_internal10MulFunctorIlEEEESt5arrayIPcLm2EELi4E23TrivialOffsetCalculatorILi1EjESB_NS0_6memory12LoadWithCastILi1EEENSC_13StoreWithCastILi1EEEEEviT_T0_T2_T3_T4_T5_:
.text._ZN2at6native27unrolled_elementwise_kernelINS0_13AUnaryFunctorIlllNS0_15binary_internal10MulFunctorIlEEEESt5arrayIPcLm2EELi4E23TrivialOffsetCalculatorILi1EjESB_NS0_6memory12LoadWithCastILi1EEENSC_13StoreWithCastILi1EEEEEviT_T0_T2_T3_T4_T5_:
        /* <DEDUP_REMOVED lines=32> */
.L_x_11689:
[----:B------:R1:W5:Y:S01]  /*0200*/  LDG.E.U8 R16, desc[UR36][R4.64] ;  /* 0x0000002404107981 */ /* 0x000362000c1e1100 */
[----:B------:R-:W-:Y:S01]  /*0210*/  IMAD.MOV.U32 R17, RZ, RZ, RZ ;  /* 0x000000ffff117224 */ /* 0x000fe200078e00ff */
[----:B------:R-:W-:Y:S06]  /*0220*/  BRA `(.L_x_11691) ;  /* 0x0000000c004c7947 */ /* 0x000fec0003800000 */
.L_x_11688:
        /* <DEDUP_REMOVED lines=8> */
.L_x_11693:
[----:B------:R-:W2:Y:S02]  /*02b0*/  LDG.E R16, desc[UR36][R4.64] ;  /* 0x0000002404107981 */ /* 0x000ea4000c1e1900 */
[----:B--2---:R-:W-:Y:S01]  /*02c0*/  SHF.R.S32.HI R17, RZ, 0x1f, R16 ;  /* 0x0000001fff117819 */ /* 0x004fe20000011410 */
[----:B------:R-:W-:Y:S06]  /*02d0*/  BRA `(.L_x_11691) ;  /* 0x0000000c00207947 */ /* 0x000fec0003800000 */
.L_x_11692:
[----:B------:R-:W2:Y:S02]  /*02e0*/  LDG.E.S16 R16, desc[UR36][R4.64] ;  /* 0x0000002404107981 */ /* 0x000ea4000c1e1700 */
[----:B--2---:R-:W-:Y:S01]  /*02f0*/  SHF.R.S32.HI R17, RZ, 0x1f, R16 ;  /* 0x0000001fff117819 */ /* 0x004fe20000011410 */
[----:B------:R-:W-:Y:S06]  /*0300*/  BRA `(.L_x_11691) ;  /* 0x0000000c00147947 */ /* 0x000fec0003800000 */
.L_x_11687:
[----:B------:R-:W-:-:S13]  /*0310*/  ISETP.GT.AND P0, PT, R0, 0x6, PT ;  /* 0x000000060000780c */ /* 0x000fda0003f04270 */
[----:B------:R-:W-:Y:S05]  /*0320*/  @P0 BRA `(.L_x_11694) ;  /* 0x00000000002c0947 */ /* 0x000fea0003800000 */
[----:B------:R-:W-:-:S13]  /*0330*/  ISETP.NE.AND P0, PT, R0, 0x5, PT ;  /* 0x000000050000780c */ /* 0x000fda0003f05270 */
[----:B------:R-:W-:Y:S05]  /*0340*/  @!P0 BRA `(.L_x_11695) ;  /* 0x0000000000148947 */ /* 0x000fea0003800000 */
[----:B------:R-:W-:-:S13]  /*0350*/  ISETP.NE.AND P0, PT, R0, 0x6, PT ;  /* 0x000000060000780c */ /* 0x000fda0003f05270 */
[----:B------:R-:W-:Y:S05]  /*0360*/  @P0 BRA `(.L_x_11690) ;  /* 0x0000000800a40947 */ /* 0x000fea0003800000 */
[----:B------:R-:W2:Y:S02]  /*0370*/  LDG.E R4, desc[UR36][R4.64] ;  /* 0x0000002404047981 */ /* 0x000ea4000c1e1900 */
[----:B--2---:R0:W1:Y:S01]  /*0380*/  F2I.S64.TRUNC R16, R4 ;  /* 0x0000000400107311 */ /* 0x004062000020d900 */
[----:B------:R-:W-:Y:S05]  /*0390*/  BRA `(.L_x_11691) ;  /* 0x0000000800f07947 */ /* 0x000fea0003800000 */
.L_x_11695:
[----:B------:R-:W2:Y:S02]  /*03a0*/  LDG.E.U16 R4, desc[UR36][R4.64] ;  /* 0x0000002404047981 */ /* 0x000ea4000c1e1500 */
[----:B--2---:R-:W-:-:S06]  /*03b0*/  HADD2.F32 R16, -RZ, R4.H0_H0 ;  /* 0x20000004ff107230 */ /* 0x004fcc0000004100 */
[----:B------:R-:W0:Y:S01]  /*03c0*/  F2I.S64.TRUNC R16, R16 ;  /* 0x0000001000107311 */ /* 0x000e22000020d900 */
[----:B------:R-:W-:Y:S05]  /*03d0*/  BRA `(.L_x_11691) ;  /* 0x0000000800e07947 */ /* 0x000fea0003800000 */
.L_x_11694:
[----:B------:R-:W-:-:S13]  /*03e0*/  ISETP.NE.AND P0, PT, R0, 0x7, PT ;  /* 0x000000070000780c */ /* 0x000fda0003f05270 */
[----:B------:R-:W-:Y:S05]  /*03f0*/  @!P0 BRA `(.L_x_11696) ;  /* 0x00000000002c8947 */ /* 0x000fea0003800000 */
[----:B------:R-:W-:-:S13]  /*0400*/  ISETP.NE.AND P0, PT, R0, 0x8, PT ;  /* 0x000000080000780c */ /* 0x000fda0003f05270 */
[----:B------:R-:W-:Y:S05]  /*0410*/  @!P0 BRA `(.L_x_11697) ;  /* 0x0000000000148947 */ /* 0x000fea0003800000 */
[----:B------:R-:W-:-:S13]  /*0420*/  ISETP.NE.AND P0, PT, R0, 0x9, PT ;  /* 0x000000090000780c */ /* 0x000fda0003f05270 */
[----:B------:R-:W-:Y:S05]  /*0430*/  @P0 BRA `(.L_x_11690) ;  /* 0x0000000800700947 */ /* 0x000fea0003800000 */
[----:B------:R-:W2:Y:S02]  /*0440*/  LDG.E R4, desc[UR36][R4.64] ;  /* 0x0000002404047981 */ /* 0x000ea4000c1e1900 */
[----:B--2---:R0:W1:Y:S01]  /*0450*/  F2I.S64.TRUNC R16, R4 ;  /* 0x0000000400107311 */ /* 0x004062000020d900 */
[----:B------:R-:W-:Y:S05]  /*0460*/  BRA `(.L_x_11691) ;  /* 0x0000000800bc7947 */ /* 0x000fea0003800000 */
.L_x_11697:
[----:B------:R-:W2:Y:S02]  /*0470*/  LDG.E.U16 R4, desc[UR36][R4.64] ;  /* 0x0000002404047981 */ /* 0x000ea4000c1e1500 */
[----:B--2---:R-:W-:-:S06]  /*0480*/  HADD2.F32 R16, -RZ, R4.H0_H0 ;  /* 0x20000004ff107230 */ /* 0x004fcc0000004100 */
[----:B------:R-:W4:Y:S01]  /*0490*/  F2I.S64.TRUNC R16, R16 ;  /* 0x0000001000107311 */ /* 0x000f22000020d900 */
[----:B------:R-:W-:Y:S05]  /*04a0*/  BRA `(.L_x_11691) ;  /* 0x0000000800ac7947 */ /* 0x000fea0003800000 */
.L_x_11696:
[----:B------:R-:W2:Y:S02]  /*04b0*/  LDG.E.64 R4, desc[UR36][R4.64] ;  /* 0x0000002404047981 */ /* 0x000ea4000c1e1b00 */
[----:B--2---:R2:W3:Y:S01]  /*04c0*/  F2I.S64.F64.TRUNC R16, R4 ;  /* 0x0000000400107311 */ /* 0x0044e2000030d900 */
[----:B------:R-:W-:Y:S05]  /*04d0*/  BRA `(.L_x_11691) ;  /* 0x0000000800a07947 */ /* 0x000fea0003800000 */
.L_x_11686:
        /* <DEDUP_REMOVED lines=13> */
.L_x_11700:
[----:B------:R-:W2:Y:S02]  /*05b0*/  LDG.E.64 R4, desc[UR36][R4.64] ;  /* 0x0000002404047981 */ /* 0x000ea4000c1e1b00 */
[----:B--2---:R0:W1:Y:S01]  /*05c0*/  F2I.S64.F64.TRUNC R16, R4 ;  /* 0x0000000400107311 */ /* 0x004062000030d900 */
[----:B------:R-:W-:Y:S05]  /*05d0*/  BRA `(.L_x_11691) ;  /* 0x0000000800607947 */ /* 0x000fea0003800000 */
.L_x_11699:
        /* <DEDUP_REMOVED lines=25> */
[----:B------:R0:W1:Y:S01]  /*0770*/  F2I.S64.TRUNC R16, R7 ;  /* 0x0000000700107311 */ /* 0x000062000020d900 */
[----:B------:R-:W-:Y:S05]  /*0780*/  BRA `(.L_x_11691) ;  /* 0x0000000400f47947 */ /* 0x000fea0003800000 */
.L_x_11702:
        /* <DEDUP_REMOVED lines=13> */
[----:B------:R0:W1:Y:S01]  /*0860*/  F2I.S64.TRUNC R16, R0 ;  /* 0x0000000000107311 */ /* 0x000062000020d900 */
[----:B------:R-:W-:Y:S05]  /*0870*/  BRA `(.L_x_11691) ;  /* 0x0000000400b87947 */ /* 0x000fea0003800000 */
.L_x_11701:
[----:B------:R-:W2:Y:S02]  /*0880*/  LDG.E.U16 R16, desc[UR36][R4.64] ;  /* 0x0000002404107981 */ /* 0x000ea4000c1e1500 */
[----:B--2---:R-:W-:-:S06]  /*0890*/  IMAD.U32 R16, R16, 0x10000, RZ ;  /* 0x0001000010107824 */ /* 0x004fcc00078e00ff */
[----:B------:R-:W0:Y:S01]  /*08a0*/  F2I.S64.TRUNC R16, R16 ;  /* 0x0000001000107311 */ /* 0x000e22000020d900 */
[----:B------:R-:W-:Y:S05]  /*08b0*/  BRA `(.L_x_11691) ;  /* 0x0000000400a87947 */ /* 0x000fea0003800000 */
.L_x_11698:
        /* <DEDUP_REMOVED lines=11> */
.L_x_11705:
        /* <DEDUP_REMOVED lines=21> */
.L_x_11709:
[----:B------:R-:W-:Y:S05]  /*0ac0*/  BSYNC B1 ;  /* 0x0000000000017941 */ /* 0x000fea0003800000 */
.L_x_11708:
[----:B------:R-:W-:Y:S01]  /*0ad0*/  IMAD.SHL.U32 R3, R3, 0x100000, RZ ;  /* 0x0010000003037824 */ /* 0x000fe200078e00ff */
[----:B------:R-:W-:-:S04]  /*0ae0*/  LEA R5, R0, 0x3b800000, 0x17 ;  /* 0x3b80000000057811 */ /* 0x000fc800078eb8ff */
[----:B------:R-:W-:-:S07]  /*0af0*/  LOP3.LUT R16, R5, R3, R16, 0xfe, !PT ;  /* 0x0000000305107212 */ /* 0x000fce00078efe10 */
.L_x_11707:
[----:B------:R-:W-:Y:S05]  /*0b00*/  BSYNC B0 ;  /* 0x0000000000007941 */ /* 0x000fea0003800000 */
.L_x_11706:
[----:B------:R-:W0:Y:S01]  /*0b10*/  F2I.S64.TRUNC R16, R16 ;  /* 0x0000001000107311 */ /* 0x000e22000020d900 */
[----:B------:R-:W-:Y:S05]  /*0b20*/  BRA `(.L_x_11691) ;  /* 0x00000004000c7947 */ /* 0x000fea0003800000 */
.L_x_11704:
        /* <DEDUP_REMOVED lines=21> */
.L_x_11713:
[----:B------:R-:W-:Y:S05]  /*0c80*/  BSYNC B1 ;  /* 0x0000000000017941 */ /* 0x000fea0003800000 */
.L_x_11712:
[----:B------:R-:W-:Y:S01]  /*0c90*/  IMAD.SHL.U32 R3, R3, 0x200000, RZ ;  /* 0x0020000003037824 */ /* 0x000fe200078e00ff */
[----:B------:R-:W-:-:S04]  /*0ca0*/  LEA R5, R0, 0x37800000, 0x17 ;  /* 0x3780000000057811 */ /* 0x000fc800078eb8ff */
[----:B------:R-:W-:-:S07]  /*0cb0*/  LOP3.LUT R16, R5, R3, R16, 0xfe, !PT ;  /* 0x0000000305107212 */ /* 0x000fce00078efe10 */
.L_x_11711:
[----:B------:R-:W-:Y:S05]  /*0cc0*/  BSYNC B0 ;  /* 0x0000000000007941 */ /* 0x000fea0003800000 */
.L_x_11710:
[----:B------:R-:W0:Y:S01]  /*0cd0*/  F2I.S64.TRUNC R16, R16 ;  /* 0x0000001000107311 */ /* 0x000e22000020d900 */
[----:B------:R-:W-:Y:S05]  /*0ce0*/  BRA `(.L_x_11691) ;  /* 0x00000000009c7947 */ /* 0x000fea0003800000 */
.L_x_11703:
        /* <DEDUP_REMOVED lines=14> */
.L_x_11717:
[----:B------:R-:W-:Y:S05]  /*0dd0*/  BSYNC B0 ;  /* 0x0000000000007941 */ /* 0x000fea0003800000 */
.L_x_11716:
[----:B------:R-:W0:Y:S01]  /*0de0*/  F2I.S64.TRUNC R16, R16 ;  /* 0x0000001000107311 */ /* 0x000e22000020d900 */
[----:B------:R-:W-:Y:S05]  /*0df0*/  BRA `(.L_x_11691) ;  /* 0x0000000000587947 */ /* 0x000fea0003800000 */
.L_x_11690:
        /* <DEDUP_REMOVED lines=16> */
.L_x_11718:
[----:B------:R-:W-:Y:S01]  /*0f00*/  CS2R R16, SRZ ;  /* 0x0000000000107805 */ /* 0x000fe2000001ff00 */
[----:B------:R-:W-:Y:S06]  /*0f10*/  BRA `(.L_x_11691) ;  /* 0x0000000000107947 */ /* 0x000fec0003800000 */
.L_x_11715:
[----:B------:R0:W5:Y:S01]  /*0f20*/  LDG.E.64 R16, desc[UR36][R4.64] ;  /* 0x0000002404107981 */ /* 0x000162000c1e1b00 */
[----:B------:R-:W-:Y:S05]  /*0f30*/  BRA `(.L_x_11691) ;  /* 0x0000000000087947 */ /* 0x000fea0003800000 */
.L_x_11714:
[----:B------:R0:W5:Y:S01]  /*0f40*/  LDG.E R16, desc[UR36][R4.64] ;  /* 0x0000002404107981 */ /* 0x000162000c1e1900 */
[----:B------:R-:W-:-:S07]  /*0f50*/  IMAD.MOV.U32 R17, RZ, RZ, RZ ;  /* 0x000000ffff117224 */ /* 0x000fce00078e00ff */
.L_x_11691:
[----:B------:R-:W2:Y:S02]  /*0f60*/  S2R R23, SR_TID.X ;  /* 0x0000000000177919 */ /* 0x000ea40000002100 */
[----:B--2---:R-:W-:-:S07]  /*0f70*/  VIADD R23, R23, 0x80 ;  /* 0x0000008017177836 */ /* 0x004fce0000000000 */
.L_x_11685:
[----:B------:R-:W-:Y:S05]  /*0f80*/  BSYNC B6 ;  /* 0x0000000000067941 */ /* 0x000fea0003800000 */
.L_x_11684:
        /* <DEDUP_REMOVED lines=24> */
.L_x_11724:
[----:B------:R0:W5:Y:S01]  /*1110*/  LDG.E.U8 R32, desc[UR36][R4.64] ;  /* 0x0000002404207981 */ /* 0x000162000c1e1100 */
[----:B------:R-:W-:Y:S01]  /*1120*/  IMAD.MOV.U32 R33, RZ, RZ, RZ ;  /* 0x000000ffff217224 */ /* 0x000fe200078e00ff */
[----:B------:R-:W-:Y:S06]  /*1130*/  BRA `(.L_x_11726) ;  /* 0x0000000c00487947 */ /* 0x000fec0003800000 */
.L_x_11723:
        /* <DEDUP_REMOVED lines=8> */
.L_x_11728:
[----:B------:R-:W2:Y:S02]  /*11c0*/  LDG.E R32, desc[UR36][R4.64] ;  /* 0x0000002404207981 */ /* 0x000ea4000c1e1900 */
[----:B--2---:R-:W-:Y:S01]  /*11d0*/  SHF.R.S32.HI R33, RZ, 0x1f, R32 ;  /* 0x0000001fff217819 */ /* 0x004fe20000011420 */
[----:B------:R-:W-:Y:S06]  /*11e0*/  BRA `(.L_x_11726) ;  /* 0x0000000c001c7947 */ /* 0x000fec0003800000 */
.L_x_11727:
[----:B------:R-:W2:Y:S02]  /*11f0*/  LDG.E.S16 R32, desc[UR36][R4.64] ;  /* 0x0000002404207981 */ /* 0x000ea4000c1e1700 */
[----:B--2---:R-:W-:Y:S01]  /*1200*/  SHF.R.S32.HI R33, RZ, 0x1f, R32 ;  /* 0x0000001fff217819 */ /* 0x004fe20000011420 */
[----:B------:R-:W-:Y:S06]  /*1210*/  BRA `(.L_x_11726) ;  /* 0x0000000c00107947 */ /* 0x000fec0003800000 */
.L_x_11722:
        /* <DEDUP_REMOVED lines=9> */
.L_x_11730:
[----:B------:R-:W2:Y:S02]  /*12b0*/  LDG.E.U16 R4, desc[UR36][R4.64] ;  /* 0x0000002404047981 */ /* 0x000ea4000c1e1500 */
[----:B--2---:R-:W-:-:S06]  /*12c0*/  HADD2.F32 R32, -RZ, R4.H0_H0 ;  /* 0x20000004ff207230 */ /* 0x004fcc0000004100 */
[----:B------:R-:W0:Y:S01]  /*12d0*/  F2I.S64.TRUNC R32, R32 ;  /* 0x0000002000207311 */ /* 0x000e22000020d900 */
[----:B------:R-:W-:Y:S05]  /*12e0*/  BRA `(.L_x_11726) ;  /* 0x0000000800dc7947 */ /* 0x000fea0003800000 */
.L_x_11729:
        /* <DEDUP_REMOVED lines=9> */
.L_x_11732:
[----:B------:R-:W2:Y:S02]  /*1380*/  LDG.E.U16 R4, desc[UR36][R4.64] ;  /* 0x0000002404047981 */ /* 0x000ea4000c1e1500 */
[----:B--2---:R-:W-:-:S06]  /*1390*/  HADD2.F32 R32, -RZ, R4.H0_H0 ;  /* 0x20000004ff207230 */ /* 0x004fcc0000004100 */
[----:B------:R-:W0:Y:S01]  /*13a0*/  F2I.S64.TRUNC R32, R32 ;  /* 0x0000002000207311 */ /* 0x000e22000020d900 */
[----:B------:R-:W-:Y:S05]  /*13b0*/  BRA `(.L_x_11726) ;  /* 0x0000000800a87947 */ /* 0x000fea0003800000 */
.L_x_11731:
[----:B------:R-:W2:Y:S02]  /*13c0*/  LDG.E.64 R4, desc[UR36][R4.64] ;  /* 0x0000002404047981 */ /* 0x000ea4000c1e1b00 */
[----:B--2---:R0:W1:Y:S01]  /*13d0*/  F2I.S64.F64.TRUNC R32, R4 ;  /* 0x0000000400207311 */ /* 0x004062000030d900 */
[----:B------:R-:W-:Y:S05]  /*13e0*/  BRA `(.L_x_11726) ;  /* 0x00000008009c7947 */ /* 0x000fea0003800000 */
.L_x_11721:
        /* <DEDUP_REMOVED lines=13> */
.L_x_11735:
[----:B------:R-:W2:Y:S02]  /*14c0*/  LDG.E.64 R4, desc[UR36][R4.64] ;  /* 0x0000002404047981 */ /* 0x000ea4000c1e1b00 */
[----:B--2---:R0:W1:Y:S01]  /*14d0*/  F2I.S64.F64.TRUNC R32, R4 ;  /* 0x0000000400207311 */ /* 0x004062000030d900 */
[----:B------:R-:W-:Y:S05]  /*14e0*/  BRA `(.L_x_11726) ;  /* 0x00000008005c7947 */ /* 0x000fea0003800000 */
.L_x_11734:
        /* <DEDUP_REMOVED lines=27> */
.L_x_11737:
        /* <DEDUP_REMOVED lines=12> */
[----:B------:R2:W0:Y:S01]  /*1760*/  F2I.S64.TRUNC R32, R0 ;  /* 0x0000000000207311 */ /* 0x000422000020d900 */
[----:B------:R-:W-:Y:S05]  /*1770*/  BRA `(.L_x_11726) ;  /* 0x0000000400b87947 */ /* 0x000fea0003800000 */
.L_x_11736:
[----:B------:R-:W2:Y:S02]  /*1780*/  LDG.E.U16 R32, desc[UR36][R4.64] ;  /* 0x0000002404207981 */ /* 0x000ea4000c1e1500 */
[----:B--2---:R-:W-:-:S06]  /*1790*/  IMAD.U32 R32, R32, 0x10000, RZ ;  /* 0x0001000020207824 */ /* 0x004fcc00078e00ff */
[----:B------:R-:W0:Y:S01]  /*17a0*/  F2I.S64.TRUNC R32, R32 ;  /* 0x0000002000207311 */ /* 0x000e22000020d900 */
[----:B------:R-:W-:Y:S05]  /*17b0*/  BRA `(.L_x_11726) ;  /* 0x0000000400a87947 */ /* 0x000fea0003800000 */
.L_x_11733:
        /* <DEDUP_REMOVED lines=11> */
.L_x_11740:
        /* <DEDUP_REMOVED lines=21> */
.L_x_11744:
[----:B------:R-:W-:Y:S05]  /*19c0*/  BSYNC B1 ;  /* 0x0000000000017941 */ /* 0x000fea0003800000 */
.L_x_11743:
[----:B------:R-:W-:Y:S01]  /*19d0*/  IMAD.SHL.U32 R3, R3, 0x100000, RZ ;  /* 0x0010000003037824 */ /* 0x000fe200078e00ff */
[----:B------:R-:W-:-:S04]  /*19e0*/  LEA R5, R0, 0x3b800000, 0x17 ;  /* 0x3b80000000057811 */ /* 0x000fc800078eb8ff */
[----:B------:R-:W-:-:S07]  /*19f0*/  LOP3.LUT R32, R5, R3, R32, 0xfe, !PT ;  /* 0x0000000305207212 */ /* 0x000fce00078efe20 */
.L_x_11742:
[----:B------:R-:W-:Y:S05]  /*1a00*/  BSYNC B0 ;  /* 0x0000000000007941 */ /* 0x000fea0003800000 */
.L_x_11741:
[----:B------:R-:W0:Y:S01]  /*1a10*/  F2I.S64.TRUNC R32, R32 ;  /* 0x0000002000207311 */ /* 0x000e22000020d900 */
[----:B------:R-:W-:Y:S05]  /*1a20*/  BRA `(.L_x_11726) ;  /* 0x00000004000c7947 */ /* 0x000fea0003800000 */
.L_x_11739:
        /* <DEDUP_REMOVED lines=21> */
.L_x_11748:
[----:B------:R-:W-:Y:S05]  /*1b80*/  BSYNC B1 ;  /* 0x0000000000017941 */ /* 0x000fea0003800000 */
.L_x_11747:
[----:B------:R-:W-:Y:S01]  /*1b90*/  IMAD.SHL.U32 R3, R3, 0x200000, RZ ;  /* 0x0020000003037824 */ /* 0x000fe200078e00ff */
[----:B------:R-:W-:-:S04]  /*1ba0*/  LEA R5, R0, 0x37800000, 0x17 ;  /* 0x3780000000057811 */ /* 0x000fc800078eb8ff */
[----:B------:R-:W-:-:S07]  /*1bb0*/  LOP3.LUT R32, R5, R3, R32, 0xfe, !PT ;  /* 0x0000000305207212 */ /* 0x000fce00078efe20 */
.L_x_11746:
[----:B------:R-:W-:Y:S05]  /*1bc0*/  BSYNC B0 ;  /* 0x0000000000007941 */ /* 0x000fea0003800000 */
.L_x_11745:
[----:B------:R-:W0:Y:S01]  /*1bd0*/  F2I.S64.TRUNC R32, R32 ;  /* 0x0000002000207311 */ /* 0x000e22000020d900 */
[----:B------:R-:W-:Y:S05]  /*1be0*/  BRA `(.L_x_11726) ;  /* 0x00000000009c7947 */ /* 0x000fea0003800000 */
.L_x_11738:
        /* <DEDUP_REMOVED lines=14> */
.L_x_11752:
[----:B------:R-:W-:Y:S05]  /*1cd0*/  BSYNC B0 ;  /* 0x0000000000007941 */ /* 0x000fea0003800000 */
.L_x_11751:
[----:B------:R-:W0:Y:S01]  /*1ce0*/  F2I.S64.TRUNC R32, R32 ;  /* 0x0000002000207311 */ /* 0x000e22000020d900 */
[----:B------:R-:W-:Y:S05]  /*1cf0*/  BRA `(.L_x_11726) ;  /* 0x0000000000587947 */ /* 0x000fea0003800000 */
.L_x_11725:
        /* <DEDUP_REMOVED lines=15> */
[----:B-1-345:R-:W-:Y:S05]  /*1df0*/  CALL.ABS.NOINC R14 ;  /* 0x000000000e007343 */ /* 0x03afea0003c00000 */
.L_x_11753:
[----:B------:R-:W-:Y:S01]  /*1e00*/  CS2R R32, SRZ ;  /* 0x0000000000207805 */ /* 0x000fe2000001ff00 */
[----:B------:R-:W-:Y:S06]  /*1e10*/  BRA `(.L_x_11726) ;  /* 0x0000000000107947 */ /* 0x000fec0003800000 */
.L_x_11750:
[----:B------:R0:W5:Y:S01]  /*1e20*/  LDG.E.64 R32, desc[UR36][R4.64] ;  /* 0x0000002404207981 */ /* 0x000162000c1e1b00 */
[----:B------:R-:W-:Y:S05]  /*1e30*/  BRA `(.L_x_11726) ;  /* 0x0000000000087947 */ /* 0x000fea0003800000 */
.L_x_11749:
[----:B------:R0:W5:Y:S01]  /*1e40*/  LDG.E R32, desc[UR36][R4.64] ;  /* 0x0000002404207981 */ /* 0x000162000c1e1900 */
[----:B------:R-:W-:-:S07]  /*1e50*/  IMAD.MOV.U32 R33, RZ, RZ, RZ ;  /* 0x000000ffff217224 */ /* 0x000fce00078e00ff */
.L_x_11726:
[----:B------:R-:W-:-:S07]  /*1e60*/  VIADD R23, R23, 0x80 ;  /* 0x0000008017177836 */ /* 0x000fce0000000000 */
.L_x_11720:
[----:B------:R-:W-:Y:S05]  /*1e70*/  BSYNC B6 ;  /* 0x0000000000067941 */ /* 0x000fea0003800000 */
.L_x_11719:
[----:B------:R-:W-:Y:S01]  /*1e80*/  ISETP.GE.AND P0, PT, R23, R28, PT ;  /* 0x0000001c1700720c */ /* 0x000fe20003f06270 */
[----:B------:R-:W-:Y:S01]  /*1e90*/  BSSY B6, `(.L_x_11754) ;  /* 0x00000ef000067945 */ /* 0x000fe20003800000 */
[----:B------:R-:W-:Y:S02]  /*1ea0*/  CS2R R18, SRZ ;  /* 0x0000000000127805 */ /* 0x000fe4000001ff00 */
[----:B------:R-:W-:-:S09]  /*1eb0*/  CS2R R24, SRZ ;  /* 0x0000000000187805 */ /* 0x000fd2000001ff00 */
[----:B------:R-:W-:Y:S05]  /*1ec0*/  @P0 BRA `(.L_x_11755) ;  /* 0x0000000c00ac0947 */ /* 0x000fea0003800000 */
[----:B01----:R-:W0:Y:S01]  /*1ed0*/  LDC.64 R4, c[0x0][0x230] ;  /* 0x00008c00ff047b82 */ /* 0x003e220000000a00 */
[----:B--2---:R-:W-:Y:S01]  /*1ee0*/  IMAD R0, R2, 0x200, R23 ;  /* 0x0000020002007824 */ /* 0x004fe200078e0217 */
        /* <DEDUP_REMOVED lines=19> */
.L_x_11759:
[----:B------:R0:W5:Y:S01]  /*2020*/  LDG.E.U8 R24, desc[UR36][R4.64] ;  /* 0x0000002404187981 */ /* 0x000162000c1e1100 */
[----:B------:R-:W-:Y:S01]  /*2030*/  IMAD.MOV.U32 R25, RZ, RZ, RZ ;  /* 0x000000ffff197224 */ /* 0x000fe200078e00ff */
[----:B------:R-:W-:Y:S06]  /*2040*/  BRA `(.L_x_11761) ;  /* 0x0000000c00487947 */ /* 0x000fec0003800000 */
.L_x_11758:
        /* <DEDUP_REMOVED lines=8> */
.L_x_11763:
[----:B------:R-:W2:Y:S02]  /*20d0*/  LDG.E R24, desc[UR36][R4.64] ;  /* 0x0000002404187981 */ /* 0x000ea4000c1e1900 */
[----:B--2---:R-:W-:Y:S01]  /*20e0*/  SHF.R.S32.HI R25, RZ, 0x1f, R24 ;  /* 0x0000001fff197819 */ /* 0x004fe20000011418 */
[----:B------:R-:W-:Y:S06]  /*20f0*/  BRA `(.L_x_11761) ;  /* 0x0000000c001c7947 */ /* 0x000fec0003800000 */
.L_x_11762:
[----:B------:R-:W2:Y:S02]  /*2100*/  LDG.E.S16 R24, desc[UR36][R4.64] ;  /* 0x0000002404187981 */ /* 0x000ea4000c1e1700 */
[----:B--2---:R-:W-:Y:S01]  /*2110*/  SHF.R.S32.HI R25, RZ, 0x1f, R24 ;  /* 0x0000001fff197819 */ /* 0x004fe20000011418 */
[----:B------:R-:W-:Y:S06]  /*2120*/  BRA `(.L_x_11761) ;  /* 0x0000000c00107947 */ /* 0x000fec0003800000 */
.L_x_11757:
        /* <DEDUP_REMOVED lines=9> */
.L_x_11765:
[----:B------:R-:W2:Y:S02]  /*21c0*/  LDG.E.U16 R4, desc[UR36][R4.64] ;  /* 0x0000002404047981 */ /* 0x000ea4000c1e1500 */
[----:B--2---:R-:W-:-:S06]  /*21d0*/  HADD2.F32 R24, -RZ, R4.H0_H0 ;  /* 0x20000004ff187230 */ /* 0x004fcc0000004100 */
[----:B------:R-:W0:Y:S01]  /*21e0*/  F2I.S64.TRUNC R24, R24 ;  /* 0x0000001800187311 */ /* 0x000e22000020d900 */
[----:B------:R-:W-:Y:S05]  /*21f0*/  BRA `(.L_x_11761) ;  /* 0x0000000800dc7947 */ /* 0x000fea0003800000 */
.L_x_11764:
        /* <DEDUP_REMOVED lines=9> */
.L_x_11767:
[----:B------:R-:W2:Y:S02]  /*2290*/  LDG.E.U16 R4, desc[UR36][R4.64] ;  /* 0x0000002404047981 */ /* 0x000ea4000c1e1500 */
[----:B--2---:R-:W-:-:S06]  /*22a0*/  HADD2.F32 R24, -RZ, R4.H0_H0 ;  /* 0x20000004ff187230 */ /* 0x004fcc0000004100 */
[----:B------:R-:W0:Y:S01]  /*22b0*/  F2I.S64.TRUNC R24, R24 ;  /* 0x0000001800187311 */ /* 0x000e22000020d900 */
[----:B------:R-:W-:Y:S05]  /*22c0*/  BRA `(.L_x_11761) ;  /* 0x0000000800a87947 */ /* 0x000fea0003800000 */
.L_x_11766:
[----:B------:R-:W2:Y:S02]  /*22d0*/  LDG.E.64 R4, desc[UR36][R4.64] ;  /* 0x0000002404047981 */ /* 0x000ea4000c1e1b00 */
[----:B--2---:R0:W1:Y:S01]  /*22e0*/  F2I.S64.F64.TRUNC R24, R4 ;  /* 0x0000000400187311 */ /* 0x004062000030d900 */
[----:B------:R-:W-:Y:S05]  /*22f0*/  BRA `(.L_x_11761) ;  /* 0x00000008009c7947 */ /* 0x000fea0003800000 */
.L_x_11756:
        /* <DEDUP_REMOVED lines=13> */
.L_x_11770:
[----:B------:R-:W2:Y:S02]  /*23d0*/  LDG.E.64 R4, desc[UR36][R4.64] ;  /* 0x0000002404047981 */ /* 0x000ea4000c1e1b00 */
[----:B--2---:R0:W1:Y:S01]  /*23e0*/  F2I.S64.F64.TRUNC R24, R4 ;  /* 0x0000000400187311 */ /* 0x004062000030d900 */
[----:B------:R-:W-:Y:S05]  /*23f0*/  BRA `(.L_x_11761) ;  /* 0x00000008005c7947 */ /* 0x000fea0003800000 */
.L_x_11769:
        /* <DEDUP_REMOVED lines=27> */
.L_x_11772:
        /* <DEDUP_REMOVED lines=14> */
.L_x_11771:
[----:B------:R-:W2:Y:S02]  /*2690*/  LDG.E.U16 R24, desc[UR36][R4.64] ;  /* 0x0000002404187981 */ /* 0x000ea4000c1e1500 */
[----:B--2---:R-:W-:-:S06]  /*26a0*/  IMAD.U32 R24, R24, 0x10000, RZ ;  /* 0x0001000018187824 */ /* 0x004fcc00078e00ff */
[----:B------:R-:W0:Y:S01]  /*26b0*/  F2I.S64.TRUNC R24, R24 ;  /* 0x0000001800187311 */ /* 0x000e22000020d900 */
[----:B------:R-:W-:Y:S05]  /*26c0*/  BRA `(.L_x_11761) ;  /* 0x0000000400a87947 */ /* 0x000fea0003800000 */
.L_x_11768:
        /* <DEDUP_REMOVED lines=11> */
.L_x_11775:
        /* <DEDUP_REMOVED lines=21> */
.L_x_11779:
[----:B------:R-:W-:Y:S05]  /*28d0*/  BSYNC B1 ;  /* 0x0000000000017941 */ /* 0x000fea0003800000 */
.L_x_11778:
[----:B------:R-:W-:Y:S01]  /*28e0*/  IMAD.SHL.U32 R3, R3, 0x100000, RZ ;  /* 0x0010000003037824 */ /* 0x000fe200078e00ff */
[----:B------:R-:W-:-:S04]  /*28f0*/  LEA R5, R0, 0x3b800000, 0x17 ;  /* 0x3b80000000057811 */ /* 0x000fc800078eb8ff */
[----:B------:R-:W-:-:S07]  /*2900*/  LOP3.LUT R24, R5, R3, R24, 0xfe, !PT ;  /* 0x0000000305187212 */ /* 0x000fce00078efe18 */
.L_x_11777:
[----:B------:R-:W-:Y:S05]  /*2910*/  BSYNC B0 ;  /* 0x0000000000007941 */ /* 0x000fea0003800000 */
.L_x_11776:
[----:B------:R-:W1:Y:S01]  /*2920*/  F2I.S64.TRUNC R24, R24 ;  /* 0x0000001800187311 */ /* 0x000e62000020d900 */
[----:B------:R-:W-:Y:S05]  /*2930*/  BRA `(.L_x_11761) ;  /* 0x00000004000c7947 */ /* 0x000fea0003800000 */
.L_x_11774:
        /* <DEDUP_REMOVED lines=21> */
.L_x_11783:
[----:B------:R-:W-:Y:S05]  /*2a90*/  BSYNC B1 ;  /* 0x0000000000017941 */ /* 0x000fea0003800000 */
.L_x_11782:
[----:B------:R-:W-:Y:S01]  /*2aa0*/  IMAD.SHL.U32 R3, R3, 0x200000, RZ ;  /* 0x0020000003037824 */ /* 0x000fe200078e00ff */
[----:B------:R-:W-:-:S04]  /*2ab0*/  LEA R5, R0, 0x37800000, 0x17 ;  /* 0x3780000000057811 */ /* 0x000fc800078eb8ff */
[----:B------:R-:W-:-:S07]  /*2ac0*/  LOP3.LUT R24, R5, R3, R24, 0xfe, !PT ;  /* 0x0000000305187212 */ /* 0x000fce00078efe18 */
.L_x_11781:
[----:B------:R-:W-:Y:S05]  /*2ad0*/  BSYNC B0 ;  /* 0x0000000000007941 */ /* 0x000fea0003800000 */
.L_x_11780:
[----:B------:R-:W2:Y:S01]  /*2ae0*/  F2I.S64.TRUNC R24, R24 ;  /* 0x0000001800187311 */ /* 0x000ea2000020d900 */
[----:B------:R-:W-:Y:S05]  /*2af0*/  BRA `(.L_x_11761) ;  /* 0x00000000009c7947 */ /* 0x000fea0003800000 */
.L_x_11773:
        /* <DEDUP_REMOVED lines=14> */
.L_x_11787:
[----:B------:R-:W-:Y:S05]  /*2be0*/  BSYNC B0 ;  /* 0x0000000000007941 */ /* 0x000fea0003800000 */
.L_x_11786:
[----:B------:R-:W0:Y:S01]  /*2bf0*/  F2I.S64.TRUNC R24, R24 ;  /* 0x0000001800187311 */ /* 0x000e22000020d900 */
[----:B------:R-:W-:Y:S05]  /*2c00*/  BRA `(.L_x_11761) ;  /* 0x0000000000587947 */ /* 0x000fea0003800000 */
.L_x_11760:
        /* <DEDUP_REMOVED lines=16> */
.L_x_11788:
[----:B------:R-:W-:Y:S01]  /*2d10*/  CS2R R24, SRZ ;  /* 0x0000000000187805 */ /* 0x000fe2000001ff00 */
[----:B------:R-:W-:Y:S06]  /*2d20*/  BRA `(.L_x_11761) ;  /* 0x0000000000107947 */ /* 0x000fec0003800000 */
.L_x_11785:
[----:B------:R0:W5:Y:S01]  /*2d30*/  LDG.E.64 R24, desc[UR36][R4.64] ;  /* 0x0000002404187981 */ /* 0x000162000c1e1b00 */
[----:B------:R-:W-:Y:S05]  /*2d40*/  BRA `(.L_x_11761) ;  /* 0x0000000000087947 */ /* 0x000fea0003800000 */
.L_x_11784:
[----:B------:R0:W5:Y:S01]  /*2d50*/  LDG.E R24, desc[UR36][R4.64] ;  /* 0x0000002404187981 */ /* 0x000162000c1e1900 */
[----:B------:R-:W-:-:S07]  /*2d60*/  IMAD.MOV.U32 R25, RZ, RZ, RZ ;  /* 0x000000ffff197224 */ /* 0x000fce00078e00ff */
.L_x_11761:
[----:B------:R-:W-:-:S07]  /*2d70*/  VIADD R23, R23, 0x80 ;  /* 0x0000008017177836 */ /* 0x000fce0000000000 */
.L_x_11755:
[----:B------:R-:W-:Y:S05]  /*2d80*/  BSYNC B6 ;  /* 0x0000000000067941 */ /* 0x000fea0003800000 */
.L_x_11754:
[----:B------:R-:W-:Y:S01]  /*2d90*/  ISETP.GE.AND P0, PT, R23, R28, PT ;  /* 0x0000001c1700720c */ /* 0x000fe20003f06270 */
[----:B------:R-:W-:-:S12]  /*2da0*/  BSSY B6, `(.L_x_11789) ;  /* 0x00000ea000067945 */ /* 0x000fd80003800000 */
[----:B------:R-:W-:Y:S05]  /*2db0*/  @P0 BRA `(.L_x_11790) ;  /* 0x0000000c00a00947 */ /* 0x000fea0003800000 */
[----:B01----:R-:W0:Y:S01]  /*2dc0*/  LDC.64 R4, c[0x0][0x230] ;  /* 0x00008c00ff047b82 */ /* 0x003e220000000a00 */
        /* <DEDUP_REMOVED lines=19> */
.L_x_11794:
[----:B------:R0:W5:Y:S01]  /*2f00*/  LDG.E.U8 R18, desc[UR36][R4.64] ;  /* 0x0000002404127981 */ /* 0x000162000c1e1100 */
[----:B------:R-:W-:Y:S01]  /*2f10*/  IMAD.MOV.U32 R19, RZ, RZ, RZ ;  /* 0x000000ffff137224 */ /* 0x000fe200078e00ff */
[----:B------:R-:W-:Y:S06]  /*2f20*/  BRA `(.L_x_11790) ;  /* 0x0000000c00447947 */ /* 0x000fec0003800000 */
.L_x_11793:
        /* <DEDUP_REMOVED lines=8> */
.L_x_11797:
[----:B------:R-:W2:Y:S02]  /*2fb0*/  LDG.E R18, desc[UR36][R4.64] ;  /* 0x0000002404127981 */ /* 0x000ea4000c1e1900 */
[----:B--2---:R-:W-:Y:S01]  /*2fc0*/  SHF.R.S32.HI R19, RZ, 0x1f, R18 ;  /* 0x0000001fff137819 */ /* 0x004fe20000011412 */
[----:B------:R-:W-:Y:S06]  /*2fd0*/  BRA `(.L_x_11790) ;  /* 0x0000000c00187947 */ /* 0x000fec0003800000 */
.L_x_11796:
[----:B------:R-:W2:Y:S02]  /*2fe0*/  LDG.E.S16 R18, desc[UR36][R4.64] ;  /* 0x0000002404127981 */ /* 0x000ea4000c1e1700 */
[----:B--2---:R-:W-:Y:S01]  /*2ff0*/  SHF.R.S32.HI R19, RZ, 0x1f, R18 ;  /* 0x0000001fff137819 */ /* 0x004fe20000011412 */
[----:B------:R-:W-:Y:S06]  /*3000*/  BRA `(.L_x_11790) ;  /* 0x0000000c000c7947 */ /* 0x000fec0003800000 */
.L_x_11792:
        /* <DEDUP_REMOVED lines=9> */
.L_x_11799:
[----:B------:R-:W2:Y:S02]  /*30a0*/  LDG.E.U16 R4, desc[UR36][R4.64] ;  /* 0x0000002404047981 */ /* 0x000ea4000c1e1500 */
[----:B--2---:R-:W-:-:S06]  /*30b0*/  HADD2.F32 R18, -RZ, R4.H0_H0 ;  /* 0x20000004ff127230 */ /* 0x004fcc0000004100 */
[----:B------:R-:W0:Y:S01]  /*30c0*/  F2I.S64.TRUNC R18, R18 ;  /* 0x0000001200127311 */ /* 0x000e22000020d900 */
[----:B------:R-:W-:Y:S05]  /*30d0*/  BRA `(.L_x_11790) ;  /* 0x0000000800d87947 */ /* 0x000fea0003800000 */
.L_x_11798:
        /* <DEDUP_REMOVED lines=9> */
.L_x_11801:
[----:B------:R-:W2:Y:S02]  /*3170*/  LDG.E.U16 R4, desc[UR36][R4.64] ;  /* 0x0000002404047981 */ /* 0x000ea4000c1e1500 */
[----:B--2---:R-:W-:-:S06]  /*3180*/  HADD2.F32 R18, -RZ, R4.H0_H0 ;  /* 0x20000004ff127230 */ /* 0x004fcc0000004100 */
[----:B------:R-:W0:Y:S01]  /*3190*/  F2I.S64.TRUNC R18, R18 ;  /* 0x0000001200127311 */ /* 0x000e22000020d900 */
[----:B------:R-:W-:Y:S05]  /*31a0*/  BRA `(.L_x_11790) ;  /* 0x0000000800a47947 */ /* 0x000fea0003800000 */
.L_x_11800:
[----:B------:R-:W2:Y:S02]  /*31b0*/  LDG.E.64 R4, desc[UR36][R4.64] ;  /* 0x0000002404047981 */ /* 0x000ea4000c1e1b00 */
[----:B--2---:R0:W1:Y:S01]  /*31c0*/  F2I.S64.F64.TRUNC R18, R4 ;  /* 0x0000000400127311 */ /* 0x004062000030d900 */
[----:B------:R-:W-:Y:S05]  /*31d0*/  BRA `(.L_x_11790) ;  /* 0x0000000800987947 */ /* 0x000fea0003800000 */
.L_x_11791:
        /* <DEDUP_REMOVED lines=13> */
.L_x_11804:
[----:B------:R-:W2:Y:S02]  /*32b0*/  LDG.E.64 R4, desc[UR36][R4.64] ;  /* 0x0000002404047981 */ /* 0x000ea4000c1e1b00 */
[----:B--2---:R0:W1:Y:S01]  /*32c0*/  F2I.S64.F64.TRUNC R18, R4 ;  /* 0x0000000400127311 */ /* 0x004062000030d900 */
[----:B------:R-:W-:Y:S05]  /*32d0*/  BRA `(.L_x_11790) ;  /* 0x0000000800587947 */ /* 0x000fea0003800000 */
.L_x_11803:
        /* <DEDUP_REMOVED lines=27> */
.L_x_11806:
        /* <DEDUP_REMOVED lines=14> */
.L_x_11805:
[----:B------:R-:W2:Y:S02]  /*3570*/  LDG.E.U16 R18, desc[UR36][R4.64] ;  /* 0x0000002404127981 */ /* 0x000ea4000c1e1500 */
[----:B--2---:R-:W-:-:S06]  /*3580*/  IMAD.U32 R18, R18, 0x10000, RZ ;  /* 0x0001000012127824 */ /* 0x004fcc00078e00ff */
[----:B------:R-:W0:Y:S01]  /*3590*/  F2I.S64.TRUNC R18, R18 ;  /* 0x0000001200127311 */ /* 0x000e22000020d900 */
[----:B------:R-:W-:Y:S05]  /*35a0*/  BRA `(.L_x_11790) ;  /* 0x0000000400a47947 */ /* 0x000fea0003800000 */
.L_x_11802:
        /* <DEDUP_REMOVED lines=11> */
.L_x_11809:
        /* <DEDUP_REMOVED lines=21> */
.L_x_11813:
[----:B------:R-:W-:Y:S05]  /*37b0*/  BSYNC B1 ;  /* 0x0000000000017941 */ /* 0x000fea0003800000 */
.L_x_11812:
[----:B------:R-:W-:Y:S01]  /*37c0*/  IMAD.SHL.U32 R3, R3, 0x100000, RZ ;  /* 0x0010000003037824 */ /* 0x000fe200078e00ff */
[----:B------:R-:W-:-:S04]  /*37d0*/  LEA R5, R0, 0x3b800000, 0x17 ;  /* 0x3b80000000057811 */ /* 0x000fc800078eb8ff */
[----:B------:R-:W-:-:S07]  /*37e0*/  LOP3.LUT R18, R5, R3, R18, 0xfe, !PT ;  /* 0x0000000305127212 */ /* 0x000fce00078efe12 */
.L_x_11811:
[----:B------:R-:W-:Y:S05]  /*37f0*/  BSYNC B0 ;  /* 0x0000000000007941 */ /* 0x000fea0003800000 */
.L_x_11810:
[----:B------:R-:W0:Y:S01]  /*3800*/  F2I.S64.TRUNC R18, R18 ;  /* 0x0000001200127311 */ /* 0x000e22000020d900 */
[----:B------:R-:W-:Y:S05]  /*3810*/  BRA `(.L_x_11790) ;  /* 0x0000000400087947 */ /* 0x000fea0003800000 */
.L_x_11808:
        /* <DEDUP_REMOVED lines=21> */
.L_x_11817:
[----:B------:R-:W-:Y:S05]  /*3970*/  BSYNC B1 ;  /* 0x0000000000017941 */ /* 0x000fea0003800000 */
.L_x_11816:
[----:B------:R-:W-:Y:S01]  /*3980*/  IMAD.SHL.U32 R3, R3, 0x200000, RZ ;  /* 0x0020000003037824 */ /* 0x000fe200078e00ff */
[----:B------:R-:W-:-:S04]  /*3990*/  LEA R5, R0, 0x37800000, 0x17 ;  /* 0x3780000000057811 */ /* 0x000fc800078eb8ff */
[----:B------:R-:W-:-:S07]  /*39a0*/  LOP3.LUT R18, R5, R3, R18, 0xfe, !PT ;  /* 0x0000000305127212 */ /* 0x000fce00078efe12 */
.L_x_11815:
[----:B------:R-:W-:Y:S05]  /*39b0*/  BSYNC B0 ;  /* 0x0000000000007941 */ /* 0x000fea0003800000 */
.L_x_11814:
[----:B------:R-:W0:Y:S01]  /*39c0*/  F2I.S64.TRUNC R18, R18 ;  /* 0x0000001200127311 */ /* 0x000e22000020d900 */
[----:B------:R-:W-:Y:S05]  /*39d0*/  BRA `(.L_x_11790) ;  /* 0x0000000000987947 */ /* 0x000fea0003800000 */
.L_x_11807:
        /* <DEDUP_REMOVED lines=14> */
.L_x_11821:
[----:B------:R-:W-:Y:S05]  /*3ac0*/  BSYNC B0 ;  /* 0x0000000000007941 */ /* 0x000fea0003800000 */
.L_x_11820:
[----:B------:R-:W0:Y:S01]  /*3ad0*/  F2I.S64.TRUNC R18, R18 ;  /* 0x0000001200127311 */ /* 0x000e22000020d900 */
[----:B------:R-:W-:Y:S05]  /*3ae0*/  BRA `(.L_x_11790) ;  /* 0x0000000000547947 */ /* 0x000fea0003800000 */
.L_x_11795:
        /* <DEDUP_REMOVED lines=16> */
.L_x_11822:
[----:B------:R-:W-:Y:S05]  /*3bf0*/  BRA `(.L_x_11790) ;  /* 0x0000000000107947 */ /* 0x000fea0003800000 */
.L_x_11819:
[----:B------:R0:W5:Y:S01]  /*3c00*/  LDG.E.64 R18, desc[UR36][R4.64] ;  /* 0x0000002404127981 */ /* 0x000162000c1e1b00 */
[----:B------:R-:W-:Y:S05]  /*3c10*/  BRA `(.L_x_11790) ;  /* 0x0000000000087947 */ /* 0x000fea0003800000 */
.L_x_11818:
[----:B------:R0:W5:Y:S01]  /*3c20*/  LDG.E R18, desc[UR36][R4.64] ;  /* 0x0000002404127981 */ /* 0x000162000c1e1900 */
[----:B------:R-:W-:-:S07]  /*3c30*/  IMAD.MOV.U32 R19, RZ, RZ, RZ ;  /* 0x000000ffff137224 */ /* 0x000fce00078e00ff */
.L_x_11790:
[----:B------:R-:W-:Y:S05]  /*3c40*/  BSYNC B6 ;  /* 0x0000000000067941 */ /* 0x000fea0003800000 */
.L_x_11789:
[----:B------:R-:W3:Y:S01]  /*3c50*/  S2R R31, SR_TID.X ;  /* 0x00000000001f7919 */ /* 0x000ee20000002100 */
[----:B------:R-:W3:Y:S01]  /*3c60*/  LDC.U8 R29, c[0x0][0x244] ;  /* 0x00009100ff1d7b82 */ /* 0x000ee20000000000 */
[----:B------:R-:W-:Y:S01]  /*3c70*/  ULDC.64 UR4, c[0x0][0x220] ;  /* 0x0000880000047ab9 */ /* 0x000fe20000000a00 */
[----:B------:R-:W-:Y:S01]  /*3c80*/  BSSY B6, `(.L_x_11823) ;  /* 0x0000101000067945 */ /* 0x000fe20003800000 */
[----:B012--5:R-:W-:Y:S02]  /*3c90*/  IMAD R5, R25, UR4, RZ ;  /* 0x0000000419057c24 */ /* 0x027fe4000f8e02ff */
[----:B------:R-:W-:Y:S02]  /*3ca0*/  IMAD R3, R33, UR4, RZ ;  /* 0x0000000421037c24 */ /* 0x000fe4000f8e02ff */
[----:B------:R-:W-:Y:S02]  /*3cb0*/  IMAD R7, R19, UR4, RZ ;  /* 0x0000000413077c24 */ /* 0x000fe4000f8e02ff */
[----:B------:R-:W-:-:S02]  /*3cc0*/  IMAD R5, R24, UR5, R5 ;  /* 0x0000000518057c24 */ /* 0x000fc4000f8e0205 */
[----:B------:R-:W-:Y:S02]  /*3cd0*/  IMAD R27, R32, UR5, R3 ;  /* 0x00000005201b7c24 */ /* 0x000fe4000f8e0203 */
[----:B------:R-:W-:-:S04]  /*3ce0*/  IMAD.WIDE.U32 R24, R24, UR4, RZ ;  /* 0x0000000418187c25 */ /* 0x000fc8000f8e00ff */
[----:B---34-:R-:W-:Y:S02]  /*3cf0*/  IMAD R3, R17, UR4, RZ ;  /* 0x0000000411037c24 */ /* 0x018fe4000f8e02ff */
[----:B------:R-:W-:Y:S02]  /*3d00*/  IMAD R7, R18, UR5, R7 ;  /* 0x0000000512077c24 */ /* 0x000fe4000f8e0207 */
[----:B------:R-:W-:-:S04]  /*3d10*/  IMAD.WIDE.U32 R32, R32, UR4, RZ ;  /* 0x0000000420207c25 */ /* 0x000fc8000f8e00ff */
[----:B------:R-:W-:-:S04]  /*3d20*/  IMAD.WIDE.U32 R18, R18, UR4, RZ ;  /* 0x0000000412127c25 */ /* 0x000fc8000f8e00ff */
[----:B------:R-:W-:Y:S01]  /*3d30*/  IMAD.IADD R23, R25, 0x1, R5 ;  /* 0x0000000119177824 */ /* 0x000fe200078e0205 */
[----:B------:R-:W-:Y:S01]  /*3d40*/  ISETP.GE.AND P0, PT, R31, R28, PT ;  /* 0x0000001c1f00720c */ /* 0x000fe20003f06270 */
[C---:B------:R-:W-:Y:S02]  /*3d50*/  IMAD R3, R16.reuse, UR5, R3 ;  /* 0x0000000510037c24 */ /* 0x040fe4000f8e0203 */
[----:B------:R-:W-:-:S04]  /*3d60*/  IMAD.WIDE.U32 R4, R16, UR4, RZ ;  /* 0x0000000410047c25 */ /* 0x000fc8000f8e00ff */
[----:B------:R-:W-:Y:S02]  /*3d70*/  IMAD.IADD R27, R33, 0x1, R27 ;  /* 0x00000001211b7824 */ /* 0x000fe400078e021b */
[----:B------:R-:W-:Y:S02]  /*3d80*/  IMAD.IADD R17, R19, 0x1, R7 ;  /* 0x0000000113117824 */ /* 0x000fe400078e0207 */
[----:B------:R-:W-:Y:S02]  /*3d90*/  IMAD.MOV.U32 R26, RZ, RZ, R32 ;  /* 0x000000ffff1a7224 */ /* 0x000fe400078e0020 */
[----:B------:R-:W-:Y:S02]  /*3da0*/  IMAD.MOV.U32 R22, RZ, RZ, R24 ;  /* 0x000000ffff167224 */ /* 0x000fe400078e0018 */
[----:B------:R-:W-:Y:S01]  /*3db0*/  IMAD.MOV.U32 R16, RZ, RZ, R18 ;  /* 0x000000ffff107224 */ /* 0x000fe200078e0012 */
[----:B------:R-:W-:Y:S06]  /*3dc0*/  @P0 BRA `(.L_x_11824) ;  /* 0x0000000c00b00947 */ /* 0x000fec0003800000 */
[----:B------:R-:W0:Y:S01]  /*3dd0*/  LDC.64 R8, c[0x0][0x228] ;  /* 0x00008a00ff087b82 */ /* 0x000e220000000a00 */
[----:B------:R-:W-:Y:S01]  /*3de0*/  IMAD R0, R2, 0x200, R31 ;  /* 0x0000020002007824 */ /* 0x000fe200078e021f */
[----:B------:R-:W-:Y:S01]  /*3df0*/  PRMT R6, R29, 0x9910, RZ ;  /* 0x000099101d067816 */ /* 0x000fe200000000ff */
[----:B------:R-:W-:Y:S01]  /*3e00*/  ULDC UR4, c[0x0][0x248] ;  /* 0x0000920000047ab9 */ /* 0x000fe20000000800 */
[----:B------:R-:W-:Y:S02]  /*3e10*/  IMAD.IADD R11, R5, 0x1, R3 ;  /* 0x00000001050b7824 */ /* 0x000fe400078e0203 */
[----:B------:R-:W-:Y:S02]  /*3e20*/  IMAD R7, R0, UR4, RZ ;  /* 0x0000000400077c24 */ /* 0x000fe4000f8e02ff */
[----:B------:R-:W-:Y:S02]  /*3e30*/  IMAD.MOV.U32 R0, RZ, RZ, R6 ;  /* 0x000000ffff007224 */ /* 0x000fe400078e0006 */
[----:B------:R-:W-:-:S02]  /*3e40*/  VIADD R31, R31, 0x80 ;  /* 0x000000801f1f7836 */ /* 0x000fc40000000000 */
[----:B------:R-:W-:Y:S01]  /*3e50*/  IMAD.MOV.U32 R10, RZ, RZ, R4 ;  /* 0x000000ffff0a7224 */ /* 0x000fe200078e0004 */
        /* <DEDUP_REMOVED lines=14> */
.L_x_11828:
[----:B------:R0:W-:Y:S01]  /*3f40*/  STG.E.U8 desc[UR36][R8.64], R4 ;  /* 0x0000000408007986 */ /* 0x0001e2000c101124 */
[----:B------:R-:W-:Y:S05]  /*3f50*/  BRA `(.L_x_11824) ;  /* 0x0000000c004c7947 */ /* 0x000fea0003800000 */
.L_x_11827:
        /* <DEDUP_REMOVED lines=8> */
.L_x_11831:
[----:B------:R0:W-:Y:S01]  /*3fe0*/  STG.E desc[UR36][R8.64], R4 ;  /* 0x0000000408007986 */ /* 0x0001e2000c101924 */
[----:B------:R-:W-:Y:S05]  /*3ff0*/  BRA `(.L_x_11824) ;  /* 0x0000000c00247947 */ /* 0x000fea0003800000 */
.L_x_11830:
[----:B------:R0:W-:Y:S01]  /*4000*/  STG.E.U16 desc[UR36][R8.64], R4 ;  /* 0x0000000408007986 */ /* 0x0001e2000c101524 */
[----:B------:R-:W-:Y:S05]  /*4010*/  BRA `(.L_x_11824) ;  /* 0x0000000c001c7947 */ /* 0x000fea0003800000 */
.L_x_11826:
        /* <DEDUP_REMOVED lines=9> */
.L_x_11833:
[----:B------:R-:W0:Y:S02]  /*40b0*/  I2F.S64 R0, R10 ;  /* 0x0000000a00007312 */ /* 0x000e240000301400 */
[----:B0-----:R-:W-:-:S05]  /*40c0*/  F2FP.F16.F32.PACK_AB R0, RZ, R0 ;  /* 0x00000000ff00723e */ /* 0x001fca00000000ff */
[----:B------:R0:W-:Y:S01]  /*40d0*/  STG.E.U16 desc[UR36][R8.64], R0 ;  /* 0x0000000008007986 */ /* 0x0001e2000c101524 */
[----:B------:R-:W-:Y:S05]  /*40e0*/  BRA `(.L_x_11824) ;  /* 0x0000000800e87947 */ /* 0x000fea0003800000 */
.L_x_11832:
        /* <DEDUP_REMOVED lines=10> */
.L_x_11835:
[----:B------:R-:W0:Y:S02]  /*4190*/  I2F.S64 R10, R10 ;  /* 0x0000000a000a7312 */ /* 0x000e240000301400 */
[----:B0-----:R-:W-:-:S04]  /*41a0*/  F2FP.F16.F32.PACK_AB R3, RZ, R10 ;  /* 0x0000000aff03723e */ /* 0x001fc800000000ff */
[----:B------:R-:W-:-:S05]  /*41b0*/  PRMT R3, R3, 0x5410, RZ ;  /* 0x0000541003037816 */ /* 0x000fca00000000ff */
[----:B------:R0:W-:Y:S01]  /*41c0*/  STG.E desc[UR36][R8.64], R3 ;  /* 0x0000000308007986 */ /* 0x0001e2000c101924 */
[----:B------:R-:W-:Y:S05]  /*41d0*/  BRA `(.L_x_11824) ;  /* 0x0000000800ac7947 */ /* 0x000fea0003800000 */
.L_x_11834:
[----:B------:R-:W0:Y:S02]  /*41e0*/  I2F.F64.S64 R4, R10 ;  /* 0x0000000a00047312 */ /* 0x000e240000301c00 */
[----:B0-----:R0:W-:Y:S01]  /*41f0*/  STG.E.64 desc[UR36][R8.64], R4 ;  /* 0x0000000408007986 */ /* 0x0011e2000c101b24 */
[----:B------:R-:W-:Y:S05]  /*4200*/  BRA `(.L_x_11824) ;  /* 0x0000000800a07947 */ /* 0x000fea0003800000 */
.L_x_11825:
        /* <DEDUP_REMOVED lines=13> */
.L_x_11838:
[----:B------:R-:W0:Y:S01]  /*42e0*/  I2F.F64.S64 R4, R10 ;  /* 0x0000000a00047312 */ /* 0x000e220000301c00 */
[----:B------:R-:W-:-:S05]  /*42f0*/  CS2R R6, SRZ ;  /* 0x0000000000067805 */ /* 0x000fca000001ff00 */
[----:B0-----:R0:W-:Y:S01]  /*4300*/  STG.E.128 desc[UR36][R8.64], R4 ;  /* 0x0000000408007986 */ /* 0x0011e2000c101d24 */
[----:B------:R-:W-:Y:S05]  /*4310*/  BRA `(.L_x_11824) ;  /* 0x00000008005c7947 */ /* 0x000fea0003800000 */
.L_x_11837:
        /* <DEDUP_REMOVED lines=21> */
.L_x_11842:
[----:B------:R-:W-:Y:S05]  /*4470*/  BSYNC B0 ;  /* 0x0000000000007941 */ /* 0x000fea0003800000 */
.L_x_11841:
[----:B------:R-:W-:-:S05]  /*4480*/  LOP3.LUT R5, R0, R5, RZ, 0xfc, !PT ;  /* 0x0000000500057212 */ /* 0x000fca00078efcff */
[----:B------:R0:W-:Y:S01]  /*4490*/  STG.E.U8 desc[UR36][R8.64], R5 ;  /* 0x0000000508007986 */ /* 0x0001e2000c101124 */
[----:B------:R-:W-:Y:S05]  /*44a0*/  BRA `(.L_x_11824) ;  /* 0x0000000400f87947 */ /* 0x000fea0003800000 */
.L_x_11840:
        /* <DEDUP_REMOVED lines=13> */
.L_x_11844:
[----:B------:R-:W-:Y:S01]  /*4580*/  IMAD.MOV.U32 R0, RZ, RZ, 0x7f ;  /* 0x0000007fff007424 */ /* 0x000fe200078e00ff */
[----:B------:R-:W-:-:S04]  /*4590*/  ISETP.GT.U32.AND P0, PT, R3, 0x7f800000, PT ;  /* 0x7f8000000300780c */ /* 0x000fc80003f04070 */
[----:B------:R-:W-:-:S09]  /*45a0*/  SEL R0, R0, 0x7c, P0 ;  /* 0x0000007c00007807 */ /* 0x000fd20000000000 */
.L_x_11845:
[----:B------:R-:W-:Y:S05]  /*45b0*/  BSYNC B0 ;  /* 0x0000000000007941 */ /* 0x000fea0003800000 */
.L_x_11843:
[----:B------:R-:W-:-:S04]  /*45c0*/  LOP3.LUT R3, R11, 0x80000000, RZ, 0xc0, !PT ;  /* 0x800000000b037812 */ /* 0x000fc800078ec0ff */
[----:B------:R-:W-:-:S04]  /*45d0*/  SHF.R.U32.HI R3, RZ, 0x18, R3 ;  /* 0x00000018ff037819 */ /* 0x000fc80000011603 */
[----:B------:R-:W-:-:S05]  /*45e0*/  LOP3.LUT R3, R0, R3, RZ, 0xfc, !PT ;  /* 0x0000000300037212 */ /* 0x000fca00078efcff */
[----:B------:R0:W-:Y:S01]  /*45f0*/  STG.E.U8 desc[UR36][R8.64], R3 ;  /* 0x0000000308007986 */ /* 0x0001e2000c101124 */
[----:B------:R-:W-:Y:S05]  /*4600*/  BRA `(.L_x_11824) ;  /* 0x0000000400a07947 */ /* 0x000fea0003800000 */
.L_x_11839:
[----:B------:R-:W0:Y:S02]  /*4610*/  I2F.S64 R0, R10 ;  /* 0x0000000a00007312 */ /* 0x000e240000301400 */
[----:B0-----:R-:W-:-:S05]  /*4620*/  F2FP.BF16.F32.PACK_AB R0, RZ, R0 ;  /* 0x00000000ff00723e */ /* 0x001fca00000010ff */
[----:B------:R0:W-:Y:S01]  /*4630*/  STG.E.U16 desc[UR36][R8.64], R0 ;  /* 0x0000000008007986 */ /* 0x0001e2000c101524 */
[----:B------:R-:W-:Y:S05]  /*4640*/  BRA `(.L_x_11824) ;  /* 0x0000000400907947 */ /* 0x000fea0003800000 */
.L_x_11836:
        /* <DEDUP_REMOVED lines=10> */
.L_x_11848:
        /* <DEDUP_REMOVED lines=17> */
.L_x_11851:
[----:B------:R-:W-:-:S04]  /*4800*/  LOP3.LUT R3, R11, 0x80000000, RZ, 0xc0, !PT ;  /* 0x800000000b037812 */ /* 0x000fc800078ec0ff */
[----:B------:R-:W-:-:S04]  /*4810*/  SHF.R.U32.HI R3, RZ, 0x18, R3 ;  /* 0x00000018ff037819 */ /* 0x000fc80000011603 */
[----:B------:R-:W-:-:S04]  /*4820*/  LOP3.LUT R0, R0, R3, RZ, 0xfc, !PT ;  /* 0x0000000300007212 */ /* 0x000fc800078efcff */
[----:B------:R-:W-:-:S07]  /*4830*/  PRMT R4, R0, 0x7610, R4 ;  /* 0x0000761000047816 */ /* 0x000fce0000000004 */
.L_x_11850:
[----:B------:R-:W-:Y:S05]  /*4840*/  BSYNC B0 ;  /* 0x0000000000007941 */ /* 0x000fea0003800000 */
.L_x_11849:
[----:B------:R3:W-:Y:S01]  /*4850*/  STG.E.U8 desc[UR36][R8.64], R4 ;  /* 0x0000000408007986 */ /* 0x0007e2000c101124 */
[----:B------:R-:W-:Y:S05]  /*4860*/  BRA `(.L_x_11824) ;  /* 0x0000000400087947 */ /* 0x000fea0003800000 */
.L_x_11847:
        /* <DEDUP_REMOVED lines=17> */
.L_x_11854:
[----:B------:R-:W-:-:S04]  /*4980*/  LOP3.LUT R3, R11, 0x80000000, RZ, 0xc0, !PT ;  /* 0x800000000b037812 */ /* 0x000fc800078ec0ff */
[----:B------:R-:W-:-:S04]  /*4990*/  SHF.R.U32.HI R3, RZ, 0x18, R3 ;  /* 0x00000018ff037819 */ /* 0x000fc80000011603 */
[----:B------:R-:W-:-:S04]  /*49a0*/  LOP3.LUT R0, R0, R3, RZ, 0xfc, !PT ;  /* 0x0000000300007212 */ /* 0x000fc800078efcff */
[----:B------:R-:W-:-:S07]  /*49b0*/  PRMT R4, R0, 0x7610, R4 ;  /* 0x0000761000047816 */ /* 0x000fce0000000004 */
.L_x_11853:
[----:B------:R-:W-:Y:S05]  /*49c0*/  BSYNC B0 ;  /* 0x0000000000007941 */ /* 0x000fea0003800000 */
.L_x_11852:
[----:B------:R0:W-:Y:S01]  /*49d0*/  STG.E.U8 desc[UR36][R8.64], R4 ;  /* 0x0000000408007986 */ /* 0x0001e2000c101124 */
[----:B------:R-:W-:Y:S05]  /*49e0*/  BRA `(.L_x_11824) ;  /* 0x0000000000a87947 */ /* 0x000fea0003800000 */
.L_x_11846:
        /* <DEDUP_REMOVED lines=22> */
.L_x_11829:
        /* <DEDUP_REMOVED lines=16> */
.L_x_11857:
[----:B------:R-:W-:Y:S05]  /*4c50*/  BRA `(.L_x_11824) ;  /* 0x00000000000c7947 */ /* 0x000fea0003800000 */
.L_x_11856:
[----:B------:R2:W-:Y:S01]  /*4c60*/  STG.E.64 desc[UR36][R8.64], R10 ;  /* 0x0000000a08007986 */ /* 0x0005e2000c101b24 */
[----:B------:R-:W-:Y:S05]  /*4c70*/  BRA `(.L_x_11824) ;  /* 0x0000000000047947 */ /* 0x000fea0003800000 */
.L_x_11855:
[----:B------:R0:W-:Y:S02]  /*4c80*/  STG.E desc[UR36][R8.64], R4 ;  /* 0x0000000408007986 */ /* 0x0001e4000c101924 */
.L_x_11824:
[----:B------:R-:W-:Y:S05]  /*4c90*/  BSYNC B6 ;  /* 0x0000000000067941 */ /* 0x000fea0003800000 */
.L_x_11823:
        /* <DEDUP_REMOVED lines=23> */
.L_x_11863:
[----:B------:R0:W-:Y:S01]  /*4e10*/  STG.E.U8 desc[UR36][R8.64], R32 ;  /* 0x0000002008007986 */ /* 0x0001e2000c101124 */
[----:B------:R-:W-:Y:S05]  /*4e20*/  BRA `(.L_x_11865) ;  /* 0x0000000c004c7947 */ /* 0x000fea0003800000 */
.L_x_11862:
        /* <DEDUP_REMOVED lines=8> */
.L_x_11867:
[----:B------:R0:W-:Y:S01]  /*4eb0*/  STG.E desc[UR36][R8.64], R32 ;  /* 0x0000002008007986 */ /* 0x0001e2000c101924 */
[----:B------:R-:W-:Y:S05]  /*4ec0*/  BRA `(.L_x_11865) ;  /* 0x0000000c00247947 */ /* 0x000fea0003800000 */
.L_x_11866:
[----:B------:R0:W-:Y:S01]  /*4ed0*/  STG.E.U16 desc[UR36][R8.64], R32 ;  /* 0x0000002008007986 */ /* 0x0001e2000c101524 */
[----:B------:R-:W-:Y:S05]  /*4ee0*/  BRA `(.L_x_11865) ;  /* 0x0000000c001c7947 */ /* 0x000fea0003800000 */
.L_x_11861:
        /* <DEDUP_REMOVED lines=9> */
.L_x_11869:
[----:B------:R-:W0:Y:S02]  /*4f80*/  I2F.S64 R0, R26 ;  /* 0x0000001a00007312 */ /* 0x000e240000301400 */
[----:B0-----:R-:W-:-:S05]  /*4f90*/  F2FP.F16.F32.PACK_AB R0, RZ, R0 ;  /* 0x00000000ff00723e */ /* 0x001fca00000000ff */
[----:B------:R0:W-:Y:S01]  /*4fa0*/  STG.E.U16 desc[UR36][R8.64], R0 ;  /* 0x0000000008007986 */ /* 0x0001e2000c101524 */
[----:B------:R-:W-:Y:S05]  /*4fb0*/  BRA `(.L_x_11865) ;  /* 0x0000000800e87947 */ /* 0x000fea0003800000 */
.L_x_11868:
        /* <DEDUP_REMOVED lines=10> */
.L_x_11871:
[----:B------:R-:W0:Y:S02]  /*5060*/  I2F.S64 R26, R26 ;  /* 0x0000001a001a7312 */ /* 0x000e240000301400 */
[----:B0-----:R-:W-:-:S04]  /*5070*/  F2FP.F16.F32.PACK_AB R3, RZ, R26 ;  /* 0x0000001aff03723e */ /* 0x001fc800000000ff */
[----:B------:R-:W-:-:S05]  /*5080*/  PRMT R3, R3, 0x5410, RZ ;  /* 0x0000541003037816 */ /* 0x000fca00000000ff */
[----:B------:R0:W-:Y:S01]  /*5090*/  STG.E desc[UR36][R8.64], R3 ;  /* 0x0000000308007986 */ /* 0x0001e2000c101924 */
[----:B------:R-:W-:Y:S05]  /*50a0*/  BRA `(.L_x_11865) ;  /* 0x0000000800ac7947 */ /* 0x000fea0003800000 */
.L_x_11870:
[----:B------:R-:W0:Y:S02]  /*50b0*/  I2F.F64.S64 R26, R26 ;  /* 0x0000001a001a7312 */ /* 0x000e240000301c00 */
[----:B0-----:R0:W-:Y:S01]  /*50c0*/  STG.E.64 desc[UR36][R8.64], R26 ;  /* 0x0000001a08007986 */ /* 0x0011e2000c101b24 */
[----:B------:R-:W-:Y:S05]  /*50d0*/  BRA `(.L_x_11865) ;  /* 0x0000000800a07947 */ /* 0x000fea0003800000 */
.L_x_11860:
        /* <DEDUP_REMOVED lines=13> */
.L_x_11874:
[----:B------:R-:W0:Y:S01]  /*51b0*/  I2F.F64.S64 R4, R26 ;  /* 0x0000001a00047312 */ /* 0x000e220000301c00 */
[----:B------:R-:W-:-:S05]  /*51c0*/  CS2R R6, SRZ ;  /* 0x0000000000067805 */ /* 0x000fca000001ff00 */
[----:B0-----:R0:W-:Y:S01]  /*51d0*/  STG.E.128 desc[UR36][R8.64], R4 ;  /* 0x0000000408007986 */ /* 0x0011e2000c101d24 */
[----:B------:R-:W-:Y:S05]  /*51e0*/  BRA `(.L_x_11865) ;  /* 0x00000008005c7947 */ /* 0x000fea0003800000 */
.L_x_11873:
        /* <DEDUP_REMOVED lines=21> */
.L_x_11878:
[----:B------:R-:W-:Y:S05]  /*5340*/  BSYNC B0 ;  /* 0x0000000000007941 */ /* 0x000fea0003800000 */
.L_x_11877:
[----:B------:R-:W-:-:S05]  /*5350*/  LOP3.LUT R5, R0, R5, RZ, 0xfc, !PT ;  /* 0x0000000500057212 */ /* 0x000fca00078efcff */
[----:B------:R0:W-:Y:S01]  /*5360*/  STG.E.U8 desc[UR36][R8.64], R5 ;  /* 0x0000000508007986 */ /* 0x0001e2000c101124 */
[----:B------:R-:W-:Y:S05]  /*5370*/  BRA `(.L_x_11865) ;  /* 0x0000000400f87947 */ /* 0x000fea0003800000 */
.L_x_11876:
        /* <DEDUP_REMOVED lines=13> */
.L_x_11880:
[----:B------:R-:W-:Y:S01]  /*5450*/  IMAD.MOV.U32 R0, RZ, RZ, 0x7f ;  /* 0x0000007fff007424 */ /* 0x000fe200078e00ff */
[----:B------:R-:W-:-:S04]  /*5460*/  ISETP.GT.U32.AND P0, PT, R3, 0x7f800000, PT ;  /* 0x7f8000000300780c */ /* 0x000fc80003f04070 */
[----:B------:R-:W-:-:S09]  /*5470*/  SEL R0, R0, 0x7c, P0 ;  /* 0x0000007c00007807 */ /* 0x000fd20000000000 */
.L_x_11881:
[----:B------:R-:W-:Y:S05]  /*5480*/  BSYNC B0 ;  /* 0x0000000000007941 */ /* 0x000fea0003800000 */
.L_x_11879:
[----:B------:R-:W-:-:S04]  /*5490*/  LOP3.LUT R3, R27, 0x80000000, RZ, 0xc0, !PT ;  /* 0x800000001b037812 */ /* 0x000fc800078ec0ff */
[----:B------:R-:W-:-:S04]  /*54a0*/  SHF.R.U32.HI R3, RZ, 0x18, R3 ;  /* 0x00000018ff037819 */ /* 0x000fc80000011603 */
[----:B------:R-:W-:-:S05]  /*54b0*/  LOP3.LUT R3, R0, R3, RZ, 0xfc, !PT ;  /* 0x0000000300037212 */ /* 0x000fca00078efcff */
[----:B------:R0:W-:Y:S01]  /*54c0*/  STG.E.U8 desc[UR36][R8.64], R3 ;  /* 0x0000000308007986 */ /* 0x0001e2000c101124 */
[----:B------:R-:W-:Y:S05]  /*54d0*/  BRA `(.L_x_11865) ;  /* 0x0000000400a07947 */ /* 0x000fea0003800000 */
.L_x_11875:
[----:B------:R-:W0:Y:S02]  /*54e0*/  I2F.S64 R0, R26 ;  /* 0x0000001a00007312 */ /* 0x000e240000301400 */
[----:B0-----:R-:W-:-:S05]  /*54f0*/  F2FP.BF16.F32.PACK_AB R0, RZ, R0 ;  /* 0x00000000ff00723e */ /* 0x001fca00000010ff */
[----:B------:R0:W-:Y:S01]  /*5500*/  STG.E.U16 desc[UR36][R8.64], R0 ;  /* 0x0000000008007986 */ /* 0x0001e2000c101524 */
[----:B------:R-:W-:Y:S05]  /*5510*/  BRA `(.L_x_11865) ;  /* 0x0000000400907947 */ /* 0x000fea0003800000 */
.L_x_11872:
        /* <DEDUP_REMOVED lines=10> */
.L_x_11884:
        /* <DEDUP_REMOVED lines=17> */
.L_x_11887:
[----:B------:R-:W-:-:S04]  /*56d0*/  LOP3.LUT R3, R27, 0x80000000, RZ, 0xc0, !PT ;  /* 0x800000001b037812 */ /* 0x000fc800078ec0ff */
[----:B------:R-:W-:-:S04]  /*56e0*/  SHF.R.U32.HI R3, RZ, 0x18, R3 ;  /* 0x00000018ff037819 */ /* 0x000fc80000011603 */
[----:B------:R-:W-:-:S04]  /*56f0*/  LOP3.LUT R0, R0, R3, RZ, 0xfc, !PT ;  /* 0x0000000300007212 */ /* 0x000fc800078efcff */
[----:B------:R-:W-:-:S07]  /*5700*/  PRMT R4, R0, 0x7610, R4 ;  /* 0x0000761000047816 */ /* 0x000fce0000000004 */
.L_x_11886:
[----:B------:R-:W-:Y:S05]  /*5710*/  BSYNC B0 ;  /* 0x0000000000007941 */ /* 0x000fea0003800000 */
.L_x_11885:
[----:B------:R3:W-:Y:S01]  /*5720*/  STG.E.U8 desc[UR36][R8.64], R4 ;  /* 0x0000000408007986 */ /* 0x0007e2000c101124 */
[----:B------:R-:W-:Y:S05]  /*5730*/  BRA `(.L_x_11865) ;  /* 0x0000000400087947 */ /* 0x000fea0003800000 */
.L_x_11883:
        /* <DEDUP_REMOVED lines=17> */
.L_x_11890:
[----:B------:R-:W-:-:S04]  /*5850*/  LOP3.LUT R3, R27, 0x80000000, RZ, 0xc0, !PT ;  /* 0x800000001b037812 */ /* 0x000fc800078ec0ff */
[----:B------:R-:W-:-:S04]  /*5860*/  SHF.R.U32.HI R3, RZ, 0x18, R3 ;  /* 0x00000018ff037819 */ /* 0x000fc80000011603 */
[----:B------:R-:W-:-:S04]  /*5870*/  LOP3.LUT R0, R0, R3, RZ, 0xfc, !PT ;  /* 0x0000000300007212 */ /* 0x000fc800078efcff */
[----:B------:R-:W-:-:S07]  /*5880*/  PRMT R4, R0, 0x7610, R4 ;  /* 0x0000761000047816 */ /* 0x000fce0000000004 */
.L_x_11889:
[----:B------:R-:W-:Y:S05]  /*5890*/  BSYNC B0 ;  /* 0x0000000000007941 */ /* 0x000fea0003800000 */
.L_x_11888:
[----:B------:R0:W-:Y:S01]  /*58a0*/  STG.E.U8 desc[UR36][R8.64], R4 ;  /* 0x0000000408007986 */ /* 0x0001e2000c101124 */
[----:B------:R-:W-:Y:S05]  /*58b0*/  BRA `(.L_x_11865) ;  /* 0x0000000000a87947 */ /* 0x000fea0003800000 */
.L_x_11882:
        /* <DEDUP_REMOVED lines=22> */
.L_x_11864:
        /* <DEDUP_REMOVED lines=16> */
.L_x_11893:
[----:B------:R-:W-:Y:S05]  /*5b20*/  BRA `(.L_x_11865) ;  /* 0x00000000000c7947 */ /* 0x000fea0003800000 */
.L_x_11892:
[----:B------:R2:W-:Y:S01]  /*5b30*/  STG.E.64 desc[UR36][R8.64], R26 ;  /* 0x0000001a08007986 */ /* 0x0005e2000c101b24 */
[----:B------:R-:W-:Y:S05]  /*5b40*/  BRA `(.L_x_11865) ;  /* 0x0000000000047947 */ /* 0x000fea0003800000 */
.L_x_11891:
[----:B------:R0:W-:Y:S02]  /*5b50*/  STG.E desc[UR36][R8.64], R32 ;  /* 0x0000002008007986 */ /* 0x0001e4000c101924 */
.L_x_11865:
[----:B------:R-:W-:-:S05]  /*5b60*/  VIADD R31, R31, 0x80 ;  /* 0x000000801f1f7836 */ /* 0x000fca0000000000 */
[----:B------:R-:W-:-:S13]  /*5b70*/  ISETP.GE.AND P0, PT, R31, R28, PT ;  /* 0x0000001c1f00720c */ /* 0x000fda0003f06270 */
[----:B------:R-:W-:Y:S05]  /*5b80*/  @P0 BRA `(.L_x_11859) ;  /* 0x0000000c00a00947 */ /* 0x000fea0003800000 */
[----:B0--3--:R-:W0:Y:S01]  /*5b90*/  LDC.64 R4, c[0x0][0x228] ;  /* 0x00008a00ff047b82 */ /* 0x009e220000000a00 */
[----:B------:R-:W-:Y:S01]  /*5ba0*/  IMAD R0, R2, 0x200, R31 ;  /* 0x0000020002007824 */ /* 0x000fe200078e021f */
        /* <DEDUP_REMOVED lines=18> */
.L_x_11897:
[----:B------:R0:W-:Y:S01]  /*5cd0*/  STG.E.U8 desc[UR36][R4.64], R24 ;  /* 0x0000001804007986 */ /* 0x0001e2000c101124 */
[----:B------:R-:W-:Y:S05]  /*5ce0*/  BRA `(.L_x_11899) ;  /* 0x0000000c00447947 */ /* 0x000fea0003800000 */
.L_x_11896:
        /* <DEDUP_REMOVED lines=8> */
.L_x_11901:
[----:B------:R3:W-:Y:S01]  /*5d70*/  STG.E desc[UR36][R4.64], R24 ;  /* 0x0000001804007986 */ /* 0x0007e2000c101924 */
[----:B------:R-:W-:Y:S05]  /*5d80*/  BRA `(.L_x_11899) ;  /* 0x0000000c001c7947 */ /* 0x000fea0003800000 */
.L_x_11900:
[----:B------:R0:W-:Y:S01]  /*5d90*/  STG.E.U16 desc[UR36][R4.64], R24 ;  /* 0x0000001804007986 */ /* 0x0001e2000c101524 */
[----:B------:R-:W-:Y:S05]  /*5da0*/  BRA `(.L_x_11899) ;  /* 0x0000000c00147947 */ /* 0x000fea0003800000 */
.L_x_11895:
        /* <DEDUP_REMOVED lines=9> */
.L_x_11903:
[----:B------:R-:W0:Y:S02]  /*5e40*/  I2F.S64 R0, R22 ;  /* 0x0000001600007312 */ /* 0x000e240000301400 */
[----:B0-----:R-:W-:-:S05]  /*5e50*/  F2FP.F16.F32.PACK_AB R0, RZ, R0 ;  /* 0x00000000ff00723e */ /* 0x001fca00000000ff */
[----:B------:R0:W-:Y:S01]  /*5e60*/  STG.E.U16 desc[UR36][R4.64], R0 ;  /* 0x0000000004007986 */ /* 0x0001e2000c101524 */
[----:B------:R-:W-:Y:S05]  /*5e70*/  BRA `(.L_x_11899) ;  /* 0x0000000800e07947 */ /* 0x000fea0003800000 */
.L_x_11902:
        /* <DEDUP_REMOVED lines=10> */
.L_x_11905:
[----:B------:R-:W0:Y:S02]  /*5f20*/  I2F.S64 R22, R22 ;  /* 0x0000001600167312 */ /* 0x000e240000301400 */
[----:B0-----:R-:W-:-:S04]  /*5f30*/  F2FP.F16.F32.PACK_AB R3, RZ, R22 ;  /* 0x00000016ff03723e */ /* 0x001fc800000000ff */
[----:B------:R-:W-:-:S05]  /*5f40*/  PRMT R3, R3, 0x5410, RZ ;  /* 0x0000541003037816 */ /* 0x000fca00000000ff */
[----:B------:R0:W-:Y:S01]  /*5f50*/  STG.E desc[UR36][R4.64], R3 ;  /* 0x0000000304007986 */ /* 0x0001e2000c101924 */
[----:B------:R-:W-:Y:S05]  /*5f60*/  BRA `(.L_x_11899) ;  /* 0x0000000800a47947 */ /* 0x000fea0003800000 */
.L_x_11904:
[----:B------:R-:W0:Y:S02]  /*5f70*/  I2F.F64.S64 R22, R22 ;  /* 0x0000001600167312 */ /* 0x000e240000301c00 */
[----:B0-----:R0:W-:Y:S01]  /*5f80*/  STG.E.64 desc[UR36][R4.64], R22 ;  /* 0x0000001604007986 */ /* 0x0011e2000c101b24 */
[----:B------:R-:W-:Y:S05]  /*5f90*/  BRA `(.L_x_11899) ;  /* 0x0000000800987947 */ /* 0x000fea0003800000 */
.L_x_11894:
        /* <DEDUP_REMOVED lines=13> */
.L_x_11908:
[----:B--2-4-:R-:W0:Y:S01]  /*6070*/  I2F.F64.S64 R8, R22 ;  /* 0x0000001600087312 */ /* 0x014e220000301c00 */
[----:B------:R-:W-:-:S05]  /*6080*/  CS2R R10, SRZ ;  /* 0x00000000000a7805 */ /* 0x000fca000001ff00 */
[----:B0-----:R0:W-:Y:S01]  /*6090*/  STG.E.128 desc[UR36][R4.64], R8 ;  /* 0x0000000804007986 */ /* 0x0011e2000c101d24 */
[----:B------:R-:W-:Y:S05]  /*60a0*/  BRA `(.L_x_11899) ;  /* 0x0000000800547947 */ /* 0x000fea0003800000 */
.L_x_11907:
        /* <DEDUP_REMOVED lines=21> */
.L_x_11912:
[----:B------:R-:W-:Y:S05]  /*6200*/  BSYNC B0 ;  /* 0x0000000000007941 */ /* 0x000fea0003800000 */
.L_x_11911:
[----:B------:R-:W-:-:S05]  /*6210*/  LOP3.LUT R7, R0, R7, RZ, 0xfc, !PT ;  /* 0x0000000700077212 */ /* 0x000fca00078efcff */
[----:B------:R0:W-:Y:S01]  /*6220*/  STG.E.U8 desc[UR36][R4.64], R7 ;  /* 0x0000000704007986 */ /* 0x0001e2000c101124 */
[----:B------:R-:W-:Y:S05]  /*6230*/  BRA `(.L_x_11899) ;  /* 0x0000000400f07947 */ /* 0x000fea0003800000 */
.L_x_11910:
        /* <DEDUP_REMOVED lines=13> */
.L_x_11914:
[----:B------:R-:W-:Y:S01]  /*6310*/  IMAD.MOV.U32 R0, RZ, RZ, 0x7f ;  /* 0x0000007fff007424 */ /* 0x000fe200078e00ff */
[----:B------:R-:W-:-:S04]  /*6320*/  ISETP.GT.U32.AND P0, PT, R3, 0x7f800000, PT ;  /* 0x7f8000000300780c */ /* 0x000fc80003f04070 */
[----:B------:R-:W-:-:S09]  /*6330*/  SEL R0, R0, 0x7c, P0 ;  /* 0x0000007c00007807 */ /* 0x000fd20000000000 */
.L_x_11915:
[----:B------:R-:W-:Y:S05]  /*6340*/  BSYNC B0 ;  /* 0x0000000000007941 */ /* 0x000fea0003800000 */
.L_x_11913:
[----:B------:R-:W-:-:S04]  /*6350*/  LOP3.LUT R3, R23, 0x80000000, RZ, 0xc0, !PT ;  /* 0x8000000017037812 */ /* 0x000fc800078ec0ff */
[----:B------:R-:W-:-:S04]  /*6360*/  SHF.R.U32.HI R3, RZ, 0x18, R3 ;  /* 0x00000018ff037819 */ /* 0x000fc80000011603 */
[----:B------:R-:W-:-:S05]  /*6370*/  LOP3.LUT R3, R0, R3, RZ, 0xfc, !PT ;  /* 0x0000000300037212 */ /* 0x000fca00078efcff */
[----:B------:R0:W-:Y:S01]  /*6380*/  STG.E.U8 desc[UR36][R4.64], R3 ;  /* 0x0000000304007986 */ /* 0x0001e2000c101124 */
[----:B------:R-:W-:Y:S05]  /*6390*/  BRA `(.L_x_11899) ;  /* 0x0000000400987947 */ /* 0x000fea0003800000 */
.L_x_11909:
[----:B------:R-:W0:Y:S02]  /*63a0*/  I2F.S64 R0, R22 ;  /* 0x0000001600007312 */ /* 0x000e240000301400 */
[----:B0-----:R-:W-:-:S05]  /*63b0*/  F2FP.BF16.F32.PACK_AB R0, RZ, R0 ;  /* 0x00000000ff00723e */ /* 0x001fca00000010ff */
[----:B------:R0:W-:Y:S01]  /*63c0*/  STG.E.U16 desc[UR36][R4.64], R0 ;  /* 0x0000000004007986 */ /* 0x0001e2000c101524 */
[----:B------:R-:W-:Y:S05]  /*63d0*/  BRA `(.L_x_11899) ;  /* 0x0000000400887947 */ /* 0x000fea0003800000 */
.L_x_11906:
        /* <DEDUP_REMOVED lines=10> */
.L_x_11918:
        /* <DEDUP_REMOVED lines=17> */
.L_x_11921:
[----:B------:R-:W-:-:S04]  /*6590*/  LOP3.LUT R0, R23, 0x80000000, RZ, 0xc0, !PT ;  /* 0x8000000017007812 */ /* 0x000fc800078ec0ff */
[----:B------:R-:W-:-:S04]  /*65a0*/  SHF.R.U32.HI R0, RZ, 0x18, R0 ;  /* 0x00000018ff007819 */ /* 0x000fc80000011600 */
[----:B------:R-:W-:-:S07]  /*65b0*/  LOP3.LUT R0, R3, R0, RZ, 0xfc, !PT ;  /* 0x0000000003007212 */ /* 0x000fce00078efcff */
.L_x_11920:
[----:B------:R-:W-:Y:S05]  /*65c0*/  BSYNC B0 ;  /* 0x0000000000007941 */ /* 0x000fea0003800000 */
.L_x_11919:
[----:B------:R0:W-:Y:S01]  /*65d0*/  STG.E.U8 desc[UR36][R4.64], R0 ;  /* 0x0000000004007986 */ /* 0x0001e2000c101124 */
[----:B------:R-:W-:Y:S05]  /*65e0*/  BRA `(.L_x_11899) ;  /* 0x0000000400047947 */ /* 0x000fea0003800000 */
.L_x_11917:
        /* <DEDUP_REMOVED lines=17> */
.L_x_11924:
[----:B------:R-:W-:-:S04]  /*6700*/  LOP3.LUT R0, R23, 0x80000000, RZ, 0xc0, !PT ;  /* 0x8000000017007812 */ /* 0x000fc800078ec0ff */
[----:B------:R-:W-:-:S04]  /*6710*/  SHF.R.U32.HI R0, RZ, 0x18, R0 ;  /* 0x00000018ff007819 */ /* 0x000fc80000011600 */
[----:B------:R-:W-:-:S07]  /*6720*/  LOP3.LUT R0, R3, R0, RZ, 0xfc, !PT ;  /* 0x0000000003007212 */ /* 0x000fce00078efcff */
.L_x_11923:
[----:B------:R-:W-:Y:S05]  /*6730*/  BSYNC B0 ;  /* 0x0000000000007941 */ /* 0x000fea0003800000 */
.L_x_11922:
[----:B------:R0:W-:Y:S01]  /*6740*/  STG.E.U8 desc[UR36][R4.64], R0 ;  /* 0x0000000004007986 */ /* 0x0001e2000c101124 */
[----:B------:R-:W-:Y:S05]  /*6750*/  BRA `(.L_x_11899) ;  /* 0x0000000000a87947 */ /* 0x000fea0003800000 */
.L_x_11916:
        /* <DEDUP_REMOVED lines=22> */
.L_x_11898:
        /* <DEDUP_REMOVED lines=11> */
[----:B--2-4-:R-:W-:Y:S02]  /*6970*/  IMAD.MOV.U32 R8, RZ, RZ, 0x65 ;  /* 0x00000065ff087424 */ /* 0x014fe400078e00ff */
[----:B------:R-:W-:Y:S02]  /*6980*/  IMAD.MOV.U32 R12, RZ, RZ, 0x1 ;  /* 0x00000001ff0c7424 */ /* 0x000fe400078e00ff */
[----:B------:R-:W-:-:S07]  /*6990*/  IMAD.MOV.U32 R13, RZ, RZ, RZ ;  /* 0x000000ffff0d7224 */ /* 0x000fce00078e00ff */
[----:B------:R-:W-:-:S07]  /*69a0*/  LEPC R20, `(.L_x_11927) ;  /* 0x000000001014794e */ /* 0x000fce0000000000 */
[----:B0-----:R-:W-:Y:S05]  /*69b0*/  CALL.ABS.NOINC R14 ;  /* 0x000000000e007343 */ /* 0x001fea0003c00000 */
.L_x_11927:
[----:B------:R-:W-:Y:S05]  /*69c0*/  BRA `(.L_x_11899) ;  /* 0x00000000000c7947 */ /* 0x000fea0003800000 */
.L_x_11926:
[----:B------:R0:W-:Y:S01]  /*69d0*/  STG.E.64 desc[UR36][R4.64], R22 ;  /* 0x0000001604007986 */ /* 0x0001e2000c101b24 */
[----:B------:R-:W-:Y:S05]  /*69e0*/  BRA `(.L_x_11899) ;  /* 0x0000000000047947 */ /* 0x000fea0003800000 */
.L_x_11925:
[----:B------:R0:W-:Y:S02]  /*69f0*/  STG.E desc[UR36][R4.64], R24 ;  /* 0x0000001804007986 */ /* 0x0001e4000c101924 */
.L_x_11899:
[----:B------:R-:W-:-:S07]  /*6a00*/  VIADD R31, R31, 0x80 ;  /* 0x000000801f1f7836 */ /* 0x000fce0000000000 */
.L_x_11859:
[----:B------:R-:W-:Y:S05]  /*6a10*/  BSYNC B6 ;  /* 0x0000000000067941 */ /* 0x000fea0003800000 */
.L_x_11858:
        /* <DEDUP_REMOVED lines=21> */
.L_x_11931:
[----:B------:R-:W-:Y:S01]  /*6b70*/  STG.E.U8 desc[UR36][R2.64], R18 ;  /* 0x0000001202007986 */ /* 0x000fe2000c101124 */
[----:B------:R-:W-:Y:S05]  /*6b80*/  EXIT ;  /* 0x000000000000794d */ /* 0x000fea0003800000 */
.L_x_11930:
        /* <DEDUP_REMOVED lines=8> */
.L_x_11934:
[----:B------:R-:W-:Y:S01]  /*6c10*/  STG.E desc[UR36][R2.64], R18 ;  /* 0x0000001202007986 */ /* 0x000fe2000c101924 */
[----:B------:R-:W-:Y:S05]  /*6c20*/  EXIT ;  /* 0x000000000000794d */ /* 0x000fea0003800000 */
.L_x_11933:
[----:B------:R-:W-:Y:S01]  /*6c30*/  STG.E.U16 desc[UR36][R2.64], R18 ;  /* 0x0000001202007986 */ /* 0x000fe2000c101524 */
[----:B------:R-:W-:Y:S05]  /*6c40*/  EXIT ;  /* 0x000000000000794d */ /* 0x000fea0003800000 */
.L_x_11929:
        /* <DEDUP_REMOVED lines=9> */
.L_x_11936:
[----:B------:R-:W0:Y:S02]  /*6ce0*/  I2F.S64 R0, R16 ;  /* 0x0000001000007312 */ /* 0x000e240000301400 */
[----:B0-----:R-:W-:-:S05]  /*6cf0*/  F2FP.F16.F32.PACK_AB R0, RZ, R0 ;  /* 0x00000000ff00723e */ /* 0x001fca00000000ff */
[----:B------:R-:W-:Y:S01]  /*6d00*/  STG.E.U16 desc[UR36][R2.64], R0 ;  /* 0x0000000002007986 */ /* 0x000fe2000c101524 */
[----:B------:R-:W-:Y:S05]  /*6d10*/  EXIT ;  /* 0x000000000000794d */ /* 0x000fea0003800000 */
.L_x_11935:
        /* <DEDUP_REMOVED lines=10> */
.L_x_11938:
[----:B------:R-:W0:Y:S02]  /*6dc0*/  I2F.S64 R16, R16 ;  /* 0x0000001000107312 */ /* 0x000e240000301400 */
[----:B0-----:R-:W-:-:S04]  /*6dd0*/  F2FP.F16.F32.PACK_AB R5, RZ, R16 ;  /* 0x00000010ff05723e */ /* 0x001fc800000000ff */
[----:B------:R-:W-:-:S05]  /*6de0*/  PRMT R5, R5, 0x5410, RZ ;  /* 0x0000541005057816 */ /* 0x000fca00000000ff */
[----:B------:R-:W-:Y:S01]  /*6df0*/  STG.E desc[UR36][R2.64], R5 ;  /* 0x0000000502007986 */ /* 0x000fe2000c101924 */
[----:B------:R-:W-:Y:S05]  /*6e00*/  EXIT ;  /* 0x000000000000794d */ /* 0x000fea0003800000 */
.L_x_11937:
[----:B------:R-:W0:Y:S02]  /*6e10*/  I2F.F64.S64 R16, R16 ;  /* 0x0000001000107312 */ /* 0x000e240000301c00 */
[----:B0-----:R-:W-:Y:S01]  /*6e20*/  STG.E.64 desc[UR36][R2.64], R16 ;  /* 0x0000001002007986 */ /* 0x001fe2000c101b24 */
[----:B------:R-:W-:Y:S05]  /*6e30*/  EXIT ;  /* 0x000000000000794d */ /* 0x000fea0003800000 */
.L_x_11928:
        /* <DEDUP_REMOVED lines=13> */
.L_x_11941:
[----:B------:R-:W0:Y:S01]  /*6f10*/  I2F.F64.S64 R16, R16 ;  /* 0x0000001000107312 */ /* 0x000e220000301c00 */
[----:B------:R-:W-:-:S05]  /*6f20*/  CS2R R18, SRZ ;  /* 0x0000000000127805 */ /* 0x000fca000001ff00 */
[----:B0-----:R-:W-:Y:S01]  /*6f30*/  STG.E.128 desc[UR36][R2.64], R16 ;  /* 0x0000001002007986 */ /* 0x001fe2000c101d24 */
[----:B------:R-:W-:Y:S05]  /*6f40*/  EXIT ;  /* 0x000000000000794d */ /* 0x000fea0003800000 */
.L_x_11940:
        /* <DEDUP_REMOVED lines=21> */
.L_x_11945:
[----:B------:R-:W-:Y:S05]  /*70a0*/  BSYNC B0 ;  /* 0x0000000000007941 */ /* 0x000fea0003800000 */
.L_x_11944:
[----:B------:R-:W-:-:S05]  /*70b0*/  LOP3.LUT R5, R0, R5, RZ, 0xfc, !PT ;  /* 0x0000000500057212 */ /* 0x000fca00078efcff */
[----:B------:R-:W-:Y:S01]  /*70c0*/  STG.E.U8 desc[UR36][R2.64], R5 ;  /* 0x0000000502007986 */ /* 0x000fe2000c101124 */
[----:B------:R-:W-:Y:S05]  /*70d0*/  EXIT ;  /* 0x000000000000794d */ /* 0x000fea0003800000 */
.L_x_11943:
        /* <DEDUP_REMOVED lines=13> */
.L_x_11947:
[----:B------:R-:W-:Y:S01]  /*71b0*/  IMAD.MOV.U32 R0, RZ, RZ, 0x7f ;  /* 0x0000007fff007424 */ /* 0x000fe200078e00ff */
[----:B------:R-:W-:-:S04]  /*71c0*/  ISETP.GT.U32.AND P0, PT, R4, 0x7f800000, PT ;  /* 0x7f8000000400780c */ /* 0x000fc80003f04070 */
[----:B------:R-:W-:-:S09]  /*71d0*/  SEL R0, R0, 0x7c, P0 ;  /* 0x0000007c00007807 */ /* 0x000fd20000000000 */
.L_x_11948:
[----:B------:R-:W-:Y:S05]  /*71e0*/  BSYNC B0 ;  /* 0x0000000000007941 */ /* 0x000fea0003800000 */
.L_x_11946:
[----:B------:R-:W-:-:S04]  /*71f0*/  LOP3.LUT R4, R17, 0x80000000, RZ, 0xc0, !PT ;  /* 0x8000000011047812 */ /* 0x000fc800078ec0ff */
[----:B------:R-:W-:-:S04]  /*7200*/  SHF.R.U32.HI R5, RZ, 0x18, R4 ;  /* 0x00000018ff057819 */ /* 0x000fc80000011604 */
[----:B------:R-:W-:-:S05]  /*7210*/  LOP3.LUT R5, R0, R5, RZ, 0xfc, !PT ;  /* 0x0000000500057212 */ /* 0x000fca00078efcff */
[----:B------:R-:W-:Y:S01]  /*7220*/  STG.E.U8 desc[UR36][R2.64], R5 ;  /* 0x0000000502007986 */ /* 0x000fe2000c101124 */
[----:B------:R-:W-:Y:S05]  /*7230*/  EXIT ;  /* 0x000000000000794d */ /* 0x000fea0003800000 */
.L_x_11942:
[----:B------:R-:W0:Y:S02]  /*7240*/  I2F.S64 R0, R16 ;  /* 0x0000001000007312 */ /* 0x000e240000301400 */
[----:B0-----:R-:W-:-:S05]  /*7250*/  F2FP.BF16.F32.PACK_AB R0, RZ, R0 ;  /* 0x00000000ff00723e */ /* 0x001fca00000010ff */
[----:B------:R-:W-:Y:S01]  /*7260*/  STG.E.U16 desc[UR36][R2.64], R0 ;  /* 0x0000000002007986 */ /* 0x000fe2000c101524 */
[----:B------:R-:W-:Y:S05]  /*7270*/  EXIT ;  /* 0x000000000000794d */ /* 0x000fea0003800000 */
.L_x_11939:
        /* <DEDUP_REMOVED lines=10> */
.L_x_11951:
        /* <DEDUP_REMOVED lines=17> */
.L_x_11954:
[----:B------:R-:W-:-:S04]  /*7430*/  LOP3.LUT R0, R17, 0x80000000, RZ, 0xc0, !PT ;  /* 0x8000000011007812 */ /* 0x000fc800078ec0ff */
[----:B------:R-:W-:-:S04]  /*7440*/  SHF.R.U32.HI R5, RZ, 0x18, R0 ;  /* 0x00000018ff057819 */ /* 0x000fc80000011600 */
[----:B------:R-:W-:-:S04]  /*7450*/  LOP3.LUT R4, R4, R5, RZ, 0xfc, !PT ;  /* 0x0000000504047212 */ /* 0x000fc800078efcff */
[----:B------:R-:W-:-:S07]  /*7460*/  PRMT R0, R4, 0x7610, R0 ;  /* 0x0000761004007816 */ /* 0x000fce0000000000 */
.L_x_11953:
[----:B------:R-:W-:Y:S05]  /*7470*/  BSYNC B0 ;  /* 0x0000000000007941 */ /* 0x000fea0003800000 */
.L_x_11952:
[----:B------:R-:W-:Y:S01]  /*7480*/  STG.E.U8 desc[UR36][R2.64], R0 ;  /* 0x0000000002007986 */ /* 0x000fe2000c101124 */
[----:B------:R-:W-:Y:S05]  /*7490*/  EXIT ;  /* 0x000000000000794d */ /* 0x000fea0003800000 */
.L_x_11950:
        /* <DEDUP_REMOVED lines=17> */
.L_x_11957:
[----:B------:R-:W-:-:S04]  /*75b0*/  LOP3.LUT R0, R17, 0x80000000, RZ, 0xc0, !PT ;  /* 0x8000000011007812 */ /* 0x000fc800078ec0ff */
[----:B------:R-:W-:-:S04]  /*75c0*/  SHF.R.U32.HI R5, RZ, 0x18, R0 ;  /* 0x00000018ff057819 */ /* 0x000fc80000011600 */
[----:B------:R-:W-:-:S04]  /*75d0*/  LOP3.LUT R4, R4, R5, RZ, 0xfc, !PT ;  /* 0x0000000504047212 */ /* 0x000fc800078efcff */
[----:B------:R-:W-:-:S07]  /*75e0*/  PRMT R0, R4, 0x7610, R0 ;  /* 0x0000761004007816 */ /* 0x000fce0000000000 */
.L_x_11956:
[----:B------:R-:W-:Y:S05]  /*75f0*/  BSYNC B0 ;  /* 0x0000000000007941 */ /* 0x000fea0003800000 */
.L_x_11955:
[----:B------:R-:W-:Y:S01]  /*7600*/  STG.E.U8 desc[UR36][R2.64], R0 ;  /* 0x0000000002007986 */ /* 0x000fe2000c101124 */
[----:B------:R-:W-:Y:S05]  /*7610*/  EXIT ;  /* 0x000000000000794d */ /* 0x000fea0003800000 */
.L_x_11949:
        /* <DEDUP_REMOVED lines=22> */
.L_x_11932:
[----:B------:R-:W-:Y:S01]  /*7780*/  MOV R0, 0x0 ;  /* 0x0000000000007802 */ /* 0x000fe20000000f00 */
[----:B------:R-:W-:Y:S01]  /*7790*/  ULDC.64 UR4, c[0x4][0x1a8] ;  /* 0x01006a0000047ab9 */ /* 0x000fe20000000a00 */
[----:B------:R-:W-:Y:S01]  /*77a0*/  ULDC.64 UR6, c[0x4][0x48] ;  /* 0x0100120000067ab9 */ /* 0x000fe20000000a00 */
[----:B------:R-:W-:Y:S01]  /*77b0*/  IMAD.U32 R4, RZ, RZ, UR4 ;  /* 0x00000004ff047e24 */ /* 0x000fe2000f8e00ff */
[----:B------:R0:W1:Y:S01]  /*77c0*/  LDC.64 R2, c[0x4][R0] ;  /* 0x0100000000027b82 */ /* 0x0000620000000a00 */
[----:B------:R-:W-:Y:S01]  /*77d0*/  IMAD.U32 R5, RZ, RZ, UR5 ;  /* 0x00000005ff057e24 */ /* 0x000fe2000f8e00ff */
[----:B------:R-:W-:Y:S01]  /*77e0*/  ULDC.64 UR4, c[0x4][0x1b0] ;  /* 0x01006c0000047ab9 */ /* 0x000fe20000000a00 */
[----:B--2---:R-:W-:Y:S02]  /*77f0*/  IMAD.U32 R10, RZ, RZ, UR6 ;  /* 0x00000006ff0a7e24 */ /* 0x004fe4000f8e00ff */
        /* <DEDUP_REMOVED lines=8> */
.L_x_11960:
[----:B------:R-:W-:Y:S05]  /*7880*/  EXIT ;  /* 0x000000000000794d */ /* 0x000fea0003800000 */
.L_x_11959:
[----:B------:R-:W-:Y:S01]  /*7890*/  STG.E.64 desc[UR36][R2.64], R16 ;  /* 0x0000001002007986 */ /* 0x000fe2000c101b24 */
[----:B------:R-:W-:Y:S05]  /*78a0*/  EXIT ;  /* 0x000000000000794d */ /* 0x000fea0003800000 */
.L_x_11958:
[----:B------:R-:W-:Y:S01]  /*78b0*/  STG.E desc[UR36][R2.64], R18 ;  /* 0x0000001202007986 */ /* 0x000fe2000c101924 */
[----:B------:R-:W-:Y:S05]  /*78c0*/  EXIT ;  /* 0x000000000000794d */ /* 0x000fea0003800000 */
.L_x_11961:
        /* <DEDUP_REMOVED lines=11> */
.L_x_17319:


//--------------------- .text._ZN2at6native18elementwise_kernelILi128ELi2EZNS0_22gpu_kernel_impl_nocastINS0_13AUnaryFunctorIlllNS0_15binary_internal10MulFunctorIlEEEEEEvRNS_18TensorIteratorBaseERKT_EUliE_EEviT1_ --------------------------
	.section	.text._ZN2at6native18elementwise_kernelILi128ELi2EZNS0_22gpu_kernel_impl_nocastINS0_13AUnaryFunctorIlllNS0_15binary_internal10MulFunctorIlEEEEEEvRNS_18TensorIteratorBaseERKT_EUliE_EEviT1_,"ax",@progbits
	.align	128
        .global         _ZN2at6native18elementwise_kernelILi128ELi2EZNS0_22gpu_kernel_impl_nocastINS0_13AUnaryFunctorIlllNS0_15binary_internal10MulFunctorIlEEEEEEvRNS_18TensorIteratorBaseERKT_EUliE_EEviT1_
        .type           _ZN2at6native18elementwise_kernelILi128ELi2EZNS0_22gpu_kernel_impl_nocastINS0_13AUnaryFunctorIlllNS0_15binary_internal10MulFunctorIlEEEEEEvRNS_18TensorIteratorBaseERKT_EUliE_EEviT1_,@function
        .size           _ZN2at6native18elementwise_kernelILi128ELi2EZNS0_22gpu_kernel_impl_nocastINS0_13AUnaryFunctorIlllNS0_15binary_internal10MulFunctorIlEEEEEEvRNS_18TensorIteratorBaseERKT_EUliE_EEviT1_,(.L_x_17320 - _ZN2at6native18elementwise_kernelILi128ELi2EZNS0_22gpu_kernel_impl_nocastINS0_13AUnaryFunctorIlllNS0_15binary_internal10MulFunctorIlEEEEEEvRNS_18TensorIteratorBaseERKT_EUliE_EEviT1_)
        .other          _ZN2at6native18elementwise_kernelILi128ELi2EZNS0_22gpu_kernel_impl_nocastINS0_13AUnaryFunctorIlllNS0_15binary_internal10MulFunctorIlEEEEEEvRNS_18TensorIteratorBaseERKT_EUliE_EEviT1_,@"STO_CUDA_ENTRY STV_DEFAULT"
_ZN2at6native18elementwise_kernelILi128ELi2EZNS0_22gpu_kernel_impl_nocastINS0_13AUnaryFunctorIlllNS0_15binary_internal10MulFunctorIlEEEEEEvRNS_18TensorIteratorBaseERKT_EUliE_EEviT1_:
.text._ZN2at6native18elementwise_kernelILi128ELi2EZNS0_22gpu_kernel_impl_nocastINS0_13AUnaryFunctorIlllNS0_15binary_internal10MulFunctorIlEEEEEEvRNS_18TensorIteratorBaseERKT_EUliE_EEviT1_:
        /* <DEDUP_REMOVED lines=312> */
.L_x_11964:
[----:B------:R-:W-:Y:S01]  /*1380*/  ULDC.64 UR8, c[0x0][0x418] ;  /* 0x0001060000087ab9 */ /* 0x000fe20000000a00 */
[----:B------:R-:W-:Y:S01]  /*1390*/  ULDC.64 UR10, c[0x0][0x428] ;  /* 0x00010a00000a7ab9 */ /* 0x000fe20000000a00 */
[----:B------:R-:W-:-:S04]  /*13a0*/  IADD3 R4, P0, R2, UR8, RZ ;  /* 0x0000000802047c10 */ /* 0x000fc8000ff1e0ff */
[----:B------:R-:W-:Y:S01]  /*13b0*/  IADD3.X R5, RZ, UR9, RZ, P0, !PT ;  /* 0x00000009ff057c10 */ /* 0x000fe200087fe4ff */
[----:B------:R-:W-:-:S05]  /*13c0*/  ULDC.64 UR8, c[0x0][0x410] ;  /* 0x0001040000087ab9 */ /* 0x000fca0000000a00 */
[----:B------:R-:W2:Y:S01]  /*13d0*/  LDG.E.64 R4, desc[UR4][R4.64] ;  /* 0x0000000404047981 */ /* 0x000ea2000c1e1b00 */
[----:B------:R-:W-:Y:S01]  /*13e0*/  IADD3 R6, P0, R3, UR8, RZ ;  /* 0x0000000803067c10 */ /* 0x000fe2000ff1e0ff */
[----:B--2---:R-:W-:Y:S02]  /*13f0*/  IMAD R7, R5, UR10, RZ ;  /* 0x0000000a05077c24 */ /* 0x004fe4000f8e02ff */
[----:B------:R-:W-:-:S04]  /*1400*/  IMAD.WIDE.U32 R2, R4, UR10, RZ ;  /* 0x0000000a04027c25 */ /* 0x000fc8000f8e00ff */
[----:B------:R-:W-:Y:S01]  /*1410*/  IMAD R9, R4, UR11, R7 ;  /* 0x0000000b04097c24 */ /* 0x000fe2000f8e0207 */
[----:B------:R-:W-:-:S04]  /*1420*/  IADD3.X R7, RZ, UR9, RZ, P0, !PT ;  /* 0x00000009ff077c10 */ /* 0x000fc800087fe4ff */
[----:B------:R-:W-:Y:S02]  /*1430*/  IADD3 R3, R3, R9, RZ ;  /* 0x0000000903037210 */ /* 0x000fe40007ffe0ff */
[----:B------:R-:W-:-:S03]  /*1440*/  IADD3 R9, R0, 0x80, RZ ;  /* 0x0000008000097810 */ /* 0x000fc60007ffe0ff */
[----:B------:R0:W-:Y:S04]  /*1450*/  STG.E.64 desc[UR4][R6.64], R2 ;  /* 0x0000000206007986 */ /* 0x0001e8000c101b04 */
.L_x_11963:
[----:B------:R-:W-:Y:S05]  /*1460*/  BSYNC B0 ;  /* 0x0000000000007941 */ /* 0x000fea0003800000 */
.L_x_11962:
[----:B------:R-:W-:-:S13]  /*1470*/  ISETP.GE.AND P0, PT, R9, UR6, PT ;  /* 0x0000000609007c0c */ /* 0x000fda000bf06270 */
[----:B------:R-:W-:Y:S05]  /*1480*/  @P0 EXIT ;  /* 0x000000000000094d */ /* 0x000fea0003800000 */
[----:B------:R-:W1:Y:S01]  /*1490*/  LDC R8, c[0x0][0x218] ;  /* 0x00008600ff087b82 */ /* 0x000e620000000800 */
[----:B------:R-:W-:Y:S01]  /*14a0*/  IMAD.MOV.U32 R0, RZ, RZ, RZ ;  /* 0x000000ffff007224 */ /* 0x000fe200078e00ff */
[----:B0-----:R-:W-:Y:S02]  /*14b0*/  MOV R3, RZ ;  /* 0x000000ff00037202 */ /* 0x001fe40000000f00 */
        /* <DEDUP_REMOVED lines=300> */
.L_x_11965:
        /* <DEDUP_REMOVED lines=11> */
[----:B------:R-:W-:-:S05]  /*2830*/  IADD3 R3, R3, R9, RZ ;  /* 0x0000000903037210 */ /* 0x000fca0007ffe0ff */
[----:B------:R-:W-:Y:S01]  /*2840*/  STG.E.64 desc[UR4][R6.64], R2 ;  /* 0x0000000206007986 */ /* 0x000fe2000c101b04 */
[----:B------:R-:W-:Y:S05]  /*2850*/  EXIT ;  /* 0x000000000000794d */ /* 0x000fea0003800000 */
.L_x_11966:
        /* <DEDUP_REMOVED lines=10> */
.L_x_17320:


//--------------------- .text._ZN2at6native27unrolled_elementwise_kernelINS0_13AUnaryFunctorIlllNS0_15binary_internal10MulFunctorIlEEEESt5arrayIPcLm2EELi4E23TrivialOffsetCalculatorILi1EjESB_NS0_6memory15LoadWithoutCastENSC_16StoreWithoutCastEEEviT_T0_T2_T3_T4_T5_ --------------------------
	.section	.text._ZN2at6native27unrolled_elementwise_kernelINS0_13AUnaryFunctorIlllNS0_15binary_internal10MulFunctorIlEEEESt5arrayIPcLm2EELi4E23TrivialOffsetCalculatorILi1EjESB_NS0_6memory15LoadWithoutCastENSC_16StoreWithoutCastEEEviT_T0_T2_T3_T4_T5_,"ax",@progbits
	.align	128
        .global         _ZN2at6native27unrolled_elementwise_kernelINS0_13AUnaryFunctorIlllNS0_15binary_internal10MulFunctorIlEEEESt5arrayIPcLm2EELi4E23TrivialOffsetCalculatorILi1EjESB_NS0_6memory15LoadWithoutCastENSC_16StoreWithoutCastEEEviT_T0_T2_T3_T4_T5_
        .type           _ZN2at6native27unrolled_elementwise_kernelINS0_13AUnaryFunctorIlllNS0_15binary_internal10MulFunctorIlEEEESt5arrayIPcLm2EELi4E23TrivialOffsetCalculatorILi1EjESB_NS0_6memory15LoadWithoutCastENSC_16StoreWithoutCastEEEviT_T0_T2_T3_T4_T5_,@function
        .size           _ZN2at6native27unrolled_elementwise_kernelINS0_13AUnaryFunctorIlllNS0_15binary_internal10MulFunctorIlEEEESt5arrayIPcLm2EELi4E23TrivialOffsetCalculatorILi1EjESB_NS0_6memory15LoadWithoutCastENSC_16StoreWithoutCastEEEviT_T0_T2_T3_T4_T5_,(.L_x_17321 - _ZN2at6native27unrolled_elementwise_kernelINS0_13AUnaryFunctorIlllNS0_15binary_internal10MulFunctorIlEEEESt5arrayIPcLm2EELi4E23TrivialOffsetCalculatorILi1EjESB_NS0_6memory15LoadWithoutCastENSC_16StoreWithoutCastEEEviT_T0_T2_T3_T4_T5_)
        .other          _ZN2at6native27unrolled_elementwise_kernelINS0_13AUnaryFunctorIlllNS0_15binary_internal10MulFunctorIlEEEESt5arrayIPcLm2EELi4E23TrivialOffsetCalculatorILi1EjESB_NS0_6memory15LoadWithoutCastENSC_16StoreWithoutCastEEEviT_T0_T2_T3_T4_T5_,@"STO_CUDA_ENTRY STV_DEFAULT"
_ZN2at6native27unrolled_elementwise_kernelINS0_13AUnaryFunctorIlllNS0_15binary_internal10MulFunctorIlEEEESt5arrayIPcLm2EELi4E23TrivialOffsetCalculatorILi1EjESB_NS0_6memory15LoadWithoutCastENSC_16StoreWithoutCastEEEviT_T0_T2_T3_T4_T5_:
.text._ZN2at6native27unrolled_elementwise_kernelINS0_13AUnaryFunctorIlllNS0_15binary_internal10MulFunctorIlEEEESt5arrayIPcLm2EELi4E23TrivialOffsetCalculatorILi1EjESB_NS0_6memory15LoadWithoutCastENSC_16StoreWithoutCastEEEviT_T0_T2_T3_T4_T5_:
[----:B------:R-:W-:Y:S01]  /*0000*/  LDC R1, c[0x0][0x28] ;  /* 0x00000a00ff017b82 */ /* 0x000fe20000000800 */
[----:B------:R-:W0:Y:S07]  /*0010*/  S2R R0, SR_CTAID.X ;  /* 0x0000000000007919 */ /* 0x000e2e0000002500 */
[----:B------:R-:W0:Y:S01]  /*0020*/  LDC R5, c[0x0][0x210] ;  /* 0x00008400ff057b82 */ /* 0x000e220000000800 */
[----:B------:R-:W-:Y:S01]  /*0030*/  CS2R R10, SRZ ;  /* 0x00000000000a7805 */ /* 0x000fe2000001ff00 */
[----:B------:R-:W-:Y:S01]  /*0040*/  ULDC.64 UR4, c[0x0][0x208] ;  /* 0x0000820000047ab9 */ /* 0x000fe20000000a00 */
[----:B------:R-:W1:Y:S01]  /*0050*/  S2R R3, SR_TID.X ;  /* 0x0000000000037919 */ /* 0x000e620000002100 */
[----:B------:R-:W-:Y:S01]  /*0060*/  ULDC.64 UR6, c[0x0][0x220] ;  /* 0x0000880000067ab9 */ /* 0x000fe20000000a00 */
[----:B0-----:R-:W-:Y:S01]  /*0070*/  IMAD R2, R0, -0x200, R5 ;  /* 0xfffffe0000027824 */ /* 0x001fe200078e0205 */
[----:B-1----:R-:W-:-:S04]  /*0080*/  IADD3 R18, R3, 0x80, RZ ;  /* 0x0000008003127810 */ /* 0x002fc80007ffe0ff */
        /* <DEDUP_REMOVED lines=10> */
[----:B0-----:R-:W-:-:S05]  /*0130*/  @!P0 IMAD.WIDE.U32 R12, R5, 0x8, R12 ;  /* 0x00000008050c8825 */ /* 0x001fca00078e000c */
[----:B------:R0:W2:Y:S07]  /*0140*/  @!P0 LDG.E.64 R10, desc[UR4][R12.64] ;  /* 0x000000040c0a8981 */ /* 0x0000ae000c1e1b00 */
[----:B------:R-:W-:Y:S01]  /*0150*/  @!P3 LEA R21, R0, R17, 0x9 ;  /* 0x000000110015b211 */ /* 0x000fe200078e48ff */
[----:B------:R-:W-:Y:S01]  /*0160*/  @!P3 VIADD R17, R17, 0x80 ;  /* 0x000000801111b836 */ /* 0x000fe20000000000 */
[----:B------:R-:W3:Y:S04]  /*0170*/  @!P3 LDC.64 R6, c[0x0][0x230] ;  /* 0x00008c00ff06bb82 */ /* 0x000ee80000000a00 */
[----:B------:R-:W-:-:S02]  /*0180*/  ISETP.GE.AND P2, PT, R17, R2, PT ;  /* 0x000000021100720c */ /* 0x000fc40003f46270 */
[----:B------:R-:W-:Y:S01]  /*0190*/  CS2R R4, SRZ ;  /* 0x0000000000047805 */ /* 0x000fe2000001ff00 */
[----:B-1----:R-:W-:Y:S01]  /*01a0*/  @!P1 IMAD.WIDE.U32 R14, R19, 0x8, R14 ;  /* 0x00000008130e9825 */ /* 0x002fe200078e000e */
[----:B0-----:R-:W0:Y:S04]  /*01b0*/  @!P0 LDC.64 R12, c[0x0][0x228] ;  /* 0x00008a00ff0c8b82 */ /* 0x001e280000000a00 */
[----:B------:R1:W4:Y:S05]  /*01c0*/  @!P1 LDG.E.64 R4, desc[UR4][R14.64] ;  /* 0x000000040e049981 */ /* 0x00032a000c1e1b00 */
[----:B------:R-:W5:Y:S01]  /*01d0*/  @!P2 LDC.64 R8, c[0x0][0x230] ;  /* 0x00008c00ff08ab82 */ /* 0x000f620000000a00 */
[----:B------:R-:W-:Y:S01]  /*01e0*/  @!P2 LEA R17, R0, R17, 0x9 ;  /* 0x000000110011a211 */ /* 0x000fe200078e48ff */
[----:B---3--:R-:W-:Y:S01]  /*01f0*/  @!P3 IMAD.WIDE.U32 R20, R21, 0x8, R6 ;  /* 0x000000081514b825 */ /* 0x008fe200078e0006 */
[----:B------:R-:W-:-:S06]  /*0200*/  CS2R R6, SRZ ;  /* 0x0000000000067805 */ /* 0x000fcc000001ff00 */
[----:B------:R-:W3:Y:S01]  /*0210*/  @!P3 LDG.E.64 R6, desc[UR4][R20.64] ;  /* 0x000000041406b981 */ /* 0x000ee2000c1e1b00 */
[----:B-----5:R-:W-:Y:S01]  /*0220*/  @!P2 IMAD.WIDE.U32 R16, R17, 0x8, R8 ;  /* 0x000000081110a825 */ /* 0x020fe200078e0008 */
[----:B------:R-:W-:-:S06]  /*0230*/  CS2R R8, SRZ ;  /* 0x0000000000087805 */ /* 0x000fcc000001ff00 */
[----:B------:R5:W5:Y:S01]  /*0240*/  @!P2 LDG.E.64 R8, desc[UR4][R16.64] ;  /* 0x000000041008a981 */ /* 0x000b62000c1e1b00 */
[----:B-1----:R-:W-:-:S04]  /*0250*/  @!P0 IMAD R15, R0, 0x200, R3 ;  /* 0x00000200000f8824 */ /* 0x002fc800078e0203 */
[----:B0-----:R-:W-:Y:S01]  /*0260*/  @!P0 IMAD.WIDE.U32 R12, R15, 0x8, R12 ;  /* 0x000000080f0c8825 */ /* 0x001fe200078e000c */
[----:B------:R-:W-:-:S04]  /*0270*/  @!P0 MOV R3, R18 ;  /* 0x0000001200038202 */ /* 0x000fc80000000f00 */
[----:B------:R-:W-:Y:S01]  /*0280*/  ISETP.GE.AND P1, PT, R3, R2, PT ;  /* 0x000000020300720c */ /* 0x000fe20003f26270 */
[----:B------:R-:W-:Y:S01]  /*0290*/  BSSY B0, `(.L_x_11967) ;  /* 0x000001c000007945 */ /* 0x000fe20003800000 */
[----:B--2---:R-:W-:-:S04]  /*02a0*/  IMAD R11, R11, UR6, RZ ;  /* 0x000000060b0b7c24 */ /* 0x004fc8000f8e02ff */
[C---:B------:R-:W-:Y:S02]  /*02b0*/  IMAD R19, R10.reuse, UR7, R11 ;  /* 0x000000070a137c24 */ /* 0x040fe4000f8e020b */
[----:B------:R-:W-:-:S05]  /*02c0*/  IMAD.WIDE.U32 R10, R10, UR6, RZ ;  /* 0x000000060a0a7c25 */ /* 0x000fca000f8e00ff */
[----:B------:R-:W-:-:S05]  /*02d0*/  IADD3 R11, R11, R19, RZ ;  /* 0x000000130b0b7210 */ /* 0x000fca0007ffe0ff */
[----:B------:R0:W-:Y:S01]  /*02e0*/  @!P0 STG.E.64 desc[UR4][R12.64], R10 ;  /* 0x0000000a0c008986 */ /* 0x0001e2000c101b04 */
[----:B----4-:R-:W-:-:S04]  /*02f0*/  IMAD R5, R5, UR6, RZ ;  /* 0x0000000605057c24 */ /* 0x010fc8000f8e02ff */
[C---:B------:R-:W-:Y:S02]  /*0300*/  IMAD R15, R4.reuse, UR7, R5 ;  /* 0x00000007040f7c24 */ /* 0x040fe4000f8e0205 */
[----:B------:R-:W-:-:S04]  /*0310*/  IMAD.WIDE.U32 R4, R4, UR6, RZ ;  /* 0x0000000604047c25 */ /* 0x000fc8000f8e00ff */
[----:B---3--:R-:W-:-:S04]  /*0320*/  IMAD R7, R7, UR6, RZ ;  /* 0x0000000607077c24 */ /* 0x008fc8000f8e02ff */
[C---:B-----5:R-:W-:Y:S02]  /*0330*/  IMAD R17, R6.reuse, UR7, R7 ;  /* 0x0000000706117c24 */ /* 0x060fe4000f8e0207 */
[----:B------:R-:W-:-:S04]  /*0340*/  IMAD.WIDE.U32 R6, R6, UR6, RZ ;  /* 0x0000000606067c25 */ /* 0x000fc8000f8e00ff */
[----:B------:R-:W-:-:S04]  /*0350*/  IMAD R9, R9, UR6, RZ ;  /* 0x0000000609097c24 */ /* 0x000fc8000f8e02ff */
[C---:B------:R-:W-:Y:S02]  /*0360*/  IMAD R19, R8.reuse, UR7, R9 ;  /* 0x0000000708137c24 */ /* 0x040fe4000f8e0209 */
[----:B------:R-:W-:Y:S01]  /*0370*/  IMAD.WIDE.U32 R8, R8, UR6, RZ ;  /* 0x0000000608087c25 */ /* 0x000fe2000f8e00ff */
[----:B0-----:R-:W-:Y:S06]  /*0380*/  @P1 BRA `(.L_x_11968) ;  /* 0x0000000000301947 */ /* 0x001fec0003800000 */
[----:B------:R-:W0:Y:S01]  /*0390*/  LDC.64 R10, c[0x0][0x228] ;  /* 0x00008a00ff0a7b82 */ /* 0x000e220000000a00 */
[----:B------:R-:W-:Y:S01]  /*03a0*/  IMAD R13, R0, 0x200, R3 ;  /* 0x00000200000d7824 */ /* 0x000fe200078e0203 */
[----:B------:R-:W-:Y:S01]  /*03b0*/  IADD3 R3, R3, 0x80, RZ ;  /* 0x0000008003037810 */ /* 0x000fe20007ffe0ff */
[----:B------:R-:W-:Y:S01]  /*03c0*/  IMAD.IADD R7, R7, 0x1, R17 ;  /* 0x0000000107077824 */ /* 0x000fe200078e0211 */
[----:B------:R-:W-:Y:S02]  /*03d0*/  IADD3 R5, R5, R15, RZ ;  /* 0x0000000f05057210 */ /* 0x000fe40007ffe0ff */
[----:B------:R-:W-:-:S13]  /*03e0*/  ISETP.GE.AND P0, PT, R3, R2, PT ;  /* 0x000000020300720c */ /* 0x000fda0003f06270 */
[----:B------:R-:W-:Y:S02]  /*03f0*/  @!P0 LEA R21, R0, R3, 0x9 ;  /* 0x0000000300158211 */ /* 0x000fe400078e48ff */
[----:B------:R-:W-:Y:S01]  /*0400*/  @!P0 IADD3 R3, R3, 0x80, RZ ;  /* 0x0000008003038810 */ /* 0x000fe20007ffe0ff */
[----:B0-----:R-:W-:-:S04]  /*0410*/  IMAD.WIDE.U32 R12, R13, 0x8, R10 ;  /* 0x000000080d0c7825 */ /* 0x001fc800078e000a */
[----:B------:R-:W-:Y:S01]  /*0420*/  @!P0 IMAD.WIDE.U32 R10, R21, 0x8, R10 ;  /* 0x00000008150a8825 */ /* 0x000fe200078e000a */
[----:B------:R0:W-:Y:S04]  /*0430*/  STG.E.64 desc[UR4][R12.64], R4 ;  /* 0x000000040c007986 */ /* 0x0001e8000c101b04 */
[----:B------:R0:W-:Y:S02]  /*0440*/  @!P0 STG.E.64 desc[UR4][R10.64], R6 ;  /* 0x000000060a008986 */ /* 0x0001e4000c101b04 */
.L_x_11968:
[----:B------:R-:W-:Y:S05]  /*0450*/  BSYNC B0 ;  /* 0x0000000000007941 */ /* 0x000fea0003800000 */
.L_x_11967:
[----:B------:R-:W-:-:S13]  /*0460*/  ISETP.GE.AND P0, PT, R3, R2, PT ;  /* 0x000000020300720c */ /* 0x000fda0003f06270 */
[----:B------:R-:W-:Y:S05]  /*0470*/  @P0 EXIT ;  /* 0x000000000000094d */ /* 0x000fea0003800000 */
[----:B0-----:R-:W0:Y:S01]  /*0480*/  LDC.64 R4, c[0x0][0x228] ;  /* 0x00008a00ff047b82 */ /* 0x001e220000000a00 */
[----:B------:R-:W-:Y:S02]  /*0490*/  LEA R3, R0, R3, 0x9 ;  /* 0x0000000300037211 */ /* 0x000fe400078e48ff */
[----:B------:R-:W-:-:S03]  /*04a0*/  IADD3 R9, R9, R19, RZ ;  /* 0x0000001309097210 */ /* 0x000fc60007ffe0ff */
[----:B0-----:R-:W-:-:S05]  /*04b0*/  IMAD.WIDE.U32 R2, R3, 0x8, R4 ;  /* 0x0000000803027825 */ /* 0x001fca00078e0004 */
[----:B------:R-:W-:Y:S01]  /*04c0*/  STG.E.64 desc[UR4][R2.64], R8 ;  /* 0x0000000802007986 */ /* 0x000fe2000c101b04 */
[----:B------:R-:W-:Y:S05]  /*04d0*/  EXIT ;  /* 0x000000000000794d */ /* 0x000fea0003800000 */
.L_x_11969:
        /* <DEDUP_REMOVED lines=10> */
.L_x_17321:


//--------------------- .text._ZN2at6native29vectorized_elementwise_kernelILi2ENS0_13AUnaryFunctorIlllNS0_15binary_internal10MulFunctorIlEEEESt5arrayIPcLm2EEEEviT0_T1_ --------------------------
	.section	.text._ZN2at6native29vectorized_elementwise_kernelILi2ENS0_13AUnaryFunctorIlllNS0_15binary_internal10MulFunctorIlEEEESt5arrayIPcLm2EEEEviT0_T1_,"ax",@progbits
	.align	128
        .global         _ZN2at6native29vectorized_elementwise_kernelILi2ENS0_13AUnaryFunctorIlllNS0_15binary_internal10MulFunctorIlEEEESt5arrayIPcLm2EEEEviT0_T1_
        .type           _ZN2at6native29vectorized_elementwise_kernelILi2ENS0_13AUnaryFunctorIlllNS0_15binary_internal10MulFunctorIlEEEESt5arrayIPcLm2EEEEviT0_T1_,@function
        .size           _ZN2at6native29vectorized_elementwise_kernelILi2ENS0_13AUnaryFunctorIlllNS0_15binary_internal10MulFunctorIlEEEESt5arrayIPcLm2EEEEviT0_T1_,(.L_x_17322 - _ZN2at6native29vectorized_elementwise_kernelILi2ENS0_13AUnaryFunctorIlllNS0_15binary_internal10MulFunctorIlEEEESt5arrayIPcLm2EEEEviT0_T1_)
        .other          _ZN2at6native29vectorized_elementwise_kernelILi2ENS0_13AUnaryFunctorIlllNS0_15binary_internal10MulFunctorIlEEEESt5arrayIPcLm2EEEEviT0_T1_,@"STO_CUDA_ENTRY STV_DEFAULT"
_ZN2at6native29vectorized_elementwise_kernelILi2ENS0_13AUnaryFunctorIlllNS0_15binary_internal10MulFunctorIlEEEESt5arrayIPcLm2EEEEviT0_T1_:
.text._ZN2at6native29vectorized_elementwise_kernelILi2ENS0_13AUnaryFunctorIlllNS0_15binary_internal10MulFunctorIlEEEESt5arrayIPcLm2EEEEviT0_T1_:
        /* <DEDUP_REMOVED lines=18> */
[----:B---3--:R-:W-:-:S02]  /*0120*/  IMAD R3, R23, UR6, RZ ;  /* 0x0000000617037c24 */ /* 0x008fc4000f8e02ff */
[----:B------:R-:W-:Y:S02]  /*0130*/  IMAD R9, R21, UR6, RZ ;  /* 0x0000000615097c24 */ /* 0x000fe4000f8e02ff */
[----:B------:R-:W-:Y:S02]  /*0140*/  IMAD R3, R22, UR7, R3 ;  /* 0x0000000716037c24 */ /* 0x000fe4000f8e0203 */
[----:B------:R-:W-:Y:S02]  /*0150*/  IMAD R27, R20, UR7, R9 ;  /* 0x00000007141b7c24 */ /* 0x000fe4000f8e0209 */
[----:B------:R-:W-:-:S04]  /*0160*/  IMAD.WIDE.U32 R22, R22, UR6, RZ ;  /* 0x0000000616167c25 */ /* 0x000fc8000f8e00ff */
[----:B--2---:R-:W-:Y:S01]  /*0170*/  IMAD.WIDE.U32 R8, R8, 0x8, R24 ;  /* 0x0000000808087825 */ /* 0x004fe200078e0018 */
[----:B------:R-:W-:-:S03]  /*0180*/  IADD3 R23, R23, R3, RZ ;  /* 0x0000000317177210 */ /* 0x000fc60007ffe0ff */
[----:B------:R-:W-:-:S04]  /*0190*/  IMAD.WIDE.U32 R20, R20, UR6, RZ ;  /* 0x0000000614147c25 */ /* 0x000fc8000f8e00ff */
[----:B------:R-:W-:Y:S01]  /*01a0*/  IMAD.WIDE R2, R2, 0x10, R8 ;  /* 0x0000001002027825 */ /* 0x000fe200078e0208 */
[----:B------:R-:W-:-:S03]  /*01b0*/  IADD3 R21, R21, R27, RZ ;  /* 0x0000001b15157210 */ /* 0x000fc60007ffe0ff */
[----:B----4-:R-:W-:Y:S02]  /*01c0*/  IMAD R9, R19, UR6, RZ ;  /* 0x0000000613097c24 */ /* 0x010fe4000f8e02ff */
[----:B0-----:R-:W-:Y:S02]  /*01d0*/  IMAD R11, R17, UR6, RZ ;  /* 0x00000006110b7c24 */ /* 0x001fe4000f8e02ff */
[C---:B------:R-:W-:Y:S02]  /*01e0*/  IMAD R9, R18.reuse, UR7, R9 ;  /* 0x0000000712097c24 */ /* 0x040fe4000f8e0209 */
[----:B------:R-:W-:Y:S01]  /*01f0*/  IMAD.WIDE.U32 R18, R18, UR6, RZ ;  /* 0x0000000612127c25 */ /* 0x000fe2000f8e00ff */
[----:B------:R0:W-:Y:S03]  /*0200*/  STG.E.128 desc[UR4][R2.64], R20 ;  /* 0x0000001402007986 */ /* 0x0001e6000c101d04 */
[----:B------:R-:W-:-:S02]  /*0210*/  IMAD R11, R16, UR7, R11 ;  /* 0x00000007100b7c24 */ /* 0x000fc4000f8e020b */
[----:B-----5:R-:W-:Y:S02]  /*0220*/  IMAD R7, R7, UR6, RZ ;  /* 0x0000000607077c24 */ /* 0x020fe4000f8e02ff */
[----:B------:R-:W-:-:S04]  /*0230*/  IMAD.WIDE.U32 R16, R16, UR6, RZ ;  /* 0x0000000610107c25 */ /* 0x000fc8000f8e00ff */
[----:B------:R-:W-:Y:S02]  /*0240*/  IMAD R15, R15, UR6, RZ ;  /* 0x000000060f0f7c24 */ /* 0x000fe4000f8e02ff */
[----:B------:R-:W-:Y:S02]  /*0250*/  IMAD R13, R13, UR6, RZ ;  /* 0x000000060d0d7c24 */ /* 0x000fe4000f8e02ff */
[----:B0-----:R-:W-:Y:S02]  /*0260*/  IMAD R23, R5, UR6, RZ ;  /* 0x0000000605177c24 */ /* 0x001fe4000f8e02ff */
[C---:B------:R-:W-:Y:S01]  /*0270*/  IMAD R21, R6.reuse, UR7, R7 ;  /* 0x0000000706157c24 */ /* 0x040fe2000f8e0207 */
[----:B------:R-:W-:Y:S01]  /*0280*/  IADD3 R7, R19, R9, RZ ;  /* 0x0000000913077210 */ /* 0x000fe20007ffe0ff */
[----:B------:R-:W-:Y:S01]  /*0290*/  IMAD.WIDE.U32 R8, R6, UR6, RZ ;  /* 0x0000000606087c25 */ /* 0x000fe2000f8e00ff */
[----:B------:R-:W-:-:S03]  /*02a0*/  IADD3 R5, R17, R11, RZ ;  /* 0x0000000b11057210 */ /* 0x000fc60007ffe0ff */
[C---:B------:R-:W-:Y:S02]  /*02b0*/  IMAD R23, R4.reuse, UR7, R23 ;  /* 0x0000000704177c24 */ /* 0x040fe4000f8e0217 */
[----:B------:R-:W-:Y:S01]  /*02c0*/  IMAD.WIDE.U32 R10, R4, UR6, RZ ;  /* 0x00000006040a7c25 */ /* 0x000fe2000f8e00ff */
[----:B------:R-:W-:Y:S02]  /*02d0*/  MOV R4, R16 ;  /* 0x0000001000047202 */ /* 0x000fe40000000f00 */
[----:B------:R-:W-:Y:S01]  /*02e0*/  IADD3 R17, R9, R21, RZ ;  /* 0x0000001509117210 */ /* 0x000fe20007ffe0ff */
[----:B------:R-:W-:Y:S02]  /*02f0*/  IMAD R25, R14, UR7, R15 ;  /* 0x000000070e197c24 */ /* 0x000fe4000f8e020f */
[----:B------:R-:W-:Y:S02]  /*0300*/  IMAD R27, R12, UR7, R13 ;  /* 0x000000070c1b7c24 */ /* 0x000fe4000f8e020d */
[----:B------:R-:W-:Y:S01]  /*0310*/  IMAD.MOV.U32 R6, RZ, RZ, R18 ;  /* 0x000000ffff067224 */ /* 0x000fe200078e0012 */
[----:B------:R-:W-:Y:S01]  /*0320*/  IADD3 R9, R11, R23, RZ ;  /* 0x000000170b097210 */ /* 0x000fe20007ffe0ff */
[----:B------:R-:W-:-:S04]  /*0330*/  IMAD.WIDE.U32 R14, R14, UR6, RZ ;  /* 0x000000060e0e7c25 */ /* 0x000fc8000f8e00ff */
[----:B------:R-:W-:Y:S01]  /*0340*/  IMAD.WIDE.U32 R12, R12, UR6, RZ ;  /* 0x000000060c0c7c25 */ /* 0x000fe2000f8e00ff */
[----:B------:R0:W-:Y:S01]  /*0350*/  STG.E.128 desc[UR4][R2.64+0x800], R4 ;  /* 0x0008000402007986 */ /* 0x0001e2000c101d04 */
[----:B------:R-:W-:-:S03]  /*0360*/  IADD3 R15, R15, R25, RZ ;  /* 0x000000190f0f7210 */ /* 0x000fc60007ffe0ff */
[----:B------:R-:W-:-:S05]  /*0370*/  IADD3 R13, R13, R27, RZ ;  /* 0x0000001b0d0d7210 */ /* 0x000fca0007ffe0ff */
[----:B------:R-:W-:Y:S01]  /*0380*/  STG.E.128 desc[UR4][R2.64+0x1000], R12 ;  /* 0x0010000c02007986 */ /* 0x000fe2000c101d04 */
[----:B0-----:R-:W-:Y:S01]  /*0390*/  IMAD.MOV.U32 R6, RZ, RZ, R8 ;  /* 0x000000ffff067224 */ /* 0x001fe200078e0008 */
[----:B------:R-:W-:Y:S02]  /*03a0*/  MOV R7, R17 ;  /* 0x0000001100077202 */ /* 0x000fe40000000f00 */
[----:B------:R-:W-:Y:S02]  /*03b0*/  MOV R4, R10 ;  /* 0x0000000a00047202 */ /* 0x000fe40000000f00 */
[----:B------:R-:W-:-:S05]  /*03c0*/  MOV R5, R9 ;  /* 0x0000000900057202 */ /* 0x000fca0000000f00 */
[----:B------:R-:W-:Y:S01]  /*03d0*/  STG.E.128 desc[UR4][R2.64+0x1800], R4 ;  /* 0x0018000402007986 */ /* 0x000fe2000c101d04 */
[----:B------:R-:W-:Y:S05]  /*03e0*/  EXIT ;  /* 0x000000000000794d */ /* 0x000fea0003800000 */
.L_x_11970:
[----:B------:R-:W0:Y:S01]  /*03f0*/  S2R R9, SR_TID.X ;  /* 0x0000000000097919 */ /* 0x000e220000002100 */
[----:B------:R-:W-:Y:S01]  /*0400*/  ULDC.64 UR6, c[0x0][0x220] ;  /* 0x0000880000067ab9 */ /* 0x000fe20000000a00 */
[C---:B0-----:R-:W-:Y:S02]  /*0410*/  ISETP.GE.AND P0, PT, R9.reuse, R0, PT ;  /* 0x000000000900720c */ /* 0x041fe40003f06270 */
[----:B------:R-:W-:Y:S02]  /*0420*/  IADD3 R26, R9, 0x80, RZ ;  /* 0x00000080091a7810 */ /* 0x000fe40007ffe0ff */
[----:B------:R-:W-:-:S09]  /*0430*/  MOV R3, R9 ;  /* 0x0000000900037202 */ /* 0x000fd20000000f00 */
[----:B------:R-:W-:Y:S01]  /*0440*/  @!P0 IMAD.MOV.U32 R3, RZ, RZ, R26 ;  /* 0x000000ffff038224 */ /* 0x000fe200078e001a */
[----:B------:R-:W0:Y:S01]  /*0450*/  @!P0 LDC.64 R12, c[0x0][0x230] ;  /* 0x00008c00ff0c8b82 */ /* 0x000e220000000a00 */
[----:B------:R-:W-:-:S03]  /*0460*/  @!P0 IADD3 R29, R8, R9, RZ ;  /* 0x00000009081d8210 */ /* 0x000fc60007ffe0ff */
[----:B------:R-:W-:-:S13]  /*0470*/  ISETP.GE.AND P5, PT, R3, R0, PT ;  /* 0x000000000300720c */ /* 0x000fda0003fa6270 */
[----:B------:R-:W-:Y:S01]  /*0480*/  @!P5 IADD3 R11, R8, R3, RZ ;  /* 0x00000003080bd210 */ /* 0x000fe20007ffe0ff */
[----:B------:R-:W1:Y:S01]  /*0490*/  @!P5 LDC.64 R24, c[0x0][0x230] ;  /* 0x00008c00ff18db82 */ /* 0x000e620000000a00 */
[----:B------:R-:W-:-:S04]  /*04a0*/  @!P5 IADD3 R3, R3, 0x80, RZ ;  /* 0x000000800303d810 */ /* 0x000fc80007ffe0ff */
[----:B------:R-:W-:-:S13]  /*04b0*/  ISETP.GE.AND P6, PT, R3, R0, PT ;  /* 0x000000000300720c */ /* 0x000fda0003fc6270 */
[----:B------:R-:W-:Y:S01]  /*04c0*/  @!P6 IADD3 R31, R8, R3, RZ ;  /* 0x00000003081fe210 */ /* 0x000fe20007ffe0ff */
[----:B------:R-:W2:Y:S01]  /*04d0*/  @!P6 LDC.64 R6, c[0x0][0x230] ;  /* 0x00008c00ff06eb82 */ /* 0x000ea20000000a00 */
[----:B------:R-:W-:-:S04]  /*04e0*/  @!P6 IADD3 R3, R3, 0x80, RZ ;  /* 0x000000800303e810 */ /* 0x000fc80007ffe0ff */
[----:B------:R-:W-:Y:S01]  /*04f0*/  ISETP.GE.AND P1, PT, R3, R0, PT ;  /* 0x000000000300720c */ /* 0x000fe20003f26270 */
[----:B-1----:R-:W-:Y:S01]  /*0500*/  @!P5 IMAD.WIDE.U32 R24, R11, 0x8, R24 ;  /* 0x000000080b18d825 */ /* 0x002fe200078e0018 */
[----:B------:R-:W-:-:S11]  /*0510*/  CS2R R10, SRZ ;  /* 0x00000000000a7805 */ /* 0x000fd6000001ff00 */
[----:B------:R-:W-:Y:S01]  /*0520*/  @!P1 IADD3 R15, R8, R3, RZ ;  /* 0x00000003080f9210 */ /* 0x000fe20007ffe0ff */
[----:B------:R-:W-:Y:S01]  /*0530*/  @!P1 VIADD R3, R3, 0x80 ;  /* 0x0000008003039836 */ /* 0x000fe20000000000 */
[----:B------:R-:W1:Y:S04]  /*0540*/  @!P1 LDC.64 R22, c[0x0][0x230] ;  /* 0x00008c00ff169b82 */ /* 0x000e680000000a00 */
[----:B------:R-:W-:Y:S01]  /*0550*/  ISETP.GE.AND P2, PT, R3, R0, PT ;  /* 0x000000000300720c */ /* 0x000fe20003f46270 */
[----:B--2---:R-:W-:Y:S01]  /*0560*/  @!P6 IMAD.WIDE.U32 R30, R31, 0x8, R6 ;  /* 0x000000081f1ee825 */ /* 0x004fe200078e0006 */
[----:B------:R-:W-:-:S03]  /*0570*/  CS2R R6, SRZ ;  /* 0x0000000000067805 */ /* 0x000fc6000001ff00 */
[----:B0-----:R-:W-:Y:S01]  /*0580*/  @!P0 IMAD.WIDE.U32 R28, R29, 0x8, R12 ;  /* 0x000000081d1c8825 */ /* 0x001fe200078e000c */
[----:B------:R-:W2:Y:S04]  /*0590*/  @!P6 LDG.E.64 R10, desc[UR4][R30.64] ;  /* 0x000000041e0ae981 */ /* 0x000ea8000c1e1b00 */
[----:B------:R0:W3:Y:S03]  /*05a0*/  @!P5 LDG.E.64 R6, desc[UR4][R24.64] ;  /* 0x000000041806d981 */ /* 0x0000e6000c1e1b00 */
[----:B------:R-:W-:Y:S01]  /*05b0*/  @!P2 IADD3 R19, R8, R3, RZ ;  /* 0x000000030813a210 */ /* 0x000fe20007ffe0ff */
[----:B------:R-:W4:Y:S01]  /*05c0*/  @!P2 LDC.64 R4, c[0x0][0x230] ;  /* 0x00008c00ff04ab82 */ /* 0x000f220000000a00 */
[----:B------:R-:W-:-:S04]  /*05d0*/  @!P2 IADD3 R3, R3, 0x80, RZ ;  /* 0x000000800303a810 */ /* 0x000fc80007ffe0ff */
[----:B------:R-:W-:-:S13]  /*05e0*/  ISETP.GE.AND P3, PT, R3, R0, PT ;  /* 0x000000000300720c */ /* 0x000fda0003f66270 */
[----:B------:R-:W-:Y:S01]  /*05f0*/  @!P3 IADD3 R21, R8, R3, RZ ;  /* 0x000000030815b210 */ /* 0x000fe20007ffe0ff */
[----:B------:R-:W5:Y:S01]  /*0600*/  @!P3 LDC.64 R16, c[0x0][0x230] ;  /* 0x00008c00ff10bb82 */ /* 0x000f620000000a00 */
[----:B------:R-:W-:-:S04]  /*0610*/  @!P3 IADD3 R3, R3, 0x80, RZ ;  /* 0x000000800303b810 */ /* 0x000fc80007ffe0ff */
[----:B------:R-:W-:-:S13]  /*0620*/  ISETP.GE.AND P4, PT, R3, R0, PT ;  /* 0x000000000300720c */ /* 0x000fda0003f86270 */
[----:B------:R-:W-:Y:S01]  /*0630*/  @!P4 IADD3 R2, R8, R3, RZ ;  /* 0x000000030802c210 */ /* 0x000fe20007ffe0ff */
[----:B------:R-:W-:-:S05]  /*0640*/  @!P4 VIADD R3, R3, 0x80 ;  /* 0x000000800303c836 */ /* 0x000fca0000000000 */
[----:B------:R-:W-:Y:S01]  /*0650*/  ISETP.GE.AND P5, PT, R3, R0, PT ;  /* 0x000000000300720c */ /* 0x000fe20003fa6270 */
[----:B----4-:R-:W-:Y:S02]  /*0660*/  @!P2 IMAD.WIDE.U32 R32, R19, 0x8, R4 ;  /* 0x000000081320a825 */ /* 0x010fe400078e0004 */
[----:B------:R-:W4:Y:S02]  /*0670*/  @!P4 LDC.64 R4, c[0x0][0x230] ;  /* 0x00008c00ff04cb82 */ /* 0x000f240000000a00 */
[----:B-1----:R-:W-:Y:S01]  /*0680*/  @!P1 IMAD.WIDE.U32 R22, R15, 0x8, R22 ;  /* 0x000000080f169825 */ /* 0x002fe200078e0016 */
[----:B------:R-:W-:-:S06]  /*0690*/  CS2R R14, SRZ ;  /* 0x00000000000e7805 */ /* 0x000fcc000001ff00 */
[----:B------:R-:W3:Y:S01]  /*06a0*/  @!P0 LDG.E.64 R14, desc[UR4][R28.64] ;  /* 0x000000041c0e8981 */ /* 0x000ee2000c1e1b00 */
[----:B0-----:R-:W0:Y:S01]  /*06b0*/  @!P5 LDC.64 R24, c[0x0][0x230] ;  /* 0x00008c00ff18db82 */ /* 0x001e220000000a00 */
[----:B------:R-:W-:Y:S01]  /*06c0*/  @!P5 IADD3 R3, R8, R3, RZ ;  /* 0x000000030803d210 */ /* 0x000fe20007ffe0ff */
[----:B-----5:R-:W-:Y:S01]  /*06d0*/  @!P3 IMAD.WIDE.U32 R30, R21, 0x8, R16 ;  /* 0x00000008151eb825 */ /* 0x020fe200078e0010 */
[----:B------:R-:W-:Y:S02]  /*06e0*/  CS2R R12, SRZ ;  /* 0x00000000000c7805 */ /* 0x000fe4000001ff00 */
[----:B------:R-:W-:Y:S02]  /*06f0*/  CS2R R18, SRZ ;  /* 0x0000000000127805 */ /* 0x000fe4000001ff00 */
[----:B------:R-:W-:Y:S01]  /*0700*/  CS2R R20, SRZ ;  /* 0x0000000000147805 */ /* 0x000fe2000001ff00 */
[----:B------:R-:W1:Y:S01]  /*0710*/  @!P0 LDC.64 R16, c[0x0][0x228] ;  /* 0x00008a00ff108b82 */ /* 0x000e620000000a00 */
[----:B------:R5:W3:Y:S04]  /*0720*/  @!P1 LDG.E.64 R12, desc[UR4][R22.64] ;  /* 0x00000004160c9981 */ /* 0x000ae8000c1e1b00 */
[----:B------:R-:W3:Y:S01]  /*0730*/  @!P2 LDG.E.64 R18, desc[UR4][R32.64] ;  /* 0x000000042012a981 */ /* 0x000ee2000c1e1b00 */
[----:B----4-:R-:W-:Y:S01]  /*0740*/  @!P4 IMAD.WIDE.U32 R34, R2, 0x8, R4 ;  /* 0x000000080222c825 */ /* 0x010fe200078e0004 */
[----:B------:R-:W-:-:S02]  /*0750*/  CS2R R4, SRZ ;  /* 0x0000000000047805 */ /* 0x000fc4000001ff00 */
[----:B------:R-:W4:Y:S04]  /*0760*/  @!P3 LDG.E.64 R20, desc[UR4][R30.64] ;  /* 0x000000041e14b981 */ /* 0x000f28000c1e1b00 */
[----:B------:R-:W4:Y:S01]  /*0770*/  @!P4 LDG.E.64 R4, desc[UR4][R34.64] ;  /* 0x000000042204c981 */ /* 0x000f22000c1e1b00 */
[----:B0-----:R-:W-:Y:S01]  /*0780*/  @!P5 IMAD.WIDE.U32 R24, R3, 0x8, R24 ;  /* 0x000000080318d825 */ /* 0x001fe200078e0018 */
[----:B------:R-:W-:-:S06]  /*0790*/  CS2R R2, SRZ ;  /* 0x0000000000027805 */ /* 0x000fcc000001ff00 */
[----:B------:R0:W4:Y:S01]  /*07a0*/  @!P5 LDG.E.64 R2, desc[UR4][R24.64] ;  /* 0x000000041802d981 */ /* 0x000122000c1e1b00 */
[----:B-----5:R-:W-:-:S05]  /*07b0*/  @!P0 IADD3 R23, R8, R9, RZ ;  /* 0x0000000908178210 */ /* 0x020fca0007ffe0ff */
[----:B-1----:R-:W-:Y:S01]  /*07c0*/  @!P0 IMAD.WIDE.U32 R22, R23, 0x8, R16 ;  /* 0x0000000817168825 */ /* 0x002fe200078e0010 */
[----:B------:R-:W-:Y:S04]  /*07d0*/  BSSY B0, `(.L_x_11971) ;  /* 0x0000055000007945 */ /* 0x000fe80003800000 */
[----:B------:R-:W-:Y:S01]  /*07e0*/  BSSY B1, `(.L_x_11972) ;  /* 0x000004c000017945 */ /* 0x000fe20003800000 */
[----:B--2---:R-:W-:-:S04]  /*07f0*/  IMAD R17, R11, UR6, RZ ;  /* 0x000000060b117c24 */ /* 0x004fc8000f8e02ff */
[C---:B------:R-:W-:Y:S02]  /*0800*/  IMAD R17, R10.reuse, UR7, R17 ;  /* 0x000000070a117c24 */ /* 0x040fe4000f8e0211 */
[----:B------:R-:W-:-:S04]  /*0810*/  IMAD.WIDE.U32 R10, R10, UR6, RZ ;  /* 0x000000060a0a7c25 */ /* 0x000fc8000f8e00ff */
[----:B---3--:R-:W-:-:S04]  /*0820*/  IMAD R15, R15, UR6, RZ ;  /* 0x000000060f0f7c24 */ /* 0x008fc8000f8e02ff */
[C---:B------:R-:W-:Y:S01]  /*0830*/  IMAD R27, R14.reuse, UR7, R15 ;  /* 0x000000070e1b7c24 */ /* 0x040fe2000f8e020f */
[----:B------:R-:W-:Y:S01]  /*0840*/  MOV R15, R9 ;  /* 0x00000009000f7202 */ /* 0x000fe20000000f00 */
[----:B------:R-:W-:Y:S02]  /*0850*/  @!P0 IMAD.MOV.U32 R15, RZ, RZ, R26 ;  /* 0x000000ffff0f8224 */ /* 0x000fe400078e001a */
[----:B------:R-:W-:-:S03]  /*0860*/  IMAD.WIDE.U32 R28, R14, UR6, RZ ;  /* 0x000000060e1c7c25 */ /* 0x000fc6000f8e00ff */
[----:B------:R-:W-:Y:S02]  /*0870*/  ISETP.GE.AND P1, PT, R15, R0, PT ;  /* 0x000000000f00720c */ /* 0x000fe40003f26270 */
[----:B------:R-:W-:Y:S02]  /*0880*/  IADD3 R27, R29, R27, RZ ;  /* 0x0000001b1d1b7210 */ /* 0x000fe40007ffe0ff */
[----:B------:R-:W-:Y:S01]  /*0890*/  @!P0 MOV R26, R28 ;  /* 0x0000001c001a8202 */ /* 0x000fe20000000f00 */
[----:B0-----:R-:W-:Y:S02]  /*08a0*/  IMAD R25, R13, UR6, RZ ;  /* 0x000000060d197c24 */ /* 0x001fe4000f8e02ff */
[----:B------:R-:W-:Y:S02]  /*08b0*/  IMAD R19, R19, UR6, RZ ;  /* 0x0000000613137c24 */ /* 0x000fe4000f8e02ff */
[----:B----4-:R-:W-:Y:S02]  /*08c0*/  IMAD R21, R21, UR6, RZ ;  /* 0x0000000615157c24 */ /* 0x010fe4000f8e02ff */
[----:B------:R-:W-:Y:S01]  /*08d0*/  IMAD R5, R5, UR6, RZ ;  /* 0x0000000605057c24 */ /* 0x000fe2000f8e02ff */
[----:B------:R0:W-:Y:S01]  /*08e0*/  @!P0 STG.E.64 desc[UR4][R22.64], R26 ;  /* 0x0000001a16008986 */ /* 0x0001e2000c101b04 */
[----:B------:R-:W-:-:S02]  /*08f0*/  IMAD R9, R7, UR6, RZ ;  /* 0x0000000607097c24 */ /* 0x000fc4000f8e02ff */
[----:B------:R-:W-:Y:S02]  /*0900*/  IMAD R25, R12, UR7, R25 ;  /* 0x000000070c197c24 */ /* 0x000fe4000f8e0219 */
[----:B------:R-:W-:Y:S02]  /*0910*/  IMAD R29, R20, UR7, R21 ;  /* 0x00000007141d7c24 */ /* 0x000fe4000f8e0215 */
[----:B------:R-:W-:Y:S02]  /*0920*/  IMAD R31, R4, UR7, R5 ;  /* 0x00000007041f7c24 */ /* 0x000fe4000f8e0205 */
[----:B------:R-:W-:Y:S02]  /*0930*/  IMAD R3, R3, UR6, RZ ;  /* 0x0000000603037c24 */ /* 0x000fe4000f8e02ff */
[----:B------:R-:W-:-:S04]  /*0940*/  IMAD.WIDE.U32 R12, R12, UR6, RZ ;  /* 0x000000060c0c7c25 */ /* 0x000fc8000f8e00ff */
[C---:B0-----:R-:W-:Y:S02]  /*0950*/  IMAD R27, R18.reuse, UR7, R19 ;  /* 0x00000007121b7c24 */ /* 0x041fe4000f8e0213 */
[----:B------:R-:W-:-:S04]  /*0960*/  IMAD.WIDE.U32 R18, R18, UR6, RZ ;  /* 0x0000000612127c25 */ /* 0x000fc8000f8e00ff */
[----:B------:R-:W-:-:S04]  /*0970*/  IMAD.WIDE.U32 R20, R20, UR6, RZ ;  /* 0x0000000614147c25 */ /* 0x000fc8000f8e00ff */
[----:B------:R-:W-:-:S04]  /*0980*/  IMAD.WIDE.U32 R4, R4, UR6, RZ ;  /* 0x0000000604047c25 */ /* 0x000fc8000f8e00ff */
[----:B------:R-:W-:Y:S02]  /*0990*/  IMAD R9, R6, UR7, R9 ;  /* 0x0000000706097c24 */ /* 0x000fe4000f8e0209 */
[C---:B------:R-:W-:Y:S02]  /*09a0*/  IMAD R3, R2.reuse, UR7, R3 ;  /* 0x0000000702037c24 */ /* 0x040fe4000f8e0203 */
[----:B------:R-:W-:Y:S01]  /*09b0*/  IMAD.WIDE.U32 R22, R2, UR6, RZ ;  /* 0x0000000602167c25 */ /* 0x000fe2000f8e00ff */
[----:B------:R-:W-:-:S03]  /*09c0*/  IADD3 R25, R13, R25, RZ ;  /* 0x000000190d197210 */ /* 0x000fc60007ffe0ff */
[----:B------:R-:W-:Y:S01]  /*09d0*/  IMAD.WIDE.U32 R6, R6, UR6, RZ ;  /* 0x0000000606067c25 */ /* 0x000fe2000f8e00ff */
[----:B------:R-:W-:Y:S02]  /*09e0*/  IADD3 R27, R19, R27, RZ ;  /* 0x0000001b131b7210 */ /* 0x000fe40007ffe0ff */
[----:B------:R-:W-:Y:S01]  /*09f0*/  IADD3 R29, R21, R29, RZ ;  /* 0x0000001d151d7210 */ /* 0x000fe20007ffe0ff */
[----:B------:R-:W-:Y:S01]  /*0a00*/  IMAD.IADD R3, R23, 0x1, R3 ;  /* 0x0000000117037824 */ /* 0x000fe200078e0203 */
[----:B------:R-:W-:Y:S01]  /*0a10*/  IADD3 R31, R5, R31, RZ ;  /* 0x0000001f051f7210 */ /* 0x000fe20007ffe0ff */
[----:B------:R-:W-:Y:S06]  /*0a20*/  @P1 BRA `(.L_x_11973) ;  /* 0x0000000000381947 */ /* 0x000fec0003800000 */
[----:B------:R-:W0:Y:S01]  /*0a30*/  LDC.64 R32, c[0x0][0x228] ;  /* 0x00008a00ff207b82 */ /* 0x000e220000000a00 */
[----:B------:R-:W-:Y:S02]  /*0a40*/  IADD3 R7, R7, R9, RZ ;  /* 0x0000000907077210 */ /* 0x000fe40007ffe0ff */
        /* <DEDUP_REMOVED lines=8> */
[----:B------:R-:W-:Y:S02]  /*0ad0*/  IADD3 R11, R11, R17, RZ ;  /* 0x000000110b0b7210 */ /* 0x000fe40007ffe0ff */
[----:B------:R-:W-:Y:S01]  /*0ae0*/  IADD3 R15, R15, 0x80, RZ ;  /* 0x000000800f0f7810 */ /* 0x000fe20007ffe0ff */
[----:B0-----:R-:W-:-:S05]  /*0af0*/  IMAD.WIDE.U32 R6, R9, 0x8, R6 ;  /* 0x0000000809067825 */ /* 0x001fca00078e0006 */
[----:B------:R0:W-:Y:S02]  /*0b00*/  STG.E.64 desc[UR4][R6.64], R10 ;  /* 0x0000000a06007986 */ /* 0x0001e4000c101b04 */
.L_x_11973:
[----:B------:R-:W-:-:S13]  /*0b10*/  ISETP.GE.AND P0, PT, R15, R0, PT ;  /* 0x000000000f00720c */ /* 0x000fda0003f06270 */
[----:B------:R-:W-:Y:S05]  /*0b20*/  @P0 BRA `(.L_x_11975) ;  /* 0x0000000000380947 */ /* 0x000fea0003800000 */
[----:B0-----:R-:W0:Y:S01]  /*0b30*/  LDC.64 R6, c[0x0][0x228] ;  /* 0x00008a00ff067b82 */ /* 0x001e220000000a00 */
[----:B------:R-:W-:Y:S01]  /*0b40*/  IMAD.IADD R9, R8, 0x1, R15 ;  /* 0x0000000108097824 */ /* 0x000fe200078e020f */
[----:B------:R-:W-:Y:S02]  /*0b50*/  MOV R24, R12 ;  /* 0x0000000c00187202 */ /* 0x000fe40000000f00 */
[----:B------:R-:W-:Y:S01]  /*0b60*/  IADD3 R15, R15, 0x80, RZ ;  /* 0x000000800f0f7810 */ /* 0x000fe20007ffe0ff */
[----:B0-----:R-:W-:-:S05]  /*0b70*/  IMAD.WIDE.U32 R6, R9, 0x8, R6 ;  /* 0x0000000809067825 */ /* 0x001fca00078e0006 */
[----:B------:R1:W-:Y:S02]  /*0b80*/  STG.E.64 desc[UR4][R6.64], R24 ;  /* 0x0000001806007986 */ /* 0x0003e4000c101b04 */
.L_x_11974:
[----:B------:R-:W-:-:S13]  /*0b90*/  ISETP.GE.AND P0, PT, R15, R0, PT ;  /* 0x000000000f00720c */ /* 0x000fda0003f06270 */
[----:B------:R-:W-:Y:S05]  /*0ba0*/  @P0 BRA `(.L_x_11976) ;  /* 0x00000000003c0947 */ /* 0x000fea0003800000 */
[----:B01----:R-:W0:Y:S01]  /*0bb0*/  LDC.64 R6, c[0x0][0x228] ;  /* 0x00008a00ff067b82 */ /* 0x003e220000000a00 */
[----:B------:R-:W-:Y:S02]  /*0bc0*/  IADD3 R9, R8, R15, RZ ;  /* 0x0000000f08097210 */ /* 0x000fe40007ffe0ff */
[----:B------:R-:W-:Y:S02]  /*0bd0*/  MOV R26, R18 ;  /* 0x00000012001a7202 */ /* 0x000fe40000000f00 */
[----:B------:R-:W-:Y:S01]  /*0be0*/  IADD3 R15, R15, 0x80, RZ ;  /* 0x000000800f0f7810 */ /* 0x000fe20007ffe0ff */
[----:B0-----:R-:W-:-:S05]  /*0bf0*/  IMAD.WIDE.U32 R6, R9, 0x8, R6 ;  /* 0x0000000809067825 */ /* 0x001fca00078e0006 */
[----:B------:R1:W-:Y:S02]  /*0c00*/  STG.E.64 desc[UR4][R6.64], R26 ;  /* 0x0000001a06007986 */ /* 0x0003e4000c101b04 */
.L_x_11975:
[----:B------:R-:W-:-:S13]  /*0c10*/  ISETP.GE.AND P0, PT, R15, R0, PT ;  /* 0x000000000f00720c */ /* 0x000fda0003f06270 */
[----:B------:R-:W-:Y:S05]  /*0c20*/  @P0 BREAK B1 ;  /* 0x0000000000010942 */ /* 0x000fea0003800000 */
[----:B------:R-:W-:Y:S05]  /*0c30*/  @P0 BRA `(.L_x_11977) ;  /* 0x0000000000380947 */ /* 0x000fea0003800000 */
[----:B01----:R-:W0:Y:S01]  /*0c40*/  LDC.64 R6, c[0x0][0x228] ;  /* 0x00008a00ff067b82 */ /* 0x003e220000000a00 */
[----:B------:R-:W-:Y:S01]  /*0c50*/  IADD3 R9, R8, R15, RZ ;  /* 0x0000000f08097210 */ /* 0x000fe20007ffe0ff */
[----:B------:R-:W-:Y:S01]  /*0c60*/  IMAD.MOV.U32 R28, RZ, RZ, R20 ;  /* 0x000000ffff1c7224 */ /* 0x000fe200078e0014 */
[----:B------:R-:W-:-:S03]  /*0c70*/  IADD3 R15, R15, 0x80, RZ ;  /* 0x000000800f0f7810 */ /* 0x000fc60007ffe0ff */
[----:B0-----:R-:W-:-:S05]  /*0c80*/  IMAD.WIDE.U32 R6, R9, 0x8, R6 ;  /* 0x0000000809067825 */ /* 0x001fca00078e0006 */
[----:B------:R2:W-:Y:S02]  /*0c90*/  STG.E.64 desc[UR4][R6.64], R28 ;  /* 0x0000001c06007986 */ /* 0x0005e4000c101b04 */
.L_x_11976:
[----:B------:R-:W-:Y:S05]  /*0ca0*/  BSYNC B1 ;  /* 0x0000000000017941 */ /* 0x000fea0003800000 */
.L_x_11972:
[----:B------:R-:W-:-:S13]  /*0cb0*/  ISETP.GE.AND P0, PT, R15, R0, PT ;  /* 0x000000000f00720c */ /* 0x000fda0003f06270 */
[----:B012---:R-:W0:Y:S01]  /*0cc0*/  @!P0 LDC.64 R6, c[0x0][0x228] ;  /* 0x00008a00ff068b82 */ /* 0x007e220000000a00 */
[----:B------:R-:W-:Y:S02]  /*0cd0*/  @!P0 IADD3 R5, R8, R15, RZ ;  /* 0x0000000f08058210 */ /* 0x000fe40007ffe0ff */
[----:B------:R-:W-:Y:S02]  /*0ce0*/  @!P0 MOV R30, R4 ;  /* 0x00000004001e8202 */ /* 0x000fe40000000f00 */
[----:B------:R-:W-:Y:S01]  /*0cf0*/  @!P0 IADD3 R15, R15, 0x80, RZ ;  /* 0x000000800f0f8810 */ /* 0x000fe20007ffe0ff */
[----:B0-----:R-:W-:-:S05]  /*0d00*/  @!P0 IMAD.WIDE.U32 R6, R5, 0x8, R6 ;  /* 0x0000000805068825 */ /* 0x001fca00078e0006 */
[----:B------:R2:W-:Y:S02]  /*0d10*/  @!P0 STG.E.64 desc[UR4][R6.64], R30 ;  /* 0x0000001e06008986 */ /* 0x0005e4000c101b04 */
.L_x_11977:
[----:B------:R-:W-:Y:S05]  /*0d20*/  BSYNC B0 ;  /* 0x0000000000007941 */ /* 0x000fea0003800000 */
.L_x_11971:
[----:B------:R-:W-:Y:S05]  /*0d30*/  WARPSYNC.ALL ;  /* 0x0000000000007948 */ /* 0x000fea0003800000 */
[----:B------:R-:W-:-:S13]  /*0d40*/  ISETP.GE.AND P0, PT, R15, R0, PT ;  /* 0x000000000f00720c */ /* 0x000fda0003f06270 */
[----:B------:R-:W-:Y:S05]  /*0d50*/  @P0 EXIT ;  /* 0x000000000000094d */ /* 0x000fea0003800000 */
[----:B------:R-:W3:Y:S01]  /*0d60*/  LDC.64 R4, c[0x0][0x228] ;  /* 0x00008a00ff047b82 */ /* 0x000ee20000000a00 */
[----:B------:R-:W-:Y:S02]  /*0d70*/  IADD3 R15, R8, R15, RZ ;  /* 0x0000000f080f7210 */ /* 0x000fe40007ffe0ff */
[----:B------:R-:W-:-:S03]  /*0d80*/  MOV R2, R22 ;  /* 0x0000001600027202 */ /* 0x000fc60000000f00 */
[----:B---3--:R-:W-:-:S05]  /*0d90*/  IMAD.WIDE.U32 R4, R15, 0x8, R4 ;  /* 0x000000080f047825 */ /* 0x008fca00078e0004 */
[----:B------:R-:W-:Y:S01]  /*0da0*/  STG.E.64 desc[UR4][R4.64], R2 ;  /* 0x0000000204007986 */ /* 0x000fe2000c101b04 */
[----:B------:R-:W-:Y:S05]  /*0db0*/  EXIT ;  /* 0x000000000000794d */ /* 0x000fea0003800000 */
.L_x_11978:
        /* <DEDUP_REMOVED lines=12> */
.L_x_17322:


//--------------------- .text._ZN2at6native29vectorized_elementwise_kernelILi4ENS0_13AUnaryFunctorIlllNS0_15binary_internal10MulFunctorIlEEEESt5arrayIPcLm2EEEEviT0_T1_ --------------------------
	.section	.text._ZN2at6native29vectorized_elementwise_kernelILi4ENS0_13AUnaryFunctorIlllNS0_15binary_internal10MulFunctorIlEEEESt5arrayIPcLm2EEEEviT0_T1_,"ax",@progbits
	.align	128
        .global         _ZN2at6native29vectorized_elementwise_kernelILi4ENS0_13AUnaryFunctorIlllNS0_15binary_internal10MulFunctorIlEEEESt5arrayIPcLm2EEEEviT0_T1_
        .type           _ZN2at6native29vectorized_elementwise_kernelILi4ENS0_13AUnaryFunctorIlllNS0_15binary_internal10MulFunctorIlEEEESt5arrayIPcLm2EEEEviT0_T1_,@function
        .size           _ZN2at6native29vectorized_elementwise_kernelILi4ENS0_13AUnaryFunctorIlllNS0_15binary_internal10MulFunctorIlEEEESt5arrayIPcLm2EEEEviT0_T1_,(.L_x_17323 - _ZN2at6native29vectorized_elementwise_kernelILi4ENS0_13AUnaryFunctorIlllNS0_15binary_internal10MulFunctorIlEEEESt5arrayIPcLm2EEEEviT0_T1_)
        .other          _ZN2at6native29vectorized_elementwise_kernelILi4ENS0_13AUnaryFunctorIlllNS0_15binary_internal10MulFunctorIlEEEESt5arrayIPcLm2EEEEviT0_T1_,@"STO_CUDA_ENTRY STV_DEFAULT"
_ZN2at6native29vectorized_elementwise_kernelILi4ENS0_13AUnaryFunctorIlllNS0_15binary_internal10MulFunctorIlEEEESt5arrayIPcLm2EEEEviT0_T1_:
.text._ZN2at6native29vectorized_elementwise_kernelILi4ENS0_13AUnaryFunctorIlllNS0_15binary_internal10MulFunctorIlEEEESt5arrayIPcLm2EEEEviT0_T1_:
        /* <DEDUP_REMOVED lines=63> */
.L_x_11979:
        /* <DEDUP_REMOVED lines=114> */
.L_x_11982:
        /* <DEDUP_REMOVED lines=8> */
.L_x_11983:
        /* <DEDUP_REMOVED lines=8> */
.L_x_11984:
        /* <DEDUP_REMOVED lines=9> */
.L_x_11985:
[----:B------:R-:W-:Y:S05]  /*0ca0*/  BSYNC B1 ;  /* 0x0000000000017941 */ /* 0x000fea0003800000 */
.L_x_11981:
[----:B------:R-:W-:-:S13]  /*0cb0*/  ISETP.GE.AND P0, PT, R15, R0, PT ;  /* 0x000000000f00720c */ /* 0x000fda0003f06270 */
[----:B012---:R-:W0:Y:S01]  /*0cc0*/  @!P0 LDC.64 R6, c[0x0][0x228] ;  /* 0x00008a00ff068b82 */ /* 0x007e220000000a00 */
[----:B------:R-:W-:Y:S02]  /*0cd0*/  @!P0 IADD3 R5, R8, R15, RZ ;  /* 0x0000000f08058210 */ /* 0x000fe40007ffe0ff */
[----:B------:R-:W-:Y:S02]  /*0ce0*/  @!P0 MOV R30, R4 ;  /* 0x00000004001e8202 */ /* 0x000fe40000000f00 */
[----:B------:R-:W-:Y:S01]  /*0cf0*/  @!P0 IADD3 R15, R15, 0x80, RZ ;  /* 0x000000800f0f8810 */ /* 0x000fe20007ffe0ff */
[----:B0-----:R-:W-:-:S05]  /*0d00*/  @!P0 IMAD.WIDE.U32 R6, R5, 0x8, R6 ;  /* 0x0000000805068825 */ /* 0x001fca00078e0006 */
[----:B------:R2:W-:Y:S02]  /*0d10*/  @!P0 STG.E.64 desc[UR4][R6.64], R30 ;  /* 0x0000001e06008986 */ /* 0x0005e4000c101b04 */
.L_x_11986:
[----:B------:R-:W-:Y:S05]  /*0d20*/  BSYNC B0 ;  /* 0x0000000000007941 */ /* 0x000fea0003800000 */
.L_x_11980:
        /* <DEDUP_REMOVED lines=9> */
.L_x_11987:
        /* <DEDUP_REMOVED lines=12> */
.L_x_17323:


//--------------------- .text._ZN2at6native29vectorized_elementwise_kernelILi8ENS0_13AUnaryFunctorIlllNS0_15binary_internal10MulFunctorIlEEEESt5arrayIPcLm2EEEEviT0_T1_ --------------------------
	.section	.text._ZN2at6native29vectorized_elementwise_kernelILi8ENS0_13AUnaryFunctorIlllNS0_15binary_internal10MulFunctorIlEEEESt5arrayIPcLm2EEEEviT0_T1_,"ax",@progbits
	.align	128
        .global         _ZN2at6native29vectorized_elementwise_kernelILi8ENS0_13AUnaryFunctorIlllNS0_15binary_internal10MulFunctorIlEEEESt5arrayIPcLm2EEEEviT0_T1_
        .type           _ZN2at6native29vectorized_elementwise_kernelILi8ENS0_13AUnaryFunctorIlllNS0_15binary_internal10MulFunctorIlEEEESt5arrayIPcLm2EEEEviT0_T1_,@function
        .size           _ZN2at6native29vectorized_elementwise_kernelILi8ENS0_13AUnaryFunctorIlllNS0_15binary_internal10MulFunctorIlEEEESt5arrayIPcLm2EEEEviT0_T1_,(.L_x_17324 - _ZN2at6native29vectorized_elementwise_kernelILi8ENS0_13AUnaryFunctorIlllNS0_15binary_internal10MulFunctorIlEEEESt5arrayIPcLm2EEEEviT0_T1_)
        .other          _ZN2at6native29vectorized_elementwise_kernelILi8ENS0_13AUnaryFunctorIlllNS0_15binary_internal10MulFunctorIlEEEESt5arrayIPcLm2EEEEviT0_T1_,@"STO_CUDA_ENTRY STV_DEFAULT"
_ZN2at6native29vectorized_elementwise_kernelILi8ENS0_13AUnaryFunctorIlllNS0_15binary_internal10MulFunctorIlEEEESt5arrayIPcLm2EEEEviT0_T1_:
.text._ZN2at6native29vectorized_elementwise_kernelILi8ENS0_13AUnaryFunctorIlllNS0_15binary_internal10MulFunctorIlEEEESt5arrayIPcLm2EEEEviT0_T1_:
        /* <DEDUP_REMOVED lines=63> */
.L_x_11988:
        /* <DEDUP_REMOVED lines=114> */
.L_x_11991:
        /* <DEDUP_REMOVED lines=8> */
.L_x_11992:
        /* <DEDUP_REMOVED lines=8> */
.L_x_11993:
        /* <DEDUP_REMOVED lines=9> */
.L_x_11994:
[----:B------:R-:W-:Y:S05]  /*0ca0*/  BSYNC B1 ;  /* 0x0000000000017941 */ /* 0x000fea0003800000 */
.L_x_11990:
[----:B------:R-:W-:-:S13]  /*0cb0*/  ISETP.GE.AND P0, PT, R15, R0, PT ;  /* 0x000000000f00720c */ /* 0x000fda0003f06270 */
[----:B012---:R-:W0:Y:S01]  /*0cc0*/  @!P0 LDC.64 R6, c[0x0][0x228] ;  /* 0x00008a00ff068b82 */ /* 0x007e220000000a00 */
[----:B------:R-:W-:Y:S02]  /*0cd0*/  @!P0 IADD3 R5, R8, R15, RZ ;  /* 0x0000000f08058210 */ /* 0x000fe40007ffe0ff */
[----:B------:R-:W-:Y:S02]  /*0ce0*/  @!P0 MOV R30, R4 ;  /* 0x00000004001e8202 */ /* 0x000fe40000000f00 */
[----:B------:R-:W-:Y:S01]  /*0cf0*/  @!P0 IADD3 R15, R15, 0x80, RZ ;  /* 0x000000800f0f8810 */ /* 0x000fe20007ffe0ff */
[----:B0-----:R-:W-:-:S05]  /*0d00*/  @!P0 IMAD.WIDE.U32 R6, R5, 0x8, R6 ;  /* 0x0000000805068825 */ /* 0x001fca00078e0006 */
[----:B------:R2:W-:Y:S02]  /*0d10*/  @!P0 STG.E.64 desc[UR4][R6.64], R30 ;  /* 0x0000001e06008986 */ /* 0x0005e4000c101b04 */
.L_x_11995:
[----:B------:R-:W-:Y:S05]  /*0d20*/  BSYNC B0 ;  /* 0x0000000000007941 */ /* 0x000fea0003800000 */
.L_x_11989:
        /* <DEDUP_REMOVED lines=9> */
.L_x_11996:
        /* <DEDUP_REMOVED lines=12> */
.L_x_17324:


//--------------------- .text._ZN2at6native18elementwise_kernelILi128ELi4EZNS0_15gpu_kernel_implINS0_13BinaryFunctorIlllNS0_15binary_internal10MulFunctorIlEEEEEEvRNS_18TensorIteratorBaseERKT_EUliE_EEviT1_ --------------------------
	.section	.text._ZN2at6native18elementwise_kernelILi128ELi4EZNS0_15gpu_kernel_implINS0_13BinaryFunctorIlllNS0_15binary_internal10MulFunctorIlEEEEEEvRNS_18TensorIteratorBaseERKT_EUliE_EEviT1_,"ax",@progbits
	.align	128
        .global         _ZN2at6native18elementwise_kernelILi128ELi4EZNS0_15gpu_kernel_implINS0_13BinaryFunctorIlllNS0_15binary_internal10MulFunctorIlEEEEEEvRNS_18TensorIteratorBaseERKT_EUliE_EEviT1_
        .type           _ZN2at6native18elementwise_kernelILi128ELi4EZNS0_15gpu_kernel_implINS0_13BinaryFunctorIlllNS0_15binary_internal10MulFunctorIlEEEEEEvRNS_18TensorIteratorBaseERKT_EUliE_EEviT1_,@function
        .size           _ZN2at6native18elementwise_kernelILi128ELi4EZNS0_15gpu_kernel_implINS0_13BinaryFunctorIlllNS0_15binary_internal10MulFunctorIlEEEEEEvRNS_18TensorIteratorBaseERKT_EUliE_EEviT1_,(.L_x_17325 - _ZN2at6native18elementwise_kernelILi128ELi4EZNS0_15gpu_kernel_implINS0_13BinaryFunctorIlllNS0_15binary_internal10MulFunctorIlEEEEEEvRNS_18TensorIteratorBaseERKT_EUliE_EEviT1_)
        .other          _ZN2at6native18elementwise_kernelILi128ELi4EZNS0_15gpu_kernel_implINS0_13BinaryFunctorIlllNS0_15binary_internal10MulFunctorIlEEEEEEvRNS_18TensorIteratorBaseERKT_EUliE_EEviT1_,@"STO_CUDA_ENTRY STV_DEFAULT"
_ZN2at6native18elementwise_kernelILi128ELi4EZNS0_15gpu_kernel_implINS0_13BinaryFunctorIlllNS0_15binary_internal10MulFunctorIlEEEEEEvRNS_18TensorIteratorBaseERKT_EUliE_EEviT1_:
.text._ZN2at6native18elementwise_kernelILi128ELi4EZNS0_15gpu_kernel_implINS0_13BinaryFunctorIlllNS0_15binary_internal10MulFunctorIlEEEEEEvRNS_18TensorIteratorBaseERKT_EUliE_EEviT1_:
        /* <DEDUP_REMOVED lines=365> */
.L_x_11999:
        /* <DEDUP_REMOVED lines=21> */
.L_x_12003:
[----:B------:R0:W5:Y:S01]  /*1820*/  LDG.E.U8 R18, desc[UR36][R2.64] ;  /* 0x0000002402127981 */ /* 0x000162000c1e1100 */
[----:B------:R-:W-:Y:S01]  /*1830*/  IMAD.MOV.U32 R19, RZ, RZ, RZ ;  /* 0x000000ffff137224 */ /* 0x000fe200078e00ff */
[----:B------:R-:W-:Y:S06]  /*1840*/  BRA `(.L_x_12005) ;  /* 0x0000000c00487947 */ /* 0x000fec0003800000 */
.L_x_12002:
        /* <DEDUP_REMOVED lines=8> */
.L_x_12007:
[----:B------:R-:W2:Y:S02]  /*18d0*/  LDG.E R18, desc[UR36][R2.64] ;  /* 0x0000002402127981 */ /* 0x000ea4000c1e1900 */
[----:B--2---:R-:W-:Y:S01]  /*18e0*/  SHF.R.S32.HI R19, RZ, 0x1f, R18 ;  /* 0x0000001fff137819 */ /* 0x004fe20000011412 */
[----:B------:R-:W-:Y:S06]  /*18f0*/  BRA `(.L_x_12005) ;  /* 0x0000000c001c7947 */ /* 0x000fec0003800000 */
.L_x_12006:
[----:B------:R-:W2:Y:S02]  /*1900*/  LDG.E.S16 R18, desc[UR36][R2.64] ;  /* 0x0000002402127981 */ /* 0x000ea4000c1e1700 */
[----:B--2---:R-:W-:Y:S01]  /*1910*/  SHF.R.S32.HI R19, RZ, 0x1f, R18 ;  /* 0x0000001fff137819 */ /* 0x004fe20000011412 */
[----:B------:R-:W-:Y:S06]  /*1920*/  BRA `(.L_x_12005) ;  /* 0x0000000c00107947 */ /* 0x000fec0003800000 */
.L_x_12001:
        /* <DEDUP_REMOVED lines=9> */
.L_x_12009:
[----:B------:R-:W2:Y:S02]  /*19c0*/  LDG.E.U16 R2, desc[UR36][R2.64] ;  /* 0x0000002402027981 */ /* 0x000ea4000c1e1500 */
[----:B--2---:R-:W-:-:S06]  /*19d0*/  HADD2.F32 R18, -RZ, R2.H0_H0 ;  /* 0x20000002ff127230 */ /* 0x004fcc0000004100 */
[----:B------:R-:W0:Y:S01]  /*19e0*/  F2I.S64.TRUNC R18, R18 ;  /* 0x0000001200127311 */ /* 0x000e22000020d900 */
[----:B------:R-:W-:Y:S05]  /*19f0*/  BRA `(.L_x_12005) ;  /* 0x0000000800dc7947 */ /* 0x000fea0003800000 */
.L_x_12008:
        /* <DEDUP_REMOVED lines=9> */
.L_x_12011:
[----:B------:R-:W2:Y:S02]  /*1a90*/  LDG.E.U16 R2, desc[UR36][R2.64] ;  /* 0x0000002402027981 */ /* 0x000ea4000c1e1500 */
[----:B--2---:R-:W-:-:S06]  /*1aa0*/  HADD2.F32 R18, -RZ, R2.H0_H0 ;  /* 0x20000002ff127230 */ /* 0x004fcc0000004100 */
[----:B------:R-:W0:Y:S01]  /*1ab0*/  F2I.S64.TRUNC R18, R18 ;  /* 0x0000001200127311 */ /* 0x000e22000020d900 */
[----:B------:R-:W-:Y:S05]  /*1ac0*/  BRA `(.L_x_12005) ;  /* 0x0000000800a87947 */ /* 0x000fea0003800000 */
.L_x_12010:
[----:B------:R-:W2:Y:S02]  /*1ad0*/  LDG.E.64 R2, desc[UR36][R2.64] ;  /* 0x0000002402027981 */ /* 0x000ea4000c1e1b00 */
[----:B--2---:R0:W1:Y:S01]  /*1ae0*/  F2I.S64.F64.TRUNC R18, R2 ;  /* 0x0000000200127311 */ /* 0x004062000030d900 */
[----:B------:R-:W-:Y:S05]  /*1af0*/  BRA `(.L_x_12005) ;  /* 0x00000008009c7947 */ /* 0x000fea0003800000 */
.L_x_12000:
        /* <DEDUP_REMOVED lines=13> */
.L_x_12014:
[----:B------:R-:W2:Y:S02]  /*1bd0*/  LDG.E.64 R2, desc[UR36][R2.64] ;  /* 0x0000002402027981 */ /* 0x000ea4000c1e1b00 */
[----:B--2---:R0:W1:Y:S01]  /*1be0*/  F2I.S64.F64.TRUNC R18, R2 ;  /* 0x0000000200127311 */ /* 0x004062000030d900 */
[----:B------:R-:W-:Y:S05]  /*1bf0*/  BRA `(.L_x_12005) ;  /* 0x00000008005c7947 */ /* 0x000fea0003800000 */
.L_x_12013:
        /* <DEDUP_REMOVED lines=27> */
.L_x_12016:
        /* <DEDUP_REMOVED lines=12> */
[----:B------:R0:W1:Y:S01]  /*1e70*/  F2I.S64.TRUNC R18, R4 ;  /* 0x0000000400127311 */ /* 0x000062000020d900 */
[----:B------:R-:W-:Y:S05]  /*1e80*/  BRA `(.L_x_12005) ;  /* 0x0000000400b87947 */ /* 0x000fea0003800000 */
.L_x_12015:
[----:B------:R-:W2:Y:S02]  /*1e90*/  LDG.E.U16 R18, desc[UR36][R2.64] ;  /* 0x0000002402127981 */ /* 0x000ea4000c1e1500 */
[----:B--2---:R-:W-:-:S06]  /*1ea0*/  IMAD.U32 R18, R18, 0x10000, RZ ;  /* 0x0001000012127824 */ /* 0x004fcc00078e00ff */
[----:B------:R-:W0:Y:S01]  /*1eb0*/  F2I.S64.TRUNC R18, R18 ;  /* 0x0000001200127311 */ /* 0x000e22000020d900 */
[----:B------:R-:W-:Y:S05]  /*1ec0*/  BRA `(.L_x_12005) ;  /* 0x0000000400a87947 */ /* 0x000fea0003800000 */
.L_x_12012:
        /* <DEDUP_REMOVED lines=11> */
.L_x_12019:
        /* <DEDUP_REMOVED lines=21> */
.L_x_12023:
[----:B------:R-:W-:Y:S05]  /*20d0*/  BSYNC B1 ;  /* 0x0000000000017941 */ /* 0x000fea0003800000 */
.L_x_12022:
[----:B------:R-:W-:Y:S01]  /*20e0*/  IMAD.SHL.U32 R2, R2, 0x100000, RZ ;  /* 0x0010000002027824 */ /* 0x000fe200078e00ff */
[----:B------:R-:W-:-:S04]  /*20f0*/  LEA R3, R0, 0x3b800000, 0x17 ;  /* 0x3b80000000037811 */ /* 0x000fc800078eb8ff */
[----:B------:R-:W-:-:S07]  /*2100*/  LOP3.LUT R18, R3, R2, R18, 0xfe, !PT ;  /* 0x0000000203127212 */ /* 0x000fce00078efe12 */
.L_x_12021:
[----:B------:R-:W-:Y:S05]  /*2110*/  BSYNC B0 ;  /* 0x0000000000007941 */ /* 0x000fea0003800000 */
.L_x_12020:
[----:B------:R-:W1:Y:S01]  /*2120*/  F2I.S64.TRUNC R18, R18 ;  /* 0x0000001200127311 */ /* 0x000e62000020d900 */
[----:B------:R-:W-:Y:S05]  /*2130*/  BRA `(.L_x_12005) ;  /* 0x00000004000c7947 */ /* 0x000fea0003800000 */
.L_x_12018:
        /* <DEDUP_REMOVED lines=21> */
.L_x_12027:
[----:B------:R-:W-:Y:S05]  /*2290*/  BSYNC B1 ;  /* 0x0000000000017941 */ /* 0x000fea0003800000 */
.L_x_12026:
[----:B------:R-:W-:Y:S01]  /*22a0*/  IMAD.SHL.U32 R2, R2, 0x200000, RZ ;  /* 0x0020000002027824 */ /* 0x000fe200078e00ff */
[----:B------:R-:W-:-:S04]  /*22b0*/  LEA R3, R0, 0x37800000, 0x17 ;  /* 0x3780000000037811 */ /* 0x000fc800078eb8ff */
[----:B------:R-:W-:-:S07]  /*22c0*/  LOP3.LUT R18, R3, R2, R18, 0xfe, !PT ;  /* 0x0000000203127212 */ /* 0x000fce00078efe12 */
.L_x_12025:
[----:B------:R-:W-:Y:S05]  /*22d0*/  BSYNC B0 ;  /* 0x0000000000007941 */ /* 0x000fea0003800000 */
.L_x_12024:
[----:B------:R-:W2:Y:S01]  /*22e0*/  F2I.S64.TRUNC R18, R18 ;  /* 0x0000001200127311 */ /* 0x000ea2000020d900 */
[----:B------:R-:W-:Y:S05]  /*22f0*/  BRA `(.L_x_12005) ;  /* 0x00000000009c7947 */ /* 0x000fea0003800000 */
.L_x_12017:
        /* <DEDUP_REMOVED lines=14> */
.L_x_12031:
[----:B------:R-:W-:Y:S05]  /*23e0*/  BSYNC B0 ;  /* 0x0000000000007941 */ /* 0x000fea0003800000 */
.L_x_12030:
[----:B------:R-:W4:Y:S01]  /*23f0*/  F2I.S64.TRUNC R18, R18 ;  /* 0x0000001200127311 */ /* 0x000f22000020d900 */
[----:B------:R-:W-:Y:S05]  /*2400*/  BRA `(.L_x_12005) ;  /* 0x0000000000587947 */ /* 0x000fea0003800000 */
.L_x_12004:
        /* <DEDUP_REMOVED lines=16> */
.L_x_12032:
[----:B------:R-:W-:Y:S01]  /*2510*/  CS2R R18, SRZ ;  /* 0x0000000000127805 */ /* 0x000fe2000001ff00 */
[----:B------:R-:W-:Y:S06]  /*2520*/  BRA `(.L_x_12005) ;  /* 0x0000000000107947 */ /* 0x000fec0003800000 */
.L_x_12029:
[----:B------:R0:W5:Y:S01]  /*2530*/  LDG.E.64 R18, desc[UR36][R2.64] ;  /* 0x0000002402127981 */ /* 0x000162000c1e1b00 */
[----:B------:R-:W-:Y:S05]  /*2540*/  BRA `(.L_x_12005) ;  /* 0x0000000000087947 */ /* 0x000fea0003800000 */
.L_x_12028:
[----:B------:R3:W5:Y:S01]  /*2550*/  LDG.E R18, desc[UR36][R2.64] ;  /* 0x0000002402127981 */ /* 0x000762000c1e1900 */
[----:B------:R-:W-:-:S07]  /*2560*/  IMAD.MOV.U32 R19, RZ, RZ, RZ ;  /* 0x000000ffff137224 */ /* 0x000fce00078e00ff */
.L_x_12005:
[----:B0--3--:R-:W0:Y:S01]  /*2570*/  LDC.U8 R2, c[0x0][0x493] ;  /* 0x000124c0ff027b82 */ /* 0x009e220000000000 */
        /* <DEDUP_REMOVED lines=15> */
[----:B---3--:R-:W-:Y:S01]  /*2670*/  SHF.R.S32.HI R3, RZ, 0x1f, R2 ;  /* 0x0000001fff037819 */ /* 0x008fe20000011402 */
[----:B------:R-:W-:Y:S06]  /*2680*/  BRA `(.L_x_12038) ;  /* 0x0000000c00547947 */ /* 0x000fec0003800000 */
.L_x_12036:
[----:B------:R3:W5:Y:S01]  /*2690*/  LDG.E.U8 R2, desc[UR36][R4.64] ;  /* 0x0000002404027981 */ /* 0x000762000c1e1100 */
[----:B------:R-:W-:Y:S01]  /*26a0*/  IMAD.MOV.U32 R3, RZ, RZ, RZ ;  /* 0x000000ffff037224 */ /* 0x000fe200078e00ff */
[----:B------:R-:W-:Y:S06]  /*26b0*/  BRA `(.L_x_12038) ;  /* 0x0000000c00487947 */ /* 0x000fec0003800000 */
.L_x_12035:
        /* <DEDUP_REMOVED lines=8> */
.L_x_12040:
[----:B------:R-:W3:Y:S02]  /*2740*/  LDG.E R2, desc[UR36][R4.64] ;  /* 0x0000002404027981 */ /* 0x000ee4000c1e1900 */
[----:B---3--:R-:W-:Y:S01]  /*2750*/  SHF.R.S32.HI R3, RZ, 0x1f, R2 ;  /* 0x0000001fff037819 */ /* 0x008fe20000011402 */
[----:B------:R-:W-:Y:S06]  /*2760*/  BRA `(.L_x_12038) ;  /* 0x0000000c001c7947 */ /* 0x000fec0003800000 */
.L_x_12039:
[----:B------:R-:W3:Y:S02]  /*2770*/  LDG.E.S16 R2, desc[UR36][R4.64] ;  /* 0x0000002404027981 */ /* 0x000ee4000c1e1700 */
[----:B---3--:R-:W-:Y:S01]  /*2780*/  SHF.R.S32.HI R3, RZ, 0x1f, R2 ;  /* 0x0000001fff037819 */ /* 0x008fe20000011402 */
[----:B------:R-:W-:Y:S06]  /*2790*/  BRA `(.L_x_12038) ;  /* 0x0000000c00107947 */ /* 0x000fec0003800000 */
.L_x_12034:
[----:B------:R-:W-:-:S13]  /*27a0*/  ISETP.GT.AND P0, PT, R0, 0x6, PT ;  /* 0x000000060000780c */ /* 0x000fda0003f04270 */
[----:B------:R-:W-:Y:S05]  /*27b0*/  @P0 BRA `(.L_x_12041) ;  /* 0x00000000002c0947 */ /* 0x000fea0003800000 */
[----:B------:R-:W-:-:S13]  /*27c0*/  ISETP.NE.AND P0, PT, R0, 0x5, PT ;  /* 0x000000050000780c */ /* 0x000fda0003f05270 */
[----:B------:R-:W-:Y:S05]  /*27d0*/  @!P0 BRA `(.L_x_12042) ;  /* 0x0000000000148947 */ /* 0x000fea0003800000 */
[----:B------:R-:W-:-:S13]  /*27e0*/  ISETP.NE.AND P0, PT, R0, 0x6, PT ;  /* 0x000000060000780c */ /* 0x000fda0003f05270 */
[----:B------:R-:W-:Y:S05]  /*27f0*/  @P0 BRA `(.L_x_12037) ;  /* 0x0000000800a00947 */ /* 0x000fea0003800000 */
[----:B------:R-:W3:Y:S02]  /*2800*/  LDG.E R2, desc[UR36][R4.64] ;  /* 0x0000002404027981 */ /* 0x000ee4000c1e1900 */
[----:B---3--:R-:W0:Y:S01]  /*2810*/  F2I.S64.TRUNC R2, R2 ;  /* 0x0000000200027311 */ /* 0x008e22000020d900 */
[----:B------:R-:W-:Y:S05]  /*2820*/  BRA `(.L_x_12038) ;  /* 0x0000000800ec7947 */ /* 0x000fea0003800000 */
.L_x_12042:
[----:B------:R-:W3:Y:S02]  /*2830*/  LDG.E.U16 R4, desc[UR36][R4.64] ;  /* 0x0000002404047981 */ /* 0x000ee4000c1e1500 */
[----:B---3--:R-:W-:-:S06]  /*2840*/  HADD2.F32 R2, -RZ, R4.H0_H0 ;  /* 0x20000004ff027230 */ /* 0x008fcc0000004100 */
[----:B------:R-:W0:Y:S01]  /*2850*/  F2I.S64.TRUNC R2, R2 ;  /* 0x0000000200027311 */ /* 0x000e22000020d900 */
[----:B------:R-:W-:Y:S05]  /*2860*/  BRA `(.L_x_12038) ;  /* 0x0000000800dc7947 */ /* 0x000fea0003800000 */
.L_x_12041:
[----:B------:R-:W-:-:S13]  /*2870*/  ISETP.NE.AND P0, PT, R0, 0x7, PT ;  /* 0x000000070000780c */ /* 0x000fda0003f05270 */
[----:B------:R-:W-:Y:S05]  /*2880*/  @!P0 BRA `(.L_x_12043) ;  /* 0x00000000002c8947 */ /* 0x000fea0003800000 */
[----:B------:R-:W-:-:S13]  /*2890*/  ISETP.NE.AND P0, PT, R0, 0x8, PT ;  /* 0x000000080000780c */ /* 0x000fda0003f05270 */
[----:B------:R-:W-:Y:S05]  /*28a0*/  @!P0 BRA `(.L_x_12044) ;  /* 0x0000000000148947 */ /* 0x000fea0003800000 */
[----:B------:R-:W-:-:S13]  /*28b0*/  ISETP.NE.AND P0, PT, R0, 0x9, PT ;  /* 0x000000090000780c */ /* 0x000fda0003f05270 */
[----:B------:R-:W-:Y:S05]  /*28c0*/  @P0 BRA `(.L_x_12037) ;  /* 0x00000008006c0947 */ /* 0x000fea0003800000 */
[----:B------:R-:W3:Y:S02]  /*28d0*/  LDG.E R2, desc[UR36][R4.64] ;  /* 0x0000002404027981 */ /* 0x000ee4000c1e1900 */
[----:B---3--:R-:W0:Y:S01]  /*28e0*/  F2I.S64.TRUNC R2, R2 ;  /* 0x0000000200027311 */ /* 0x008e22000020d900 */
[----:B------:R-:W-:Y:S05]  /*28f0*/  BRA `(.L_x_12038) ;  /* 0x0000000800b87947 */ /* 0x000fea0003800000 */
.L_x_12044:
[----:B------:R-:W3:Y:S02]  /*2900*/  LDG.E.U16 R4, desc[UR36][R4.64] ;  /* 0x0000002404047981 */ /* 0x000ee4000c1e1500 */
[----:B---3--:R-:W-:-:S06]  /*2910*/  HADD2.F32 R2, -RZ, R4.H0_H0 ;  /* 0x20000004ff027230 */ /* 0x008fcc0000004100 */
[----:B------:R-:W0:Y:S01]  /*2920*/  F2I.S64.TRUNC R2, R2 ;  /* 0x0000000200027311 */ /* 0x000e22000020d900 */
[----:B------:R-:W-:Y:S05]  /*2930*/  BRA `(.L_x_12038) ;  /* 0x0000000800a87947 */ /* 0x000fea0003800000 */
.L_x_12043:
[----:B------:R-:W3:Y:S02]  /*2940*/  LDG.E.64 R2, desc[UR36][R4.64] ;  /* 0x0000002404027981 */ /* 0x000ee4000c1e1b00 */
[----:B---3--:R-:W0:Y:S01]  /*2950*/  F2I.S64.F64.TRUNC R2, R2 ;  /* 0x0000000200027311 */ /* 0x008e22000030d900 */
[----:B------:R-:W-:Y:S05]  /*2960*/  BRA `(.L_x_12038) ;  /* 0x00000008009c7947 */ /* 0x000fea0003800000 */
.L_x_12033:
        /* <DEDUP_REMOVED lines=11> */
[----:B------:R-:W-:Y:S01]  /*2a20*/  SEL R2, RZ, 0x1, !P0 ;  /* 0x00000001ff027807 */ /* 0x000fe20004000000 */
[----:B------:R-:W-:Y:S08]  /*2a30*/  BRA `(.L_x_12038) ;  /* 0x0000000800687947 */ /* 0x000ff00003800000 */
.L_x_12047:
[----:B------:R-:W3:Y:S02]  /*2a40*/  LDG.E.64 R2, desc[UR36][R4.64] ;  /* 0x0000002404027981 */ /* 0x000ee4000c1e1b00 */
[----:B---3--:R-:W0:Y:S01]  /*2a50*/  F2I.S64.F64.TRUNC R2, R2 ;  /* 0x0000000200027311 */ /* 0x008e22000030d900 */
[----:B------:R-:W-:Y:S05]  /*2a60*/  BRA `(.L_x_12038) ;  /* 0x00000008005c7947 */ /* 0x000fea0003800000 */
.L_x_12046:
        /* <DEDUP_REMOVED lines=27> */
.L_x_12049:
        /* <DEDUP_REMOVED lines=14> */
.L_x_12048:
[----:B------:R-:W3:Y:S02]  /*2d00*/  LDG.E.U16 R2, desc[UR36][R4.64] ;  /* 0x0000002404027981 */ /* 0x000ee4000c1e1500 */
[----:B---3--:R-:W-:-:S06]  /*2d10*/  IMAD.U32 R2, R2, 0x10000, RZ ;  /* 0x0001000002027824 */ /* 0x008fcc00078e00ff */
[----:B------:R-:W0:Y:S01]  /*2d20*/  F2I.S64.TRUNC R2, R2 ;  /* 0x0000000200027311 */ /* 0x000e22000020d900 */
[----:B------:R-:W-:Y:S05]  /*2d30*/  BRA `(.L_x_12038) ;  /* 0x0000000400a87947 */ /* 0x000fea0003800000 */
.L_x_12045:
        /* <DEDUP_REMOVED lines=11> */
.L_x_12052:
        /* <DEDUP_REMOVED lines=21> */
.L_x_12056:
[----:B------:R-:W-:Y:S05]  /*2f40*/  BSYNC B1 ;  /* 0x0000000000017941 */ /* 0x000fea0003800000 */
.L_x_12055:
[----:B------:R-:W-:Y:S01]  /*2f50*/  IMAD.SHL.U32 R2, R2, 0x100000, RZ ;  /* 0x0010000002027824 */ /* 0x000fe200078e00ff */
[----:B------:R-:W-:-:S04]  /*2f60*/  LEA R3, R0, 0x3b800000, 0x17 ;  /* 0x3b80000000037811 */ /* 0x000fc800078eb8ff */
[----:B------:R-:W-:-:S07]  /*2f70*/  LOP3.LUT R2, R3, R2, R4, 0xfe, !PT ;  /* 0x0000000203027212 */ /* 0x000fce00078efe04 */
.L_x_12054:
[----:B------:R-:W-:Y:S05]  /*2f80*/  BSYNC B0 ;  /* 0x0000000000007941 */ /* 0x000fea0003800000 */
.L_x_12053:
[----:B------:R-:W0:Y:S01]  /*2f90*/  F2I.S64.TRUNC R2, R2 ;  /* 0x0000000200027311 */ /* 0x000e22000020d900 */
[----:B------:R-:W-:Y:S05]  /*2fa0*/  BRA `(.L_x_12038) ;  /* 0x00000004000c7947 */ /* 0x000fea0003800000 */
.L_x_12051:
        /* <DEDUP_REMOVED lines=21> */
.L_x_12060:
[----:B------:R-:W-:Y:S05]  /*3100*/  BSYNC B1 ;  /* 0x0000000000017941 */ /* 0x000fea0003800000 */
.L_x_12059:
[----:B------:R-:W-:Y:S01]  /*3110*/  IMAD.SHL.U32 R2, R2, 0x200000, RZ ;  /* 0x0020000002027824 */ /* 0x000fe200078e00ff */
[----:B------:R-:W-:-:S04]  /*3120*/  LEA R3, R0, 0x37800000, 0x17 ;  /* 0x3780000000037811 */ /* 0x000fc800078eb8ff */
[----:B------:R-:W-:-:S07]  /*3130*/  LOP3.LUT R2, R3, R2, R4, 0xfe, !PT ;  /* 0x0000000203027212 */ /* 0x000fce00078efe04 */
.L_x_12058:
[----:B------:R-:W-:Y:S05]  /*3140*/  BSYNC B0 ;  /* 0x0000000000007941 */ /* 0x000fea0003800000 */
.L_x_12057:
[----:B------:R-:W0:Y:S01]  /*3150*/  F2I.S64.TRUNC R2, R2 ;  /* 0x0000000200027311 */ /* 0x000e22000020d900 */
[----:B------:R-:W-:Y:S05]  /*3160*/  BRA `(.L_x_12038) ;  /* 0x00000000009c7947 */ /* 0x000fea0003800000 */
.L_x_12050:
        /* <DEDUP_REMOVED lines=14> */
.L_x_12064:
[----:B------:R-:W-:Y:S05]  /*3250*/  BSYNC B0 ;  /* 0x0000000000007941 */ /* 0x000fea0003800000 */
.L_x_12063:
[----:B------:R-:W0:Y:S01]  /*3260*/  F2I.S64.TRUNC R2, R2 ;  /* 0x0000000200027311 */ /* 0x000e22000020d900 */
[----:B------:R-:W-:Y:S05]  /*3270*/  BRA `(.L_x_12038) ;  /* 0x0000000000587947 */ /* 0x000fea0003800000 */
.L_x_12037:
        /* <DEDUP_REMOVED lines=16> */
.L_x_12065:
[----:B------:R-:W-:Y:S01]  /*3380*/  CS2R R2, SRZ ;  /* 0x0000000000027805 */ /* 0x000fe2000001ff00 */
[----:B------:R-:W-:Y:S06]  /*3390*/  BRA `(.L_x_12038) ;  /* 0x0000000000107947 */ /* 0x000fec0003800000 */
.L_x_12062:
[----:B------:R0:W5:Y:S01]  /*33a0*/  LDG.E.64 R2, desc[UR36][R4.64] ;  /* 0x0000002404027981 */ /* 0x000162000c1e1b00 */
[----:B------:R-:W-:Y:S05]  /*33b0*/  BRA `(.L_x_12038) ;  /* 0x0000000000087947 */ /* 0x000fea0003800000 */
.L_x_12061:
[----:B------:R0:W5:Y:S01]  /*33c0*/  LDG.E R2, desc[UR36][R4.64] ;  /* 0x0000002404027981 */ /* 0x000162000c1e1900 */
[----:B------:R-:W-:-:S07]  /*33d0*/  IMAD.MOV.U32 R3, RZ, RZ, RZ ;  /* 0x000000ffff037224 */ /* 0x000fce00078e00ff */
.L_x_12038:
[----:B------:R-:W3:Y:S01]  /*33e0*/  LDC.U8 R6, c[0x0][0x491] ;  /* 0x00012440ff067b82 */ /* 0x000ee20000000000 */
[-C--:B012-45:R-:W-:Y:S02]  /*33f0*/  IMAD R3, R3, R18.reuse, RZ ;  /* 0x0000001203037224 */ /* 0x0b7fe400078e02ff */
[----:B---3--:R-:W-:-:S04]  /*3400*/  IMAD.WIDE.U32 R4, R2, R18, RZ ;  /* 0x0000001202047225 */ /* 0x008fc800078e00ff */
[----:B------:R-:W-:Y:S02]  /*3410*/  IMAD R3, R19, R2, R3 ;  /* 0x0000000213037224 */ /* 0x000fe400078e0203 */
        /* <DEDUP_REMOVED lines=15> */
.L_x_12069:
[----:B------:R1:W-:Y:S01]  /*3510*/  STG.E.U8 desc[UR36][R16.64], R4 ;  /* 0x0000000410007986 */ /* 0x0003e2000c101124 */
[----:B------:R-:W-:Y:S05]  /*3520*/  BRA `(.L_x_12071) ;  /* 0x0000000c00507947 */ /* 0x000fea0003800000 */
.L_x_12068:
        /* <DEDUP_REMOVED lines=8> */
.L_x_12073:
[----:B------:R3:W-:Y:S01]  /*35b0*/  STG.E desc[UR36][R16.64], R4 ;  /* 0x0000000410007986 */ /* 0x0007e2000c101924 */
[----:B------:R-:W-:Y:S05]  /*35c0*/  BRA `(.L_x_12071) ;  /* 0x0000000c00287947 */ /* 0x000fea0003800000 */
.L_x_12072:
[----:B------:R2:W-:Y:S01]  /*35d0*/  STG.E.U16 desc[UR36][R16.64], R4 ;  /* 0x0000000410007986 */ /* 0x0005e2000c101524 */
[----:B------:R-:W-:Y:S05]  /*35e0*/  BRA `(.L_x_12071) ;  /* 0x0000000c00207947 */ /* 0x000fea0003800000 */
.L_x_12067:
        /* <DEDUP_REMOVED lines=9> */
.L_x_12075:
[----:B------:R-:W0:Y:S02]  /*3680*/  I2F.S64 R0, R2 ;  /* 0x0000000200007312 */ /* 0x000e240000301400 */
[----:B0-----:R-:W-:-:S05]  /*3690*/  F2FP.F16.F32.PACK_AB R0, RZ, R0 ;  /* 0x00000000ff00723e */ /* 0x001fca00000000ff */
[----:B------:R0:W-:Y:S01]  /*36a0*/  STG.E.U16 desc[UR36][R16.64], R0 ;  /* 0x0000000010007986 */ /* 0x0001e2000c101524 */
[----:B------:R-:W-:Y:S05]  /*36b0*/  BRA `(.L_x_12071) ;  /* 0x0000000800ec7947 */ /* 0x000fea0003800000 */
.L_x_12074:
        /* <DEDUP_REMOVED lines=10> */
.L_x_12077:
[----:B------:R-:W0:Y:S02]  /*3760*/  I2F.S64 R2, R2 ;  /* 0x0000000200027312 */ /* 0x000e240000301400 */
[----:B0-----:R-:W-:-:S04]  /*3770*/  F2FP.F16.F32.PACK_AB R3, RZ, R2 ;  /* 0x00000002ff03723e */ /* 0x001fc800000000ff */
[----:B------:R-:W-:-:S05]  /*3780*/  PRMT R3, R3, 0x5410, RZ ;  /* 0x0000541003037816 */ /* 0x000fca00000000ff */
[----:B------:R0:W-:Y:S01]  /*3790*/  STG.E desc[UR36][R16.64], R3 ;  /* 0x0000000310007986 */ /* 0x0001e2000c101924 */
[----:B------:R-:W-:Y:S05]  /*37a0*/  BRA `(.L_x_12071) ;  /* 0x0000000800b07947 */ /* 0x000fea0003800000 */
.L_x_12076:
[----:B------:R-:W0:Y:S02]  /*37b0*/  I2F.F64.S64 R2, R2 ;  /* 0x0000000200027312 */ /* 0x000e240000301c00 */
[----:B0-----:R0:W-:Y:S01]  /*37c0*/  STG.E.64 desc[UR36][R16.64], R2 ;  /* 0x0000000210007986 */ /* 0x0011e2000c101b24 */
[----:B------:R-:W-:Y:S05]  /*37d0*/  BRA `(.L_x_12071) ;  /* 0x0000000800a47947 */ /* 0x000fea0003800000 */
.L_x_12066:
        /* <DEDUP_REMOVED lines=13> */
.L_x_12080:
[----:B------:R-:W0:Y:S01]  /*38b0*/  I2F.F64.S64 R4, R2 ;  /* 0x0000000200047312 */ /* 0x000e220000301c00 */
[----:B------:R-:W-:-:S05]  /*38c0*/  CS2R R6, SRZ ;  /* 0x0000000000067805 */ /* 0x000fca000001ff00 */
[----:B0-----:R0:W-:Y:S01]  /*38d0*/  STG.E.128 desc[UR36][R16.64], R4 ;  /* 0x0000000410007986 */ /* 0x0011e2000c101d24 */
[----:B------:R-:W-:Y:S05]  /*38e0*/  BRA `(.L_x_12071) ;  /* 0x0000000800607947 */ /* 0x000fea0003800000 */
.L_x_12079:
        /* <DEDUP_REMOVED lines=21> */
.L_x_12084:
[----:B------:R-:W-:Y:S05]  /*3a40*/  BSYNC B0 ;  /* 0x0000000000007941 */ /* 0x000fea0003800000 */
.L_x_12083:
[----:B------:R-:W-:-:S05]  /*3a50*/  LOP3.LUT R5, R0, R5, RZ, 0xfc, !PT ;  /* 0x0000000500057212 */ /* 0x000fca00078efcff */
[----:B------:R0:W-:Y:S01]  /*3a60*/  STG.E.U8 desc[UR36][R16.64], R5 ;  /* 0x0000000510007986 */ /* 0x0001e2000c101124 */
[----:B------:R-:W-:Y:S05]  /*3a70*/  BRA `(.L_x_12071) ;  /* 0x0000000400fc7947 */ /* 0x000fea0003800000 */
.L_x_12082:
        /* <DEDUP_REMOVED lines=13> */
.L_x_12086:
[----:B------:R-:W-:Y:S01]  /*3b50*/  IMAD.MOV.U32 R0, RZ, RZ, 0x7f ;  /* 0x0000007fff007424 */ /* 0x000fe200078e00ff */
[----:B------:R-:W-:-:S04]  /*3b60*/  ISETP.GT.U32.AND P0, PT, R4, 0x7f800000, PT ;  /* 0x7f8000000400780c */ /* 0x000fc80003f04070 */
[----:B------:R-:W-:-:S09]  /*3b70*/  SEL R0, R0, 0x7c, P0 ;  /* 0x0000007c00007807 */ /* 0x000fd20000000000 */
.L_x_12087:
[----:B------:R-:W-:Y:S05]  /*3b80*/  BSYNC B0 ;  /* 0x0000000000007941 */ /* 0x000fea0003800000 */
.L_x_12085:
[----:B------:R-:W-:-:S04]  /*3b90*/  LOP3.LUT R2, R3, 0x80000000, RZ, 0xc0, !PT ;  /* 0x8000000003027812 */ /* 0x000fc800078ec0ff */
[----:B------:R-:W-:-:S04]  /*3ba0*/  SHF.R.U32.HI R3, RZ, 0x18, R2 ;  /* 0x00000018ff037819 */ /* 0x000fc80000011602 */
[----:B------:R-:W-:-:S05]  /*3bb0*/  LOP3.LUT R3, R0, R3, RZ, 0xfc, !PT ;  /* 0x0000000300037212 */ /* 0x000fca00078efcff */
[----:B------:R0:W-:Y:S01]  /*3bc0*/  STG.E.U8 desc[UR36][R16.64], R3 ;  /* 0x0000000310007986 */ /* 0x0001e2000c101124 */
[----:B------:R-:W-:Y:S05]  /*3bd0*/  BRA `(.L_x_12071) ;  /* 0x0000000400a47947 */ /* 0x000fea0003800000 */
.L_x_12081:
[----:B------:R-:W0:Y:S02]  /*3be0*/  I2F.S64 R0, R2 ;  /* 0x0000000200007312 */ /* 0x000e240000301400 */
[----:B0-----:R-:W-:-:S05]  /*3bf0*/  F2FP.BF16.F32.PACK_AB R0, RZ, R0 ;  /* 0x00000000ff00723e */ /* 0x001fca00000010ff */
[----:B------:R0:W-:Y:S01]  /*3c00*/  STG.E.U16 desc[UR36][R16.64], R0 ;  /* 0x0000000010007986 */ /* 0x0001e2000c101524 */
[----:B------:R-:W-:Y:S05]  /*3c10*/  BRA `(.L_x_12071) ;  /* 0x0000000400947947 */ /* 0x000fea0003800000 */
.L_x_12078:
        /* <DEDUP_REMOVED lines=10> */
.L_x_12090:
        /* <DEDUP_REMOVED lines=17> */
.L_x_12093:
[----:B------:R-:W-:-:S04]  /*3dd0*/  LOP3.LUT R2, R3, 0x80000000, RZ, 0xc0, !PT ;  /* 0x8000000003027812 */ /* 0x000fc800078ec0ff */
[----:B------:R-:W-:-:S04]  /*3de0*/  SHF.R.U32.HI R3, RZ, 0x18, R2 ;  /* 0x00000018ff037819 */ /* 0x000fc80000011602 */
[----:B------:R-:W-:-:S04]  /*3df0*/  LOP3.LUT R0, R0, R3, RZ, 0xfc, !PT ;  /* 0x0000000300007212 */ /* 0x000fc800078efcff */
[----:B------:R-:W-:-:S07]  /*3e00*/  PRMT R8, R0, 0x7610, R8 ;  /* 0x0000761000087816 */ /* 0x000fce0000000008 */
.L_x_12092:
[----:B------:R-:W-:Y:S05]  /*3e10*/  BSYNC B0 ;  /* 0x0000000000007941 */ /* 0x000fea0003800000 */
.L_x_12091:
[----:B------:R0:W-:Y:S01]  /*3e20*/  STG.E.U8 desc[UR36][R16.64], R8 ;  /* 0x0000000810007986 */ /* 0x0001e2000c101124 */
[----:B------:R-:W-:Y:S05]  /*3e30*/  BRA `(.L_x_12071) ;  /* 0x00000004000c7947 */ /* 0x000fea0003800000 */
.L_x_12089:
        /* <DEDUP_REMOVED lines=17> */
.L_x_12096:
[----:B------:R-:W-:-:S04]  /*3f50*/  LOP3.LUT R2, R3, 0x80000000, RZ, 0xc0, !PT ;  /* 0x8000000003027812 */ /* 0x000fc800078ec0ff */
[----:B------:R-:W-:-:S04]  /*3f60*/  SHF.R.U32.HI R3, RZ, 0x18, R2 ;  /* 0x00000018ff037819 */ /* 0x000fc80000011602 */
[----:B------:R-:W-:-:S04]  /*3f70*/  LOP3.LUT R0, R0, R3, RZ, 0xfc, !PT ;  /* 0x0000000300007212 */ /* 0x000fc800078efcff */
[----:B------:R-:W-:-:S07]  /*3f80*/  PRMT R8, R0, 0x7610, R8 ;  /* 0x0000761000087816 */ /* 0x000fce0000000008 */
.L_x_12095:
[----:B------:R-:W-:Y:S05]  /*3f90*/  BSYNC B0 ;  /* 0x0000000000007941 */ /* 0x000fea0003800000 */
.L_x_12094:
[----:B------:R0:W-:Y:S01]  /*3fa0*/  STG.E.U8 desc[UR36][R16.64], R8 ;  /* 0x0000000810007986 */ /* 0x0001e2000c101124 */
[----:B------:R-:W-:Y:S05]  /*3fb0*/  BRA `(.L_x_12071) ;  /* 0x0000000000ac7947 */ /* 0x000fea0003800000 */
.L_x_12088:
        /* <DEDUP_REMOVED lines=23> */
.L_x_12070:
        /* <DEDUP_REMOVED lines=16> */
.L_x_12099:
[----:B------:R-:W-:Y:S05]  /*4230*/  BRA `(.L_x_12071) ;  /* 0x00000000000c7947 */ /* 0x000fea0003800000 */
.L_x_12098:
[----:B------:R0:W-:Y:S01]  /*4240*/  STG.E.64 desc[UR36][R16.64], R2 ;  /* 0x0000000210007986 */ /* 0x0001e2000c101b24 */
[----:B------:R-:W-:Y:S05]  /*4250*/  BRA `(.L_x_12071) ;  /* 0x0000000000047947 */ /* 0x000fea0003800000 */
.L_x_12097:
[----:B------:R0:W-:Y:S02]  /*4260*/  STG.E desc[UR36][R16.64], R4 ;  /* 0x0000000410007986 */ /* 0x0001e4000c101924 */
.L_x_12071:
[----:B------:R-:W-:-:S04]  /*4270*/  IMAD R22, R25, 0x200, R22 ;  /* 0x0000020019167824 */ /* 0x000fc800078e0216 */
[----:B------:R-:W-:-:S07]  /*4280*/  VIADD R23, R22, 0x80 ;  /* 0x0000008016177836 */ /* 0x000fce0000000000 */
.L_x_11998:
[----:B------:R-:W-:Y:S05]  /*4290*/  BSYNC B6 ;  /* 0x0000000000067941 */ /* 0x000fea0003800000 */
.L_x_11997:
        /* <DEDUP_REMOVED lines=358> */
.L_x_12102:
        /* <DEDUP_REMOVED lines=21> */
.L_x_12106:
[----:B------:R0:W5:Y:S01]  /*5a50*/  LDG.E.U8 R18, desc[UR36][R2.64] ;  /* 0x0000002402127981 */ /* 0x000162000c1e1100 */
[----:B------:R-:W-:Y:S01]  /*5a60*/  IMAD.MOV.U32 R19, RZ, RZ, RZ ;  /* 0x000000ffff137224 */ /* 0x000fe200078e00ff */
[----:B------:R-:W-:Y:S06]  /*5a70*/  BRA `(.L_x_12108) ;  /* 0x0000000c00487947 */ /* 0x000fec0003800000 */
.L_x_12105:
        /* <DEDUP_REMOVED lines=8> */
.L_x_12110:
[----:B------:R-:W2:Y:S02]  /*5b00*/  LDG.E R18, desc[UR36][R2.64] ;  /* 0x0000002402127981 */ /* 0x000ea4000c1e1900 */
[----:B--2---:R-:W-:Y:S01]  /*5b10*/  SHF.R.S32.HI R19, RZ, 0x1f, R18 ;  /* 0x0000001fff137819 */ /* 0x004fe20000011412 */
[----:B------:R-:W-:Y:S06]  /*5b20*/  BRA `(.L_x_12108) ;  /* 0x0000000c001c7947 */ /* 0x000fec0003800000 */
.L_x_12109:
[----:B------:R-:W2:Y:S02]  /*5b30*/  LDG.E.S16 R18, desc[UR36][R2.64] ;  /* 0x0000002402127981 */ /* 0x000ea4000c1e1700 */
[----:B--2---:R-:W-:Y:S01]  /*5b40*/  SHF.R.S32.HI R19, RZ, 0x1f, R18 ;  /* 0x0000001fff137819 */ /* 0x004fe20000011412 */
[----:B------:R-:W-:Y:S06]  /*5b50*/  BRA `(.L_x_12108) ;  /* 0x0000000c00107947 */ /* 0x000fec0003800000 */
.L_x_12104:
        /* <DEDUP_REMOVED lines=9> */
.L_x_12112:
[----:B------:R-:W2:Y:S02]  /*5bf0*/  LDG.E.U16 R2, desc[UR36][R2.64] ;  /* 0x0000002402027981 */ /* 0x000ea4000c1e1500 */
[----:B--2---:R-:W-:-:S06]  /*5c00*/  HADD2.F32 R18, -RZ, R2.H0_H0 ;  /* 0x20000002ff127230 */ /* 0x004fcc0000004100 */
[----:B------:R-:W0:Y:S01]  /*5c10*/  F2I.S64.TRUNC R18, R18 ;  /* 0x0000001200127311 */ /* 0x000e22000020d900 */
[----:B------:R-:W-:Y:S05]  /*5c20*/  BRA `(.L_x_12108) ;  /* 0x0000000800dc7947 */ /* 0x000fea0003800000 */
.L_x_12111:
        /* <DEDUP_REMOVED lines=9> */
.L_x_12114:
[----:B------:R-:W2:Y:S02]  /*5cc0*/  LDG.E.U16 R2, desc[UR36][R2.64] ;  /* 0x0000002402027981 */ /* 0x000ea4000c1e1500 */
[----:B--2---:R-:W-:-:S06]  /*5cd0*/  HADD2.F32 R18, -RZ, R2.H0_H0 ;  /* 0x20000002ff127230 */ /* 0x004fcc0000004100 */
[----:B------:R-:W0:Y:S01]  /*5ce0*/  F2I.S64.TRUNC R18, R18 ;  /* 0x0000001200127311 */ /* 0x000e22000020d900 */
[----:B------:R-:W-:Y:S05]  /*5cf0*/  BRA `(.L_x_12108) ;  /* 0x0000000800a87947 */ /* 0x000fea0003800000 */
.L_x_12113:
[----:B------:R-:W2:Y:S02]  /*5d00*/  LDG.E.64 R2, desc[UR36][R2.64] ;  /* 0x0000002402027981 */ /* 0x000ea4000c1e1b00 */
[----:B--2---:R0:W1:Y:S01]  /*5d10*/  F2I.S64.F64.TRUNC R18, R2 ;  /* 0x0000000200127311 */ /* 0x004062000030d900 */
[----:B------:R-:W-:Y:S05]  /*5d20*/  BRA `(.L_x_12108) ;  /* 0x00000008009c7947 */ /* 0x000fea0003800000 */
.L_x_12103:
        /* <DEDUP_REMOVED lines=13> */
.L_x_12117:
[----:B------:R-:W2:Y:S02]  /*5e00*/  LDG.E.64 R2, desc[UR36][R2.64] ;  /* 0x0000002402027981 */ /* 0x000ea4000c1e1b00 */
[----:B--2---:R0:W1:Y:S01]  /*5e10*/  F2I.S64.F64.TRUNC R18, R2 ;  /* 0x0000000200127311 */ /* 0x004062000030d900 */
[----:B------:R-:W-:Y:S05]  /*5e20*/  BRA `(.L_x_12108) ;  /* 0x00000008005c7947 */ /* 0x000fea0003800000 */
.L_x_12116:
        /* <DEDUP_REMOVED lines=25> */
[----:B------:R4:W0:Y:S01]  /*5fc0*/  F2I.S64.TRUNC R18, R5 ;  /* 0x0000000500127311 */ /* 0x000822000020d900 */
[----:B------:R-:W-:Y:S05]  /*5fd0*/  BRA `(.L_x_12108) ;  /* 0x0000000400f07947 */ /* 0x000fea0003800000 */
.L_x_12119:
        /* <DEDUP_REMOVED lines=12> */
[----:B------:R2:W3:Y:S01]  /*60a0*/  F2I.S64.TRUNC R18, R4 ;  /* 0x0000000400127311 */ /* 0x0004e2000020d900 */
[----:B------:R-:W-:Y:S05]  /*60b0*/  BRA `(.L_x_12108) ;  /* 0x0000000400b87947 */ /* 0x000fea0003800000 */
.L_x_12118:
[----:B------:R-:W2:Y:S02]  /*60c0*/  LDG.E.U16 R18, desc[UR36][R2.64] ;  /* 0x0000002402127981 */ /* 0x000ea4000c1e1500 */
[----:B--2---:R-:W-:-:S06]  /*60d0*/  IMAD.U32 R18, R18, 0x10000, RZ ;  /* 0x0001000012127824 */ /* 0x004fcc00078e00ff */
[----:B------:R-:W0:Y:S01]  /*60e0*/  F2I.S64.TRUNC R18, R18 ;  /* 0x0000001200127311 */ /* 0x000e22000020d900 */
[----:B------:R-:W-:Y:S05]  /*60f0*/  BRA `(.L_x_12108) ;  /* 0x0000000400a87947 */ /* 0x000fea0003800000 */
.L_x_12115:
        /* <DEDUP_REMOVED lines=11> */
.L_x_12122:
        /* <DEDUP_REMOVED lines=21> */
.L_x_12126:
[----:B------:R-:W-:Y:S05]  /*6300*/  BSYNC B1 ;  /* 0x0000000000017941 */ /* 0x000fea0003800000 */
.L_x_12125:
[----:B------:R-:W-:Y:S01]  /*6310*/  IMAD.SHL.U32 R2, R2, 0x100000, RZ ;  /* 0x0010000002027824 */ /* 0x000fe200078e00ff */
[----:B------:R-:W-:-:S04]  /*6320*/  LEA R3, R0, 0x3b800000, 0x17 ;  /* 0x3b80000000037811 */ /* 0x000fc800078eb8ff */
[----:B------:R-:W-:-:S07]  /*6330*/  LOP3.LUT R18, R3, R2, R18, 0xfe, !PT ;  /* 0x0000000203127212 */ /* 0x000fce00078efe12 */
.L_x_12124:
[----:B------:R-:W-:Y:S05]  /*6340*/  BSYNC B0 ;  /* 0x0000000000007941 */ /* 0x000fea0003800000 */
.L_x_12123:
[----:B------:R-:W0:Y:S01]  /*6350*/  F2I.S64.TRUNC R18, R18 ;  /* 0x0000001200127311 */ /* 0x000e22000020d900 */
[----:B------:R-:W-:Y:S05]  /*6360*/  BRA `(.L_x_12108) ;  /* 0x00000004000c7947 */ /* 0x000fea0003800000 */
.L_x_12121:
        /* <DEDUP_REMOVED lines=21> */
.L_x_12130:
[----:B------:R-:W-:Y:S05]  /*64c0*/  BSYNC B1 ;  /* 0x0000000000017941 */ /* 0x000fea0003800000 */
.L_x_12129:
[----:B------:R-:W-:Y:S01]  /*64d0*/  IMAD.SHL.U32 R2, R2, 0x200000, RZ ;  /* 0x0020000002027824 */ /* 0x000fe200078e00ff */
[----:B------:R-:W-:-:S04]  /*64e0*/  LEA R3, R0, 0x37800000, 0x17 ;  /* 0x3780000000037811 */ /* 0x000fc800078eb8ff */
[----:B------:R-:W-:-:S07]  /*64f0*/  LOP3.LUT R18, R3, R2, R18, 0xfe, !PT ;  /* 0x0000000203127212 */ /* 0x000fce00078efe12 */
.L_x_12128:
[----:B------:R-:W-:Y:S05]  /*6500*/  BSYNC B0 ;  /* 0x0000000000007941 */ /* 0x000fea0003800000 */
.L_x_12127:
[----:B------:R-:W0:Y:S01]  /*6510*/  F2I.S64.TRUNC R18, R18 ;  /* 0x0000001200127311 */ /* 0x000e22000020d900 */
[----:B------:R-:W-:Y:S05]  /*6520*/  BRA `(.L_x_12108) ;  /* 0x00000000009c7947 */ /* 0x000fea0003800000 */
.L_x_12120:
        /* <DEDUP_REMOVED lines=14> */
.L_x_12134:
[----:B------:R-:W-:Y:S05]  /*6610*/  BSYNC B0 ;  /* 0x0000000000007941 */ /* 0x000fea0003800000 */
.L_x_12133:
[----:B------:R-:W0:Y:S01]  /*6620*/  F2I.S64.TRUNC R18, R18 ;  /* 0x0000001200127311 */ /* 0x000e22000020d900 */
[----:B------:R-:W-:Y:S05]  /*6630*/  BRA `(.L_x_12108) ;  /* 0x0000000000587947 */ /* 0x000fea0003800000 */
.L_x_12107:
        /* <DEDUP_REMOVED lines=16> */
.L_x_12135:
[----:B------:R-:W-:Y:S01]  /*6740*/  CS2R R18, SRZ ;  /* 0x0000000000127805 */ /* 0x000fe2000001ff00 */
[----:B------:R-:W-:Y:S06]  /*6750*/  BRA `(.L_x_12108) ;  /* 0x0000000000107947 */ /* 0x000fec0003800000 */
.L_x_12132:
[----:B------:R0:W5:Y:S01]  /*6760*/  LDG.E.64 R18, desc[UR36][R2.64] ;  /* 0x0000002402127981 */ /* 0x000162000c1e1b00 */
[----:B------:R-:W-:Y:S05]  /*6770*/  BRA `(.L_x_12108) ;  /* 0x0000000000087947 */ /* 0x000fea0003800000 */
.L_x_12131:
[----:B------:R0:W5:Y:S01]  /*6780*/  LDG.E R18, desc[UR36][R2.64] ;  /* 0x0000002402127981 */ /* 0x000162000c1e1900 */
[----:B------:R-:W-:-:S07]  /*6790*/  IMAD.MOV.U32 R19, RZ, RZ, RZ ;  /* 0x000000ffff137224 */ /* 0x000fce00078e00ff */
.L_x_12108:
[----:B0-----:R-:W0:Y:S01]  /*67a0*/  LDC.U8 R2, c[0x0][0x493] ;  /* 0x000124c0ff027b82 */ /* 0x001e220000000000 */
[----:B------:R-:W-:Y:S02]  /*67b0*/  ULDC.64 UR4, c[0x0][0x488] ;  /* 0x0001220000047ab9 */ /* 0x000fe40000000a00 */
[----:B--2---:R-:W-:-:S05]  /*67c0*/  IADD3 R4, P0, R22, UR4, RZ ;  /* 0x0000000416047c10 */ /* 0x004fca000ff1e0ff */
[----:B----4-:R-:W-:Y:S01]  /*67d0*/  IMAD.X R5, RZ, RZ, UR5, P0 ;  /* 0x00000005ff057e24 */ /* 0x010fe200080e06ff */
        /* <DEDUP_REMOVED lines=14> */
.L_x_12139:
[----:B------:R2:W5:Y:S01]  /*68c0*/  LDG.E.U8 R2, desc[UR36][R4.64] ;  /* 0x0000002404027981 */ /* 0x000562000c1e1100 */
[----:B------:R-:W-:Y:S01]  /*68d0*/  IMAD.MOV.U32 R3, RZ, RZ, RZ ;  /* 0x000000ffff037224 */ /* 0x000fe200078e00ff */
[----:B------:R-:W-:Y:S06]  /*68e0*/  BRA `(.L_x_12141) ;  /* 0x0000000c00487947 */ /* 0x000fec0003800000 */
.L_x_12138:
        /* <DEDUP_REMOVED lines=8> */
.L_x_12143:
[----:B------:R-:W2:Y:S02]  /*6970*/  LDG.E R2, desc[UR36][R4.64] ;  /* 0x0000002404027981 */ /* 0x000ea4000c1e1900 */
[----:B--2---:R-:W-:Y:S01]  /*6980*/  SHF.R.S32.HI R3, RZ, 0x1f, R2 ;  /* 0x0000001fff037819 */ /* 0x004fe20000011402 */
[----:B------:R-:W-:Y:S06]  /*6990*/  BRA `(.L_x_12141) ;  /* 0x0000000c001c7947 */ /* 0x000fec0003800000 */
.L_x_12142:
[----:B------:R-:W2:Y:S02]  /*69a0*/  LDG.E.S16 R2, desc[UR36][R4.64] ;  /* 0x0000002404027981 */ /* 0x000ea4000c1e1700 */
[----:B--2---:R-:W-:Y:S01]  /*69b0*/  SHF.R.S32.HI R3, RZ, 0x1f, R2 ;  /* 0x0000001fff037819 */ /* 0x004fe20000011402 */
[----:B------:R-:W-:Y:S06]  /*69c0*/  BRA `(.L_x_12141) ;  /* 0x0000000c00107947 */ /* 0x000fec0003800000 */
.L_x_12137:
        /* <DEDUP_REMOVED lines=9> */
.L_x_12145:
[----:B------:R-:W2:Y:S02]  /*6a60*/  LDG.E.U16 R4, desc[UR36][R4.64] ;  /* 0x0000002404047981 */ /* 0x000ea4000c1e1500 */
[----:B--2---:R-:W-:-:S06]  /*6a70*/  HADD2.F32 R2, -RZ, R4.H0_H0 ;  /* 0x20000004ff027230 */ /* 0x004fcc0000004100 */
[----:B------:R-:W0:Y:S01]  /*6a80*/  F2I.S64.TRUNC R2, R2 ;  /* 0x0000000200027311 */ /* 0x000e22000020d900 */
[----:B------:R-:W-:Y:S05]  /*6a90*/  BRA `(.L_x_12141) ;  /* 0x0000000800dc7947 */ /* 0x000fea0003800000 */
.L_x_12144:
        /* <DEDUP_REMOVED lines=9> */
.L_x_12147:
[----:B------:R-:W2:Y:S02]  /*6b30*/  LDG.E.U16 R4, desc[UR36][R4.64] ;  /* 0x0000002404047981 */ /* 0x000ea4000c1e1500 */
[----:B--2---:R-:W-:-:S06]  /*6b40*/  HADD2.F32 R2, -RZ, R4.H0_H0 ;  /* 0x20000004ff027230 */ /* 0x004fcc0000004100 */
[----:B------:R-:W0:Y:S01]  /*6b50*/  F2I.S64.TRUNC R2, R2 ;  /* 0x0000000200027311 */ /* 0x000e22000020d900 */
[----:B------:R-:W-:Y:S05]  /*6b60*/  BRA `(.L_x_12141) ;  /* 0x0000000800a87947 */ /* 0x000fea0003800000 */
.L_x_12146:
[----:B------:R-:W2:Y:S02]  /*6b70*/  LDG.E.64 R2, desc[UR36][R4.64] ;  /* 0x0000002404027981 */ /* 0x000ea4000c1e1b00 */
[----:B--2---:R-:W4:Y:S01]  /*6b80*/  F2I.S64.F64.TRUNC R2, R2 ;  /* 0x0000000200027311 */ /* 0x004f22000030d900 */
[----:B------:R-:W-:Y:S05]  /*6b90*/  BRA `(.L_x_12141) ;  /* 0x00000008009c7947 */ /* 0x000fea0003800000 */
.L_x_12136:
        /* <DEDUP_REMOVED lines=13> */
.L_x_12150:
[----:B------:R-:W2:Y:S02]  /*6c70*/  LDG.E.64 R2, desc[UR36][R4.64] ;  /* 0x0000002404027981 */ /* 0x000ea4000c1e1b00 */
[----:B--2---:R-:W0:Y:S01]  /*6c80*/  F2I.S64.F64.TRUNC R2, R2 ;  /* 0x0000000200027311 */ /* 0x004e22000030d900 */
[----:B------:R-:W-:Y:S05]  /*6c90*/  BRA `(.L_x_12141) ;  /* 0x00000008005c7947 */ /* 0x000fea0003800000 */
.L_x_12149:
        /* <DEDUP_REMOVED lines=27> */
.L_x_12152:
        /* <DEDUP_REMOVED lines=14> */
.L_x_12151:
[----:B------:R-:W2:Y:S02]  /*6f30*/  LDG.E.U16 R2, desc[UR36][R4.64] ;  /* 0x0000002404027981 */ /* 0x000ea4000c1e1500 */
[----:B--2---:R-:W-:-:S06]  /*6f40*/  IMAD.U32 R2, R2, 0x10000, RZ ;  /* 0x0001000002027824 */ /* 0x004fcc00078e00ff */
[----:B------:R-:W0:Y:S01]  /*6f50*/  F2I.S64.TRUNC R2, R2 ;  /* 0x0000000200027311 */ /* 0x000e22000020d900 */
[----:B------:R-:W-:Y:S05]  /*6f60*/  BRA `(.L_x_12141) ;  /* 0x0000000400a87947 */ /* 0x000fea0003800000 */
.L_x_12148:
        /* <DEDUP_REMOVED lines=11> */
.L_x_12155:
        /* <DEDUP_REMOVED lines=21> */
.L_x_12159:
[----:B------:R-:W-:Y:S05]  /*7170*/  BSYNC B1 ;  /* 0x0000000000017941 */ /* 0x000fea0003800000 */
.L_x_12158:
[----:B------:R-:W-:Y:S01]  /*7180*/  IMAD.SHL.U32 R2, R2, 0x100000, RZ ;  /* 0x0010000002027824 */ /* 0x000fe200078e00ff */
[----:B------:R-:W-:-:S04]  /*7190*/  LEA R3, R0, 0x3b800000, 0x17 ;  /* 0x3b80000000037811 */ /* 0x000fc800078eb8ff */
[----:B------:R-:W-:-:S07]  /*71a0*/  LOP3.LUT R2, R3, R2, R4, 0xfe, !PT ;  /* 0x0000000203027212 */ /* 0x000fce00078efe04 */
.L_x_12157:
[----:B------:R-:W-:Y:S05]  /*71b0*/  BSYNC B0 ;  /* 0x0000000000007941 */ /* 0x000fea0003800000 */
.L_x_12156:
[----:B------:R-:W0:Y:S01]  /*71c0*/  F2I.S64.TRUNC R2, R2 ;  /* 0x0000000200027311 */ /* 0x000e22000020d900 */
[----:B------:R-:W-:Y:S05]  /*71d0*/  BRA `(.L_x_12141) ;  /* 0x00000004000c7947 */ /* 0x000fea0003800000 */
.L_x_12154:
        /* <DEDUP_REMOVED lines=21> */
.L_x_12163:
[----:B------:R-:W-:Y:S05]  /*7330*/  BSYNC B1 ;  /* 0x0000000000017941 */ /* 0x000fea0003800000 */
.L_x_12162:
[----:B------:R-:W-:Y:S01]  /*7340*/  IMAD.SHL.U32 R2, R2, 0x200000, RZ ;  /* 0x0020000002027824 */ /* 0x000fe200078e00ff */
[----:B------:R-:W-:-:S04]  /*7350*/  LEA R3, R0, 0x37800000, 0x17 ;  /* 0x3780000000037811 */ /* 0x000fc800078eb8ff */
[----:B------:R-:W-:-:S07]  /*7360*/  LOP3.LUT R2, R3, R2, R4, 0xfe, !PT ;  /* 0x0000000203027212 */ /* 0x000fce00078efe04 */
.L_x_12161:
[----:B------:R-:W-:Y:S05]  /*7370*/  BSYNC B0 ;  /* 0x0000000000007941 */ /* 0x000fea0003800000 */
.L_x_12160:
[----:B------:R-:W0:Y:S01]  /*7380*/  F2I.S64.TRUNC R2, R2 ;  /* 0x0000000200027311 */ /* 0x000e22000020d900 */
[----:B------:R-:W-:Y:S05]  /*7390*/  BRA `(.L_x_12141) ;  /* 0x00000000009c7947 */ /* 0x000fea0003800000 */
.L_x_12153:
        /* <DEDUP_REMOVED lines=14> */
.L_x_12167:
[----:B------:R-:W-:Y:S05]  /*7480*/  BSYNC B0 ;  /* 0x0000000000007941 */ /* 0x000fea0003800000 */
.L_x_12166:
[----:B------:R-:W0:Y:S01]  /*7490*/  F2I.S64.TRUNC R2, R2 ;  /* 0x0000000200027311 */ /* 0x000e22000020d900 */
[----:B------:R-:W-:Y:S05]  /*74a0*/  BRA `(.L_x_12141) ;  /* 0x0000000000587947 */ /* 0x000fea0003800000 */
.L_x_12140:
        /* <DEDUP_REMOVED lines=16> */
.L_x_12168:
[----:B------:R-:W-:Y:S01]  /*75b0*/  CS2R R2, SRZ ;  /* 0x0000000000027805 */ /* 0x000fe2000001ff00 */
[----:B------:R-:W-:Y:S06]  /*75c0*/  BRA `(.L_x_12141) ;  /* 0x0000000000107947 */ /* 0x000fec0003800000 */
.L_x_12165:
[----:B------:R0:W5:Y:S01]  /*75d0*/  LDG.E.64 R2, desc[UR36][R4.64] ;  /* 0x0000002404027981 */ /* 0x000162000c1e1b00 */
[----:B------:R-:W-:Y:S05]  /*75e0*/  BRA `(.L_x_12141) ;  /* 0x0000000000087947 */ /* 0x000fea0003800000 */
.L_x_12164:
[----:B------:R0:W5:Y:S01]  /*75f0*/  LDG.E R2, desc[UR36][R4.64] ;  /* 0x0000002404027981 */ /* 0x000162000c1e1900 */
[----:B------:R-:W-:-:S07]  /*7600*/  IMAD.MOV.U32 R3, RZ, RZ, RZ ;  /* 0x000000ffff037224 */ /* 0x000fce00078e00ff */
.L_x_12141:
[----:B------:R-:W2:Y:S01]  /*7610*/  LDC.U8 R6, c[0x0][0x491] ;  /* 0x00012440ff067b82 */ /* 0x000ea20000000000 */
[-C--:B01-345:R-:W-:Y:S02]  /*7620*/  IMAD R3, R3, R18.reuse, RZ ;  /* 0x0000001203037224 */ /* 0x0bbfe400078e02ff */
[----:B--2---:R-:W-:-:S04]  /*7630*/  IMAD.WIDE.U32 R4, R2, R18, RZ ;  /* 0x0000001202047225 */ /* 0x004fc800078e00ff */
        /* <DEDUP_REMOVED lines=16> */
.L_x_12172:
[----:B------:R0:W-:Y:S01]  /*7740*/  STG.E.U8 desc[UR36][R16.64], R4 ;  /* 0x0000000410007986 */ /* 0x0001e2000c101124 */
[----:B------:R-:W-:Y:S05]  /*7750*/  BRA `(.L_x_12174) ;  /* 0x0000000c00507947 */ /* 0x000fea0003800000 */
.L_x_12171:
        /* <DEDUP_REMOVED lines=8> */
.L_x_12176:
[----:B------:R3:W-:Y:S01]  /*77e0*/  STG.E desc[UR36][R16.64], R4 ;  /* 0x0000000410007986 */ /* 0x0007e2000c101924 */
[----:B------:R-:W-:Y:S05]  /*77f0*/  BRA `(.L_x_12174) ;  /* 0x0000000c00287947 */ /* 0x000fea0003800000 */
.L_x_12175:
[----:B------:R2:W-:Y:S01]  /*7800*/  STG.E.U16 desc[UR36][R16.64], R4 ;  /* 0x0000000410007986 */ /* 0x0005e2000c101524 */
[----:B------:R-:W-:Y:S05]  /*7810*/  BRA `(.L_x_12174) ;  /* 0x0000000c00207947 */ /* 0x000fea0003800000 */
.L_x_12170:
        /* <DEDUP_REMOVED lines=9> */
.L_x_12178:
[----:B------:R-:W0:Y:S02]  /*78b0*/  I2F.S64 R0, R2 ;  /* 0x0000000200007312 */ /* 0x000e240000301400 */
[----:B0-----:R-:W-:-:S05]  /*78c0*/  F2FP.F16.F32.PACK_AB R0, RZ, R0 ;  /* 0x00000000ff00723e */ /* 0x001fca00000000ff */
[----:B------:R0:W-:Y:S01]  /*78d0*/  STG.E.U16 desc[UR36][R16.64], R0 ;  /* 0x0000000010007986 */ /* 0x0001e2000c101524 */
[----:B------:R-:W-:Y:S05]  /*78e0*/  BRA `(.L_x_12174) ;  /* 0x0000000800ec7947 */ /* 0x000fea0003800000 */
.L_x_12177:
        /* <DEDUP_REMOVED lines=10> */
.L_x_12180:
[----:B------:R-:W0:Y:S02]  /*7990*/  I2F.S64 R2, R2 ;  /* 0x0000000200027312 */ /* 0x000e240000301400 */
[----:B0-----:R-:W-:-:S04]  /*79a0*/  F2FP.F16.F32.PACK_AB R3, RZ, R2 ;  /* 0x00000002ff03723e */ /* 0x001fc800000000ff */
[----:B------:R-:W-:-:S05]  /*79b0*/  PRMT R3, R3, 0x5410, RZ ;  /* 0x0000541003037816 */ /* 0x000fca00000000ff */
[----:B------:R0:W-:Y:S01]  /*79c0*/  STG.E desc[UR36][R16.64], R3 ;  /* 0x0000000310007986 */ /* 0x0001e2000c101924 */
[----:B------:R-:W-:Y:S05]  /*79d0*/  BRA `(.L_x_12174) ;  /* 0x0000000800b07947 */ /* 0x000fea0003800000 */
.L_x_12179:
[----:B------:R-:W0:Y:S02]  /*79e0*/  I2F.F64.S64 R2, R2 ;  /* 0x0000000200027312 */ /* 0x000e240000301c00 */
[----:B0-----:R0:W-:Y:S01]  /*79f0*/  STG.E.64 desc[UR36][R16.64], R2 ;  /* 0x0000000210007986 */ /* 0x0011e2000c101b24 */
[----:B------:R-:W-:Y:S05]  /*7a00*/  BRA `(.L_x_12174) ;  /* 0x0000000800a47947 */ /* 0x000fea0003800000 */
.L_x_12169:
        /* <DEDUP_REMOVED lines=13> */
.L_x_12183:
[----:B------:R-:W0:Y:S01]  /*7ae0*/  I2F.F64.S64 R4, R2 ;  /* 0x0000000200047312 */ /* 0x000e220000301c00 */
[----:B------:R-:W-:-:S05]  /*7af0*/  CS2R R6, SRZ ;  /* 0x0000000000067805 */ /* 0x000fca000001ff00 */
[----:B0-----:R0:W-:Y:S01]  /*7b00*/  STG.E.128 desc[UR36][R16.64], R4 ;  /* 0x0000000410007986 */ /* 0x0011e2000c101d24 */
[----:B------:R-:W-:Y:S05]  /*7b10*/  BRA `(.L_x_12174) ;  /* 0x0000000800607947 */ /* 0x000fea0003800000 */
.L_x_12182:
        /* <DEDUP_REMOVED lines=21> */
.L_x_12187:
[----:B------:R-:W-:Y:S05]  /*7c70*/  BSYNC B0 ;  /* 0x0000000000007941 */ /* 0x000fea0003800000 */
.L_x_12186:
[----:B------:R-:W-:-:S05]  /*7c80*/  LOP3.LUT R5, R0, R5, RZ, 0xfc, !PT ;  /* 0x0000000500057212 */ /* 0x000fca00078efcff */
[----:B------:R0:W-:Y:S01]  /*7c90*/  STG.E.U8 desc[UR36][R16.64], R5 ;  /* 0x0000000510007986 */ /* 0x0001e2000c101124 */
[----:B------:R-:W-:Y:S05]  /*7ca0*/  BRA `(.L_x_12174) ;  /* 0x0000000400fc7947 */ /* 0x000fea0003800000 */
.L_x_12185:
        /* <DEDUP_REMOVED lines=13> */
.L_x_12189:
[----:B------:R-:W-:Y:S01]  /*7d80*/  IMAD.MOV.U32 R0, RZ, RZ, 0x7f ;  /* 0x0000007fff007424 */ /* 0x000fe200078e00ff */
[----:B------:R-:W-:-:S04]  /*7d90*/  ISETP.GT.U32.AND P0, PT, R4, 0x7f800000, PT ;  /* 0x7f8000000400780c */ /* 0x000fc80003f04070 */
[----:B------:R-:W-:-:S09]  /*7da0*/  SEL R0, R0, 0x7c, P0 ;  /* 0x0000007c00007807 */ /* 0x000fd20000000000 */
.L_x_12190:
[----:B------:R-:W-:Y:S05]  /*7db0*/  BSYNC B0 ;  /* 0x0000000000007941 */ /* 0x000fea0003800000 */
.L_x_12188:
[----:B------:R-:W-:-:S04]  /*7dc0*/  LOP3.LUT R2, R3, 0x80000000, RZ, 0xc0, !PT ;  /* 0x8000000003027812 */ /* 0x000fc800078ec0ff */
[----:B------:R-:W-:-:S04]  /*7dd0*/  SHF.R.U32.HI R3, RZ, 0x18, R2 ;  /* 0x00000018ff037819 */ /* 0x000fc80000011602 */
[----:B------:R-:W-:-:S05]  /*7de0*/  LOP3.LUT R3, R0, R3, RZ, 0xfc, !PT ;  /* 0x0000000300037212 */ /* 0x000fca00078efcff */
[----:B------:R0:W-:Y:S01]  /*7df0*/  STG.E.U8 desc[UR36][R16.64], R3 ;  /* 0x0000000310007986 */ /* 0x0001e2000c101124 */
[----:B------:R-:W-:Y:S05]  /*7e00*/  BRA `(.L_x_12174) ;  /* 0x0000000400a47947 */ /* 0x000fea0003800000 */
.L_x_12184:
[----:B------:R-:W0:Y:S02]  /*7e10*/  I2F.S64 R0, R2 ;  /* 0x0000000200007312 */ /* 0x000e240000301400 */
[----:B0-----:R-:W-:-:S05]  /*7e20*/  F2FP.BF16.F32.PACK_AB R0, RZ, R0 ;  /* 0x00000000ff00723e */ /* 0x001fca00000010ff */
[----:B------:R0:W-:Y:S01]  /*7e30*/  STG.E.U16 desc[UR36][R16.64], R0 ;  /* 0x0000000010007986 */ /* 0x0001e2000c101524 */
[----:B------:R-:W-:Y:S05]  /*7e40*/  BRA `(.L_x_12174) ;  /* 0x0000000400947947 */ /* 0x000fea0003800000 */
.L_x_12181:
        /* <DEDUP_REMOVED lines=10> */
.L_x_12193:
        /* <DEDUP_REMOVED lines=17> */
.L_x_12196:
[----:B------:R-:W-:-:S04]  /*8000*/  LOP3.LUT R2, R3, 0x80000000, RZ, 0xc0, !PT ;  /* 0x8000000003027812 */ /* 0x000fc800078ec0ff */
[----:B------:R-:W-:-:S04]  /*8010*/  SHF.R.U32.HI R3, RZ, 0x18, R2 ;  /* 0x00000018ff037819 */ /* 0x000fc80000011602 */
[----:B------:R-:W-:-:S04]  /*8020*/  LOP3.LUT R0, R0, R3, RZ, 0xfc, !PT ;  /* 0x0000000300007212 */ /* 0x000fc800078efcff */
[----:B------:R-:W-:-:S07]  /*8030*/  PRMT R8, R0, 0x7610, R8 ;  /* 0x0000761000087816 */ /* 0x000fce0000000008 */
.L_x_12195:
[----:B------:R-:W-:Y:S05]  /*8040*/  BSYNC B0 ;  /* 0x0000000000007941 */ /* 0x000fea0003800000 */
.L_x_12194:
[----:B------:R0:W-:Y:S01]  /*8050*/  STG.E.U8 desc[UR36][R16.64], R8 ;  /* 0x0000000810007986 */ /* 0x0001e2000c101124 */
[----:B------:R-:W-:Y:S05]  /*8060*/  BRA `(.L_x_12174) ;  /* 0x00000004000c7947 */ /* 0x000fea0003800000 */
.L_x_12192:
        /* <DEDUP_REMOVED lines=17> */
.L_x_12199:
[----:B------:R-:W-:-:S04]  /*8180*/  LOP3.LUT R2, R3, 0x80000000, RZ, 0xc0, !PT ;  /* 0x8000000003027812 */ /* 0x000fc800078ec0ff */
[----:B------:R-:W-:-:S04]  /*8190*/  SHF.R.U32.HI R3, RZ, 0x18, R2 ;  /* 0x00000018ff037819 */ /* 0x000fc80000011602 */
[----:B------:R-:W-:-:S04]  /*81a0*/  LOP3.LUT R0, R0, R3, RZ, 0xfc, !PT ;  /* 0x0000000300007212 */ /* 0x000fc800078efcff */
[----:B------:R-:W-:-:S07]  /*81b0*/  PRMT R8, R0, 0x7610, R8 ;  /* 0x0000761000087816 */ /* 0x000fce0000000008 */
.L_x_12198:
[----:B------:R-:W-:Y:S05]  /*81c0*/  BSYNC B0 ;  /* 0x0000000000007941 */ /* 0x000fea0003800000 */
.L_x_12197:
[----:B------:R0:W-:Y:S01]  /*81d0*/  STG.E.U8 desc[UR36][R16.64], R8 ;  /* 0x0000000810007986 */ /* 0x0001e2000c101124 */
[----:B------:R-:W-:Y:S05]  /*81e0*/  BRA `(.L_x_12174) ;  /* 0x0000000000ac7947 */ /* 0x000fea0003800000 */
.L_x_12191:
        /* <DEDUP_REMOVED lines=23> */
.L_x_12173:
        /* <DEDUP_REMOVED lines=16> */
.L_x_12202:
[----:B------:R-:W-:Y:S05]  /*8460*/  BRA `(.L_x_12174) ;  /* 0x00000000000c7947 */ /* 0x000fea0003800000 */
.L_x_12201:
[----:B------:R0:W-:Y:S01]  /*8470*/  STG.E.64 desc[UR36][R16.64], R2 ;  /* 0x0000000210007986 */ /* 0x0001e2000c101b24 */
[----:B------:R-:W-:Y:S05]  /*8480*/  BRA `(.L_x_12174) ;  /* 0x0000000000047947 */ /* 0x000fea0003800000 */
.L_x_12200:
[----:B------:R0:W-:Y:S02]  /*8490*/  STG.E desc[UR36][R16.64], R4 ;  /* 0x0000000410007986 */ /* 0x0001e4000c101924 */
.L_x_12174:
[----:B------:R-:W-:-:S07]  /*84a0*/  VIADD R23, R23, 0x80 ;  /* 0x0000008017177836 */ /* 0x000fce0000000000 */
.L_x_12101:
[----:B------:R-:W-:Y:S05]  /*84b0*/  BSYNC B6 ;  /* 0x0000000000067941 */ /* 0x000fea0003800000 */
.L_x_12100:
        /* <DEDUP_REMOVED lines=358> */
.L_x_12205:
        /* <DEDUP_REMOVED lines=21> */
.L_x_12209:
[----:B------:R0:W5:Y:S01]  /*9c70*/  LDG.E.U8 R18, desc[UR36][R2.64] ;  /* 0x0000002402127981 */ /* 0x000162000c1e1100 */
[----:B------:R-:W-:Y:S01]  /*9c80*/  IMAD.MOV.U32 R19, RZ, RZ, RZ ;  /* 0x000000ffff137224 */ /* 0x000fe200078e00ff */
[----:B------:R-:W-:Y:S06]  /*9c90*/  BRA `(.L_x_12211) ;  /* 0x0000000c00487947 */ /* 0x000fec0003800000 */
.L_x_12208:
        /* <DEDUP_REMOVED lines=8> */
.L_x_12213:
[----:B------:R-:W2:Y:S02]  /*9d20*/  LDG.E R18, desc[UR36][R2.64] ;  /* 0x0000002402127981 */ /* 0x000ea4000c1e1900 */
[----:B--2---:R-:W-:Y:S01]  /*9d30*/  SHF.R.S32.HI R19, RZ, 0x1f, R18 ;  /* 0x0000001fff137819 */ /* 0x004fe20000011412 */
[----:B------:R-:W-:Y:S06]  /*9d40*/  BRA `(.L_x_12211) ;  /* 0x0000000c001c7947 */ /* 0x000fec0003800000 */
.L_x_12212:
[----:B------:R-:W2:Y:S02]  /*9d50*/  LDG.E.S16 R18, desc[UR36][R2.64] ;  /* 0x0000002402127981 */ /* 0x000ea4000c1e1700 */
[----:B--2---:R-:W-:Y:S01]  /*9d60*/  SHF.R.S32.HI R19, RZ, 0x1f, R18 ;  /* 0x0000001fff137819 */ /* 0x004fe20000011412 */
[----:B------:R-:W-:Y:S06]  /*9d70*/  BRA `(.L_x_12211) ;  /* 0x0000000c00107947 */ /* 0x000fec0003800000 */
.L_x_12207:
        /* <DEDUP_REMOVED lines=9> */
.L_x_12215:
[----:B------:R-:W2:Y:S02]  /*9e10*/  LDG.E.U16 R2, desc[UR36][R2.64] ;  /* 0x0000002402027981 */ /* 0x000ea4000c1e1500 */
[----:B--2---:R-:W-:-:S06]  /*9e20*/  HADD2.F32 R18, -RZ, R2.H0_H0 ;  /* 0x20000002ff127230 */ /* 0x004fcc0000004100 */
[----:B------:R-:W2:Y:S01]  /*9e30*/  F2I.S64.TRUNC R18, R18 ;  /* 0x0000001200127311 */ /* 0x000ea2000020d900 */
[----:B------:R-:W-:Y:S05]  /*9e40*/  BRA `(.L_x_12211) ;  /* 0x0000000800dc7947 */ /* 0x000fea0003800000 */
.L_x_12214:
        /* <DEDUP_REMOVED lines=9> */
.L_x_12217:
[----:B------:R-:W2:Y:S02]  /*9ee0*/  LDG.E.U16 R2, desc[UR36][R2.64] ;  /* 0x0000002402027981 */ /* 0x000ea4000c1e1500 */
[----:B--2---:R-:W-:-:S06]  /*9ef0*/  HADD2.F32 R18, -RZ, R2.H0_H0 ;  /* 0x20000002ff127230 */ /* 0x004fcc0000004100 */
[----:B------:R-:W0:Y:S01]  /*9f00*/  F2I.S64.TRUNC R18, R18 ;  /* 0x0000001200127311 */ /* 0x000e22000020d900 */
[----:B------:R-:W-:Y:S05]  /*9f10*/  BRA `(.L_x_12211) ;  /* 0x0000000800a87947 */ /* 0x000fea0003800000 */
.L_x_12216:
[----:B------:R-:W2:Y:S02]  /*9f20*/  LDG.E.64 R2, desc[UR36][R2.64] ;  /* 0x0000002402027981 */ /* 0x000ea4000c1e1b00 */
[----:B--2---:R3:W4:Y:S01]  /*9f30*/  F2I.S64.F64.TRUNC R18, R2 ;  /* 0x0000000200127311 */ /* 0x004722000030d900 */
[----:B------:R-:W-:Y:S05]  /*9f40*/  BRA `(.L_x_12211) ;  /* 0x00000008009c7947 */ /* 0x000fea0003800000 */
.L_x_12206:
        /* <DEDUP_REMOVED lines=13> */
.L_x_12220:
[----:B------:R-:W2:Y:S02]  /*a020*/  LDG.E.64 R2, desc[UR36][R2.64] ;  /* 0x0000002402027981 */ /* 0x000ea4000c1e1b00 */
[----:B--2---:R0:W1:Y:S01]  /*a030*/  F2I.S64.F64.TRUNC R18, R2 ;  /* 0x0000000200127311 */ /* 0x004062000030d900 */
[----:B------:R-:W-:Y:S05]  /*a040*/  BRA `(.L_x_12211) ;  /* 0x00000008005c7947 */ /* 0x000fea0003800000 */
.L_x_12219:
        /* <DEDUP_REMOVED lines=27> */
.L_x_12222:
        /* <DEDUP_REMOVED lines=14> */
.L_x_12221:
[----:B------:R-:W2:Y:S02]  /*a2e0*/  LDG.E.U16 R18, desc[UR36][R2.64] ;  /* 0x0000002402127981 */ /* 0x000ea4000c1e1500 */
[----:B--2---:R-:W-:-:S06]  /*a2f0*/  IMAD.U32 R18, R18, 0x10000, RZ ;  /* 0x0001000012127824 */ /* 0x004fcc00078e00ff */
[----:B------:R-:W0:Y:S01]  /*a300*/  F2I.S64.TRUNC R18, R18 ;  /* 0x0000001200127311 */ /* 0x000e22000020d900 */
[----:B------:R-:W-:Y:S05]  /*a310*/  BRA `(.L_x_12211) ;  /* 0x0000000400a87947 */ /* 0x000fea0003800000 */
.L_x_12218:
        /* <DEDUP_REMOVED lines=11> */
.L_x_12225:
        /* <DEDUP_REMOVED lines=21> */
.L_x_12229:
[----:B------:R-:W-:Y:S05]  /*a520*/  BSYNC B1 ;  /* 0x0000000000017941 */ /* 0x000fea0003800000 */
.L_x_12228:
[----:B------:R-:W-:Y:S01]  /*a530*/  IMAD.SHL.U32 R2, R2, 0x100000, RZ ;  /* 0x0010000002027824 */ /* 0x000fe200078e00ff */
[----:B------:R-:W-:-:S04]  /*a540*/  LEA R3, R0, 0x3b800000, 0x17 ;  /* 0x3b80000000037811 */ /* 0x000fc800078eb8ff */
[----:B------:R-:W-:-:S07]  /*a550*/  LOP3.LUT R18, R3, R2, R18, 0xfe, !PT ;  /* 0x0000000203127212 */ /* 0x000fce00078efe12 */
.L_x_12227:
[----:B------:R-:W-:Y:S05]  /*a560*/  BSYNC B0 ;  /* 0x0000000000007941 */ /* 0x000fea0003800000 */
.L_x_12226:
[----:B------:R-:W0:Y:S01]  /*a570*/  F2I.S64.TRUNC R18, R18 ;  /* 0x0000001200127311 */ /* 0x000e22000020d900 */
[----:B------:R-:W-:Y:S05]  /*a580*/  BRA `(.L_x_12211) ;  /* 0x00000004000c7947 */ /* 0x000fea0003800000 */
.L_x_12224:
        /* <DEDUP_REMOVED lines=21> */
.L_x_12233:
[----:B------:R-:W-:Y:S05]  /*a6e0*/  BSYNC B1 ;  /* 0x0000000000017941 */ /* 0x000fea0003800000 */
.L_x_12232:
[----:B------:R-:W-:Y:S01]  /*a6f0*/  IMAD.SHL.U32 R2, R2, 0x200000, RZ ;  /* 0x0020000002027824 */ /* 0x000fe200078e00ff */
[----:B------:R-:W-:-:S04]  /*a700*/  LEA R3, R0, 0x37800000, 0x17 ;  /* 0x3780000000037811 */ /* 0x000fc800078eb8ff */
[----:B------:R-:W-:-:S07]  /*a710*/  LOP3.LUT R18, R3, R2, R18, 0xfe, !PT ;  /* 0x0000000203127212 */ /* 0x000fce00078efe12 */
.L_x_12231:
[----:B------:R-:W-:Y:S05]  /*a720*/  BSYNC B0 ;  /* 0x0000000000007941 */ /* 0x000fea0003800000 */
.L_x_12230:
[----:B------:R-:W0:Y:S01]  /*a730*/  F2I.S64.TRUNC R18, R18 ;  /* 0x0000001200127311 */ /* 0x000e22000020d900 */
[----:B------:R-:W-:Y:S05]  /*a740*/  BRA `(.L_x_12211) ;  /* 0x00000000009c7947 */ /* 0x000fea0003800000 */
.L_x_12223:
        /* <DEDUP_REMOVED lines=14> */
.L_x_12237:
[----:B------:R-:W-:Y:S05]  /*a830*/  BSYNC B0 ;  /* 0x0000000000007941 */ /* 0x000fea0003800000 */
.L_x_12236:
[----:B------:R-:W0:Y:S01]  /*a840*/  F2I.S64.TRUNC R18, R18 ;  /* 0x0000001200127311 */ /* 0x000e22000020d900 */
[----:B------:R-:W-:Y:S05]  /*a850*/  BRA `(.L_x_12211) ;  /* 0x0000000000587947 */ /* 0x000fea0003800000 */
.L_x_12210:
        /* <DEDUP_REMOVED lines=16> */
.L_x_12238:
[----:B------:R-:W-:Y:S01]  /*a960*/  CS2R R18, SRZ ;  /* 0x0000000000127805 */ /* 0x000fe2000001ff00 */
[----:B------:R-:W-:Y:S06]  /*a970*/  BRA `(.L_x_12211) ;  /* 0x0000000000107947 */ /* 0x000fec0003800000 */
.L_x_12235:
[----:B------:R0:W5:Y:S01]  /*a980*/  LDG.E.64 R18, desc[UR36][R2.64] ;  /* 0x0000002402127981 */ /* 0x000162000c1e1b00 */
[----:B------:R-:W-:Y:S05]  /*a990*/  BRA `(.L_x_12211) ;  /* 0x0000000000087947 */ /* 0x000fea0003800000 */
.L_x_12234:
[----:B------:R0:W5:Y:S01]  /*a9a0*/  LDG.E R18, desc[UR36][R2.64] ;  /* 0x0000002402127981 */ /* 0x000162000c1e1900 */
[----:B------:R-:W-:-:S07]  /*a9b0*/  IMAD.MOV.U32 R19, RZ, RZ, RZ ;  /* 0x000000ffff137224 */ /* 0x000fce00078e00ff */
.L_x_12211:
        /* <DEDUP_REMOVED lines=18> */
.L_x_12242:
[----:B------:R0:W5:Y:S01]  /*aae0*/  LDG.E.U8 R2, desc[UR36][R4.64] ;  /* 0x0000002404027981 */ /* 0x000162000c1e1100 */
[----:B------:R-:W-:Y:S01]  /*aaf0*/  IMAD.MOV.U32 R3, RZ, RZ, RZ ;  /* 0x000000ffff037224 */ /* 0x000fe200078e00ff */
[----:B------:R-:W-:Y:S06]  /*ab00*/  BRA `(.L_x_12244) ;  /* 0x0000000c00487947 */ /* 0x000fec0003800000 */
.L_x_12241:
        /* <DEDUP_REMOVED lines=8> */
.L_x_12246:
[----:B------:R-:W3:Y:S02]  /*ab90*/  LDG.E R2, desc[UR36][R4.64] ;  /* 0x0000002404027981 */ /* 0x000ee4000c1e1900 */
[----:B---3--:R-:W-:Y:S01]  /*aba0*/  SHF.R.S32.HI R3, RZ, 0x1f, R2 ;  /* 0x0000001fff037819 */ /* 0x008fe20000011402 */
[----:B------:R-:W-:Y:S06]  /*abb0*/  BRA `(.L_x_12244) ;  /* 0x0000000c001c7947 */ /* 0x000fec0003800000 */
.L_x_12245:
[----:B------:R-:W3:Y:S02]  /*abc0*/  LDG.E.S16 R2, desc[UR36][R4.64] ;  /* 0x0000002404027981 */ /* 0x000ee4000c1e1700 */
[----:B---3--:R-:W-:Y:S01]  /*abd0*/  SHF.R.S32.HI R3, RZ, 0x1f, R2 ;  /* 0x0000001fff037819 */ /* 0x008fe20000011402 */
[----:B------:R-:W-:Y:S06]  /*abe0*/  BRA `(.L_x_12244) ;  /* 0x0000000c00107947 */ /* 0x000fec0003800000 */
.L_x_12240:
[----:B------:R-:W-:-:S13]  /*abf0*/  ISETP.GT.AND P0, PT, R0, 0x6, PT ;  /* 0x000000060000780c */ /* 0x000fda0003f04270 */
[----:B------:R-:W-:Y:S05]  /*ac00*/  @P0 BRA `(.L_x_12247) ;  /* 0x00000000002c0947 */ /* 0x000fea0003800000 */
[----:B------:R-:W-:-:S13]  /*ac10*/  ISETP.NE.AND P0, PT, R0, 0x5, PT ;  /* 0x000000050000780c */ /* 0x000fda0003f05270 */
[----:B------:R-:W-:Y:S05]  /*ac20*/  @!P0 BRA `(.L_x_12248) ;  /* 0x0000000000148947 */ /* 0x000fea0003800000 */
[----:B------:R-:W-:-:S13]  /*ac30*/  ISETP.NE.AND P0, PT, R0, 0x6, PT ;  /* 0x000000060000780c */ /* 0x000fda0003f05270 */
[----:B------:R-:W-:Y:S05]  /*ac40*/  @P0 BRA `(.L_x_12243) ;  /* 0x0000000800a00947 */ /* 0x000fea0003800000 */
[----:B------:R-:W3:Y:S02]  /*ac50*/  LDG.E R2, desc[UR36][R4.64] ;  /* 0x0000002404027981 */ /* 0x000ee4000c1e1900 */
[----:B---3--:R-:W3:Y:S01]  /*ac60*/  F2I.S64.TRUNC R2, R2 ;  /* 0x0000000200027311 */ /* 0x008ee2000020d900 */
[----:B------:R-:W-:Y:S05]  /*ac70*/  BRA `(.L_x_12244) ;  /* 0x0000000800ec7947 */ /* 0x000fea0003800000 */
.L_x_12248:
[----:B------:R-:W3:Y:S02]  /*ac80*/  LDG.E.U16 R4, desc[UR36][R4.64] ;  /* 0x0000002404047981 */ /* 0x000ee4000c1e1500 */
[----:B---3--:R-:W-:-:S06]  /*ac90*/  HADD2.F32 R2, -RZ, R4.H0_H0 ;  /* 0x20000004ff027230 */ /* 0x008fcc0000004100 */
[----:B------:R-:W0:Y:S01]  /*aca0*/  F2I.S64.TRUNC R2, R2 ;  /* 0x0000000200027311 */ /* 0x000e22000020d900 */
[----:B------:R-:W-:Y:S05]  /*acb0*/  BRA `(.L_x_12244) ;  /* 0x0000000800dc7947 */ /* 0x000fea0003800000 */
.L_x_12247:
        /* <DEDUP_REMOVED lines=9> */
.L_x_12250:
[----:B------:R-:W3:Y:S02]  /*ad50*/  LDG.E.U16 R4, desc[UR36][R4.64] ;  /* 0x0000002404047981 */ /* 0x000ee4000c1e1500 */
[----:B---3--:R-:W-:-:S06]  /*ad60*/  HADD2.F32 R2, -RZ, R4.H0_H0 ;  /* 0x20000004ff027230 */ /* 0x008fcc0000004100 */
[----:B------:R-:W0:Y:S01]  /*ad70*/  F2I.S64.TRUNC R2, R2 ;  /* 0x0000000200027311 */ /* 0x000e22000020d900 */
[----:B------:R-:W-:Y:S05]  /*ad80*/  BRA `(.L_x_12244) ;  /* 0x0000000800a87947 */ /* 0x000fea0003800000 */
.L_x_12249:
[----:B------:R-:W3:Y:S02]  /*ad90*/  LDG.E.64 R2, desc[UR36][R4.64] ;  /* 0x0000002404027981 */ /* 0x000ee4000c1e1b00 */
[----:B---3--:R-:W0:Y:S01]  /*ada0*/  F2I.S64.F64.TRUNC R2, R2 ;  /* 0x0000000200027311 */ /* 0x008e22000030d900 */
[----:B------:R-:W-:Y:S05]  /*adb0*/  BRA `(.L_x_12244) ;  /* 0x00000008009c7947 */ /* 0x000fea0003800000 */
.L_x_12239:
        /* <DEDUP_REMOVED lines=13> */
.L_x_12253:
[----:B------:R-:W3:Y:S02]  /*ae90*/  LDG.E.64 R2, desc[UR36][R4.64] ;  /* 0x0000002404027981 */ /* 0x000ee4000c1e1b00 */
[----:B---3--:R-:W0:Y:S01]  /*aea0*/  F2I.S64.F64.TRUNC R2, R2 ;  /* 0x0000000200027311 */ /* 0x008e22000030d900 */
[----:B------:R-:W-:Y:S05]  /*aeb0*/  BRA `(.L_x_12244) ;  /* 0x00000008005c7947 */ /* 0x000fea0003800000 */
.L_x_12252:
        /* <DEDUP_REMOVED lines=27> */
.L_x_12255:
        /* <DEDUP_REMOVED lines=14> */
.L_x_12254:
[----:B------:R-:W3:Y:S02]  /*b150*/  LDG.E.U16 R2, desc[UR36][R4.64] ;  /* 0x0000002404027981 */ /* 0x000ee4000c1e1500 */
[----:B---3--:R-:W-:-:S06]  /*b160*/  IMAD.U32 R2, R2, 0x10000, RZ ;  /* 0x0001000002027824 */ /* 0x008fcc00078e00ff */
[----:B------:R-:W0:Y:S01]  /*b170*/  F2I.S64.TRUNC R2, R2 ;  /* 0x0000000200027311 */ /* 0x000e22000020d900 */
[----:B------:R-:W-:Y:S05]  /*b180*/  BRA `(.L_x_12244) ;  /* 0x0000000400a87947 */ /* 0x000fea0003800000 */
.L_x_12251:
        /* <DEDUP_REMOVED lines=11> */
.L_x_12258:
        /* <DEDUP_REMOVED lines=21> */
.L_x_12262:
[----:B------:R-:W-:Y:S05]  /*b390*/  BSYNC B1 ;  /* 0x0000000000017941 */ /* 0x000fea0003800000 */
.L_x_12261:
[----:B------:R-:W-:Y:S01]  /*b3a0*/  IMAD.SHL.U32 R2, R2, 0x100000, RZ ;  /* 0x0010000002027824 */ /* 0x000fe200078e00ff */
[----:B------:R-:W-:-:S04]  /*b3b0*/  LEA R3, R0, 0x3b800000, 0x17 ;  /* 0x3b80000000037811 */ /* 0x000fc800078eb8ff */
[----:B------:R-:W-:-:S07]  /*b3c0*/  LOP3.LUT R2, R3, R2, R4, 0xfe, !PT ;  /* 0x0000000203027212 */ /* 0x000fce00078efe04 */
.L_x_12260:
[----:B------:R-:W-:Y:S05]  /*b3d0*/  BSYNC B0 ;  /* 0x0000000000007941 */ /* 0x000fea0003800000 */
.L_x_12259:
[----:B------:R-:W0:Y:S01]  /*b3e0*/  F2I.S64.TRUNC R2, R2 ;  /* 0x0000000200027311 */ /* 0x000e22000020d900 */
[----:B------:R-:W-:Y:S05]  /*b3f0*/  BRA `(.L_x_12244) ;  /* 0x00000004000c7947 */ /* 0x000fea0003800000 */
.L_x_12257:
        /* <DEDUP_REMOVED lines=21> */
.L_x_12266:
[----:B------:R-:W-:Y:S05]  /*b550*/  BSYNC B1 ;  /* 0x0000000000017941 */ /* 0x000fea0003800000 */
.L_x_12265:
[----:B------:R-:W-:Y:S01]  /*b560*/  IMAD.SHL.U32 R2, R2, 0x200000, RZ ;  /* 0x0020000002027824 */ /* 0x000fe200078e00ff */
[----:B------:R-:W-:-:S04]  /*b570*/  LEA R3, R0, 0x37800000, 0x17 ;  /* 0x3780000000037811 */ /* 0x000fc800078eb8ff */
[----:B------:R-:W-:-:S07]  /*b580*/  LOP3.LUT R2, R3, R2, R4, 0xfe, !PT ;  /* 0x0000000203027212 */ /* 0x000fce00078efe04 */
.L_x_12264:
[----:B------:R-:W-:Y:S05]  /*b590*/  BSYNC B0 ;  /* 0x0000000000007941 */ /* 0x000fea0003800000 */
.L_x_12263:
[----:B------:R-:W0:Y:S01]  /*b5a0*/  F2I.S64.TRUNC R2, R2 ;  /* 0x0000000200027311 */ /* 0x000e22000020d900 */
[----:B------:R-:W-:Y:S05]  /*b5b0*/  BRA `(.L_x_12244) ;  /* 0x00000000009c7947 */ /* 0x000fea0003800000 */
.L_x_12256:
        /* <DEDUP_REMOVED lines=14> */
.L_x_12270:
[----:B------:R-:W-:Y:S05]  /*b6a0*/  BSYNC B0 ;  /* 0x0000000000007941 */ /* 0x000fea0003800000 */
.L_x_12269:
[----:B------:R-:W0:Y:S01]  /*b6b0*/  F2I.S64.TRUNC R2, R2 ;  /* 0x0000000200027311 */ /* 0x000e22000020d900 */
[----:B------:R-:W-:Y:S05]  /*b6c0*/  BRA `(.L_x_12244) ;  /* 0x0000000000587947 */ /* 0x000fea0003800000 */
.L_x_12243:
        /* <DEDUP_REMOVED lines=16> */
.L_x_12271:
[----:B------:R-:W-:Y:S01]  /*b7d0*/  CS2R R2, SRZ ;  /* 0x0000000000027805 */ /* 0x000fe2000001ff00 */
[----:B------:R-:W-:Y:S06]  /*b7e0*/  BRA `(.L_x_12244) ;  /* 0x0000000000107947 */ /* 0x000fec0003800000 */
.L_x_12268:
[----:B------:R0:W5:Y:S01]  /*b7f0*/  LDG.E.64 R2, desc[UR36][R4.64] ;  /* 0x0000002404027981 */ /* 0x000162000c1e1b00 */
[----:B------:R-:W-:Y:S05]  /*b800*/  BRA `(.L_x_12244) ;  /* 0x0000000000087947 */ /* 0x000fea0003800000 */
.L_x_12267:
[----:B------:R0:W5:Y:S01]  /*b810*/  LDG.E R2, desc[UR36][R4.64] ;  /* 0x0000002404027981 */ /* 0x000162000c1e1900 */
[----:B------:R-:W-:-:S07]  /*b820*/  IMAD.MOV.U32 R3, RZ, RZ, RZ ;  /* 0x000000ffff037224 */ /* 0x000fce00078e00ff */
.L_x_12244:
[----:B------:R-:W0:Y:S02]  /*b830*/  LDC.U8 R6, c[0x0][0x491] ;  /* 0x00012440ff067b82 */ /* 0x000e240000000000 */
[-C--:B012345:R-:W-:Y:S02]  /*b840*/  IMAD R3, R3, R18.reuse, RZ ;  /* 0x0000001203037224 */ /* 0x0bffe400078e02ff */
[----:B------:R-:W-:-:S04]  /*b850*/  IMAD.WIDE.U32 R4, R2, R18, RZ ;  /* 0x0000001202047225 */ /* 0x000fc800078e00ff */
        /* <DEDUP_REMOVED lines=16> */
.L_x_12275:
[----:B------:R0:W-:Y:S01]  /*b960*/  STG.E.U8 desc[UR36][R16.64], R4 ;  /* 0x0000000410007986 */ /* 0x0001e2000c101124 */
[----:B------:R-:W-:Y:S05]  /*b970*/  BRA `(.L_x_12277) ;  /* 0x0000000c00507947 */ /* 0x000fea0003800000 */
.L_x_12274:
        /* <DEDUP_REMOVED lines=8> */
.L_x_12279:
[----:B------:R0:W-:Y:S01]  /*ba00*/  STG.E desc[UR36][R16.64], R4 ;  /* 0x0000000410007986 */ /* 0x0001e2000c101924 */
[----:B------:R-:W-:Y:S05]  /*ba10*/  BRA `(.L_x_12277) ;  /* 0x0000000c00287947 */ /* 0x000fea0003800000 */
.L_x_12278:
[----:B------:R0:W-:Y:S01]  /*ba20*/  STG.E.U16 desc[UR36][R16.64], R4 ;  /* 0x0000000410007986 */ /* 0x0001e2000c101524 */
[----:B------:R-:W-:Y:S05]  /*ba30*/  BRA `(.L_x_12277) ;  /* 0x0000000c00207947 */ /* 0x000fea0003800000 */
.L_x_12273:
        /* <DEDUP_REMOVED lines=9> */
.L_x_12281:
[----:B------:R-:W0:Y:S02]  /*bad0*/  I2F.S64 R0, R2 ;  /* 0x0000000200007312 */ /* 0x000e240000301400 */
[----:B0-----:R-:W-:-:S05]  /*bae0*/  F2FP.F16.F32.PACK_AB R0, RZ, R0 ;  /* 0x00000000ff00723e */ /* 0x001fca00000000ff */
[----:B------:R0:W-:Y:S01]  /*baf0*/  STG.E.U16 desc[UR36][R16.64], R0 ;  /* 0x0000000010007986 */ /* 0x0001e2000c101524 */
[----:B------:R-:W-:Y:S05]  /*bb00*/  BRA `(.L_x_12277) ;  /* 0x0000000800ec7947 */ /* 0x000fea0003800000 */
.L_x_12280:
        /* <DEDUP_REMOVED lines=10> */
.L_x_12283:
[----:B------:R-:W0:Y:S02]  /*bbb0*/  I2F.S64 R2, R2 ;  /* 0x0000000200027312 */ /* 0x000e240000301400 */
[----:B0-----:R-:W-:-:S04]  /*bbc0*/  F2FP.F16.F32.PACK_AB R3, RZ, R2 ;  /* 0x00000002ff03723e */ /* 0x001fc800000000ff */
[----:B------:R-:W-:-:S05]  /*bbd0*/  PRMT R3, R3, 0x5410, RZ ;  /* 0x0000541003037816 */ /* 0x000fca00000000ff */
[----:B------:R0:W-:Y:S01]  /*bbe0*/  STG.E desc[UR36][R16.64], R3 ;  /* 0x0000000310007986 */ /* 0x0001e2000c101924 */
[----:B------:R-:W-:Y:S05]  /*bbf0*/  BRA `(.L_x_12277) ;  /* 0x0000000800b07947 */ /* 0x000fea0003800000 */
.L_x_12282:
[----:B------:R-:W0:Y:S02]  /*bc00*/  I2F.F64.S64 R2, R2 ;  /* 0x0000000200027312 */ /* 0x000e240000301c00 */
[----:B0-----:R0:W-:Y:S01]  /*bc10*/  STG.E.64 desc[UR36][R16.64], R2 ;  /* 0x0000000210007986 */ /* 0x0011e2000c101b24 */
[----:B------:R-:W-:Y:S05]  /*bc20*/  BRA `(.L_x_12277) ;  /* 0x0000000800a47947 */ /* 0x000fea0003800000 */
.L_x_12272:
        /* <DEDUP_REMOVED lines=13> */
.L_x_12286:
[----:B------:R-:W0:Y:S01]  /*bd00*/  I2F.F64.S64 R4, R2 ;  /* 0x0000000200047312 */ /* 0x000e220000301c00 */
[----:B------:R-:W-:-:S05]  /*bd10*/  CS2R R6, SRZ ;  /* 0x0000000000067805 */ /* 0x000fca000001ff00 */
[----:B0-----:R0:W-:Y:S01]  /*bd20*/  STG.E.128 desc[UR36][R16.64], R4 ;  /* 0x0000000410007986 */ /* 0x0011e2000c101d24 */
[----:B------:R-:W-:Y:S05]  /*bd30*/  BRA `(.L_x_12277) ;  /* 0x0000000800607947 */ /* 0x000fea0003800000 */
.L_x_12285:
        /* <DEDUP_REMOVED lines=21> */
.L_x_12290:
[----:B------:R-:W-:Y:S05]  /*be90*/  BSYNC B0 ;  /* 0x0000000000007941 */ /* 0x000fea0003800000 */
.L_x_12289:
[----:B------:R-:W-:-:S05]  /*bea0*/  LOP3.LUT R5, R0, R5, RZ, 0xfc, !PT ;  /* 0x0000000500057212 */ /* 0x000fca00078efcff */
[----:B------:R0:W-:Y:S01]  /*beb0*/  STG.E.U8 desc[UR36][R16.64], R5 ;  /* 0x0000000510007986 */ /* 0x0001e2000c101124 */
[----:B------:R-:W-:Y:S05]  /*bec0*/  BRA `(.L_x_12277) ;  /* 0x0000000400fc7947 */ /* 0x000fea0003800000 */
.L_x_12288:
        /* <DEDUP_REMOVED lines=13> */
.L_x_12292:
[----:B------:R-:W-:Y:S01]  /*bfa0*/  IMAD.MOV.U32 R0, RZ, RZ, 0x7f ;  /* 0x0000007fff007424 */ /* 0x000fe200078e00ff */
[----:B------:R-:W-:-:S04]  /*bfb0*/  ISETP.GT.U32.AND P0, PT, R4, 0x7f800000, PT ;  /* 0x7f8000000400780c */ /* 0x000fc80003f04070 */
[----:B------:R-:W-:-:S09]  /*bfc0*/  SEL R0, R0, 0x7c, P0 ;  /* 0x0000007c00007807 */ /* 0x000fd20000000000 */
.L_x_12293:
[----:B------:R-:W-:Y:S05]  /*bfd0*/  BSYNC B0 ;  /* 0x0000000000007941 */ /* 0x000fea0003800000 */
.L_x_12291:
[----:B------:R-:W-:-:S04]  /*bfe0*/  LOP3.LUT R2, R3, 0x80000000, RZ, 0xc0, !PT ;  /* 0x8000000003027812 */ /* 0x000fc800078ec0ff */
[----:B------:R-:W-:-:S04]  /*bff0*/  SHF.R.U32.HI R3, RZ, 0x18, R2 ;  /* 0x00000018ff037819 */ /* 0x000fc80000011602 */
[----:B------:R-:W-:-:S05]  /*c000*/  LOP3.LUT R3, R0, R3, RZ, 0xfc, !PT ;  /* 0x0000000300037212 */ /* 0x000fca00078efcff */
[----:B------:R0:W-:Y:S01]  /*c010*/  STG.E.U8 desc[UR36][R16.64], R3 ;  /* 0x0000000310007986 */ /* 0x0001e2000c101124 */
[----:B------:R-:W-:Y:S05]  /*c020*/  BRA `(.L_x_12277) ;  /* 0x0000000400a47947 */ /* 0x000fea0003800000 */
.L_x_12287:
[----:B------:R-:W0:Y:S02]  /*c030*/  I2F.S64 R0, R2 ;  /* 0x0000000200007312 */ /* 0x000e240000301400 */
[----:B0-----:R-:W-:-:S05]  /*c040*/  F2FP.BF16.F32.PACK_AB R0, RZ, R0 ;  /* 0x00000000ff00723e */ /* 0x001fca00000010ff */
[----:B------:R0:W-:Y:S01]  /*c050*/  STG.E.U16 desc[UR36][R16.64], R0 ;  /* 0x0000000010007986 */ /* 0x0001e2000c101524 */
[----:B------:R-:W-:Y:S05]  /*c060*/  BRA `(.L_x_12277) ;  /* 0x0000000400947947 */ /* 0x000fea0003800000 */
.L_x_12284:
        /* <DEDUP_REMOVED lines=10> */
.L_x_12296:
        /* <DEDUP_REMOVED lines=17> */
.L_x_12299:
[----:B------:R-:W-:-:S04]  /*c220*/  LOP3.LUT R2, R3, 0x80000000, RZ, 0xc0, !PT ;  /* 0x8000000003027812 */ /* 0x000fc800078ec0ff */
[----:B------:R-:W-:-:S04]  /*c230*/  SHF.R.U32.HI R3, RZ, 0x18, R2 ;  /* 0x00000018ff037819 */ /* 0x000fc80000011602 */
[----:B------:R-:W-:-:S04]  /*c240*/  LOP3.LUT R0, R0, R3, RZ, 0xfc, !PT ;  /* 0x0000000300007212 */ /* 0x000fc800078efcff */
[----:B------:R-:W-:-:S07]  /*c250*/  PRMT R8, R0, 0x7610, R8 ;  /* 0x0000761000087816 */ /* 0x000fce0000000008 */
.L_x_12298:
[----:B------:R-:W-:Y:S05]  /*c260*/  BSYNC B0 ;  /* 0x0000000000007941 */ /* 0x000fea0003800000 */
.L_x_12297:
[----:B------:R3:W-:Y:S01]  /*c270*/  STG.E.U8 desc[UR36][R16.64], R8 ;  /* 0x0000000810007986 */ /* 0x0007e2000c101124 */
[----:B------:R-:W-:Y:S05]  /*c280*/  BRA `(.L_x_12277) ;  /* 0x00000004000c7947 */ /* 0x000fea0003800000 */
.L_x_12295:
        /* <DEDUP_REMOVED lines=17> */
.L_x_12302:
[----:B------:R-:W-:-:S04]  /*c3a0*/  LOP3.LUT R2, R3, 0x80000000, RZ, 0xc0, !PT ;  /* 0x8000000003027812 */ /* 0x000fc800078ec0ff */
[----:B------:R-:W-:-:S04]  /*c3b0*/  SHF.R.U32.HI R3, RZ, 0x18, R2 ;  /* 0x00000018ff037819 */ /* 0x000fc80000011602 */
[----:B------:R-:W-:-:S04]  /*c3c0*/  LOP3.LUT R0, R0, R3, RZ, 0xfc, !PT ;  /* 0x0000000300007212 */ /* 0x000fc800078efcff */
[----:B------:R-:W-:-:S07]  /*c3d0*/  PRMT R8, R0, 0x7610, R8 ;  /* 0x0000761000087816 */ /* 0x000fce0000000008 */
.L_x_12301:
[----:B------:R-:W-:Y:S05]  /*c3e0*/  BSYNC B0 ;  /* 0x0000000000007941 */ /* 0x000fea0003800000 */
.L_x_12300:
[----:B------:R0:W-:Y:S01]  /*c3f0*/  STG.E.U8 desc[UR36][R16.64], R8 ;  /* 0x0000000810007986 */ /* 0x0001e2000c101124 */
[----:B------:R-:W-:Y:S05]  /*c400*/  BRA `(.L_x_12277) ;  /* 0x0000000000ac7947 */ /* 0x000fea0003800000 */
.L_x_12294:
        /* <DEDUP_REMOVED lines=23> */
.L_x_12276:
        /* <DEDUP_REMOVED lines=16> */
.L_x_12305:
[----:B------:R-:W-:Y:S05]  /*c680*/  BRA `(.L_x_12277) ;  /* 0x00000000000c7947 */ /* 0x000fea0003800000 */
.L_x_12304:
[----:B------:R1:W-:Y:S01]  /*c690*/  STG.E.64 desc[UR36][R16.64], R2 ;  /* 0x0000000210007986 */ /* 0x0003e2000c101b24 */
[----:B------:R-:W-:Y:S05]  /*c6a0*/  BRA `(.L_x_12277) ;  /* 0x0000000000047947 */ /* 0x000fea0003800000 */
.L_x_12303:
[----:B------:R0:W-:Y:S02]  /*c6b0*/  STG.E desc[UR36][R16.64], R4 ;  /* 0x0000000410007986 */ /* 0x0001e4000c101924 */
.L_x_12277:
[----:B------:R-:W-:-:S07]  /*c6c0*/  VIADD R23, R23, 0x80 ;  /* 0x0000008017177836 */ /* 0x000fce0000000000 */
.L_x_12204:
[----:B------:R-:W-:Y:S05]  /*c6d0*/  BSYNC B6 ;  /* 0x0000000000067941 */ /* 0x000fea0003800000 */
.L_x_12203:
        /* <DEDUP_REMOVED lines=357> */
.L_x_12306:
        /* <DEDUP_REMOVED lines=21> */
.L_x_12310:
[----:B------:R0:W5:Y:S01]  /*de80*/  LDG.E.U8 R18, desc[UR36][R2.64] ;  /* 0x0000002402127981 */ /* 0x000162000c1e1100 */
[----:B------:R-:W-:Y:S01]  /*de90*/  IMAD.MOV.U32 R19, RZ, RZ, RZ ;  /* 0x000000ffff137224 */ /* 0x000fe200078e00ff */
[----:B------:R-:W-:Y:S06]  /*dea0*/  BRA `(.L_x_12312) ;  /* 0x0000000c00487947 */ /* 0x000fec0003800000 */
.L_x_12309:
        /* <DEDUP_REMOVED lines=8> */
.L_x_12314:
[----:B------:R-:W2:Y:S02]  /*df30*/  LDG.E R18, desc[UR36][R2.64] ;  /* 0x0000002402127981 */ /* 0x000ea4000c1e1900 */
[----:B--2---:R-:W-:Y:S01]  /*df40*/  SHF.R.S32.HI R19, RZ, 0x1f, R18 ;  /* 0x0000001fff137819 */ /* 0x004fe20000011412 */
[----:B------:R-:W-:Y:S06]  /*df50*/  BRA `(.L_x_12312) ;  /* 0x0000000c001c7947 */ /* 0x000fec0003800000 */
.L_x_12313:
[----:B------:R-:W2:Y:S02]  /*df60*/  LDG.E.S16 R18, desc[UR36][R2.64] ;  /* 0x0000002402127981 */ /* 0x000ea4000c1e1700 */
[----:B--2---:R-:W-:Y:S01]  /*df70*/  SHF.R.S32.HI R19, RZ, 0x1f, R18 ;  /* 0x0000001fff137819 */ /* 0x004fe20000011412 */
[----:B------:R-:W-:Y:S06]  /*df80*/  BRA `(.L_x_12312) ;  /* 0x0000000c00107947 */ /* 0x000fec0003800000 */
.L_x_12308:
        /* <DEDUP_REMOVED lines=9> */
.L_x_12316:
[----:B------:R-:W2:Y:S02]  /*e020*/  LDG.E.U16 R2, desc[UR36][R2.64] ;  /* 0x0000002402027981 */ /* 0x000ea4000c1e1500 */
[----:B--2---:R-:W-:-:S06]  /*e030*/  HADD2.F32 R18, -RZ, R2.H0_H0 ;  /* 0x20000002ff127230 */ /* 0x004fcc0000004100 */
[----:B------:R-:W0:Y:S01]  /*e040*/  F2I.S64.TRUNC R18, R18 ;  /* 0x0000001200127311 */ /* 0x000e22000020d900 */
[----:B------:R-:W-:Y:S05]  /*e050*/  BRA `(.L_x_12312) ;  /* 0x0000000800dc7947 */ /* 0x000fea0003800000 */
.L_x_12315:
        /* <DEDUP_REMOVED lines=9> */
.L_x_12318:
[----:B------:R-:W2:Y:S02]  /*e0f0*/  LDG.E.U16 R2, desc[UR36][R2.64] ;  /* 0x0000002402027981 */ /* 0x000ea4000c1e1500 */
[----:B--2---:R-:W-:-:S06]  /*e100*/  HADD2.F32 R18, -RZ, R2.H0_H0 ;  /* 0x20000002ff127230 */ /* 0x004fcc0000004100 */
[----:B------:R-:W0:Y:S01]  /*e110*/  F2I.S64.TRUNC R18, R18 ;  /* 0x0000001200127311 */ /* 0x000e22000020d900 */
[----:B------:R-:W-:Y:S05]  /*e120*/  BRA `(.L_x_12312) ;  /* 0x0000000800a87947 */ /* 0x000fea0003800000 */
.L_x_12317:
[----:B------:R-:W2:Y:S02]  /*e130*/  LDG.E.64 R2, desc[UR36][R2.64] ;  /* 0x0000002402027981 */ /* 0x000ea4000c1e1b00 */
[----:B--2---:R0:W1:Y:S01]  /*e140*/  F2I.S64.F64.TRUNC R18, R2 ;  /* 0x0000000200127311 */ /* 0x004062000030d900 */
[----:B------:R-:W-:Y:S05]  /*e150*/  BRA `(.L_x_12312) ;  /* 0x00000008009c7947 */ /* 0x000fea0003800000 */
.L_x_12307:
        /* <DEDUP_REMOVED lines=13> */
.L_x_12321:
[----:B------:R-:W2:Y:S02]  /*e230*/  LDG.E.64 R2, desc[UR36][R2.64] ;  /* 0x0000002402027981 */ /* 0x000ea4000c1e1b00 */
[----:B--2---:R0:W1:Y:S01]  /*e240*/  F2I.S64.F64.TRUNC R18, R2 ;  /* 0x0000000200127311 */ /* 0x004062000030d900 */
[----:B------:R-:W-:Y:S05]  /*e250*/  BRA `(.L_x_12312) ;  /* 0x00000008005c7947 */ /* 0x000fea0003800000 */
.L_x_12320:
        /* <DEDUP_REMOVED lines=27> */
.L_x_12323:
        /* <DEDUP_REMOVED lines=14> */
.L_x_12322:
[----:B------:R-:W2:Y:S02]  /*e4f0*/  LDG.E.U16 R18, desc[UR36][R2.64] ;  /* 0x0000002402127981 */ /* 0x000ea4000c1e1500 */
[----:B--2---:R-:W-:-:S06]  /*e500*/  IMAD.U32 R18, R18, 0x10000, RZ ;  /* 0x0001000012127824 */ /* 0x004fcc00078e00ff */
[----:B------:R-:W4:Y:S01]  /*e510*/  F2I.S64.TRUNC R18, R18 ;  /* 0x0000001200127311 */ /* 0x000f22000020d900 */
[----:B------:R-:W-:Y:S05]  /*e520*/  BRA `(.L_x_12312) ;  /* 0x0000000400a87947 */ /* 0x000fea0003800000 */
.L_x_12319:
        /* <DEDUP_REMOVED lines=11> */
.L_x_12326:
        /* <DEDUP_REMOVED lines=21> */
.L_x_12330:
[----:B------:R-:W-:Y:S05]  /*e730*/  BSYNC B1 ;  /* 0x0000000000017941 */ /* 0x000fea0003800000 */
.L_x_12329:
[----:B------:R-:W-:Y:S01]  /*e740*/  IMAD.SHL.U32 R2, R2, 0x100000, RZ ;  /* 0x0010000002027824 */ /* 0x000fe200078e00ff */
[----:B------:R-:W-:-:S04]  /*e750*/  LEA R3, R0, 0x3b800000, 0x17 ;  /* 0x3b80000000037811 */ /* 0x000fc800078eb8ff */
[----:B------:R-:W-:-:S07]  /*e760*/  LOP3.LUT R18, R3, R2, R18, 0xfe, !PT ;  /* 0x0000000203127212 */ /* 0x000fce00078efe12 */
.L_x_12328:
[----:B------:R-:W-:Y:S05]  /*e770*/  BSYNC B0 ;  /* 0x0000000000007941 */ /* 0x000fea0003800000 */
.L_x_12327:
[----:B------:R-:W0:Y:S01]  /*e780*/  F2I.S64.TRUNC R18, R18 ;  /* 0x0000001200127311 */ /* 0x000e22000020d900 */
[----:B------:R-:W-:Y:S05]  /*e790*/  BRA `(.L_x_12312) ;  /* 0x00000004000c7947 */ /* 0x000fea0003800000 */
.L_x_12325:
        /* <DEDUP_REMOVED lines=21> */
.L_x_12334:
[----:B------:R-:W-:Y:S05]  /*e8f0*/  BSYNC B1 ;  /* 0x0000000000017941 */ /* 0x000fea0003800000 */
.L_x_12333:
[----:B------:R-:W-:Y:S01]  /*e900*/  IMAD.SHL.U32 R2, R2, 0x200000, RZ ;  /* 0x0020000002027824 */ /* 0x000fe200078e00ff */
[----:B------:R-:W-:-:S04]  /*e910*/  LEA R3, R0, 0x37800000, 0x17 ;  /* 0x3780000000037811 */ /* 0x000fc800078eb8ff */
[----:B------:R-:W-:-:S07]  /*e920*/  LOP3.LUT R18, R3, R2, R18, 0xfe, !PT ;  /* 0x0000000203127212 */ /* 0x000fce00078efe12 */
.L_x_12332:
[----:B------:R-:W-:Y:S05]  /*e930*/  BSYNC B0 ;  /* 0x0000000000007941 */ /* 0x000fea0003800000 */
.L_x_12331:
[----:B------:R-:W0:Y:S01]  /*e940*/  F2I.S64.TRUNC R18, R18 ;  /* 0x0000001200127311 */ /* 0x000e22000020d900 */
[----:B------:R-:W-:Y:S05]  /*e950*/  BRA `(.L_x_12312) ;  /* 0x00000000009c7947 */ /* 0x000fea0003800000 */
.L_x_12324:
        /* <DEDUP_REMOVED lines=14> */
.L_x_12338:
[----:B------:R-:W-:Y:S05]  /*ea40*/  BSYNC B0 ;  /* 0x0000000000007941 */ /* 0x000fea0003800000 */
.L_x_12337:
[----:B------:R-:W0:Y:S01]  /*ea50*/  F2I.S64.TRUNC R18, R18 ;  /* 0x0000001200127311 */ /* 0x000e22000020d900 */
[----:B------:R-:W-:Y:S05]  /*ea60*/  BRA `(.L_x_12312) ;  /* 0x0000000000587947 */ /* 0x000fea0003800000 */
.L_x_12311:
        /* <DEDUP_REMOVED lines=16> */
.L_x_12339:
[----:B------:R-:W-:Y:S01]  /*eb70*/  CS2R R18, SRZ ;  /* 0x0000000000127805 */ /* 0x000fe2000001ff00 */
[----:B------:R-:W-:Y:S06]  /*eb80*/  BRA `(.L_x_12312) ;  /* 0x0000000000107947 */ /* 0x000fec0003800000 */
.L_x_12336:
[----:B------:R0:W5:Y:S01]  /*eb90*/  LDG.E.64 R18, desc[UR36][R2.64] ;  /* 0x0000002402127981 */ /* 0x000162000c1e1b00 */
[----:B------:R-:W-:Y:S05]  /*eba0*/  BRA `(.L_x_12312) ;  /* 0x0000000000087947 */ /* 0x000fea0003800000 */
.L_x_12335:
[----:B------:R0:W5:Y:S01]  /*ebb0*/  LDG.E R18, desc[UR36][R2.64] ;  /* 0x0000002402127981 */ /* 0x000162000c1e1900 */
[----:B------:R-:W-:-:S07]  /*ebc0*/  IMAD.MOV.U32 R19, RZ, RZ, RZ ;  /* 0x000000ffff137224 */ /* 0x000fce00078e00ff */
.L_x_12312:
[----:B0-----:R-:W0:Y:S01]  /*ebd0*/  LDC.U8 R2, c[0x0][0x493] ;  /* 0x000124c0ff027b82 */ /* 0x001e220000000000 */
        /* <DEDUP_REMOVED lines=17> */
.L_x_12343:
[----:B------:R0:W5:Y:S01]  /*ecf0*/  LDG.E.U8 R2, desc[UR36][R22.64] ;  /* 0x0000002416027981 */ /* 0x000162000c1e1100 */
[----:B------:R-:W-:Y:S01]  /*ed00*/  IMAD.MOV.U32 R3, RZ, RZ, RZ ;  /* 0x000000ffff037224 */ /* 0x000fe200078e00ff */
[----:B------:R-:W-:Y:S06]  /*ed10*/  BRA `(.L_x_12345) ;  /* 0x0000000c00487947 */ /* 0x000fec0003800000 */
.L_x_12342:
        /* <DEDUP_REMOVED lines=8> */
.L_x_12347:
[----:B------:R-:W2:Y:S02]  /*eda0*/  LDG.E R2, desc[UR36][R22.64] ;  /* 0x0000002416027981 */ /* 0x000ea4000c1e1900 */
[----:B--2---:R-:W-:Y:S01]  /*edb0*/  SHF.R.S32.HI R3, RZ, 0x1f, R2 ;  /* 0x0000001fff037819 */ /* 0x004fe20000011402 */
[----:B------:R-:W-:Y:S06]  /*edc0*/  BRA `(.L_x_12345) ;  /* 0x0000000c001c7947 */ /* 0x000fec0003800000 */
.L_x_12346:
[----:B------:R-:W2:Y:S02]  /*edd0*/  LDG.E.S16 R2, desc[UR36][R22.64] ;  /* 0x0000002416027981 */ /* 0x000ea4000c1e1700 */
[----:B--2---:R-:W-:Y:S01]  /*ede0*/  SHF.R.S32.HI R3, RZ, 0x1f, R2 ;  /* 0x0000001fff037819 */ /* 0x004fe20000011402 */
[----:B------:R-:W-:Y:S06]  /*edf0*/  BRA `(.L_x_12345) ;  /* 0x0000000c00107947 */ /* 0x000fec0003800000 */
.L_x_12341:
        /* <DEDUP_REMOVED lines=9> */
.L_x_12349:
[----:B------:R-:W2:Y:S02]  /*ee90*/  LDG.E.U16 R22, desc[UR36][R22.64] ;  /* 0x0000002416167981 */ /* 0x000ea4000c1e1500 */
[----:B--2---:R-:W-:-:S06]  /*eea0*/  HADD2.F32 R2, -RZ, R22.H0_H0 ;  /* 0x20000016ff027230 */ /* 0x004fcc0000004100 */
[----:B------:R-:W0:Y:S01]  /*eeb0*/  F2I.S64.TRUNC R2, R2 ;  /* 0x0000000200027311 */ /* 0x000e22000020d900 */
[----:B------:R-:W-:Y:S05]  /*eec0*/  BRA `(.L_x_12345) ;  /* 0x0000000800dc7947 */ /* 0x000fea0003800000 */
.L_x_12348:
        /* <DEDUP_REMOVED lines=9> */
.L_x_12351:
[----:B------:R-:W2:Y:S02]  /*ef60*/  LDG.E.U16 R22, desc[UR36][R22.64] ;  /* 0x0000002416167981 */ /* 0x000ea4000c1e1500 */
[----:B--2---:R-:W-:-:S06]  /*ef70*/  HADD2.F32 R2, -RZ, R22.H0_H0 ;  /* 0x20000016ff027230 */ /* 0x004fcc0000004100 */
[----:B------:R-:W0:Y:S01]  /*ef80*/  F2I.S64.TRUNC R2, R2 ;  /* 0x0000000200027311 */ /* 0x000e22000020d900 */
[----:B------:R-:W-:Y:S05]  /*ef90*/  BRA `(.L_x_12345) ;  /* 0x0000000800a87947 */ /* 0x000fea0003800000 */
.L_x_12350:
[----:B------:R-:W2:Y:S02]  /*efa0*/  LDG.E.64 R2, desc[UR36][R22.64] ;  /* 0x0000002416027981 */ /* 0x000ea4000c1e1b00 */
[----:B--2---:R-:W0:Y:S01]  /*efb0*/  F2I.S64.F64.TRUNC R2, R2 ;  /* 0x0000000200027311 */ /* 0x004e22000030d900 */
[----:B------:R-:W-:Y:S05]  /*efc0*/  BRA `(.L_x_12345) ;  /* 0x00000008009c7947 */ /* 0x000fea0003800000 */
.L_x_12340:
        /* <DEDUP_REMOVED lines=13> */
.L_x_12354:
[----:B------:R-:W2:Y:S02]  /*f0a0*/  LDG.E.64 R2, desc[UR36][R22.64] ;  /* 0x0000002416027981 */ /* 0x000ea4000c1e1b00 */
[----:B--2---:R-:W0:Y:S01]  /*f0b0*/  F2I.S64.F64.TRUNC R2, R2 ;  /* 0x0000000200027311 */ /* 0x004e22000030d900 */
[----:B------:R-:W-:Y:S05]  /*f0c0*/  BRA `(.L_x_12345) ;  /* 0x00000008005c7947 */ /* 0x000fea0003800000 */
.L_x_12353:
        /* <DEDUP_REMOVED lines=27> */
.L_x_12356:
        /* <DEDUP_REMOVED lines=14> */
.L_x_12355:
[----:B------:R-:W2:Y:S02]  /*f360*/  LDG.E.U16 R2, desc[UR36][R22.64] ;  /* 0x0000002416027981 */ /* 0x000ea4000c1e1500 */
[----:B--2---:R-:W-:-:S06]  /*f370*/  IMAD.U32 R2, R2, 0x10000, RZ ;  /* 0x0001000002027824 */ /* 0x004fcc00078e00ff */
[----:B------:R-:W0:Y:S01]  /*f380*/  F2I.S64.TRUNC R2, R2 ;  /* 0x0000000200027311 */ /* 0x000e22000020d900 */
[----:B------:R-:W-:Y:S05]  /*f390*/  BRA `(.L_x_12345) ;  /* 0x0000000400a87947 */ /* 0x000fea0003800000 */
.L_x_12352:
        /* <DEDUP_REMOVED lines=11> */
.L_x_12359:
        /* <DEDUP_REMOVED lines=21> */
.L_x_12363:
[----:B------:R-:W-:Y:S05]  /*f5a0*/  BSYNC B1 ;  /* 0x0000000000017941 */ /* 0x000fea0003800000 */
.L_x_12362:
[----:B------:R-:W-:Y:S01]  /*f5b0*/  IMAD.SHL.U32 R2, R2, 0x100000, RZ ;  /* 0x0010000002027824 */ /* 0x000fe200078e00ff */
[----:B------:R-:W-:-:S04]  /*f5c0*/  LEA R3, R0, 0x3b800000, 0x17 ;  /* 0x3b80000000037811 */ /* 0x000fc800078eb8ff */
[----:B------:R-:W-:-:S07]  /*f5d0*/  LOP3.LUT R2, R3, R2, R4, 0xfe, !PT ;  /* 0x0000000203027212 */ /* 0x000fce00078efe04 */
.L_x_12361:
[----:B------:R-:W-:Y:S05]  /*f5e0*/  BSYNC B0 ;  /* 0x0000000000007941 */ /* 0x000fea0003800000 */
.L_x_12360:
[----:B------:R-:W0:Y:S01]  /*f5f0*/  F2I.S64.TRUNC R2, R2 ;  /* 0x0000000200027311 */ /* 0x000e22000020d900 */
[----:B------:R-:W-:Y:S05]  /*f600*/  BRA `(.L_x_12345) ;  /* 0x00000004000c7947 */ /* 0x000fea0003800000 */
.L_x_12358:
        /* <DEDUP_REMOVED lines=21> */
.L_x_12367:
[----:B------:R-:W-:Y:S05]  /*f760*/  BSYNC B1 ;  /* 0x0000000000017941 */ /* 0x000fea0003800000 */
.L_x_12366:
[----:B------:R-:W-:Y:S01]  /*f770*/  IMAD.SHL.U32 R2, R2, 0x200000, RZ ;  /* 0x0020000002027824 */ /* 0x000fe200078e00ff */
[----:B------:R-:W-:-:S04]  /*f780*/  LEA R3, R0, 0x37800000, 0x17 ;  /* 0x3780000000037811 */ /* 0x000fc800078eb8ff */
[----:B------:R-:W-:-:S07]  /*f790*/  LOP3.LUT R2, R3, R2, R4, 0xfe, !PT ;  /* 0x0000000203027212 */ /* 0x000fce00078efe04 */
.L_x_12365:
[----:B------:R-:W-:Y:S05]  /*f7a0*/  BSYNC B0 ;  /* 0x0000000000007941 */ /* 0x000fea0003800000 */
.L_x_12364:
[----:B------:R-:W0:Y:S01]  /*f7b0*/  F2I.S64.TRUNC R2, R2 ;  /* 0x0000000200027311 */ /* 0x000e22000020d900 */
[----:B------:R-:W-:Y:S05]  /*f7c0*/  BRA `(.L_x_12345) ;  /* 0x00000000009c7947 */ /* 0x000fea0003800000 */
.L_x_12357:
        /* <DEDUP_REMOVED lines=14> */
.L_x_12371:
[----:B------:R-:W-:Y:S05]  /*f8b0*/  BSYNC B0 ;  /* 0x0000000000007941 */ /* 0x000fea0003800000 */
.L_x_12370:
[----:B------:R-:W0:Y:S01]  /*f8c0*/  F2I.S64.TRUNC R2, R2 ;  /* 0x0000000200027311 */ /* 0x000e22000020d900 */
[----:B------:R-:W-:Y:S05]  /*f8d0*/  BRA `(.L_x_12345) ;  /* 0x0000000000587947 */ /* 0x000fea0003800000 */
.L_x_12344:
        /* <DEDUP_REMOVED lines=16> */
.L_x_12372:
[----:B------:R-:W-:Y:S01]  /*f9e0*/  CS2R R2, SRZ ;  /* 0x0000000000027805 */ /* 0x000fe2000001ff00 */
[----:B------:R-:W-:Y:S06]  /*f9f0*/  BRA `(.L_x_12345) ;  /* 0x0000000000107947 */ /* 0x000fec0003800000 */
.L_x_12369:
[----:B------:R0:W5:Y:S01]  /*fa00*/  LDG.E.64 R2, desc[UR36][R22.64] ;  /* 0x0000002416027981 */ /* 0x000162000c1e1b00 */
[----:B------:R-:W-:Y:S05]  /*fa10*/  BRA `(.L_x_12345) ;  /* 0x0000000000087947 */ /* 0x000fea0003800000 */
.L_x_12368:
[----:B------:R0:W5:Y:S01]  /*fa20*/  LDG.E R2, desc[UR36][R22.64] ;  /* 0x0000002416027981 */ /* 0x000162000c1e1900 */
[----:B------:R-:W-:-:S07]  /*fa30*/  IMAD.MOV.U32 R3, RZ, RZ, RZ ;  /* 0x000000ffff037224 */ /* 0x000fce00078e00ff */
.L_x_12345:
        /* <DEDUP_REMOVED lines=19> */
.L_x_12376:
[----:B------:R-:W-:Y:S01]  /*fb70*/  STG.E.U8 desc[UR36][R16.64], R4 ;  /* 0x0000000410007986 */ /* 0x000fe2000c101124 */
[----:B------:R-:W-:Y:S05]  /*fb80*/  EXIT ;  /* 0x000000000000794d */ /* 0x000fea0003800000 */
.L_x_12375:
        /* <DEDUP_REMOVED lines=8> */
.L_x_12379:
[----:B------:R-:W-:Y:S01]  /*fc10*/  STG.E desc[UR36][R16.64], R4 ;  /* 0x0000000410007986 */ /* 0x000fe2000c101924 */
[----:B------:R-:W-:Y:S05]  /*fc20*/  EXIT ;  /* 0x000000000000794d */ /* 0x000fea0003800000 */
.L_x_12378:
[----:B------:R-:W-:Y:S01]  /*fc30*/  STG.E.U16 desc[UR36][R16.64], R4 ;  /* 0x0000000410007986 */ /* 0x000fe2000c101524 */
[----:B------:R-:W-:Y:S05]  /*fc40*/  EXIT ;  /* 0x000000000000794d */ /* 0x000fea0003800000 */
.L_x_12374:
        /* <DEDUP_REMOVED lines=9> */
.L_x_12381:
[----:B------:R-:W0:Y:S02]  /*fce0*/  I2F.S64 R0, R2 ;  /* 0x0000000200007312 */ /* 0x000e240000301400 */
[----:B0-----:R-:W-:-:S05]  /*fcf0*/  F2FP.F16.F32.PACK_AB R0, RZ, R0 ;  /* 0x00000000ff00723e */ /* 0x001fca00000000ff */
[----:B------:R-:W-:Y:S01]  /*fd00*/  STG.E.U16 desc[UR36][R16.64], R0 ;  /* 0x0000000010007986 */ /* 0x000fe2000c101524 */
[----:B------:R-:W-:Y:S05]  /*fd10*/  EXIT ;  /* 0x000000000000794d */ /* 0x000fea0003800000 */
.L_x_12380:
        /* <DEDUP_REMOVED lines=10> */
.L_x_12383:
[----:B------:R-:W0:Y:S02]  /*fdc0*/  I2F.S64 R2, R2 ;  /* 0x0000000200027312 */ /* 0x000e240000301400 */
[----:B0-----:R-:W-:-:S04]  /*fdd0*/  F2FP.F16.F32.PACK_AB R3, RZ, R2 ;  /* 0x00000002ff03723e */ /* 0x001fc800000000ff */
[----:B------:R-:W-:-:S05]  /*fde0*/  PRMT R3, R3, 0x5410, RZ ;  /* 0x0000541003037816 */ /* 0x000fca00000000ff */
[----:B------:R-:W-:Y:S01]  /*fdf0*/  STG.E desc[UR36][R16.64], R3 ;  /* 0x0000000310007986 */ /* 0x000fe2000c101924 */
[----:B------:R-:W-:Y:S05]  /*fe00*/  EXIT ;  /* 0x000000000000794d */ /* 0x000fea0003800000 */
.L_x_12382:
[----:B------:R-:W0:Y:S02]  /*fe10*/  I2F.F64.S64 R2, R2 ;  /* 0x0000000200027312 */ /* 0x000e240000301c00 */
[----:B0-----:R-:W-:Y:S01]  /*fe20*/  STG.E.64 desc[UR36][R16.64], R2 ;  /* 0x0000000210007986 */ /* 0x001fe2000c101b24 */
[----:B------:R-:W-:Y:S05]  /*fe30*/  EXIT ;  /* 0x000000000000794d */ /* 0x000fea0003800000 */
.L_x_12373:
        /* <DEDUP_REMOVED lines=13> */
.L_x_12386:
[----:B------:R-:W0:Y:S01]  /*ff10*/  I2F.F64.S64 R4, R2 ;  /* 0x0000000200047312 */ /* 0x000e220000301c00 */
[----:B------:R-:W-:-:S05]  /*ff20*/  CS2R R6, SRZ ;  /* 0x0000000000067805 */ /* 0x000fca000001ff00 */
[----:B0-----:R-:W-:Y:S01]  /*ff30*/  STG.E.128 desc[UR36][R16.64], R4 ;  /* 0x0000000410007986 */ /* 0x001fe2000c101d24 */
[----:B------:R-:W-:Y:S05]  /*ff40*/  EXIT ;  /* 0x000000000000794d */ /* 0x000fea0003800000 */
.L_x_12385:
        /* <DEDUP_REMOVED lines=21> */
.L_x_12390:
[----:B------:R-:W-:Y:S05]  /*100a0*/  BSYNC B0 ;  /* 0x0000000000007941 */ /* 0x000fea0003800000 */
.L_x_12389:
[----:B------:R-:W-:-:S05]  /*100b0*/  LOP3.LUT R5, R0, R5, RZ, 0xfc, !PT ;  /* 0x0000000500057212 */ /* 0x000fca00078efcff */
[----:B------:R-:W-:Y:S01]  /*100c0*/  STG.E.U8 desc[UR36][R16.64], R5 ;  /* 0x0000000510007986 */ /* 0x000fe2000c101124 */
[----:B------:R-:W-:Y:S05]  /*100d0*/  EXIT ;  /* 0x000000000000794d */ /* 0x000fea0003800000 */
.L_x_12388:
        /* <DEDUP_REMOVED lines=13> */
.L_x_12392:
[----:B------:R-:W-:Y:S01]  /*101b0*/  IMAD.MOV.U32 R0, RZ, RZ, 0x7f ;  /* 0x0000007fff007424 */ /* 0x000fe200078e00ff */
[----:B------:R-:W-:-:S04]  /*101c0*/  ISETP.GT.U32.AND P0, PT, R4, 0x7f800000, PT ;  /* 0x7f8000000400780c */ /* 0x000fc80003f04070 */
[----:B------:R-:W-:-:S09]  /*101d0*/  SEL R0, R0, 0x7c, P0 ;  /* 0x0000007c00007807 */ /* 0x000fd20000000000 */
.L_x_12393:
[----:B------:R-:W-:Y:S05]  /*101e0*/  BSYNC B0 ;  /* 0x0000000000007941 */ /* 0x000fea0003800000 */
.L_x_12391:
[----:B------:R-:W-:-:S04]  /*101f0*/  LOP3.LUT R2, R3, 0x80000000, RZ, 0xc0, !PT ;  /* 0x8000000003027812 */ /* 0x000fc800078ec0ff */
[----:B------:R-:W-:-:S04]  /*10200*/  SHF.R.U32.HI R3, RZ, 0x18, R2 ;  /* 0x00000018ff037819 */ /* 0x000fc80000011602 */
[----:B------:R-:W-:-:S05]  /*10210*/  LOP3.LUT R3, R0, R3, RZ, 0xfc, !PT ;  /* 0x0000000300037212 */ /* 0x000fca00078efcff */
[----:B------:R-:W-:Y:S01]  /*10220*/  STG.E.U8 desc[UR36][R16.64], R3 ;  /* 0x0000000310007986 */ /* 0x000fe2000c101124 */
[----:B------:R-:W-:Y:S05]  /*10230*/  EXIT ;  /* 0x000000000000794d */ /* 0x000fea0003800000 */
.L_x_12387:
[----:B------:R-:W0:Y:S02]  /*10240*/  I2F.S64 R0, R2 ;  /* 0x0000000200007312 */ /* 0x000e240000301400 */
[----:B0-----:R-:W-:-:S05]  /*10250*/  F2FP.BF16.F32.PACK_AB R0, RZ, R0 ;  /* 0x00000000ff00723e */ /* 0x001fca00000010ff */
[----:B------:R-:W-:Y:S01]  /*10260*/  STG.E.U16 desc[UR36][R16.64], R0 ;  /* 0x0000000010007986 */ /* 0x000fe2000c101524 */
[----:B------:R-:W-:Y:S05]  /*10270*/  EXIT ;  /* 0x000000000000794d */ /* 0x000fea0003800000 */
.L_x_12384:
        /* <DEDUP_REMOVED lines=10> */
.L_x_12396:
        /* <DEDUP_REMOVED lines=17> */
.L_x_12399:
[----:B------:R-:W-:-:S04]  /*10430*/  LOP3.LUT R2, R3, 0x80000000, RZ, 0xc0, !PT ;  /* 0x8000000003027812 */ /* 0x000fc800078ec0ff */
[----:B------:R-:W-:-:S04]  /*10440*/  SHF.R.U32.HI R3, RZ, 0x18, R2 ;  /* 0x00000018ff037819 */ /* 0x000fc80000011602 */
[----:B------:R-:W-:-:S04]  /*10450*/  LOP3.LUT R0, R0, R3, RZ, 0xfc, !PT ;  /* 0x0000000300007212 */ /* 0x000fc800078efcff */
[----:B------:R-:W-:-:S07]  /*10460*/  PRMT R8, R0, 0x7610, R8 ;  /* 0x0000761000087816 */ /* 0x000fce0000000008 */
.L_x_12398:
[----:B------:R-:W-:Y:S05]  /*10470*/  BSYNC B0 ;  /* 0x0000000000007941 */ /* 0x000fea0003800000 */
.L_x_12397:
[----:B------:R-:W-:Y:S01]  /*10480*/  STG.E.U8 desc[UR36][R16.64], R8 ;  /* 0x0000000810007986 */ /* 0x000fe2000c101124 */
[----:B------:R-:W-:Y:S05]  /*10490*/  EXIT ;  /* 0x000000000000794d */ /* 0x000fea0003800000 */
.L_x_12395:
        /* <DEDUP_REMOVED lines=17> */
.L_x_12402:
[----:B------:R-:W-:-:S04]  /*105b0*/  LOP3.LUT R2, R3, 0x80000000, RZ, 0xc0, !PT ;  /* 0x8000000003027812 */ /* 0x000fc800078ec0ff */
[----:B------:R-:W-:-:S04]  /*105c0*/  SHF.R.U32.HI R3, RZ, 0x18, R2 ;  /* 0x00000018ff037819 */ /* 0x000fc80000011602 */
[----:B------:R-:W-:-:S04]  /*105d0*/  LOP3.LUT R0, R0, R3, RZ, 0xfc, !PT ;  /* 0x0000000300007212 */ /* 0x000fc800078efcff */
[----:B------:R-:W-:-:S07]  /*105e0*/  PRMT R8, R0, 0x7610, R8 ;  /* 0x0000761000087816 */ /* 0x000fce0000000008 */
.L_x_12401:
[----:B------:R-:W-:Y:S05]  /*105f0*/  BSYNC B0 ;  /* 0x0000000000007941 */ /* 0x000fea0003800000 */
.L_x_12400:
[----:B------:R-:W-:Y:S01]  /*10600*/  STG.E.U8 desc[UR36][R16.64], R8 ;  /* 0x0000000810007986 */ /* 0x000fe2000c101124 */
[----:B------:R-:W-:Y:S05]  /*10610*/  EXIT ;  /* 0x000000000000794d */ /* 0x000fea0003800000 */
.L_x_12394:
        /* <DEDUP_REMOVED lines=23> */
.L_x_12377:
        /* <DEDUP_REMOVED lines=16> */
.L_x_12405:
[----:B------:R-:W-:Y:S05]  /*10890*/  EXIT ;  /* 0x000000000000794d */ /* 0x000fea0003800000 */
.L_x_12404:
[----:B------:R-:W-:Y:S01]  /*108a0*/  STG.E.64 desc[UR36][R16.64], R2 ;  /* 0x0000000210007986 */ /* 0x000fe2000c101b24 */
[----:B------:R-:W-:Y:S05]  /*108b0*/  EXIT ;  /* 0x000000000000794d */ /* 0x000fea0003800000 */
.L_x_12403:
[----:B------:R-:W-:Y:S01]  /*108c0*/  STG.E desc[UR36][R16.64], R4 ;  /* 0x0000000410007986 */ /* 0x000fe2000c101924 */
[----:B------:R-:W-:Y:S05]  /*108d0*/  EXIT ;  /* 0x000000000000794d */ /* 0x000fea0003800000 */
.L_x_12406:
        /* <DEDUP_REMOVED lines=10> */
.L_x_17325:


//--------------------- .text._ZN2at6native27unrolled_elementwise_kernelINS0_13BinaryFunctorIlllNS0_15binary_internal10MulFunctorIlEEEESt5arrayIPcLm3EELi4E23TrivialOffsetCalculatorILi2EjESA_ILi1EjENS0_6memory12LoadWithCastILi2EEENSD_13StoreWithCastILi1EEEEEviT_T0_T2_T3_T4_T5_ --------------------------
	.section	.text._ZN2at6native27unrolled_elementwise_kernelINS0_13BinaryFunctorIlllNS0_15binary_internal10MulFunctorIlEEEESt5arrayIPcLm3EELi4E23TrivialOffsetCalculatorILi2EjESA_ILi1EjENS0_6memory12LoadWithCastILi2EEENSD_13StoreWithCastILi1EEEEEviT_T0_T2_T3_T4_T5_,"ax",@progbits
	.align	128
        .global         _ZN2at6native27unrolled_elementwise_kernelINS0_13BinaryFunctorIlllNS0_15binary_internal10MulFunctorIlEEEESt5arrayIPcLm3EELi4E23TrivialOffsetCalculatorILi2EjESA_ILi1EjENS0_6memory12LoadWithCastILi2EEENSD_13StoreWithCastILi1EEEEEviT_T0_T2_T3_T4_T5_
        .type           _ZN2at6native27unrolled_elementwise_kernelINS0_13BinaryFunctorIlllNS0_15binary_internal10MulFunctorIlEEEESt5arrayIPcLm3EELi4E23TrivialOffsetCalculatorILi2EjESA_ILi1EjENS0_6memory12LoadWithCastILi2EEENSD_13StoreWithCastILi1EEEEEviT_T0_T2_T3_T4_T5_,@function
        .size           _ZN2at6native27unrolled_elementwise_kernelINS0_13BinaryFunctorIlllNS0_15binary_internal10MulFunctorIlEEEESt5arrayIPcLm3EELi4E23TrivialOffsetCalculatorILi2EjESA_ILi1EjENS0_6memory12LoadWithCastILi2EEENSD_13StoreWithCastILi1EEEEEviT_T0_T2_T3_T4_T5_,(.L_x_17326 - _ZN2at6native27unrolled_elementwise_kernelINS0_13BinaryFunctorIlllNS0_15binary_internal10MulFunctorIlEEEESt5arrayIPcLm3EELi4E23TrivialOffsetCalculatorILi2EjESA_ILi1EjENS0_6memory12LoadWithCastILi2EEENSD_13StoreWithCastILi1EEEEEviT_T0_T2_T3_T4_T5_)
        .other          _ZN2at6native27unrolled_elementwise_kernelINS0_13BinaryFunctorIlllNS0_15binary_internal10MulFunctorIlEEEESt5arrayIPcLm3EELi4E23TrivialOffsetCalculatorILi2EjESA_ILi1EjENS0_6memory12LoadWithCastILi2EEENSD_13StoreWithCastILi1EEEEEviT_T0_T2_T3_T4_T5_,@"STO_CUDA_ENTRY STV_DEFAULT"
_ZN2at6native27unrolled_elementwise_kernelINS0_13BinaryFunctorIlllNS0_15binary_internal10MulFunctorIlEEEESt5arrayIPcLm3EELi4E23TrivialOffsetCalculatorILi2EjESA_ILi1EjENS0_6memory12LoadWithCastILi2EEENSD_13StoreWithCastILi1EEEEEviT_T0_T2_T3_T4_T5_:
.text._ZN2at6native27unrolled_elementwise_kernelINS0_13BinaryFunctorIlllNS0_15binary_internal10MulFunctorIlEEEESt5arrayIPcLm3EELi4E23TrivialOffsetCalculatorILi2EjESA_ILi1EjENS0_6memory12LoadWithCastILi2EEENSD_13StoreWithCastILi1EEEEEviT_T0_T2_T3_T4_T5_:
        /* <DEDUP_REMOVED lines=34> */
.L_x_12412:
[----:B------:R1:W5:Y:S01]  /*0220*/  LDG.E.U8 R28, desc[UR36][R2.64] ;  /* 0x00000024021c7981 */ /* 0x000362000c1e1100 */
[----:B------:R-:W-:Y:S01]  /*0230*/  IMAD.MOV.U32 R29, RZ, RZ, RZ ;  /* 0x000000ffff1d7224 */ /* 0x000fe200078e00ff */
[----:B------:R-:W-:Y:S06]  /*0240*/  BRA `(.L_x_12414) ;  /* 0x0000000c004c7947 */ /* 0x000fec0003800000 */
.L_x_12411:
        /* <DEDUP_REMOVED lines=8> */
.L_x_12416:
[----:B------:R-:W2:Y:S02]  /*02d0*/  LDG.E R28, desc[UR36][R2.64] ;  /* 0x00000024021c7981 */ /* 0x000ea4000c1e1900 */
[----:B--2---:R-:W-:Y:S01]  /*02e0*/  SHF.R.S32.HI R29, RZ, 0x1f, R28 ;  /* 0x0000001fff1d7819 */ /* 0x004fe2000001141c */
[----:B------:R-:W-:Y:S06]  /*02f0*/  BRA `(.L_x_12414) ;  /* 0x0000000c00207947 */ /* 0x000fec0003800000 */
.L_x_12415:
[----:B------:R-:W2:Y:S02]  /*0300*/  LDG.E.S16 R28, desc[UR36][R2.64] ;  /* 0x00000024021c7981 */ /* 0x000ea4000c1e1700 */
[----:B--2---:R-:W-:Y:S01]  /*0310*/  SHF.R.S32.HI R29, RZ, 0x1f, R28 ;  /* 0x0000001fff1d7819 */ /* 0x004fe2000001141c */
[----:B------:R-:W-:Y:S06]  /*0320*/  BRA `(.L_x_12414) ;  /* 0x0000000c00147947 */ /* 0x000fec0003800000 */
.L_x_12410:
        /* <DEDUP_REMOVED lines=9> */
.L_x_12418:
[----:B------:R-:W2:Y:S02]  /*03c0*/  LDG.E.U16 R2, desc[UR36][R2.64] ;  /* 0x0000002402027981 */ /* 0x000ea4000c1e1500 */
[----:B--2---:R-:W-:-:S06]  /*03d0*/  HADD2.F32 R28, -RZ, R2.H0_H0 ;  /* 0x20000002ff1c7230 */ /* 0x004fcc0000004100 */
[----:B------:R-:W0:Y:S01]  /*03e0*/  F2I.S64.TRUNC R28, R28 ;  /* 0x0000001c001c7311 */ /* 0x000e22000020d900 */
[----:B------:R-:W-:Y:S05]  /*03f0*/  BRA `(.L_x_12414) ;  /* 0x0000000800e07947 */ /* 0x000fea0003800000 */
.L_x_12417:
        /* <DEDUP_REMOVED lines=9> */
.L_x_12420:
[----:B------:R-:W2:Y:S02]  /*0490*/  LDG.E.U16 R2, desc[UR36][R2.64] ;  /* 0x0000002402027981 */ /* 0x000ea4000c1e1500 */
[----:B--2---:R-:W-:-:S06]  /*04a0*/  HADD2.F32 R28, -RZ, R2.H0_H0 ;  /* 0x20000002ff1c7230 */ /* 0x004fcc0000004100 */
[----:B------:R-:W4:Y:S01]  /*04b0*/  F2I.S64.TRUNC R28, R28 ;  /* 0x0000001c001c7311 */ /* 0x000f22000020d900 */
[----:B------:R-:W-:Y:S05]  /*04c0*/  BRA `(.L_x_12414) ;  /* 0x0000000800ac7947 */ /* 0x000fea0003800000 */
.L_x_12419:
[----:B------:R-:W2:Y:S02]  /*04d0*/  LDG.E.64 R2, desc[UR36][R2.64] ;  /* 0x0000002402027981 */ /* 0x000ea4000c1e1b00 */
[----:B--2---:R2:W3:Y:S01]  /*04e0*/  F2I.S64.F64.TRUNC R28, R2 ;  /* 0x00000002001c7311 */ /* 0x0044e2000030d900 */
[----:B------:R-:W-:Y:S05]  /*04f0*/  BRA `(.L_x_12414) ;  /* 0x0000000800a07947 */ /* 0x000fea0003800000 */
.L_x_12409:
        /* <DEDUP_REMOVED lines=13> */
.L_x_12423:
[----:B------:R-:W2:Y:S02]  /*05d0*/  LDG.E.64 R2, desc[UR36][R2.64] ;  /* 0x0000002402027981 */ /* 0x000ea4000c1e1b00 */
[----:B--2---:R0:W1:Y:S01]  /*05e0*/  F2I.S64.F64.TRUNC R28, R2 ;  /* 0x00000002001c7311 */ /* 0x004062000030d900 */
[----:B------:R-:W-:Y:S05]  /*05f0*/  BRA `(.L_x_12414) ;  /* 0x0000000800607947 */ /* 0x000fea0003800000 */
.L_x_12422:
        /* <DEDUP_REMOVED lines=27> */
.L_x_12425:
        /* <DEDUP_REMOVED lines=15> */
.L_x_12424:
[----:B------:R-:W2:Y:S02]  /*08a0*/  LDG.E.U16 R28, desc[UR36][R2.64] ;  /* 0x00000024021c7981 */ /* 0x000ea4000c1e1500 */
[----:B--2---:R-:W-:-:S06]  /*08b0*/  IMAD.U32 R28, R28, 0x10000, RZ ;  /* 0x000100001c1c7824 */ /* 0x004fcc00078e00ff */
[----:B------:R-:W0:Y:S01]  /*08c0*/  F2I.S64.TRUNC R28, R28 ;  /* 0x0000001c001c7311 */ /* 0x000e22000020d900 */
[----:B------:R-:W-:Y:S05]  /*08d0*/  BRA `(.L_x_12414) ;  /* 0x0000000400a87947 */ /* 0x000fea0003800000 */
.L_x_12421:
        /* <DEDUP_REMOVED lines=11> */
.L_x_12428:
        /* <DEDUP_REMOVED lines=21> */
.L_x_12432:
[----:B------:R-:W-:Y:S05]  /*0ae0*/  BSYNC B1 ;  /* 0x0000000000017941 */ /* 0x000fea0003800000 */
.L_x_12431:
[----:B------:R-:W-:Y:S01]  /*0af0*/  IMAD.SHL.U32 R2, R2, 0x100000, RZ ;  /* 0x0010000002027824 */ /* 0x000fe200078e00ff */
[----:B------:R-:W-:-:S04]  /*0b00*/  LEA R3, R0, 0x3b800000, 0x17 ;  /* 0x3b80000000037811 */ /* 0x000fc800078eb8ff */
[----:B------:R-:W-:-:S07]  /*0b10*/  LOP3.LUT R28, R3, R2, R28, 0xfe, !PT ;  /* 0x00000002031c7212 */ /* 0x000fce00078efe1c */
.L_x_12430:
[----:B------:R-:W-:Y:S05]  /*0b20*/  BSYNC B0 ;  /* 0x0000000000007941 */ /* 0x000fea0003800000 */
.L_x_12429:
[----:B------:R-:W0:Y:S01]  /*0b30*/  F2I.S64.TRUNC R28, R28 ;  /* 0x0000001c001c7311 */ /* 0x000e22000020d900 */
[----:B------:R-:W-:Y:S05]  /*0b40*/  BRA `(.L_x_12414) ;  /* 0x00000004000c7947 */ /* 0x000fea0003800000 */
.L_x_12427:
        /* <DEDUP_REMOVED lines=21> */
.L_x_12436:
[----:B------:R-:W-:Y:S05]  /*0ca0*/  BSYNC B1 ;  /* 0x0000000000017941 */ /* 0x000fea0003800000 */
.L_x_12435:
[----:B------:R-:W-:Y:S01]  /*0cb0*/  IMAD.SHL.U32 R2, R2, 0x200000, RZ ;  /* 0x0020000002027824 */ /* 0x000fe200078e00ff */
[----:B------:R-:W-:-:S04]  /*0cc0*/  LEA R3, R0, 0x37800000, 0x17 ;  /* 0x3780000000037811 */ /* 0x000fc800078eb8ff */
[----:B------:R-:W-:-:S07]  /*0cd0*/  LOP3.LUT R28, R3, R2, R28, 0xfe, !PT ;  /* 0x00000002031c7212 */ /* 0x000fce00078efe1c */
.L_x_12434:
[----:B------:R-:W-:Y:S05]  /*0ce0*/  BSYNC B0 ;  /* 0x0000000000007941 */ /* 0x000fea0003800000 */
.L_x_12433:
[----:B------:R-:W0:Y:S01]  /*0cf0*/  F2I.S64.TRUNC R28, R28 ;  /* 0x0000001c001c7311 */ /* 0x000e22000020d900 */
[----:B------:R-:W-:Y:S05]  /*0d00*/  BRA `(.L_x_12414) ;  /* 0x00000000009c7947 */ /* 0x000fea0003800000 */
.L_x_12426:
        /* <DEDUP_REMOVED lines=14> */
.L_x_12440:
[----:B------:R-:W-:Y:S05]  /*0df0*/  BSYNC B0 ;  /* 0x0000000000007941 */ /* 0x000fea0003800000 */
.L_x_12439:
[----:B------:R-:W0:Y:S01]  /*0e00*/  F2I.S64.TRUNC R28, R28 ;  /* 0x0000001c001c7311 */ /* 0x000e22000020d900 */
[----:B------:R-:W-:Y:S05]  /*0e10*/  BRA `(.L_x_12414) ;  /* 0x0000000000587947 */ /* 0x000fea0003800000 */
.L_x_12413:
        /* <DEDUP_REMOVED lines=16> */
.L_x_12441:
[----:B------:R-:W-:Y:S01]  /*0f20*/  CS2R R28, SRZ ;  /* 0x00000000001c7805 */ /* 0x000fe2000001ff00 */
[----:B------:R-:W-:Y:S06]  /*0f30*/  BRA `(.L_x_12414) ;  /* 0x0000000000107947 */ /* 0x000fec0003800000 */
.L_x_12438:
[----:B------:R0:W5:Y:S01]  /*0f40*/  LDG.E.64 R28, desc[UR36][R2.64] ;  /* 0x00000024021c7981 */ /* 0x000162000c1e1b00 */
[----:B------:R-:W-:Y:S05]  /*0f50*/  BRA `(.L_x_12414) ;  /* 0x0000000000087947 */ /* 0x000fea0003800000 */
.L_x_12437:
[----:B------:R0:W5:Y:S01]  /*0f60*/  LDG.E R28, desc[UR36][R2.64] ;  /* 0x00000024021c7981 */ /* 0x000162000c1e1900 */
[----:B------:R-:W-:-:S07]  /*0f70*/  IMAD.MOV.U32 R29, RZ, RZ, RZ ;  /* 0x000000ffff1d7224 */ /* 0x000fce00078e00ff */
.L_x_12414:
[----:B012---:R-:W0:Y:S01]  /*0f80*/  LDC.64 R2, c[0x0][0x228] ;  /* 0x00008a00ff027b82 */ /* 0x007e220000000a00 */
        /* <DEDUP_REMOVED lines=18> */
.L_x_12445:
[----:B------:R0:W5:Y:S01]  /*10b0*/  LDG.E.U8 R26, desc[UR36][R2.64] ;  /* 0x00000024021a7981 */ /* 0x000162000c1e1100 */
[----:B------:R-:W-:Y:S01]  /*10c0*/  IMAD.MOV.U32 R27, RZ, RZ, RZ ;  /* 0x000000ffff1b7224 */ /* 0x000fe200078e00ff */
[----:B------:R-:W-:Y:S06]  /*10d0*/  BRA `(.L_x_12447) ;  /* 0x0000000c00487947 */ /* 0x000fec0003800000 */
.L_x_12444:
        /* <DEDUP_REMOVED lines=8> */
.L_x_12449:
[----:B------:R-:W2:Y:S02]  /*1160*/  LDG.E R26, desc[UR36][R2.64] ;  /* 0x00000024021a7981 */ /* 0x000ea4000c1e1900 */
[----:B--2---:R-:W-:Y:S01]  /*1170*/  SHF.R.S32.HI R27, RZ, 0x1f, R26 ;  /* 0x0000001fff1b7819 */ /* 0x004fe2000001141a */
[----:B------:R-:W-:Y:S06]  /*1180*/  BRA `(.L_x_12447) ;  /* 0x0000000c001c7947 */ /* 0x000fec0003800000 */
.L_x_12448:
[----:B------:R-:W2:Y:S02]  /*1190*/  LDG.E.S16 R26, desc[UR36][R2.64] ;  /* 0x00000024021a7981 */ /* 0x000ea4000c1e1700 */
[----:B--2---:R-:W-:Y:S01]  /*11a0*/  SHF.R.S32.HI R27, RZ, 0x1f, R26 ;  /* 0x0000001fff1b7819 */ /* 0x004fe2000001141a */
[----:B------:R-:W-:Y:S06]  /*11b0*/  BRA `(.L_x_12447) ;  /* 0x0000000c00107947 */ /* 0x000fec0003800000 */
.L_x_12443:
        /* <DEDUP_REMOVED lines=9> */
.L_x_12451:
[----:B------:R-:W2:Y:S02]  /*1250*/  LDG.E.U16 R2, desc[UR36][R2.64] ;  /* 0x0000002402027981 */ /* 0x000ea4000c1e1500 */
[----:B--2---:R-:W-:-:S06]  /*1260*/  HADD2.F32 R26, -RZ, R2.H0_H0 ;  /* 0x20000002ff1a7230 */ /* 0x004fcc0000004100 */
[----:B------:R-:W0:Y:S01]  /*1270*/  F2I.S64.TRUNC R26, R26 ;  /* 0x0000001a001a7311 */ /* 0x000e22000020d900 */
[----:B------:R-:W-:Y:S05]  /*1280*/  BRA `(.L_x_12447) ;  /* 0x0000000800dc7947 */ /* 0x000fea0003800000 */
.L_x_12450:
[----:B------:R-:W-:-:S13]  /*1290*/  ISETP.NE.AND P0, PT, R0, 0x7, PT ;  /* 0x000000070000780c */ /* 0x000fda0003f05270 */
[----:B------:R-:W-:Y:S05]  /*12a0*/  @!P0 BRA `(.L_x_12452) ;  /* 0x00000000002c8947 */ /* 0x000fea0003800000 */
[----:B------:R-:W-:-:S13]  /*12b0*/  ISETP.NE.AND P0, PT, R0, 0x8, PT ;  /* 0x000000080000780c */ /* 0x000fda0003f05270 */
[----:B------:R-:W-:Y:S05]  /*12c0*/  @!P0 BRA `(.L_x_12453) ;  /* 0x0000000000148947 */ /* 0x000fea0003800000 */
[----:B------:R-:W-:-:S13]  /*12d0*/  ISETP.NE.AND P0, PT, R0, 0x9, PT ;  /* 0x000000090000780c */ /* 0x000fda0003f05270 */
[----:B------:R-:W-:Y:S05]  /*12e0*/  @P0 BRA `(.L_x_12446) ;  /* 0x00000008006c0947 */ /* 0x000fea0003800000 */
[----:B------:R-:W2:Y:S02]  /*12f0*/  LDG.E R2, desc[UR36][R2.64] ;  /* 0x0000002402027981 */ /* 0x000ea4000c1e1900 */
[----:B--2---:R2:W0:Y:S01]  /*1300*/  F2I.S64.TRUNC R26, R2 ;  /* 0x00000002001a7311 */ /* 0x004422000020d900 */
[----:B------:R-:W-:Y:S05]  /*1310*/  BRA `(.L_x_12447) ;  /* 0x0000000800b87947 */ /* 0x000fea0003800000 */
.L_x_12453:
[----:B------:R-:W2:Y:S02]  /*1320*/  LDG.E.U16 R2, desc[UR36][R2.64] ;  /* 0x0000002402027981 */ /* 0x000ea4000c1e1500 */
[----:B--2---:R-:W-:-:S06]  /*1330*/  HADD2.F32 R26, -RZ, R2.H0_H0 ;  /* 0x20000002ff1a7230 */ /* 0x004fcc0000004100 */
[----:B------:R-:W0:Y:S01]  /*1340*/  F2I.S64.TRUNC R26, R26 ;  /* 0x0000001a001a7311 */ /* 0x000e22000020d900 */
[----:B------:R-:W-:Y:S05]  /*1350*/  BRA `(.L_x_12447) ;  /* 0x0000000800a87947 */ /* 0x000fea0003800000 */
.L_x_12452:
[----:B------:R-:W2:Y:S02]  /*1360*/  LDG.E.64 R2, desc[UR36][R2.64] ;  /* 0x0000002402027981 */ /* 0x000ea4000c1e1b00 */
[----:B--2---:R0:W1:Y:S01]  /*1370*/  F2I.S64.F64.TRUNC R26, R2 ;  /* 0x00000002001a7311 */ /* 0x004062000030d900 */
[----:B------:R-:W-:Y:S05]  /*1380*/  BRA `(.L_x_12447) ;  /* 0x00000008009c7947 */ /* 0x000fea0003800000 */
.L_x_12442:
        /* <DEDUP_REMOVED lines=13> */
.L_x_12456:
[----:B------:R-:W2:Y:S02]  /*1460*/  LDG.E.64 R2, desc[UR36][R2.64] ;  /* 0x0000002402027981 */ /* 0x000ea4000c1e1b00 */
[----:B--2---:R0:W1:Y:S01]  /*1470*/  F2I.S64.F64.TRUNC R26, R2 ;  /* 0x00000002001a7311 */ /* 0x004062000030d900 */
[----:B------:R-:W-:Y:S05]  /*1480*/  BRA `(.L_x_12447) ;  /* 0x00000008005c7947 */ /* 0x000fea0003800000 */
.L_x_12455:
        /* <DEDUP_REMOVED lines=27> */
.L_x_12458:
        /* <DEDUP_REMOVED lines=14> */
.L_x_12457:
[----:B------:R-:W2:Y:S02]  /*1720*/  LDG.E.U16 R26, desc[UR36][R2.64] ;  /* 0x00000024021a7981 */ /* 0x000ea4000c1e1500 */
[----:B--2---:R-:W-:-:S06]  /*1730*/  IMAD.U32 R26, R26, 0x10000, RZ ;  /* 0x000100001a1a7824 */ /* 0x004fcc00078e00ff */
[----:B------:R-:W0:Y:S01]  /*1740*/  F2I.S64.TRUNC R26, R26 ;  /* 0x0000001a001a7311 */ /* 0x000e22000020d900 */
[----:B------:R-:W-:Y:S05]  /*1750*/  BRA `(.L_x_12447) ;  /* 0x0000000400a87947 */ /* 0x000fea0003800000 */
.L_x_12454:
        /* <DEDUP_REMOVED lines=11> */
.L_x_12461:
        /* <DEDUP_REMOVED lines=21> */
.L_x_12465:
[----:B------:R-:W-:Y:S05]  /*1960*/  BSYNC B1 ;  /* 0x0000000000017941 */ /* 0x000fea0003800000 */
.L_x_12464:
[----:B------:R-:W-:Y:S01]  /*1970*/  IMAD.SHL.U32 R2, R2, 0x100000, RZ ;  /* 0x0010000002027824 */ /* 0x000fe200078e00ff */
[----:B------:R-:W-:-:S04]  /*1980*/  LEA R3, R0, 0x3b800000, 0x17 ;  /* 0x3b80000000037811 */ /* 0x000fc800078eb8ff */
[----:B------:R-:W-:-:S07]  /*1990*/  LOP3.LUT R26, R3, R2, R26, 0xfe, !PT ;  /* 0x00000002031a7212 */ /* 0x000fce00078efe1a */
.L_x_12463:
[----:B------:R-:W-:Y:S05]  /*19a0*/  BSYNC B0 ;  /* 0x0000000000007941 */ /* 0x000fea0003800000 */
.L_x_12462:
[----:B------:R-:W0:Y:S01]  /*19b0*/  F2I.S64.TRUNC R26, R26 ;  /* 0x0000001a001a7311 */ /* 0x000e22000020d900 */
[----:B------:R-:W-:Y:S05]  /*19c0*/  BRA `(.L_x_12447) ;  /* 0x00000004000c7947 */ /* 0x000fea0003800000 */
.L_x_12460:
        /* <DEDUP_REMOVED lines=21> */
.L_x_12469:
[----:B------:R-:W-:Y:S05]  /*1b20*/  BSYNC B1 ;  /* 0x0000000000017941 */ /* 0x000fea0003800000 */
.L_x_12468:
[----:B------:R-:W-:Y:S01]  /*1b30*/  IMAD.SHL.U32 R2, R2, 0x200000, RZ ;  /* 0x0020000002027824 */ /* 0x000fe200078e00ff */
[----:B------:R-:W-:-:S04]  /*1b40*/  LEA R3, R0, 0x37800000, 0x17 ;  /* 0x3780000000037811 */ /* 0x000fc800078eb8ff */
[----:B------:R-:W-:-:S07]  /*1b50*/  LOP3.LUT R26, R3, R2, R26, 0xfe, !PT ;  /* 0x00000002031a7212 */ /* 0x000fce00078efe1a */
.L_x_12467:
[----:B------:R-:W-:Y:S05]  /*1b60*/  BSYNC B0 ;  /* 0x0000000000007941 */ /* 0x000fea0003800000 */
.L_x_12466:
[----:B------:R-:W0:Y:S01]  /*1b70*/  F2I.S64.TRUNC R26, R26 ;  /* 0x0000001a001a7311 */ /* 0x000e22000020d900 */
[----:B------:R-:W-:Y:S05]  /*1b80*/  BRA `(.L_x_12447) ;  /* 0x00000000009c7947 */ /* 0x000fea0003800000 */
.L_x_12459:
        /* <DEDUP_REMOVED lines=14> */
.L_x_12473:
[----:B------:R-:W-:Y:S05]  /*1c70*/  BSYNC B0 ;  /* 0x0000000000007941 */ /* 0x000fea0003800000 */
.L_x_12472:
[----:B------:R-:W0:Y:S01]  /*1c80*/  F2I.S64.TRUNC R26, R26 ;  /* 0x0000001a001a7311 */ /* 0x000e22000020d900 */
[----:B------:R-:W-:Y:S05]  /*1c90*/  BRA `(.L_x_12447) ;  /* 0x0000000000587947 */ /* 0x000fea0003800000 */
.L_x_12446:
        /* <DEDUP_REMOVED lines=16> */
.L_x_12474:
[----:B------:R-:W-:Y:S01]  /*1da0*/  CS2R R26, SRZ ;  /* 0x00000000001a7805 */ /* 0x000fe2000001ff00 */
[----:B------:R-:W-:Y:S06]  /*1db0*/  BRA `(.L_x_12447) ;  /* 0x0000000000107947 */ /* 0x000fec0003800000 */
.L_x_12471:
[----:B------:R0:W5:Y:S01]  /*1dc0*/  LDG.E.64 R26, desc[UR36][R2.64] ;  /* 0x00000024021a7981 */ /* 0x000162000c1e1b00 */
[----:B------:R-:W-:Y:S05]  /*1dd0*/  BRA `(.L_x_12447) ;  /* 0x0000000000087947 */ /* 0x000fea0003800000 */
.L_x_12470:
[----:B------:R0:W5:Y:S01]  /*1de0*/  LDG.E R26, desc[UR36][R2.64] ;  /* 0x00000024021a7981 */ /* 0x000162000c1e1900 */
[----:B------:R-:W-:-:S07]  /*1df0*/  IMAD.MOV.U32 R27, RZ, RZ, RZ ;  /* 0x000000ffff1b7224 */ /* 0x000fce00078e00ff */
.L_x_12447:
[----:B------:R-:W3:Y:S02]  /*1e00*/  S2R R34, SR_TID.X ;  /* 0x0000000000227919 */ /* 0x000ee40000002100 */
[----:B---3--:R-:W-:-:S07]  /*1e10*/  VIADD R34, R34, 0x80 ;  /* 0x0000008022227836 */ /* 0x008fce0000000000 */
.L_x_12408:
[----:B------:R-:W-:Y:S05]  /*1e20*/  BSYNC B6 ;  /* 0x0000000000067941 */ /* 0x000fea0003800000 */
.L_x_12407:
[----:B------:R-:W-:Y:S01]  /*1e30*/  ISETP.GE.AND P0, PT, R34, R36, PT ;  /* 0x000000242200720c */ /* 0x000fe20003f06270 */
[----:B------:R-:W-:Y:S01]  /*1e40*/  BSSY B6, `(.L_x_12475) ;  /* 0x00001d5000067945 */ /* 0x000fe20003800000 */
[----:B------:R-:W-:-:S11]  /*1e50*/  CS2R R24, SRZ ;  /* 0x0000000000187805 */ /* 0x000fd6000001ff00 */
[----:B------:R-:W-:Y:S05]  /*1e60*/  @P0 BRA `(.L_x_12476) ;  /* 0x0000001c00480947 */ /* 0x000fea0003800000 */
[----:B012---:R-:W0:Y:S01]  /*1e70*/  LDC.64 R2, c[0x0][0x220] ;  /* 0x00008800ff027b82 */ /* 0x007e220000000a00 */
        /* <DEDUP_REMOVED lines=19> */
.L_x_12480:
[----:B------:R0:W5:Y:S01]  /*1fb0*/  LDG.E.U8 R30, desc[UR36][R2.64] ;  /* 0x00000024021e7981 */ /* 0x000162000c1e1100 */
[----:B------:R-:W-:Y:S01]  /*1fc0*/  IMAD.MOV.U32 R31, RZ, RZ, RZ ;  /* 0x000000ffff1f7224 */ /* 0x000fe200078e00ff */
[----:B------:R-:W-:Y:S06]  /*1fd0*/  BRA `(.L_x_12482) ;  /* 0x0000000c00487947 */ /* 0x000fec0003800000 */
.L_x_12479:
        /* <DEDUP_REMOVED lines=8> */
.L_x_12484:
[----:B------:R-:W2:Y:S02]  /*2060*/  LDG.E R30, desc[UR36][R2.64] ;  /* 0x00000024021e7981 */ /* 0x000ea4000c1e1900 */
[----:B--2---:R-:W-:Y:S01]  /*2070*/  SHF.R.S32.HI R31, RZ, 0x1f, R30 ;  /* 0x0000001fff1f7819 */ /* 0x004fe2000001141e */
[----:B------:R-:W-:Y:S06]  /*2080*/  BRA `(.L_x_12482) ;  /* 0x0000000c001c7947 */ /* 0x000fec0003800000 */
.L_x_12483:
[----:B------:R-:W2:Y:S02]  /*2090*/  LDG.E.S16 R30, desc[UR36][R2.64] ;  /* 0x00000024021e7981 */ /* 0x000ea4000c1e1700 */
[----:B--2---:R-:W-:Y:S01]  /*20a0*/  SHF.R.S32.HI R31, RZ, 0x1f, R30 ;  /* 0x0000001fff1f7819 */ /* 0x004fe2000001141e */
[----:B------:R-:W-:Y:S06]  /*20b0*/  BRA `(.L_x_12482) ;  /* 0x0000000c00107947 */ /* 0x000fec0003800000 */
.L_x_12478:
        /* <DEDUP_REMOVED lines=9> */
.L_x_12486:
[----:B------:R-:W2:Y:S02]  /*2150*/  LDG.E.U16 R2, desc[UR36][R2.64] ;  /* 0x0000002402027981 */ /* 0x000ea4000c1e1500 */
[----:B--2---:R-:W-:-:S06]  /*2160*/  HADD2.F32 R30, -RZ, R2.H0_H0 ;  /* 0x20000002ff1e7230 */ /* 0x004fcc0000004100 */
[----:B------:R-:W0:Y:S01]  /*2170*/  F2I.S64.TRUNC R30, R30 ;  /* 0x0000001e001e7311 */ /* 0x000e22000020d900 */
[----:B------:R-:W-:Y:S05]  /*2180*/  BRA `(.L_x_12482) ;  /* 0x0000000800dc7947 */ /* 0x000fea0003800000 */
.L_x_12485:
        /* <DEDUP_REMOVED lines=9> */
.L_x_12488:
[----:B------:R-:W2:Y:S02]  /*2220*/  LDG.E.U16 R2, desc[UR36][R2.64] ;  /* 0x0000002402027981 */ /* 0x000ea4000c1e1500 */
[----:B--2---:R-:W-:-:S06]  /*2230*/  HADD2.F32 R30, -RZ, R2.H0_H0 ;  /* 0x20000002ff1e7230 */ /* 0x004fcc0000004100 */
[----:B------:R-:W0:Y:S01]  /*2240*/  F2I.S64.TRUNC R30, R30 ;  /* 0x0000001e001e7311 */ /* 0x000e22000020d900 */
[----:B------:R-:W-:Y:S05]  /*2250*/  BRA `(.L_x_12482) ;  /* 0x0000000800a87947 */ /* 0x000fea0003800000 */
.L_x_12487:
[----:B------:R-:W2:Y:S02]  /*2260*/  LDG.E.64 R2, desc[UR36][R2.64] ;  /* 0x0000002402027981 */ /* 0x000ea4000c1e1b00 */
[----:B--2---:R0:W1:Y:S01]  /*2270*/  F2I.S64.F64.TRUNC R30, R2 ;  /* 0x00000002001e7311 */ /* 0x004062000030d900 */
[----:B------:R-:W-:Y:S05]  /*2280*/  BRA `(.L_x_12482) ;  /* 0x00000008009c7947 */ /* 0x000fea0003800000 */
.L_x_12477:
        /* <DEDUP_REMOVED lines=13> */
.L_x_12491:
[----:B------:R-:W2:Y:S02]  /*2360*/  LDG.E.64 R2, desc[UR36][R2.64] ;  /* 0x0000002402027981 */ /* 0x000ea4000c1e1b00 */
[----:B--2---:R0:W1:Y:S01]  /*2370*/  F2I.S64.F64.TRUNC R30, R2 ;  /* 0x00000002001e7311 */ /* 0x004062000030d900 */
[----:B------:R-:W-:Y:S05]  /*2380*/  BRA `(.L_x_12482) ;  /* 0x00000008005c7947 */ /* 0x000fea0003800000 */
.L_x_12490:
        /* <DEDUP_REMOVED lines=27> */
.L_x_12493:
        /* <DEDUP_REMOVED lines=12> */
[----:B------:R3:W0:Y:S01]  /*2600*/  F2I.S64.TRUNC R30, R4 ;  /* 0x00000004001e7311 */ /* 0x000622000020d900 */
[----:B------:R-:W-:Y:S05]  /*2610*/  BRA `(.L_x_12482) ;  /* 0x0000000400b87947 */ /* 0x000fea0003800000 */
.L_x_12492:
[----:B------:R-:W2:Y:S02]  /*2620*/  LDG.E.U16 R30, desc[UR36][R2.64] ;  /* 0x00000024021e7981 */ /* 0x000ea4000c1e1500 */
[----:B--2---:R-:W-:-:S06]  /*2630*/  IMAD.U32 R30, R30, 0x10000, RZ ;  /* 0x000100001e1e7824 */ /* 0x004fcc00078e00ff */
[----:B------:R-:W2:Y:S01]  /*2640*/  F2I.S64.TRUNC R30, R30 ;  /* 0x0000001e001e7311 */ /* 0x000ea2000020d900 */
[----:B------:R-:W-:Y:S05]  /*2650*/  BRA `(.L_x_12482) ;  /* 0x0000000400a87947 */ /* 0x000fea0003800000 */
.L_x_12489:
        /* <DEDUP_REMOVED lines=11> */
.L_x_12496:
        /* <DEDUP_REMOVED lines=21> */
.L_x_12500:
[----:B------:R-:W-:Y:S05]  /*2860*/  BSYNC B1 ;  /* 0x0000000000017941 */ /* 0x000fea0003800000 */
.L_x_12499:
[----:B------:R-:W-:Y:S01]  /*2870*/  IMAD.SHL.U32 R2, R2, 0x100000, RZ ;  /* 0x0010000002027824 */ /* 0x000fe200078e00ff */
[----:B------:R-:W-:-:S04]  /*2880*/  LEA R3, R0, 0x3b800000, 0x17 ;  /* 0x3b80000000037811 */ /* 0x000fc800078eb8ff */
[----:B------:R-:W-:-:S07]  /*2890*/  LOP3.LUT R30, R3, R2, R30, 0xfe, !PT ;  /* 0x00000002031e7212 */ /* 0x000fce00078efe1e */
.L_x_12498:
[----:B------:R-:W-:Y:S05]  /*28a0*/  BSYNC B0 ;  /* 0x0000000000007941 */ /* 0x000fea0003800000 */
.L_x_12497:
[----:B------:R-:W0:Y:S01]  /*28b0*/  F2I.S64.TRUNC R30, R30 ;  /* 0x0000001e001e7311 */ /* 0x000e22000020d900 */
[----:B------:R-:W-:Y:S05]  /*28c0*/  BRA `(.L_x_12482) ;  /* 0x00000004000c7947 */ /* 0x000fea0003800000 */
.L_x_12495:
        /* <DEDUP_REMOVED lines=21> */
.L_x_12504:
[----:B------:R-:W-:Y:S05]  /*2a20*/  BSYNC B1 ;  /* 0x0000000000017941 */ /* 0x000fea0003800000 */
.L_x_12503:
[----:B------:R-:W-:Y:S01]  /*2a30*/  IMAD.SHL.U32 R2, R2, 0x200000, RZ ;  /* 0x0020000002027824 */ /* 0x000fe200078e00ff */
[----:B------:R-:W-:-:S04]  /*2a40*/  LEA R3, R0, 0x37800000, 0x17 ;  /* 0x3780000000037811 */ /* 0x000fc800078eb8ff */
[----:B------:R-:W-:-:S07]  /*2a50*/  LOP3.LUT R30, R3, R2, R30, 0xfe, !PT ;  /* 0x00000002031e7212 */ /* 0x000fce00078efe1e */
.L_x_12502:
[----:B------:R-:W-:Y:S05]  /*2a60*/  BSYNC B0 ;  /* 0x0000000000007941 */ /* 0x000fea0003800000 */
.L_x_12501:
[----:B------:R-:W0:Y:S01]  /*2a70*/  F2I.S64.TRUNC R30, R30 ;  /* 0x0000001e001e7311 */ /* 0x000e22000020d900 */
[----:B------:R-:W-:Y:S05]  /*2a80*/  BRA `(.L_x_12482) ;  /* 0x00000000009c7947 */ /* 0x000fea0003800000 */
.L_x_12494:
        /* <DEDUP_REMOVED lines=14> */
.L_x_12508:
[----:B------:R-:W-:Y:S05]  /*2b70*/  BSYNC B0 ;  /* 0x0000000000007941 */ /* 0x000fea0003800000 */
.L_x_12507:
[----:B------:R-:W0:Y:S01]  /*2b80*/  F2I.S64.TRUNC R30, R30 ;  /* 0x0000001e001e7311 */ /* 0x000e22000020d900 */
[----:B------:R-:W-:Y:S05]  /*2b90*/  BRA `(.L_x_12482) ;  /* 0x0000000000587947 */ /* 0x000fea0003800000 */
.L_x_12481:
        /* <DEDUP_REMOVED lines=16> */
.L_x_12509:
[----:B------:R-:W-:Y:S01]  /*2ca0*/  CS2R R30, SRZ ;  /* 0x00000000001e7805 */ /* 0x000fe2000001ff00 */
[----:B------:R-:W-:Y:S06]  /*2cb0*/  BRA `(.L_x_12482) ;  /* 0x0000000000107947 */ /* 0x000fec0003800000 */
.L_x_12506:
[----:B------:R0:W5:Y:S01]  /*2cc0*/  LDG.E.64 R30, desc[UR36][R2.64] ;  /* 0x00000024021e7981 */ /* 0x000162000c1e1b00 */
[----:B------:R-:W-:Y:S05]  /*2cd0*/  BRA `(.L_x_12482) ;  /* 0x0000000000087947 */ /* 0x000fea0003800000 */
.L_x_12505:
[----:B------:R0:W5:Y:S01]  /*2ce0*/  LDG.E R30, desc[UR36][R2.64] ;  /* 0x00000024021e7981 */ /* 0x000162000c1e1900 */
[----:B------:R-:W-:-:S07]  /*2cf0*/  IMAD.MOV.U32 R31, RZ, RZ, RZ ;  /* 0x000000ffff1f7224 */ /* 0x000fce00078e00ff */
.L_x_12482:
        /* <DEDUP_REMOVED lines=19> */
.L_x_12513:
[----:B------:R0:W5:Y:S01]  /*2e30*/  LDG.E.U8 R24, desc[UR36][R2.64] ;  /* 0x0000002402187981 */ /* 0x000162000c1e1100 */
[----:B------:R-:W-:Y:S01]  /*2e40*/  IMAD.MOV.U32 R25, RZ, RZ, RZ ;  /* 0x000000ffff197224 */ /* 0x000fe200078e00ff */
[----:B------:R-:W-:Y:S06]  /*2e50*/  BRA `(.L_x_12515) ;  /* 0x0000000c00487947 */ /* 0x000fec0003800000 */
.L_x_12512:
        /* <DEDUP_REMOVED lines=8> */
.L_x_12517:
[----:B------:R-:W2:Y:S02]  /*2ee0*/  LDG.E R24, desc[UR36][R2.64] ;  /* 0x0000002402187981 */ /* 0x000ea4000c1e1900 */
[----:B--2---:R-:W-:Y:S01]  /*2ef0*/  SHF.R.S32.HI R25, RZ, 0x1f, R24 ;  /* 0x0000001fff197819 */ /* 0x004fe20000011418 */
[----:B------:R-:W-:Y:S06]  /*2f00*/  BRA `(.L_x_12515) ;  /* 0x0000000c001c7947 */ /* 0x000fec0003800000 */
.L_x_12516:
[----:B------:R-:W2:Y:S02]  /*2f10*/  LDG.E.S16 R24, desc[UR36][R2.64] ;  /* 0x0000002402187981 */ /* 0x000ea4000c1e1700 */
[----:B--2---:R-:W-:Y:S01]  /*2f20*/  SHF.R.S32.HI R25, RZ, 0x1f, R24 ;  /* 0x0000001fff197819 */ /* 0x004fe20000011418 */
[----:B------:R-:W-:Y:S06]  /*2f30*/  BRA `(.L_x_12515) ;  /* 0x0000000c00107947 */ /* 0x000fec0003800000 */
.L_x_12511:
[----:B------:R-:W-:-:S13]  /*2f40*/  ISETP.GT.AND P0, PT, R0, 0x6, PT ;  /* 0x000000060000780c */ /* 0x000fda0003f04270 */
[----:B------:R-:W-:Y:S05]  /*2f50*/  @P0 BRA `(.L_x_12518) ;  /* 0x00000000002c0947 */ /* 0x000fea0003800000 */
[----:B------:R-:W-:-:S13]  /*2f60*/  ISETP.NE.AND P0, PT, R0, 0x5, PT ;  /* 0x000000050000780c */ /* 0x000fda0003f05270 */
[----:B------:R-:W-:Y:S05]  /*2f70*/  @!P0 BRA `(.L_x_12519) ;  /* 0x0000000000148947 */ /* 0x000fea0003800000 */
[----:B------:R-:W-:-:S13]  /*2f80*/  ISETP.NE.AND P0, PT, R0, 0x6, PT ;  /* 0x000000060000780c */ /* 0x000fda0003f05270 */
[----:B------:R-:W-:Y:S05]  /*2f90*/  @P0 BRA `(.L_x_12514) ;  /* 0x0000000800a00947 */ /* 0x000fea0003800000 */
[----:B------:R-:W2:Y:S02]  /*2fa0*/  LDG.E R2, desc[UR36][R2.64] ;  /* 0x0000002402027981 */ /* 0x000ea4000c1e1900 */
[----:B--2---:R0:W2:Y:S01]  /*2fb0*/  F2I.S64.TRUNC R24, R2 ;  /* 0x0000000200187311 */ /* 0x0040a2000020d900 */
[----:B------:R-:W-:Y:S05]  /*2fc0*/  BRA `(.L_x_12515) ;  /* 0x0000000800ec7947 */ /* 0x000fea0003800000 */
.L_x_12519:
[----:B------:R-:W2:Y:S02]  /*2fd0*/  LDG.E.U16 R2, desc[UR36][R2.64] ;  /* 0x0000002402027981 */ /* 0x000ea4000c1e1500 */
[----:B--2---:R-:W-:-:S06]  /*2fe0*/  HADD2.F32 R24, -RZ, R2.H0_H0 ;  /* 0x20000002ff187230 */ /* 0x004fcc0000004100 */
[----:B------:R-:W0:Y:S01]  /*2ff0*/  F2I.S64.TRUNC R24, R24 ;  /* 0x0000001800187311 */ /* 0x000e22000020d900 */
[----:B------:R-:W-:Y:S05]  /*3000*/  BRA `(.L_x_12515) ;  /* 0x0000000800dc7947 */ /* 0x000fea0003800000 */
.L_x_12518:
[----:B------:R-:W-:-:S13]  /*3010*/  ISETP.NE.AND P0, PT, R0, 0x7, PT ;  /* 0x000000070000780c */ /* 0x000fda0003f05270 */
[----:B------:R-:W-:Y:S05]  /*3020*/  @!P0 BRA `(.L_x_12520) ;  /* 0x00000000002c8947 */ /* 0x000fea0003800000 */
[----:B------:R-:W-:-:S13]  /*3030*/  ISETP.NE.AND P0, PT, R0, 0x8, PT ;  /* 0x000000080000780c */ /* 0x000fda0003f05270 */
[----:B------:R-:W-:Y:S05]  /*3040*/  @!P0 BRA `(.L_x_12521) ;  /* 0x0000000000148947 */ /* 0x000fea0003800000 */
[----:B------:R-:W-:-:S13]  /*3050*/  ISETP.NE.AND P0, PT, R0, 0x9, PT ;  /* 0x000000090000780c */ /* 0x000fda0003f05270 */
[----:B------:R-:W-:Y:S05]  /*3060*/  @P0 BRA `(.L_x_12514) ;  /* 0x00000008006c0947 */ /* 0x000fea0003800000 */
[----:B------:R-:W2:Y:S02]  /*3070*/  LDG.E R2, desc[UR36][R2.64] ;  /* 0x0000002402027981 */ /* 0x000ea4000c1e1900 */
[----:B--2---:R0:W2:Y:S01]  /*3080*/  F2I.S64.TRUNC R24, R2 ;  /* 0x0000000200187311 */ /* 0x0040a2000020d900 */
[----:B------:R-:W-:Y:S05]  /*3090*/  BRA `(.L_x_12515) ;  /* 0x0000000800b87947 */ /* 0x000fea0003800000 */
.L_x_12521:
[----:B------:R-:W2:Y:S02]  /*30a0*/  LDG.E.U16 R2, desc[UR36][R2.64] ;  /* 0x0000002402027981 */ /* 0x000ea4000c1e1500 */
[----:B--2---:R-:W-:-:S06]  /*30b0*/  HADD2.F32 R24, -RZ, R2.H0_H0 ;  /* 0x20000002ff187230 */ /* 0x004fcc0000004100 */
[----:B------:R-:W0:Y:S01]  /*30c0*/  F2I.S64.TRUNC R24, R24 ;  /* 0x0000001800187311 */ /* 0x000e22000020d900 */
[----:B------:R-:W-:Y:S05]  /*30d0*/  BRA `(.L_x_12515) ;  /* 0x0000000800a87947 */ /* 0x000fea0003800000 */
.L_x_12520:
[----:B------:R-:W2:Y:S02]  /*30e0*/  LDG.E.64 R2, desc[UR36][R2.64] ;  /* 0x0000002402027981 */ /* 0x000ea4000c1e1b00 */
[----:B--2---:R0:W2:Y:S01]  /*30f0*/  F2I.S64.F64.TRUNC R24, R2 ;  /* 0x0000000200187311 */ /* 0x0040a2000030d900 */
[----:B------:R-:W-:Y:S05]  /*3100*/  BRA `(.L_x_12515) ;  /* 0x00000008009c7947 */ /* 0x000fea0003800000 */
.L_x_12510:
        /* <DEDUP_REMOVED lines=13> */
.L_x_12524:
[----:B------:R-:W2:Y:S02]  /*31e0*/  LDG.E.64 R2, desc[UR36][R2.64] ;  /* 0x0000002402027981 */ /* 0x000ea4000c1e1b00 */
[----:B--2---:R0:W2:Y:S01]  /*31f0*/  F2I.S64.F64.TRUNC R24, R2 ;  /* 0x0000000200187311 */ /* 0x0040a2000030d900 */
[----:B------:R-:W-:Y:S05]  /*3200*/  BRA `(.L_x_12515) ;  /* 0x00000008005c7947 */ /* 0x000fea0003800000 */
.L_x_12523:
        /* <DEDUP_REMOVED lines=9> */
[----:B---3--:R-:W-:-:S04]  /*32a0*/  LOP3.LUT R4, R0, 0x7f000000, RZ, 0xc0, !PT ;  /* 0x7f00000000047812 */ /* 0x008fc800078ec0ff */
        /* <DEDUP_REMOVED lines=15> */
[----:B------:R0:W2:Y:S01]  /*33a0*/  F2I.S64.TRUNC R24, R5 ;  /* 0x0000000500187311 */ /* 0x0000a2000020d900 */
[----:B------:R-:W-:Y:S05]  /*33b0*/  BRA `(.L_x_12515) ;  /* 0x0000000400f07947 */ /* 0x000fea0003800000 */
.L_x_12526:
[----:B------:R-:W2:Y:S02]  /*33c0*/  LDG.E.U8 R2, desc[UR36][R2.64] ;  /* 0x0000002402027981 */ /* 0x000ea4000c1e1100 */
[C---:B--2---:R-:W-:Y:S02]  /*33d0*/  IMAD.SHL.U32 R0, R2.reuse, 0x2000000, RZ ;  /* 0x0200000002007824 */ /* 0x044fe400078e00ff */
[----:B------:R-:W-:-:S03]  /*33e0*/  IMAD.SHL.U32 R5, R2, 0x1000000, RZ ;  /* 0x0100000002057824 */ /* 0x000fc600078e00ff */
[----:B------:R-:W-:-:S13]  /*33f0*/  ISETP.GE.U32.AND P0, PT, R0, 0x8000000, PT ;  /* 0x080000000000780c */ /* 0x000fda0003f06070 */
[C---:B------:R-:W-:Y:S02]  /*3400*/  @!P0 IMAD.SHL.U32 R0, R2.reuse, 0x100, RZ ;  /* 0x0000010002008824 */ /* 0x040fe400078e00ff */
[----:B---3--:R-:W-:-:S03]  /*3410*/  @P0 IMAD.SHL.U32 R4, R2, 0x200000, RZ ;  /* 0x0020000002040824 */ /* 0x008fc600078e00ff */
[----:B------:R-:W-:Y:S02]  /*3420*/  @!P0 LOP3.LUT R0, R0, 0x7f00, RZ, 0xc0, !PT ;  /* 0x00007f0000008812 */ /* 0x000fe400078ec0ff */
[----:B------:R-:W-:Y:S02]  /*3430*/  @P0 LOP3.LUT R4, R4, 0x70000000, RZ, 0xfc, !PT ;  /* 0x7000000004040812 */ /* 0x000fe400078efcff */
[----:B------:R-:W-:-:S03]  /*3440*/  @!P0 LOP3.LUT R0, R0, 0x3f000000, RZ, 0xfc, !PT ;  /* 0x3f00000000008812 */ /* 0x000fc600078efcff */
[----:B------:R-:W-:Y:S02]  /*3450*/  @P0 FMUL.FTZ R4, R4, 1.9259299443872358531e-34 ;  /* 0x0780000004040820 */ /* 0x000fe40000410000 */
[----:B------:R-:W-:-:S05]  /*3460*/  @!P0 FADD.FTZ R4, R0, -0.5 ;  /* 0xbf00000000048421 */ /* 0x000fca0000010000 */
[----:B------:R-:W-:-:S04]  /*3470*/  LOP3.LUT R4, R4, 0x80000000, R5, 0xf8, !PT ;  /* 0x8000000004047812 */ /* 0x000fc800078ef805 */
[----:B------:R0:W2:Y:S01]  /*3480*/  F2I.S64.TRUNC R24, R4 ;  /* 0x0000000400187311 */ /* 0x0000a2000020d900 */
[----:B------:R-:W-:Y:S05]  /*3490*/  BRA `(.L_x_12515) ;  /* 0x0000000400b87947 */ /* 0x000fea0003800000 */
.L_x_12525:
[----:B------:R-:W2:Y:S02]  /*34a0*/  LDG.E.U16 R24, desc[UR36][R2.64] ;  /* 0x0000002402187981 */ /* 0x000ea4000c1e1500 */
[----:B--2---:R-:W-:-:S06]  /*34b0*/  IMAD.U32 R24, R24, 0x10000, RZ ;  /* 0x0001000018187824 */ /* 0x004fcc00078e00ff */
[----:B------:R-:W0:Y:S01]  /*34c0*/  F2I.S64.TRUNC R24, R24 ;  /* 0x0000001800187311 */ /* 0x000e22000020d900 */
[----:B------:R-:W-:Y:S05]  /*34d0*/  BRA `(.L_x_12515) ;  /* 0x0000000400a87947 */ /* 0x000fea0003800000 */
.L_x_12522:
        /* <DEDUP_REMOVED lines=11> */
.L_x_12529:
        /* <DEDUP_REMOVED lines=21> */
.L_x_12533:
[----:B------:R-:W-:Y:S05]  /*36e0*/  BSYNC B1 ;  /* 0x0000000000017941 */ /* 0x000fea0003800000 */
.L_x_12532:
[----:B------:R-:W-:Y:S01]  /*36f0*/  IMAD.SHL.U32 R2, R2, 0x100000, RZ ;  /* 0x0010000002027824 */ /* 0x000fe200078e00ff */
[----:B------:R-:W-:-:S04]  /*3700*/  LEA R3, R0, 0x3b800000, 0x17 ;  /* 0x3b80000000037811 */ /* 0x000fc800078eb8ff */
[----:B------:R-:W-:-:S07]  /*3710*/  LOP3.LUT R24, R3, R2, R24, 0xfe, !PT ;  /* 0x0000000203187212 */ /* 0x000fce00078efe18 */
.L_x_12531:
[----:B------:R-:W-:Y:S05]  /*3720*/  BSYNC B0 ;  /* 0x0000000000007941 */ /* 0x000fea0003800000 */
.L_x_12530:
[----:B------:R-:W2:Y:S01]  /*3730*/  F2I.S64.TRUNC R24, R24 ;  /* 0x0000001800187311 */ /* 0x000ea2000020d900 */
[----:B------:R-:W-:Y:S05]  /*3740*/  BRA `(.L_x_12515) ;  /* 0x00000004000c7947 */ /* 0x000fea0003800000 */
.L_x_12528:
        /* <DEDUP_REMOVED lines=21> */
.L_x_12537:
[----:B------:R-:W-:Y:S05]  /*38a0*/  BSYNC B1 ;  /* 0x0000000000017941 */ /* 0x000fea0003800000 */
.L_x_12536:
[----:B------:R-:W-:Y:S01]  /*38b0*/  IMAD.SHL.U32 R2, R2, 0x200000, RZ ;  /* 0x0020000002027824 */ /* 0x000fe200078e00ff */
[----:B------:R-:W-:-:S04]  /*38c0*/  LEA R3, R0, 0x37800000, 0x17 ;  /* 0x3780000000037811 */ /* 0x000fc800078eb8ff */
[----:B------:R-:W-:-:S07]  /*38d0*/  LOP3.LUT R24, R3, R2, R24, 0xfe, !PT ;  /* 0x0000000203187212 */ /* 0x000fce00078efe18 */
.L_x_12535:
[----:B------:R-:W-:Y:S05]  /*38e0*/  BSYNC B0 ;  /* 0x0000000000007941 */ /* 0x000fea0003800000 */
.L_x_12534:
[----:B------:R-:W0:Y:S01]  /*38f0*/  F2I.S64.TRUNC R24, R24 ;  /* 0x0000001800187311 */ /* 0x000e22000020d900 */
[----:B------:R-:W-:Y:S05]  /*3900*/  BRA `(.L_x_12515) ;  /* 0x00000000009c7947 */ /* 0x000fea0003800000 */
.L_x_12527:
        /* <DEDUP_REMOVED lines=14> */
.L_x_12541:
[----:B------:R-:W-:Y:S05]  /*39f0*/  BSYNC B0 ;  /* 0x0000000000007941 */ /* 0x000fea0003800000 */
.L_x_12540:
[----:B------:R-:W0:Y:S01]  /*3a00*/  F2I.S64.TRUNC R24, R24 ;  /* 0x0000001800187311 */ /* 0x000e22000020d900 */
[----:B------:R-:W-:Y:S05]  /*3a10*/  BRA `(.L_x_12515) ;  /* 0x0000000000587947 */ /* 0x000fea0003800000 */
.L_x_12514:
[----:B------:R-:W-:Y:S01]  /*3a20*/  MOV R2, 0x0 ;  /* 0x0000000000027802 */ /* 0x000fe20000000f00 */
[----:B------:R-:W-:Y:S01]  /*3a30*/  ULDC.64 UR4, c[0x4][0x1a8] ;  /* 0x01006a0000047ab9 */ /* 0x000fe20000000a00 */
[----:B------:R-:W-:Y:S01]  /*3a40*/  ULDC.64 UR6, c[0x4][0x40] ;  /* 0x0100100000067ab9 */ /* 0x000fe20000000a00 */
[----:B---3--:R-:W-:Y:S02]  /*3a50*/  IMAD.U32 R4, RZ, RZ, UR4 ;  /* 0x00000004ff047e24 */ /* 0x008fe4000f8e00ff */
        /* <DEDUP_REMOVED lines=12> */
.L_x_12542:
[----:B------:R-:W-:Y:S01]  /*3b20*/  CS2R R24, SRZ ;  /* 0x0000000000187805 */ /* 0x000fe2000001ff00 */
[----:B------:R-:W-:Y:S06]  /*3b30*/  BRA `(.L_x_12515) ;  /* 0x0000000000107947 */ /* 0x000fec0003800000 */
.L_x_12539:
[----:B------:R0:W5:Y:S01]  /*3b40*/  LDG.E.64 R24, desc[UR36][R2.64] ;  /* 0x0000002402187981 */ /* 0x000162000c1e1b00 */
[----:B------:R-:W-:Y:S05]  /*3b50*/  BRA `(.L_x_12515) ;  /* 0x0000000000087947 */ /* 0x000fea0003800000 */
.L_x_12538:
[----:B------:R0:W5:Y:S01]  /*3b60*/  LDG.E R24, desc[UR36][R2.64] ;  /* 0x0000002402187981 */ /* 0x000162000c1e1900 */
[----:B------:R-:W-:-:S07]  /*3b70*/  IMAD.MOV.U32 R25, RZ, RZ, RZ ;  /* 0x000000ffff197224 */ /* 0x000fce00078e00ff */
.L_x_12515:
[----:B------:R-:W-:-:S07]  /*3b80*/  VIADD R34, R34, 0x80 ;  /* 0x0000008022227836 */ /* 0x000fce0000000000 */
.L_x_12476:
[----:B------:R-:W-:Y:S05]  /*3b90*/  BSYNC B6 ;  /* 0x0000000000067941 */ /* 0x000fea0003800000 */
.L_x_12475:
[----:B------:R-:W-:Y:S01]  /*3ba0*/  ISETP.GE.AND P0, PT, R34, R36, PT ;  /* 0x000000242200720c */ /* 0x000fe20003f06270 */
[----:B------:R-:W-:Y:S01]  /*3bb0*/  BSSY B6, `(.L_x_12543) ;  /* 0x00001d7000067945 */ /* 0x000fe20003800000 */
[----:B------:R-:W-:Y:S02]  /*3bc0*/  CS2R R32, SRZ ;  /* 0x0000000000207805 */ /* 0x000fe4000001ff00 */
[----:B------:R-:W-:Y:S02]  /*3bd0*/  CS2R R22, SRZ ;  /* 0x0000000000167805 */ /* 0x000fe4000001ff00 */
[----:B------:R-:W-:-:S07]  /*3be0*/  CS2R R18, SRZ ;  /* 0x0000000000127805 */ /* 0x000fce000001ff00 */
        /* <DEDUP_REMOVED lines=21> */
.L_x_12548:
[----:B------:R0:W5:Y:S01]  /*3d40*/  LDG.E.U8 R22, desc[UR36][R2.64] ;  /* 0x0000002402167981 */ /* 0x000162000c1e1100 */
[----:B------:R-:W-:Y:S01]  /*3d50*/  IMAD.MOV.U32 R23, RZ, RZ, RZ ;  /* 0x000000ffff177224 */ /* 0x000fe200078e00ff */
[----:B------:R-:W-:Y:S06]  /*3d60*/  BRA `(.L_x_12550) ;  /* 0x0000000c00487947 */ /* 0x000fec0003800000 */
.L_x_12547:
        /* <DEDUP_REMOVED lines=8> */
.L_x_12552:
[----:B------:R-:W2:Y:S02]  /*3df0*/  LDG.E R22, desc[UR36][R2.64] ;  /* 0x0000002402167981 */ /* 0x000ea4000c1e1900 */
[----:B--2---:R-:W-:Y:S01]  /*3e00*/  SHF.R.S32.HI R23, RZ, 0x1f, R22 ;  /* 0x0000001fff177819 */ /* 0x004fe20000011416 */
[----:B------:R-:W-:Y:S06]  /*3e10*/  BRA `(.L_x_12550) ;  /* 0x0000000c001c7947 */ /* 0x000fec0003800000 */
.L_x_12551:
[----:B------:R-:W2:Y:S02]  /*3e20*/  LDG.E.S16 R22, desc[UR36][R2.64] ;  /* 0x0000002402167981 */ /* 0x000ea4000c1e1700 */
[----:B--2---:R-:W-:Y:S01]  /*3e30*/  SHF.R.S32.HI R23, RZ, 0x1f, R22 ;  /* 0x0000001fff177819 */ /* 0x004fe20000011416 */
[----:B------:R-:W-:Y:S06]  /*3e40*/  BRA `(.L_x_12550) ;  /* 0x0000000c00107947 */ /* 0x000fec0003800000 */
.L_x_12546:
        /* <DEDUP_REMOVED lines=9> */
.L_x_12554:
[----:B------:R-:W2:Y:S02]  /*3ee0*/  LDG.E.U16 R2, desc[UR36][R2.64] ;  /* 0x0000002402027981 */ /* 0x000ea4000c1e1500 */
[----:B--2---:R-:W-:-:S06]  /*3ef0*/  HADD2.F32 R22, -RZ, R2.H0_H0 ;  /* 0x20000002ff167230 */ /* 0x004fcc0000004100 */
[----:B------:R-:W0:Y:S01]  /*3f00*/  F2I.S64.TRUNC R22, R22 ;  /* 0x0000001600167311 */ /* 0x000e22000020d900 */
[----:B------:R-:W-:Y:S05]  /*3f10*/  BRA `(.L_x_12550) ;  /* 0x0000000800dc7947 */ /* 0x000fea0003800000 */
.L_x_12553:
        /* <DEDUP_REMOVED lines=9> */
.L_x_12556:
[----:B------:R-:W2:Y:S02]  /*3fb0*/  LDG.E.U16 R2, desc[UR36][R2.64] ;  /* 0x0000002402027981 */ /* 0x000ea4000c1e1500 */
[----:B--2---:R-:W-:-:S06]  /*3fc0*/  HADD2.F32 R22, -RZ, R2.H0_H0 ;  /* 0x20000002ff167230 */ /* 0x004fcc0000004100 */
[----:B------:R-:W0:Y:S01]  /*3fd0*/  F2I.S64.TRUNC R22, R22 ;  /* 0x0000001600167311 */ /* 0x000e22000020d900 */
[----:B------:R-:W-:Y:S05]  /*3fe0*/  BRA `(.L_x_12550) ;  /* 0x0000000800a87947 */ /* 0x000fea0003800000 */
.L_x_12555:
[----:B------:R-:W2:Y:S02]  /*3ff0*/  LDG.E.64 R2, desc[UR36][R2.64] ;  /* 0x0000002402027981 */ /* 0x000ea4000c1e1b00 */
[----:B--2---:R0:W1:Y:S01]  /*4000*/  F2I.S64.F64.TRUNC R22, R2 ;  /* 0x0000000200167311 */ /* 0x004062000030d900 */
[----:B------:R-:W-:Y:S05]  /*4010*/  BRA `(.L_x_12550) ;  /* 0x00000008009c7947 */ /* 0x000fea0003800000 */
.L_x_12545:
        /* <DEDUP_REMOVED lines=13> */
.L_x_12559:
[----:B------:R-:W2:Y:S02]  /*40f0*/  LDG.E.64 R2, desc[UR36][R2.64] ;  /* 0x0000002402027981 */ /* 0x000ea4000c1e1b00 */
[----:B--2---:R0:W1:Y:S01]  /*4100*/  F2I.S64.F64.TRUNC R22, R2 ;  /* 0x0000000200167311 */ /* 0x004062000030d900 */
[----:B------:R-:W-:Y:S05]  /*4110*/  BRA `(.L_x_12550) ;  /* 0x00000008005c7947 */ /* 0x000fea0003800000 */
.L_x_12558:
        /* <DEDUP_REMOVED lines=27> */
.L_x_12561:
        /* <DEDUP_REMOVED lines=14> */
.L_x_12560:
[----:B------:R-:W2:Y:S02]  /*43b0*/  LDG.E.U16 R22, desc[UR36][R2.64] ;  /* 0x0000002402167981 */ /* 0x000ea4000c1e1500 */
[----:B--2---:R-:W-:-:S06]  /*43c0*/  IMAD.U32 R22, R22, 0x10000, RZ ;  /* 0x0001000016167824 */ /* 0x004fcc00078e00ff */
[----:B------:R-:W2:Y:S01]  /*43d0*/  F2I.S64.TRUNC R22, R22 ;  /* 0x0000001600167311 */ /* 0x000ea2000020d900 */
[----:B------:R-:W-:Y:S05]  /*43e0*/  BRA `(.L_x_12550) ;  /* 0x0000000400a87947 */ /* 0x000fea0003800000 */
.L_x_12557:
        /* <DEDUP_REMOVED lines=11> */
.L_x_12564:
        /* <DEDUP_REMOVED lines=21> */
.L_x_12568:
[----:B------:R-:W-:Y:S05]  /*45f0*/  BSYNC B1 ;  /* 0x0000000000017941 */ /* 0x000fea0003800000 */
.L_x_12567:
[----:B------:R-:W-:Y:S01]  /*4600*/  IMAD.SHL.U32 R2, R2, 0x100000, RZ ;  /* 0x0010000002027824 */ /* 0x000fe200078e00ff */
[----:B------:R-:W-:-:S04]  /*4610*/  LEA R3, R0, 0x3b800000, 0x17 ;  /* 0x3b80000000037811 */ /* 0x000fc800078eb8ff */
[----:B------:R-:W-:-:S07]  /*4620*/  LOP3.LUT R22, R3, R2, R22, 0xfe, !PT ;  /* 0x0000000203167212 */ /* 0x000fce00078efe16 */
.L_x_12566:
[----:B------:R-:W-:Y:S05]  /*4630*/  BSYNC B0 ;  /* 0x0000000000007941 */ /* 0x000fea0003800000 */
.L_x_12565:
[----:B------:R-:W0:Y:S01]  /*4640*/  F2I.S64.TRUNC R22, R22 ;  /* 0x0000001600167311 */ /* 0x000e22000020d900 */
[----:B------:R-:W-:Y:S05]  /*4650*/  BRA `(.L_x_12550) ;  /* 0x00000004000c7947 */ /* 0x000fea0003800000 */
.L_x_12563:
        /* <DEDUP_REMOVED lines=21> */
.L_x_12572:
[----:B------:R-:W-:Y:S05]  /*47b0*/  BSYNC B1 ;  /* 0x0000000000017941 */ /* 0x000fea0003800000 */
.L_x_12571:
[----:B------:R-:W-:Y:S01]  /*47c0*/  IMAD.SHL.U32 R2, R2, 0x200000, RZ ;  /* 0x0020000002027824 */ /* 0x000fe200078e00ff */
[----:B------:R-:W-:-:S04]  /*47d0*/  LEA R3, R0, 0x37800000, 0x17 ;  /* 0x3780000000037811 */ /* 0x000fc800078eb8ff */
[----:B------:R-:W-:-:S07]  /*47e0*/  LOP3.LUT R22, R3, R2, R22, 0xfe, !PT ;  /* 0x0000000203167212 */ /* 0x000fce00078efe16 */
.L_x_12570:
[----:B------:R-:W-:Y:S05]  /*47f0*/  BSYNC B0 ;  /* 0x0000000000007941 */ /* 0x000fea0003800000 */
.L_x_12569:
[----:B------:R-:W0:Y:S01]  /*4800*/  F2I.S64.TRUNC R22, R22 ;  /* 0x0000001600167311 */ /* 0x000e22000020d900 */
[----:B------:R-:W-:Y:S05]  /*4810*/  BRA `(.L_x_12550) ;  /* 0x00000000009c7947 */ /* 0x000fea0003800000 */
.L_x_12562:
        /* <DEDUP_REMOVED lines=14> */
.L_x_12576:
[----:B------:R-:W-:Y:S05]  /*4900*/  BSYNC B0 ;  /* 0x0000000000007941 */ /* 0x000fea0003800000 */
.L_x_12575:
[----:B------:R-:W0:Y:S01]  /*4910*/  F2I.S64.TRUNC R22, R22 ;  /* 0x0000001600167311 */ /* 0x000e22000020d900 */
[----:B------:R-:W-:Y:S05]  /*4920*/  BRA `(.L_x_12550) ;  /* 0x0000000000587947 */ /* 0x000fea0003800000 */
.L_x_12549:
        /* <DEDUP_REMOVED lines=16> */
.L_x_12577:
[----:B------:R-:W-:Y:S01]  /*4a30*/  CS2R R22, SRZ ;  /* 0x0000000000167805 */ /* 0x000fe2000001ff00 */
[----:B------:R-:W-:Y:S06]  /*4a40*/  BRA `(.L_x_12550) ;  /* 0x0000000000107947 */ /* 0x000fec0003800000 */
.L_x_12574:
[----:B------:R0:W5:Y:S01]  /*4a50*/  LDG.E.64 R22, desc[UR36][R2.64] ;  /* 0x0000002402167981 */ /* 0x000162000c1e1b00 */
[----:B------:R-:W-:Y:S05]  /*4a60*/  BRA `(.L_x_12550) ;  /* 0x0000000000087947 */ /* 0x000fea0003800000 */
.L_x_12573:
[----:B------:R0:W5:Y:S01]  /*4a70*/  LDG.E R22, desc[UR36][R2.64] ;  /* 0x0000002402167981 */ /* 0x000162000c1e1900 */
[----:B------:R-:W-:-:S07]  /*4a80*/  IMAD.MOV.U32 R23, RZ, RZ, RZ ;  /* 0x000000ffff177224 */ /* 0x000fce00078e00ff */
.L_x_12550:
        /* <DEDUP_REMOVED lines=19> */
.L_x_12581:
[----:B------:R0:W5:Y:S01]  /*4bc0*/  LDG.E.U8 R18, desc[UR36][R2.64] ;  /* 0x0000002402127981 */ /* 0x000162000c1e1100 */
[----:B------:R-:W-:Y:S01]  /*4bd0*/  IMAD.MOV.U32 R19, RZ, RZ, RZ ;  /* 0x000000ffff137224 */ /* 0x000fe200078e00ff */
[----:B------:R-:W-:Y:S06]  /*4be0*/  BRA `(.L_x_12583) ;  /* 0x0000000c00487947 */ /* 0x000fec0003800000 */
.L_x_12580:
        /* <DEDUP_REMOVED lines=8> */
.L_x_12585:
[----:B------:R-:W2:Y:S02]  /*4c70*/  LDG.E R18, desc[UR36][R2.64] ;  /* 0x0000002402127981 */ /* 0x000ea4000c1e1900 */
[----:B--2---:R-:W-:Y:S01]  /*4c80*/  SHF.R.S32.HI R19, RZ, 0x1f, R18 ;  /* 0x0000001fff137819 */ /* 0x004fe20000011412 */
[----:B------:R-:W-:Y:S06]  /*4c90*/  BRA `(.L_x_12583) ;  /* 0x0000000c001c7947 */ /* 0x000fec0003800000 */
.L_x_12584:
[----:B------:R-:W2:Y:S02]  /*4ca0*/  LDG.E.S16 R18, desc[UR36][R2.64] ;  /* 0x0000002402127981 */ /* 0x000ea4000c1e1700 */
[----:B--2---:R-:W-:Y:S01]  /*4cb0*/  SHF.R.S32.HI R19, RZ, 0x1f, R18 ;  /* 0x0000001fff137819 */ /* 0x004fe20000011412 */
[----:B------:R-:W-:Y:S06]  /*4cc0*/  BRA `(.L_x_12583) ;  /* 0x0000000c00107947 */ /* 0x000fec0003800000 */
.L_x_12579:
        /* <DEDUP_REMOVED lines=9> */
.L_x_12587:
[----:B------:R-:W2:Y:S02]  /*4d60*/  LDG.E.U16 R2, desc[UR36][R2.64] ;  /* 0x0000002402027981 */ /* 0x000ea4000c1e1500 */
[----:B--2---:R-:W-:-:S06]  /*4d70*/  HADD2.F32 R18, -RZ, R2.H0_H0 ;  /* 0x20000002ff127230 */ /* 0x004fcc0000004100 */
[----:B------:R-:W0:Y:S01]  /*4d80*/  F2I.S64.TRUNC R18, R18 ;  /* 0x0000001200127311 */ /* 0x000e22000020d900 */
[----:B------:R-:W-:Y:S05]  /*4d90*/  BRA `(.L_x_12583) ;  /* 0x0000000800dc7947 */ /* 0x000fea0003800000 */
.L_x_12586:
        /* <DEDUP_REMOVED lines=9> */
.L_x_12589:
[----:B------:R-:W2:Y:S02]  /*4e30*/  LDG.E.U16 R2, desc[UR36][R2.64] ;  /* 0x0000002402027981 */ /* 0x000ea4000c1e1500 */
[----:B--2---:R-:W-:-:S06]  /*4e40*/  HADD2.F32 R18, -RZ, R2.H0_H0 ;  /* 0x20000002ff127230 */ /* 0x004fcc0000004100 */
[----:B------:R-:W0:Y:S01]  /*4e50*/  F2I.S64.TRUNC R18, R18 ;  /* 0x0000001200127311 */ /* 0x000e22000020d900 */
[----:B------:R-:W-:Y:S05]  /*4e60*/  BRA `(.L_x_12583) ;  /* 0x0000000800a87947 */ /* 0x000fea0003800000 */
.L_x_12588:
[----:B------:R-:W2:Y:S02]  /*4e70*/  LDG.E.64 R2, desc[UR36][R2.64] ;  /* 0x0000002402027981 */ /* 0x000ea4000c1e1b00 */
[----:B--2---:R0:W2:Y:S01]  /*4e80*/  F2I.S64.F64.TRUNC R18, R2 ;  /* 0x0000000200127311 */ /* 0x0040a2000030d900 */
[----:B------:R-:W-:Y:S05]  /*4e90*/  BRA `(.L_x_12583) ;  /* 0x00000008009c7947 */ /* 0x000fea0003800000 */
.L_x_12578:
        /* <DEDUP_REMOVED lines=13> */
.L_x_12592:
[----:B------:R-:W2:Y:S02]  /*4f70*/  LDG.E.64 R2, desc[UR36][R2.64] ;  /* 0x0000002402027981 */ /* 0x000ea4000c1e1b00 */
[----:B--2---:R0:W2:Y:S01]  /*4f80*/  F2I.S64.F64.TRUNC R18, R2 ;  /* 0x0000000200127311 */ /* 0x0040a2000030d900 */
[----:B------:R-:W-:Y:S05]  /*4f90*/  BRA `(.L_x_12583) ;  /* 0x00000008005c7947 */ /* 0x000fea0003800000 */
.L_x_12591:
        /* <DEDUP_REMOVED lines=27> */
.L_x_12594:
        /* <DEDUP_REMOVED lines=14> */
.L_x_12593:
[----:B------:R-:W2:Y:S02]  /*5230*/  LDG.E.U16 R18, desc[UR36][R2.64] ;  /* 0x0000002402127981 */ /* 0x000ea4000c1e1500 */
[----:B--2---:R-:W-:-:S06]  /*5240*/  IMAD.U32 R18, R18, 0x10000, RZ ;  /* 0x0001000012127824 */ /* 0x004fcc00078e00ff */
[----:B------:R-:W0:Y:S01]  /*5250*/  F2I.S64.TRUNC R18, R18 ;  /* 0x0000001200127311 */ /* 0x000e22000020d900 */
[----:B------:R-:W-:Y:S05]  /*5260*/  BRA `(.L_x_12583) ;  /* 0x0000000400a87947 */ /* 0x000fea0003800000 */
.L_x_12590:
        /* <DEDUP_REMOVED lines=11> */
.L_x_12597:
        /* <DEDUP_REMOVED lines=21> */
.L_x_12601:
[----:B------:R-:W-:Y:S05]  /*5470*/  BSYNC B1 ;  /* 0x0000000000017941 */ /* 0x000fea0003800000 */
.L_x_12600:
[----:B------:R-:W-:Y:S01]  /*5480*/  IMAD.SHL.U32 R2, R2, 0x100000, RZ ;  /* 0x0010000002027824 */ /* 0x000fe200078e00ff */
[----:B------:R-:W-:-:S04]  /*5490*/  LEA R3, R0, 0x3b800000, 0x17 ;  /* 0x3b80000000037811 */ /* 0x000fc800078eb8ff */
[----:B------:R-:W-:-:S07]  /*54a0*/  LOP3.LUT R18, R3, R2, R18, 0xfe, !PT ;  /* 0x0000000203127212 */ /* 0x000fce00078efe12 */
.L_x_12599:
[----:B------:R-:W-:Y:S05]  /*54b0*/  BSYNC B0 ;  /* 0x0000000000007941 */ /* 0x000fea0003800000 */
.L_x_12598:
[----:B------:R-:W0:Y:S01]  /*54c0*/  F2I.S64.TRUNC R18, R18 ;  /* 0x0000001200127311 */ /* 0x000e22000020d900 */
[----:B------:R-:W-:Y:S05]  /*54d0*/  BRA `(.L_x_12583) ;  /* 0x00000004000c7947 */ /* 0x000fea0003800000 */
.L_x_12596:
        /* <DEDUP_REMOVED lines=21> */
.L_x_12605:
[----:B------:R-:W-:Y:S05]  /*5630*/  BSYNC B1 ;  /* 0x0000000000017941 */ /* 0x000fea0003800000 */
.L_x_12604:
[----:B------:R-:W-:Y:S01]  /*5640*/  IMAD.SHL.U32 R2, R2, 0x200000, RZ ;  /* 0x0020000002027824 */ /* 0x000fe200078e00ff */
[----:B------:R-:W-:-:S04]  /*5650*/  LEA R3, R0, 0x37800000, 0x17 ;  /* 0x3780000000037811 */ /* 0x000fc800078eb8ff */
[----:B------:R-:W-:-:S07]  /*5660*/  LOP3.LUT R18, R3, R2, R18, 0xfe, !PT ;  /* 0x0000000203127212 */ /* 0x000fce00078efe12 */
.L_x_12603:
[----:B------:R-:W-:Y:S05]  /*5670*/  BSYNC B0 ;  /* 0x0000000000007941 */ /* 0x000fea0003800000 */
.L_x_12602:
[----:B------:R-:W0:Y:S01]  /*5680*/  F2I.S64.TRUNC R18, R18 ;  /* 0x0000001200127311 */ /* 0x000e22000020d900 */
[----:B------:R-:W-:Y:S05]  /*5690*/  BRA `(.L_x_12583) ;  /* 0x00000000009c7947 */ /* 0x000fea0003800000 */
.L_x_12595:
        /* <DEDUP_REMOVED lines=14> */
.L_x_12609:
[----:B------:R-:W-:Y:S05]  /*5780*/  BSYNC B0 ;  /* 0x0000000000007941 */ /* 0x000fea0003800000 */
.L_x_12608:
[----:B------:R-:W0:Y:S01]  /*5790*/  F2I.S64.TRUNC R18, R18 ;  /* 0x0000001200127311 */ /* 0x000e22000020d900 */
[----:B------:R-:W-:Y:S05]  /*57a0*/  BRA `(.L_x_12583) ;  /* 0x0000000000587947 */ /* 0x000fea0003800000 */
.L_x_12582:
        /* <DEDUP_REMOVED lines=16> */
.L_x_12610:
[----:B------:R-:W-:Y:S01]  /*58b0*/  CS2R R18, SRZ ;  /* 0x0000000000127805 */ /* 0x000fe2000001ff00 */
[----:B------:R-:W-:Y:S06]  /*58c0*/  BRA `(.L_x_12583) ;  /* 0x0000000000107947 */ /* 0x000fec0003800000 */
.L_x_12607:
[----:B------:R0:W5:Y:S01]  /*58d0*/  LDG.E.64 R18, desc[UR36][R2.64] ;  /* 0x0000002402127981 */ /* 0x000162000c1e1b00 */
[----:B------:R-:W-:Y:S05]  /*58e0*/  BRA `(.L_x_12583) ;  /* 0x0000000000087947 */ /* 0x000fea0003800000 */
.L_x_12606:
[----:B------:R0:W5:Y:S01]  /*58f0*/  LDG.E R18, desc[UR36][R2.64] ;  /* 0x0000002402127981 */ /* 0x000162000c1e1900 */
[----:B------:R-:W-:-:S07]  /*5900*/  IMAD.MOV.U32 R19, RZ, RZ, RZ ;  /* 0x000000ffff137224 */ /* 0x000fce00078e00ff */
.L_x_12583:
[----:B------:R-:W-:-:S07]  /*5910*/  VIADD R34, R34, 0x80 ;  /* 0x0000008022227836 */ /* 0x000fce0000000000 */
.L_x_12544:
[----:B------:R-:W-:Y:S05]  /*5920*/  BSYNC B6 ;  /* 0x0000000000067941 */ /* 0x000fea0003800000 */
.L_x_12543:
        /* <DEDUP_REMOVED lines=24> */
.L_x_12616:
[----:B------:R0:W5:Y:S01]  /*5ab0*/  LDG.E.U8 R16, desc[UR36][R2.64] ;  /* 0x0000002402107981 */ /* 0x000162000c1e1100 */
[----:B------:R-:W-:Y:S01]  /*5ac0*/  IMAD.MOV.U32 R17, RZ, RZ, RZ ;  /* 0x000000ffff117224 */ /* 0x000fe200078e00ff */
[----:B------:R-:W-:Y:S06]  /*5ad0*/  BRA `(.L_x_12618) ;  /* 0x0000000c00487947 */ /* 0x000fec0003800000 */
.L_x_12615:
        /* <DEDUP_REMOVED lines=8> */
.L_x_12620:
[----:B------:R-:W2:Y:S02]  /*5b60*/  LDG.E R16, desc[UR36][R2.64] ;  /* 0x0000002402107981 */ /* 0x000ea4000c1e1900 */
[----:B--2---:R-:W-:Y:S01]  /*5b70*/  SHF.R.S32.HI R17, RZ, 0x1f, R16 ;  /* 0x0000001fff117819 */ /* 0x004fe20000011410 */
[----:B------:R-:W-:Y:S06]  /*5b80*/  BRA `(.L_x_12618) ;  /* 0x0000000c001c7947 */ /* 0x000fec0003800000 */
.L_x_12619:
[----:B------:R-:W2:Y:S02]  /*5b90*/  LDG.E.S16 R16, desc[UR36][R2.64] ;  /* 0x0000002402107981 */ /* 0x000ea4000c1e1700 */
[----:B--2---:R-:W-:Y:S01]  /*5ba0*/  SHF.R.S32.HI R17, RZ, 0x1f, R16 ;  /* 0x0000001fff117819 */ /* 0x004fe20000011410 */
[----:B------:R-:W-:Y:S06]  /*5bb0*/  BRA `(.L_x_12618) ;  /* 0x0000000c00107947 */ /* 0x000fec0003800000 */
.L_x_12614:
        /* <DEDUP_REMOVED lines=9> */
.L_x_12622:
[----:B------:R-:W2:Y:S02]  /*5c50*/  LDG.E.U16 R2, desc[UR36][R2.64] ;  /* 0x0000002402027981 */ /* 0x000ea4000c1e1500 */
[----:B--2---:R-:W-:-:S06]  /*5c60*/  HADD2.F32 R16, -RZ, R2.H0_H0 ;  /* 0x20000002ff107230 */ /* 0x004fcc0000004100 */
[----:B------:R-:W2:Y:S01]  /*5c70*/  F2I.S64.TRUNC R16, R16 ;  /* 0x0000001000107311 */ /* 0x000ea2000020d900 */
[----:B------:R-:W-:Y:S05]  /*5c80*/  BRA `(.L_x_12618) ;  /* 0x0000000800dc7947 */ /* 0x000fea0003800000 */
.L_x_12621:
        /* <DEDUP_REMOVED lines=9> */
.L_x_12624:
[----:B------:R-:W2:Y:S02]  /*5d20*/  LDG.E.U16 R2, desc[UR36][R2.64] ;  /* 0x0000002402027981 */ /* 0x000ea4000c1e1500 */
[----:B--2---:R-:W-:-:S06]  /*5d30*/  HADD2.F32 R16, -RZ, R2.H0_H0 ;  /* 0x20000002ff107230 */ /* 0x004fcc0000004100 */
[----:B------:R-:W0:Y:S01]  /*5d40*/  F2I.S64.TRUNC R16, R16 ;  /* 0x0000001000107311 */ /* 0x000e22000020d900 */
[----:B------:R-:W-:Y:S05]  /*5d50*/  BRA `(.L_x_12618) ;  /* 0x0000000800a87947 */ /* 0x000fea0003800000 */
.L_x_12623:
[----:B------:R-:W2:Y:S02]  /*5d60*/  LDG.E.64 R2, desc[UR36][R2.64] ;  /* 0x0000002402027981 */ /* 0x000ea4000c1e1b00 */
[----:B--2---:R0:W1:Y:S01]  /*5d70*/  F2I.S64.F64.TRUNC R16, R2 ;  /* 0x0000000200107311 */ /* 0x004062000030d900 */
[----:B------:R-:W-:Y:S05]  /*5d80*/  BRA `(.L_x_12618) ;  /* 0x00000008009c7947 */ /* 0x000fea0003800000 */
.L_x_12613:
        /* <DEDUP_REMOVED lines=13> */
.L_x_12627:
[----:B------:R-:W2:Y:S02]  /*5e60*/  LDG.E.64 R2, desc[UR36][R2.64] ;  /* 0x0000002402027981 */ /* 0x000ea4000c1e1b00 */
[----:B--2---:R0:W1:Y:S01]  /*5e70*/  F2I.S64.F64.TRUNC R16, R2 ;  /* 0x0000000200107311 */ /* 0x004062000030d900 */
[----:B------:R-:W-:Y:S05]  /*5e80*/  BRA `(.L_x_12618) ;  /* 0x00000008005c7947 */ /* 0x000fea0003800000 */
.L_x_12626:
        /* <DEDUP_REMOVED lines=27> */
.L_x_12629:
        /* <DEDUP_REMOVED lines=14> */
.L_x_12628:
[----:B------:R-:W2:Y:S02]  /*6120*/  LDG.E.U16 R16, desc[UR36][R2.64] ;  /* 0x0000002402107981 */ /* 0x000ea4000c1e1500 */
[----:B--2---:R-:W-:-:S06]  /*6130*/  IMAD.U32 R16, R16, 0x10000, RZ ;  /* 0x0001000010107824 */ /* 0x004fcc00078e00ff */
[----:B------:R-:W0:Y:S01]  /*6140*/  F2I.S64.TRUNC R16, R16 ;  /* 0x0000001000107311 */ /* 0x000e22000020d900 */
[----:B------:R-:W-:Y:S05]  /*6150*/  BRA `(.L_x_12618) ;  /* 0x0000000400a87947 */ /* 0x000fea0003800000 */
.L_x_12625:
        /* <DEDUP_REMOVED lines=11> */
.L_x_12632:
        /* <DEDUP_REMOVED lines=21> */
.L_x_12636:
[----:B------:R-:W-:Y:S05]  /*6360*/  BSYNC B1 ;  /* 0x0000000000017941 */ /* 0x000fea0003800000 */
.L_x_12635:
[----:B------:R-:W-:Y:S01]  /*6370*/  IMAD.SHL.U32 R2, R2, 0x100000, RZ ;  /* 0x0010000002027824 */ /* 0x000fe200078e00ff */
[----:B------:R-:W-:-:S04]  /*6380*/  LEA R3, R0, 0x3b800000, 0x17 ;  /* 0x3b80000000037811 */ /* 0x000fc800078eb8ff */
[----:B------:R-:W-:-:S07]  /*6390*/  LOP3.LUT R16, R3, R2, R16, 0xfe, !PT ;  /* 0x0000000203107212 */ /* 0x000fce00078efe10 */
.L_x_12634:
[----:B------:R-:W-:Y:S05]  /*63a0*/  BSYNC B0 ;  /* 0x0000000000007941 */ /* 0x000fea0003800000 */
.L_x_12633:
[----:B------:R-:W0:Y:S01]  /*63b0*/  F2I.S64.TRUNC R16, R16 ;  /* 0x0000001000107311 */ /* 0x000e22000020d900 */
[----:B------:R-:W-:Y:S05]  /*63c0*/  BRA `(.L_x_12618) ;  /* 0x00000004000c7947 */ /* 0x000fea0003800000 */
.L_x_12631:
        /* <DEDUP_REMOVED lines=21> */
.L_x_12640:
[----:B------:R-:W-:Y:S05]  /*6520*/  BSYNC B1 ;  /* 0x0000000000017941 */ /* 0x000fea0003800000 */
.L_x_12639:
[----:B------:R-:W-:Y:S01]  /*6530*/  IMAD.SHL.U32 R2, R2, 0x200000, RZ ;  /* 0x0020000002027824 */ /* 0x000fe200078e00ff */
[----:B------:R-:W-:-:S04]  /*6540*/  LEA R3, R0, 0x37800000, 0x17 ;  /* 0x3780000000037811 */ /* 0x000fc800078eb8ff */
[----:B------:R-:W-:-:S07]  /*6550*/  LOP3.LUT R16, R3, R2, R16, 0xfe, !PT ;  /* 0x0000000203107212 */ /* 0x000fce00078efe10 */
.L_x_12638:
[----:B------:R-:W-:Y:S05]  /*6560*/  BSYNC B0 ;  /* 0x0000000000007941 */ /* 0x000fea0003800000 */
.L_x_12637:
[----:B------:R-:W0:Y:S01]  /*6570*/  F2I.S64.TRUNC R16, R16 ;  /* 0x0000001000107311 */ /* 0x000e22000020d900 */
[----:B------:R-:W-:Y:S05]  /*6580*/  BRA `(.L_x_12618) ;  /* 0x00000000009c7947 */ /* 0x000fea0003800000 */
.L_x_12630:
        /* <DEDUP_REMOVED lines=14> */
.L_x_12644:
[----:B------:R-:W-:Y:S05]  /*6670*/  BSYNC B0 ;  /* 0x0000000000007941 */ /* 0x000fea0003800000 */
.L_x_12643:
[----:B------:R-:W0:Y:S01]  /*6680*/  F2I.S64.TRUNC R16, R16 ;  /* 0x0000001000107311 */ /* 0x000e22000020d900 */
[----:B------:R-:W-:Y:S05]  /*6690*/  BRA `(.L_x_12618) ;  /* 0x0000000000587947 */ /* 0x000fea0003800000 */
.L_x_12617:
        /* <DEDUP_REMOVED lines=16> */
.L_x_12645:
[----:B------:R-:W-:Y:S01]  /*67a0*/  CS2R R16, SRZ ;  /* 0x0000000000107805 */ /* 0x000fe2000001ff00 */
[----:B------:R-:W-:Y:S06]  /*67b0*/  BRA `(.L_x_12618) ;  /* 0x0000000000107947 */ /* 0x000fec0003800000 */
.L_x_12642:
[----:B------:R0:W5:Y:S01]  /*67c0*/  LDG.E.64 R16, desc[UR36][R2.64] ;  /* 0x0000002402107981 */ /* 0x000162000c1e1b00 */
[----:B------:R-:W-:Y:S05]  /*67d0*/  BRA `(.L_x_12618) ;  /* 0x0000000000087947 */ /* 0x000fea0003800000 */
.L_x_12641:
[----:B------:R0:W5:Y:S01]  /*67e0*/  LDG.E R16, desc[UR36][R2.64] ;  /* 0x0000002402107981 */ /* 0x000162000c1e1900 */
[----:B------:R-:W-:-:S07]  /*67f0*/  IMAD.MOV.U32 R17, RZ, RZ, RZ ;  /* 0x000000ffff117224 */ /* 0x000fce00078e00ff */
.L_x_12618:
[----:B0--3--:R-:W0:Y:S01]  /*6800*/  LDC.U8 R4, c[0x0][0x235] ;  /* 0x00008d40ff047b82 */ /* 0x009e220000000000 */
[----:B------:R-:W-:Y:S02]  /*6810*/  ULDC UR4, c[0x0][0x23c] ;  /* 0x00008f0000047ab9 */ /* 0x000fe40000000800 */
[----:B------:R-:W-:-:S05]  /*6820*/  IMAD R5, R34, UR4, RZ ;  /* 0x0000000422057c24 */ /* 0x000fca000f8e02ff */
[----:B-1----:R-:W1:Y:S01]  /*6830*/  LDC.64 R2, c[0x0][0x228] ;  /* 0x00008a00ff027b82 */ /* 0x002e620000000a00 */
        /* <DEDUP_REMOVED lines=16> */
.L_x_12649:
[----:B------:R0:W5:Y:S01]  /*6940*/  LDG.E.U8 R32, desc[UR36][R2.64] ;  /* 0x0000002402207981 */ /* 0x000162000c1e1100 */
[----:B------:R-:W-:Y:S01]  /*6950*/  IMAD.MOV.U32 R33, RZ, RZ, RZ ;  /* 0x000000ffff217224 */ /* 0x000fe200078e00ff */
[----:B------:R-:W-:Y:S06]  /*6960*/  BRA `(.L_x_12612) ;  /* 0x0000000c00447947 */ /* 0x000fec0003800000 */
.L_x_12648:
        /* <DEDUP_REMOVED lines=8> */
.L_x_12652:
[----:B------:R-:W3:Y:S02]  /*69f0*/  LDG.E R32, desc[UR36][R2.64] ;  /* 0x0000002402207981 */ /* 0x000ee4000c1e1900 */
[----:B---3--:R-:W-:Y:S01]  /*6a00*/  SHF.R.S32.HI R33, RZ, 0x1f, R32 ;  /* 0x0000001fff217819 */ /* 0x008fe20000011420 */
[----:B------:R-:W-:Y:S06]  /*6a10*/  BRA `(.L_x_12612) ;  /* 0x0000000c00187947 */ /* 0x000fec0003800000 */
.L_x_12651:
[----:B------:R-:W3:Y:S02]  /*6a20*/  LDG.E.S16 R32, desc[UR36][R2.64] ;  /* 0x0000002402207981 */ /* 0x000ee4000c1e1700 */
[----:B---3--:R-:W-:Y:S01]  /*6a30*/  SHF.R.S32.HI R33, RZ, 0x1f, R32 ;  /* 0x0000001fff217819 */ /* 0x008fe20000011420 */
[----:B------:R-:W-:Y:S06]  /*6a40*/  BRA `(.L_x_12612) ;  /* 0x0000000c000c7947 */ /* 0x000fec0003800000 */
.L_x_12647:
[----:B------:R-:W-:-:S13]  /*6a50*/  ISETP.GT.AND P0, PT, R0, 0x6, PT ;  /* 0x000000060000780c */ /* 0x000fda0003f04270 */
[----:B------:R-:W-:Y:S05]  /*6a60*/  @P0 BRA `(.L_x_12653) ;  /* 0x00000000002c0947 */ /* 0x000fea0003800000 */
[----:B------:R-:W-:-:S13]  /*6a70*/  ISETP.NE.AND P0, PT, R0, 0x5, PT ;  /* 0x000000050000780c */ /* 0x000fda0003f05270 */
[----:B------:R-:W-:Y:S05]  /*6a80*/  @!P0 BRA `(.L_x_12654) ;  /* 0x0000000000148947 */ /* 0x000fea0003800000 */
[----:B------:R-:W-:-:S13]  /*6a90*/  ISETP.NE.AND P0, PT, R0, 0x6, PT ;  /* 0x000000060000780c */ /* 0x000fda0003f05270 */
[----:B------:R-:W-:Y:S05]  /*6aa0*/  @P0 BRA `(.L_x_12650) ;  /* 0x0000000800a00947 */ /* 0x000fea0003800000 */
[----:B------:R-:W3:Y:S02]  /*6ab0*/  LDG.E R2, desc[UR36][R2.64] ;  /* 0x0000002402027981 */ /* 0x000ee4000c1e1900 */
[----:B---3--:R0:W1:Y:S01]  /*6ac0*/  F2I.S64.TRUNC R32, R2 ;  /* 0x0000000200207311 */ /* 0x008062000020d900 */
[----:B------:R-:W-:Y:S05]  /*6ad0*/  BRA `(.L_x_12612) ;  /* 0x0000000800e87947 */ /* 0x000fea0003800000 */
.L_x_12654:
[----:B------:R-:W3:Y:S02]  /*6ae0*/  LDG.E.U16 R2, desc[UR36][R2.64] ;  /* 0x0000002402027981 */ /* 0x000ee4000c1e1500 */
[----:B---3--:R-:W-:-:S06]  /*6af0*/  HADD2.F32 R32, -RZ, R2.H0_H0 ;  /* 0x20000002ff207230 */ /* 0x008fcc0000004100 */
[----:B------:R-:W0:Y:S01]  /*6b00*/  F2I.S64.TRUNC R32, R32 ;  /* 0x0000002000207311 */ /* 0x000e22000020d900 */
[----:B------:R-:W-:Y:S05]  /*6b10*/  BRA `(.L_x_12612) ;  /* 0x0000000800d87947 */ /* 0x000fea0003800000 */
.L_x_12653:
[----:B------:R-:W-:-:S13]  /*6b20*/  ISETP.NE.AND P0, PT, R0, 0x7, PT ;  /* 0x000000070000780c */ /* 0x000fda0003f05270 */
[----:B------:R-:W-:Y:S05]  /*6b30*/  @!P0 BRA `(.L_x_12655) ;  /* 0x00000000002c8947 */ /* 0x000fea0003800000 */
[----:B------:R-:W-:-:S13]  /*6b40*/  ISETP.NE.AND P0, PT, R0, 0x8, PT ;  /* 0x000000080000780c */ /* 0x000fda0003f05270 */
[----:B------:R-:W-:Y:S05]  /*6b50*/  @!P0 BRA `(.L_x_12656) ;  /* 0x0000000000148947 */ /* 0x000fea0003800000 */
[----:B------:R-:W-:-:S13]  /*6b60*/  ISETP.NE.AND P0, PT, R0, 0x9, PT ;  /* 0x000000090000780c */ /* 0x000fda0003f05270 */
[----:B------:R-:W-:Y:S05]  /*6b70*/  @P0 BRA `(.L_x_12650) ;  /* 0x00000008006c0947 */ /* 0x000fea0003800000 */
[----:B------:R-:W3:Y:S02]  /*6b80*/  LDG.E R2, desc[UR36][R2.64] ;  /* 0x0000002402027981 */ /* 0x000ee4000c1e1900 */
[----:B---3--:R0:W1:Y:S01]  /*6b90*/  F2I.S64.TRUNC R32, R2 ;  /* 0x0000000200207311 */ /* 0x008062000020d900 */
[----:B------:R-:W-:Y:S05]  /*6ba0*/  BRA `(.L_x_12612) ;  /* 0x0000000800b47947 */ /* 0x000fea0003800000 */
.L_x_12656:
[----:B------:R-:W3:Y:S02]  /*6bb0*/  LDG.E.U16 R2, desc[UR36][R2.64] ;  /* 0x0000002402027981 */ /* 0x000ee4000c1e1500 */
[----:B---3--:R-:W-:-:S06]  /*6bc0*/  HADD2.F32 R32, -RZ, R2.H0_H0 ;  /* 0x20000002ff207230 */ /* 0x008fcc0000004100 */
[----:B------:R-:W0:Y:S01]  /*6bd0*/  F2I.S64.TRUNC R32, R32 ;  /* 0x0000002000207311 */ /* 0x000e22000020d900 */
[----:B------:R-:W-:Y:S05]  /*6be0*/  BRA `(.L_x_12612) ;  /* 0x0000000800a47947 */ /* 0x000fea0003800000 */
.L_x_12655:
[----:B------:R-:W3:Y:S02]  /*6bf0*/  LDG.E.64 R2, desc[UR36][R2.64] ;  /* 0x0000002402027981 */ /* 0x000ee4000c1e1b00 */
[----:B---3--:R0:W1:Y:S01]  /*6c00*/  F2I.S64.F64.TRUNC R32, R2 ;  /* 0x0000000200207311 */ /* 0x008062000030d900 */
[----:B------:R-:W-:Y:S05]  /*6c10*/  BRA `(.L_x_12612) ;  /* 0x0000000800987947 */ /* 0x000fea0003800000 */
.L_x_12646:
        /* <DEDUP_REMOVED lines=13> */
.L_x_12659:
[----:B------:R-:W3:Y:S02]  /*6cf0*/  LDG.E.64 R2, desc[UR36][R2.64] ;  /* 0x0000002402027981 */ /* 0x000ee4000c1e1b00 */
[----:B---3--:R0:W1:Y:S01]  /*6d00*/  F2I.S64.F64.TRUNC R32, R2 ;  /* 0x0000000200207311 */ /* 0x008062000030d900 */
[----:B------:R-:W-:Y:S05]  /*6d10*/  BRA `(.L_x_12612) ;  /* 0x0000000800587947 */ /* 0x000fea0003800000 */
.L_x_12658:
        /* <DEDUP_REMOVED lines=27> */
.L_x_12661:
        /* <DEDUP_REMOVED lines=14> */
.L_x_12660:
[----:B------:R-:W3:Y:S02]  /*6fb0*/  LDG.E.U16 R32, desc[UR36][R2.64] ;  /* 0x0000002402207981 */ /* 0x000ee4000c1e1500 */
[----:B---3--:R-:W-:-:S06]  /*6fc0*/  IMAD.U32 R32, R32, 0x10000, RZ ;  /* 0x0001000020207824 */ /* 0x008fcc00078e00ff */
[----:B------:R-:W0:Y:S01]  /*6fd0*/  F2I.S64.TRUNC R32, R32 ;  /* 0x0000002000207311 */ /* 0x000e22000020d900 */
[----:B------:R-:W-:Y:S05]  /*6fe0*/  BRA `(.L_x_12612) ;  /* 0x0000000400a47947 */ /* 0x000fea0003800000 */
.L_x_12657:
        /* <DEDUP_REMOVED lines=11> */
.L_x_12664:
        /* <DEDUP_REMOVED lines=21> */
.L_x_12668:
[----:B------:R-:W-:Y:S05]  /*71f0*/  BSYNC B1 ;  /* 0x0000000000017941 */ /* 0x000fea0003800000 */
.L_x_12667:
[----:B------:R-:W-:Y:S01]  /*7200*/  IMAD.SHL.U32 R2, R2, 0x100000, RZ ;  /* 0x0010000002027824 */ /* 0x000fe200078e00ff */
[----:B------:R-:W-:-:S04]  /*7210*/  LEA R3, R0, 0x3b800000, 0x17 ;  /* 0x3b80000000037811 */ /* 0x000fc800078eb8ff */
[----:B------:R-:W-:-:S07]  /*7220*/  LOP3.LUT R32, R3, R2, R32, 0xfe, !PT ;  /* 0x0000000203207212 */ /* 0x000fce00078efe20 */
.L_x_12666:
[----:B------:R-:W-:Y:S05]  /*7230*/  BSYNC B0 ;  /* 0x0000000000007941 */ /* 0x000fea0003800000 */
.L_x_12665:
[----:B------:R-:W0:Y:S01]  /*7240*/  F2I.S64.TRUNC R32, R32 ;  /* 0x0000002000207311 */ /* 0x000e22000020d900 */
[----:B------:R-:W-:Y:S05]  /*7250*/  BRA `(.L_x_12612) ;  /* 0x0000000400087947 */ /* 0x000fea0003800000 */
.L_x_12663:
        /* <DEDUP_REMOVED lines=21> */
.L_x_12672:
[----:B------:R-:W-:Y:S05]  /*73b0*/  BSYNC B1 ;  /* 0x0000000000017941 */ /* 0x000fea0003800000 */
.L_x_12671:
[----:B------:R-:W-:Y:S01]  /*73c0*/  IMAD.SHL.U32 R2, R2, 0x200000, RZ ;  /* 0x0020000002027824 */ /* 0x000fe200078e00ff */
[----:B------:R-:W-:-:S04]  /*73d0*/  LEA R3, R0, 0x37800000, 0x17 ;  /* 0x3780000000037811 */ /* 0x000fc800078eb8ff */
[----:B------:R-:W-:-:S07]  /*73e0*/  LOP3.LUT R32, R3, R2, R32, 0xfe, !PT ;  /* 0x0000000203207212 */ /* 0x000fce00078efe20 */
.L_x_12670:
[----:B------:R-:W-:Y:S05]  /*73f0*/  BSYNC B0 ;  /* 0x0000000000007941 */ /* 0x000fea0003800000 */
.L_x_12669:
[----:B------:R-:W0:Y:S01]  /*7400*/  F2I.S64.TRUNC R32, R32 ;  /* 0x0000002000207311 */ /* 0x000e22000020d900 */
[----:B------:R-:W-:Y:S05]  /*7410*/  BRA `(.L_x_12612) ;  /* 0x0000000000987947 */ /* 0x000fea0003800000 */
.L_x_12662:
        /* <DEDUP_REMOVED lines=14> */
.L_x_12676:
[----:B------:R-:W-:Y:S05]  /*7500*/  BSYNC B0 ;  /* 0x0000000000007941 */ /* 0x000fea0003800000 */
.L_x_12675:
[----:B------:R-:W0:Y:S01]  /*7510*/  F2I.S64.TRUNC R32, R32 ;  /* 0x0000002000207311 */ /* 0x000e22000020d900 */
[----:B------:R-:W-:Y:S05]  /*7520*/  BRA `(.L_x_12612) ;  /* 0x0000000000547947 */ /* 0x000fea0003800000 */
.L_x_12650:
        /* <DEDUP_REMOVED lines=16> */
.L_x_12677:
[----:B------:R-:W-:Y:S05]  /*7630*/  BRA `(.L_x_12612) ;  /* 0x0000000000107947 */ /* 0x000fea0003800000 */
.L_x_12674:
[----:B------:R0:W5:Y:S01]  /*7640*/  LDG.E.64 R32, desc[UR36][R2.64] ;  /* 0x0000002402207981 */ /* 0x000162000c1e1b00 */
[----:B------:R-:W-:Y:S05]  /*7650*/  BRA `(.L_x_12612) ;  /* 0x0000000000087947 */ /* 0x000fea0003800000 */
.L_x_12673:
[----:B------:R0:W5:Y:S01]  /*7660*/  LDG.E R32, desc[UR36][R2.64] ;  /* 0x0000002402207981 */ /* 0x000162000c1e1900 */
[----:B------:R-:W-:-:S07]  /*7670*/  IMAD.MOV.U32 R33, RZ, RZ, RZ ;  /* 0x000000ffff217224 */ /* 0x000fce00078e00ff */
.L_x_12612:
[----:B------:R-:W-:Y:S05]  /*7680*/  BSYNC B6 ;  /* 0x0000000000067941 */ /* 0x000fea0003800000 */
.L_x_12611:
[----:B012---:R-:W0:Y:S01]  /*7690*/  S2R R2, SR_TID.X ;  /* 0x0000000000027919 */ /* 0x007e220000002100 */
[----:B------:R-:W1:Y:S01]  /*76a0*/  LDC.U8 R12, c[0x0][0x240] ;  /* 0x00009000ff0c7b82 */ /* 0x000e620000000000 */
[----:B-----5:R-:W-:Y:S01]  /*76b0*/  IMAD R3, R25, R30, RZ ;  /* 0x0000001e19037224 */ /* 0x020fe200078e02ff */
[----:B------:R-:W-:Y:S01]  /*76c0*/  BSSY B6, `(.L_x_12678) ;  /* 0x0000116000067945 */ /* 0x000fe20003800000 */
[----:B------:R-:W-:Y:S02]  /*76d0*/  IMAD R7, R19, R22, RZ ;  /* 0x0000001613077224 */ /* 0x000fe400078e02ff */
[----:B------:R-:W-:Y:S02]  /*76e0*/  IMAD R5, R31, R24, R3 ;  /* 0x000000181f057224 */ /* 0x000fe400078e0203 */
[----:B------:R-:W-:Y:S02]  /*76f0*/  IMAD R3, R33, R16, RZ ;  /* 0x0000001021037224 */ /* 0x000fe400078e02ff */
[----:B------:R-:W-:-:S04]  /*7700*/  IMAD.WIDE.U32 R34, R24, R30, RZ ;  /* 0x0000001e18227225 */ /* 0x000fc800078e00ff */
[----:B------:R-:W-:Y:S02]  /*7710*/  IMAD R17, R32, R17, R3 ;  /* 0x0000001120117224 */ /* 0x000fe400078e0203 */
[----:B------:R-:W-:-:S04]  /*7720*/  IMAD.WIDE.U32 R30, R18, R22, RZ ;  /* 0x00000016121e7225 */ /* 0x000fc800078e00ff */
[----:B------:R-:W-:Y:S02]  /*7730*/  IMAD R7, R23, R18, R7 ;  /* 0x0000001217077224 */ /* 0x000fe400078e0207 */
[----:B------:R-:W-:-:S04]  /*7740*/  IMAD.WIDE.U32 R24, R32, R16, RZ ;  /* 0x0000001020187225 */ /* 0x000fc800078e00ff */
[----:B----4-:R-:W-:Y:S02]  /*7750*/  IMAD R3, R27, R28, RZ ;  /* 0x0000001c1b037224 */ /* 0x010fe400078e02ff */
[----:B------:R-:W-:Y:S02]  /*7760*/  IMAD.IADD R23, R35, 0x1, R5 ;  /* 0x0000000123177824 */ /* 0x000fe400078e0205 */
[----:B------:R-:W-:Y:S01]  /*7770*/  IMAD.IADD R19, R31, 0x1, R7 ;  /* 0x000000011f137824 */ /* 0x000fe200078e0207 */
[----:B0-----:R-:W-:Y:S01]  /*7780*/  ISETP.GE.AND P0, PT, R2, R36, PT ;  /* 0x000000240200720c */ /* 0x001fe20003f06270 */
[----:B------:R-:W-:Y:S02]  /*7790*/  IMAD.IADD R17, R25, 0x1, R17 ;  /* 0x0000000119117824 */ /* 0x000fe400078e0211 */
[----:B---3--:R-:W-:-:S04]  /*77a0*/  IMAD.WIDE.U32 R4, R26, R28, RZ ;  /* 0x0000001c1a047225 */ /* 0x008fc800078e00ff */
[----:B------:R-:W-:Y:S02]  /*77b0*/  IMAD R3, R29, R26, R3 ;  /* 0x0000001a1d037224 */ /* 0x000fe400078e0203 */
[----:B------:R-:W-:Y:S02]  /*77c0*/  IMAD.MOV.U32 R22, RZ, RZ, R34 ;  /* 0x000000ffff167224 */ /* 0x000fe400078e0022 */
[----:B------:R-:W-:Y:S02]  /*77d0*/  IMAD.MOV.U32 R18, RZ, RZ, R30 ;  /* 0x000000ffff127224 */ /* 0x000fe400078e001e */
[----:B------:R-:W-:Y:S01]  /*77e0*/  IMAD.MOV.U32 R16, RZ, RZ, R24 ;  /* 0x000000ffff107224 */ /* 0x000fe200078e0018 */
[----:B------:R-:W-:Y:S06]  /*77f0*/  @P0 BRA `(.L_x_12679) ;  /* 0x0000001000080947 */ /* 0x000fec0003800000 */
[----:B------:R-:W0:Y:S01]  /*7800*/  LDC.64 R8, c[0x0][0x218] ;  /* 0x00008600ff087b82 */ /* 0x000e220000000a00 */
[----:B------:R-:W-:Y:S01]  /*7810*/  IMAD R0, R37, 0x200, R2 ;  /* 0x0000020025007824 */ /* 0x000fe200078e0202 */
[----:B-1----:R-:W-:Y:S01]  /*7820*/  PRMT R6, R12, 0x9910, RZ ;  /* 0x000099100c067816 */ /* 0x002fe200000000ff */
        /* <DEDUP_REMOVED lines=19> */
[----:B------:R-:W-:Y:S01]  /*7960*/  IMAD.MOV.U32 R2, RZ, RZ, R26 ;  /* 0x000000ffff027224 */ /* 0x000fe200078e001a */
[----:B------:R-:W-:Y:S06]  /*7970*/  BRA `(.L_x_12679) ;  /* 0x0000000c00a87947 */ /* 0x000fec0003800000 */
.L_x_12683:
[----:B------:R0:W-:Y:S01]  /*7980*/  STG.E.U8 desc[UR36][R8.64], R4 ;  /* 0x0000000408007986 */ /* 0x0001e2000c101124 */
[----:B------:R-:W-:Y:S01]  /*7990*/  IMAD.MOV.U32 R2, RZ, RZ, R26 ;  /* 0x000000ffff027224 */ /* 0x000fe200078e001a */
[----:B------:R-:W-:Y:S06]  /*79a0*/  BRA `(.L_x_12679) ;  /* 0x0000000c009c7947 */ /* 0x000fec0003800000 */
.L_x_12682:
        /* <DEDUP_REMOVED lines=9> */
.L_x_12686:
[----:B------:R0:W-:Y:S01]  /*7a40*/  STG.E desc[UR36][R8.64], R4 ;  /* 0x0000000408007986 */ /* 0x0001e2000c101924 */
[----:B------:R-:W-:Y:S01]  /*7a50*/  IMAD.MOV.U32 R2, RZ, RZ, R26 ;  /* 0x000000ffff027224 */ /* 0x000fe200078e001a */
[----:B------:R-:W-:Y:S06]  /*7a60*/  BRA `(.L_x_12679) ;  /* 0x0000000c006c7947 */ /* 0x000fec0003800000 */
.L_x_12685:
[----:B------:R0:W-:Y:S01]  /*7a70*/  STG.E.U16 desc[UR36][R8.64], R4 ;  /* 0x0000000408007986 */ /* 0x0001e2000c101524 */
[----:B------:R-:W-:Y:S01]  /*7a80*/  IMAD.MOV.U32 R2, RZ, RZ, R26 ;  /* 0x000000ffff027224 */ /* 0x000fe200078e001a */
[----:B------:R-:W-:Y:S06]  /*7a90*/  BRA `(.L_x_12679) ;  /* 0x0000000c00607947 */ /* 0x000fec0003800000 */
.L_x_12681:
[----:B------:R-:W-:-:S13]  /*7aa0*/  ISETP.GT.AND P0, PT, R0, 0x6, PT ;  /* 0x000000060000780c */ /* 0x000fda0003f04270 */
[----:B------:R-:W-:Y:S05]  /*7ab0*/  @P0 BRA `(.L_x_12687) ;  /* 0x0000000000340947 */ /* 0x000fea0003800000 */
[----:B------:R-:W-:-:S13]  /*7ac0*/  ISETP.NE.AND P0, PT, R0, 0x5, PT ;  /* 0x000000050000780c */ /* 0x000fda0003f05270 */
[----:B------:R-:W-:Y:S05]  /*7ad0*/  @!P0 BRA `(.L_x_12688) ;  /* 0x0000000000188947 */ /* 0x000fea0003800000 */
[----:B------:R-:W-:-:S13]  /*7ae0*/  ISETP.NE.AND P0, PT, R0, 0x6, PT ;  /* 0x000000060000780c */ /* 0x000fda0003f05270 */
[----:B------:R-:W-:Y:S05]  /*7af0*/  @P0 BRA `(.L_x_12684) ;  /* 0x0000000800ec0947 */ /* 0x000fea0003800000 */
[----:B------:R-:W0:Y:S01]  /*7b00*/  I2F.S64 R11, R10 ;  /* 0x0000000a000b7312 */ /* 0x000e220000301400 */
[----:B------:R-:W-:Y:S01]  /*7b10*/  IMAD.MOV.U32 R2, RZ, RZ, R26 ;  /* 0x000000ffff027224 */ /* 0x000fe200078e001a */
[----:B0-----:R2:W-:Y:S01]  /*7b20*/  STG.E desc[UR36][R8.64], R11 ;  /* 0x0000000b08007986 */ /* 0x0015e2000c101924 */
[----:B------:R-:W-:Y:S05]  /*7b30*/  BRA `(.L_x_12679) ;  /* 0x0000000c00387947 */ /* 0x000fea0003800000 */
.L_x_12688:
[----:B------:R-:W0:Y:S01]  /*7b40*/  I2F.S64 R0, R10 ;  /* 0x0000000a00007312 */ /* 0x000e220000301400 */
[----:B------:R-:W-:Y:S01]  /*7b50*/  IMAD.MOV.U32 R2, RZ, RZ, R26 ;  /* 0x000000ffff027224 */ /* 0x000fe200078e001a */
[----:B0-----:R-:W-:-:S05]  /*7b60*/  F2FP.F16.F32.PACK_AB R0, RZ, R0 ;  /* 0x00000000ff00723e */ /* 0x001fca00000000ff */
[----:B------:R0:W-:Y:S01]  /*7b70*/  STG.E.U16 desc[UR36][R8.64], R0 ;  /* 0x0000000008007986 */ /* 0x0001e2000c101524 */
[----:B------:R-:W-:Y:S05]  /*7b80*/  BRA `(.L_x_12679) ;  /* 0x0000000c00247947 */ /* 0x000fea0003800000 */
.L_x_12687:
[----:B------:R-:W-:-:S13]  /*7b90*/  ISETP.NE.AND P0, PT, R0, 0x7, PT ;  /* 0x000000070000780c */ /* 0x000fda0003f05270 */
[----:B------:R-:W-:Y:S05]  /*7ba0*/  @!P0 BRA `(.L_x_12689) ;  /* 0x00000000003c8947 */ /* 0x000fea0003800000 */
[----:B------:R-:W-:-:S13]  /*7bb0*/  ISETP.NE.AND P0, PT, R0, 0x8, PT ;  /* 0x000000080000780c */ /* 0x000fda0003f05270 */
[----:B------:R-:W-:Y:S05]  /*7bc0*/  @!P0 BRA `(.L_x_12690) ;  /* 0x00000000001c8947 */ /* 0x000fea0003800000 */
[----:B------:R-:W-:-:S13]  /*7bd0*/  ISETP.NE.AND P0, PT, R0, 0x9, PT ;  /* 0x000000090000780c */ /* 0x000fda0003f05270 */
[----:B------:R-:W-:Y:S05]  /*7be0*/  @P0 BRA `(.L_x_12684) ;  /* 0x0000000800b00947 */ /* 0x000fea0003800000 */
[----:B------:R-:W0:Y:S01]  /*7bf0*/  I2F.S64 R4, R10 ;  /* 0x0000000a00047312 */ /* 0x000e220000301400 */
[----:B------:R-:W-:Y:S02]  /*7c00*/  IMAD.MOV.U32 R5, RZ, RZ, RZ ;  /* 0x000000ffff057224 */ /* 0x000fe400078e00ff */
[----:B------:R-:W-:-:S03]  /*7c10*/  IMAD.MOV.U32 R2, RZ, RZ, R26 ;  /* 0x000000ffff027224 */ /* 0x000fc600078e001a */
[----:B0-----:R3:W-:Y:S01]  /*7c20*/  STG.E.64 desc[UR36][R8.64], R4 ;  /* 0x0000000408007986 */ /* 0x0017e2000c101b24 */
[----:B------:R-:W-:Y:S05]  /*7c30*/  BRA `(.L_x_12679) ;  /* 0x0000000800f87947 */ /* 0x000fea0003800000 */
.L_x_12690:
[----:B------:R-:W0:Y:S01]  /*7c40*/  I2F.S64 R10, R10 ;  /* 0x0000000a000a7312 */ /* 0x000e220000301400 */
[----:B------:R-:W-:Y:S01]  /*7c50*/  IMAD.MOV.U32 R2, RZ, RZ, R26 ;  /* 0x000000ffff027224 */ /* 0x000fe200078e001a */
[----:B0-----:R-:W-:-:S04]  /*7c60*/  F2FP.F16.F32.PACK_AB R3, RZ, R10 ;  /* 0x0000000aff03723e */ /* 0x001fc800000000ff */
[----:B------:R-:W-:-:S05]  /*7c70*/  PRMT R3, R3, 0x5410, RZ ;  /* 0x0000541003037816 */ /* 0x000fca00000000ff */
[----:B------:R4:W-:Y:S01]  /*7c80*/  STG.E desc[UR36][R8.64], R3 ;  /* 0x0000000308007986 */ /* 0x0009e2000c101924 */
[----:B------:R-:W-:Y:S05]  /*7c90*/  BRA `(.L_x_12679) ;  /* 0x0000000800e07947 */ /* 0x000fea0003800000 */
.L_x_12689:
[----:B------:R-:W0:Y:S01]  /*7ca0*/  I2F.F64.S64 R4, R10 ;  /* 0x0000000a00047312 */ /* 0x000e220000301c00 */
[----:B------:R-:W-:Y:S01]  /*7cb0*/  IMAD.MOV.U32 R2, RZ, RZ, R26 ;  /* 0x000000ffff027224 */ /* 0x000fe200078e001a */
[----:B0-----:R0:W-:Y:S01]  /*7cc0*/  STG.E.64 desc[UR36][R8.64], R4 ;  /* 0x0000000408007986 */ /* 0x0011e2000c101b24 */
[----:B------:R-:W-:Y:S05]  /*7cd0*/  BRA `(.L_x_12679) ;  /* 0x0000000800d07947 */ /* 0x000fea0003800000 */
.L_x_12680:
        /* <DEDUP_REMOVED lines=8> */
[----:B------:R-:W-:Y:S01]  /*7d60*/  ISETP.NE.U32.AND P0, PT, R4, RZ, PT ;  /* 0x000000ff0400720c */ /* 0x000fe20003f05070 */
[----:B------:R-:W-:-:S03]  /*7d70*/  IMAD.MOV.U32 R2, RZ, RZ, R26 ;  /* 0x000000ffff027224 */ /* 0x000fc600078e001a */
[----:B------:R-:W-:-:S04]  /*7d80*/  ISETP.NE.AND.EX P0, PT, R11, RZ, PT, P0 ;  /* 0x000000ff0b00720c */ /* 0x000fc80003f05300 */
[----:B------:R-:W-:-:S05]  /*7d90*/  SEL R3, RZ, 0x1, !P0 ;  /* 0x00000001ff037807 */ /* 0x000fca0004000000 */
[----:B------:R0:W-:Y:S01]  /*7da0*/  STG.E.U8 desc[UR36][R8.64], R3 ;  /* 0x0000000308007986 */ /* 0x0001e2000c101124 */
[----:B------:R-:W-:Y:S05]  /*7db0*/  BRA `(.L_x_12679) ;  /* 0x0000000800987947 */ /* 0x000fea0003800000 */
.L_x_12693:
[----:B------:R-:W0:Y:S01]  /*7dc0*/  I2F.F64.S64 R4, R10 ;  /* 0x0000000a00047312 */ /* 0x000e220000301c00 */
[----:B------:R-:W-:Y:S01]  /*7dd0*/  CS2R R6, SRZ ;  /* 0x0000000000067805 */ /* 0x000fe2000001ff00 */
[----:B------:R-:W-:-:S04]  /*7de0*/  IMAD.MOV.U32 R2, RZ, RZ, R26 ;  /* 0x000000ffff027224 */ /* 0x000fc800078e001a */
[----:B0-----:R0:W-:Y:S01]  /*7df0*/  STG.E.128 desc[UR36][R8.64], R4 ;  /* 0x0000000408007986 */ /* 0x0011e2000c101d24 */
[----:B------:R-:W-:Y:S05]  /*7e00*/  BRA `(.L_x_12679) ;  /* 0x0000000800847947 */ /* 0x000fea0003800000 */
.L_x_12692:
        /* <DEDUP_REMOVED lines=21> */
.L_x_12697:
[----:B------:R-:W-:Y:S05]  /*7f60*/  BSYNC B0 ;  /* 0x0000000000007941 */ /* 0x000fea0003800000 */
.L_x_12696:
[----:B------:R-:W-:Y:S01]  /*7f70*/  LOP3.LUT R3, R0, R3, RZ, 0xfc, !PT ;  /* 0x0000000300037212 */ /* 0x000fe200078efcff */
[----:B------:R-:W-:-:S04]  /*7f80*/  IMAD.MOV.U32 R2, RZ, RZ, R26 ;  /* 0x000000ffff027224 */ /* 0x000fc800078e001a */
[----:B------:R0:W-:Y:S01]  /*7f90*/  STG.E.U8 desc[UR36][R8.64], R3 ;  /* 0x0000000308007986 */ /* 0x0001e2000c101124 */
[----:B------:R-:W-:Y:S05]  /*7fa0*/  BRA `(.L_x_12679) ;  /* 0x00000008001c7947 */ /* 0x000fea0003800000 */
.L_x_12695:
        /* <DEDUP_REMOVED lines=13> */
.L_x_12699:
[----:B------:R-:W-:Y:S01]  /*8080*/  IMAD.MOV.U32 R0, RZ, RZ, 0x7f ;  /* 0x0000007fff007424 */ /* 0x000fe200078e00ff */
[----:B------:R-:W-:-:S04]  /*8090*/  ISETP.GT.U32.AND P0, PT, R2, 0x7f800000, PT ;  /* 0x7f8000000200780c */ /* 0x000fc80003f04070 */
[----:B------:R-:W-:-:S09]  /*80a0*/  SEL R0, R0, 0x7c, P0 ;  /* 0x0000007c00007807 */ /* 0x000fd20000000000 */
.L_x_12700:
[----:B------:R-:W-:Y:S05]  /*80b0*/  BSYNC B0 ;  /* 0x0000000000007941 */ /* 0x000fea0003800000 */
.L_x_12698:
[----:B------:R-:W-:-:S04]  /*80c0*/  LOP3.LUT R2, R11, 0x80000000, RZ, 0xc0, !PT ;  /* 0x800000000b027812 */ /* 0x000fc800078ec0ff */
[----:B------:R-:W-:Y:S01]  /*80d0*/  SHF.R.U32.HI R3, RZ, 0x18, R2 ;  /* 0x00000018ff037819 */ /* 0x000fe20000011602 */
[----:B------:R-:W-:-:S03]  /*80e0*/  IMAD.MOV.U32 R2, RZ, RZ, R26 ;  /* 0x000000ffff027224 */ /* 0x000fc600078e001a */
[----:B------:R-:W-:-:S05]  /*80f0*/  LOP3.LUT R3, R0, R3, RZ, 0xfc, !PT ;  /* 0x0000000300037212 */ /* 0x000fca00078efcff */
[----:B------:R0:W-:Y:S01]  /*8100*/  STG.E.U8 desc[UR36][R8.64], R3 ;  /* 0x0000000308007986 */ /* 0x0001e2000c101124 */
[----:B------:R-:W-:Y:S05]  /*8110*/  BRA `(.L_x_12679) ;  /* 0x0000000400c07947 */ /* 0x000fea0003800000 */
.L_x_12694:
[----:B------:R-:W0:Y:S01]  /*8120*/  I2F.S64 R0, R10 ;  /* 0x0000000a00007312 */ /* 0x000e220000301400 */
[----:B------:R-:W-:Y:S01]  /*8130*/  IMAD.MOV.U32 R2, RZ, RZ, R26 ;  /* 0x000000ffff027224 */ /* 0x000fe200078e001a */
[----:B0-----:R-:W-:-:S05]  /*8140*/  F2FP.BF16.F32.PACK_AB R0, RZ, R0 ;  /* 0x00000000ff00723e */ /* 0x001fca00000010ff */
[----:B------:R0:W-:Y:S01]  /*8150*/  STG.E.U16 desc[UR36][R8.64], R0 ;  /* 0x0000000008007986 */ /* 0x0001e2000c101524 */
[----:B------:R-:W-:Y:S05]  /*8160*/  BRA `(.L_x_12679) ;  /* 0x0000000400ac7947 */ /* 0x000fea0003800000 */
.L_x_12691:
        /* <DEDUP_REMOVED lines=9> */
[----:B------:R-:W-:Y:S01]  /*8200*/  IMAD.MOV.U32 R2, RZ, RZ, R26 ;  /* 0x000000ffff027224 */ /* 0x000fe200078e001a */
[----:B------:R-:W-:Y:S06]  /*8210*/  BRA `(.L_x_12679) ;  /* 0x0000000400807947 */ /* 0x000fec0003800000 */
.L_x_12703:
        /* <DEDUP_REMOVED lines=17> */
.L_x_12706:
[----:B------:R-:W-:-:S04]  /*8330*/  LOP3.LUT R2, R11, 0x80000000, RZ, 0xc0, !PT ;  /* 0x800000000b027812 */ /* 0x000fc800078ec0ff */
[----:B------:R-:W-:-:S04]  /*8340*/  SHF.R.U32.HI R3, RZ, 0x18, R2 ;  /* 0x00000018ff037819 */ /* 0x000fc80000011602 */
[----:B------:R-:W-:-:S04]  /*8350*/  LOP3.LUT R0, R0, R3, RZ, 0xfc, !PT ;  /* 0x0000000300007212 */ /* 0x000fc800078efcff */
[----:B------:R-:W-:-:S07]  /*8360*/  PRMT R4, R0, 0x7610, R4 ;  /* 0x0000761000047816 */ /* 0x000fce0000000004 */
.L_x_12705:
[----:B------:R-:W-:Y:S05]  /*8370*/  BSYNC B0 ;  /* 0x0000000000007941 */ /* 0x000fea0003800000 */
.L_x_12704:
[----:B------:R0:W-:Y:S01]  /*8380*/  STG.E.U8 desc[UR36][R8.64], R4 ;  /* 0x0000000408007986 */ /* 0x0001e2000c101124 */
[----:B------:R-:W-:Y:S01]  /*8390*/  IMAD.MOV.U32 R2, RZ, RZ, R26 ;  /* 0x000000ffff027224 */ /* 0x000fe200078e001a */
[----:B------:R-:W-:Y:S06]  /*83a0*/  BRA `(.L_x_12679) ;  /* 0x00000004001c7947 */ /* 0x000fec0003800000 */
.L_x_12702:
        /* <DEDUP_REMOVED lines=17> */
.L_x_12709:
[----:B------:R-:W-:-:S04]  /*84c0*/  LOP3.LUT R2, R11, 0x80000000, RZ, 0xc0, !PT ;  /* 0x800000000b027812 */ /* 0x000fc800078ec0ff */
[----:B------:R-:W-:-:S04]  /*84d0*/  SHF.R.U32.HI R3, RZ, 0x18, R2 ;  /* 0x00000018ff037819 */ /* 0x000fc80000011602 */
[----:B------:R-:W-:-:S04]  /*84e0*/  LOP3.LUT R0, R0, R3, RZ, 0xfc, !PT ;  /* 0x0000000300007212 */ /* 0x000fc800078efcff */
[----:B------:R-:W-:-:S07]  /*84f0*/  PRMT R4, R0, 0x7610, R4 ;  /* 0x0000761000047816 */ /* 0x000fce0000000004 */
.L_x_12708:
[----:B------:R-:W-:Y:S05]  /*8500*/  BSYNC B0 ;  /* 0x0000000000007941 */ /* 0x000fea0003800000 */
.L_x_12707:
[----:B------:R0:W-:Y:S01]  /*8510*/  STG.E.U8 desc[UR36][R8.64], R4 ;  /* 0x0000000408007986 */ /* 0x0001e2000c101124 */
[----:B------:R-:W-:Y:S01]  /*8520*/  IMAD.MOV.U32 R2, RZ, RZ, R26 ;  /* 0x000000ffff027224 */ /* 0x000fe200078e001a */
[----:B------:R-:W-:Y:S06]  /*8530*/  BRA `(.L_x_12679) ;  /* 0x0000000000b87947 */ /* 0x000fec0003800000 */
.L_x_12701:
        /* <DEDUP_REMOVED lines=18> */
[----:B------:R-:W-:Y:S02]  /*8660*/  @!P0 IMAD.MOV R0, RZ, RZ, R2 ;  /* 0x000000ffff008224 */ /* 0x000fe400078e0202 */
[----:B------:R-:W-:Y:S02]  /*8670*/  IMAD.MOV.U32 R2, RZ, RZ, R26 ;  /* 0x000000ffff027224 */ /* 0x000fe400078e001a */
[----:B------:R-:W-:-:S05]  /*8680*/  @P1 IMAD.MOV.U32 R3, RZ, RZ, R0 ;  /* 0x000000ffff031224 */ /* 0x000fca00078e0000 */
[----:B------:R0:W-:Y:S01]  /*8690*/  STG.E.U8 desc[UR36][R8.64], R3 ;  /* 0x0000000308007986 */ /* 0x0001e2000c101124 */
[----:B------:R-:W-:Y:S05]  /*86a0*/  BRA `(.L_x_12679) ;  /* 0x00000000005c7947 */ /* 0x000fea0003800000 */
.L_x_12684:
        /* <DEDUP_REMOVED lines=16> */
.L_x_12712:
[----:B------:R-:W-:Y:S01]  /*87b0*/  IMAD.MOV.U32 R2, RZ, RZ, R26 ;  /* 0x000000ffff027224 */ /* 0x000fe200078e001a */
[----:B------:R-:W-:Y:S06]  /*87c0*/  BRA `(.L_x_12679) ;  /* 0x0000000000147947 */ /* 0x000fec0003800000 */
.L_x_12711:
[----:B------:R0:W-:Y:S01]  /*87d0*/  STG.E.64 desc[UR36][R8.64], R10 ;  /* 0x0000000a08007986 */ /* 0x0001e2000c101b24 */
[----:B------:R-:W-:Y:S01]  /*87e0*/  IMAD.MOV.U32 R2, RZ, RZ, R26 ;  /* 0x000000ffff027224 */ /* 0x000fe200078e001a */
[----:B------:R-:W-:Y:S06]  /*87f0*/  BRA `(.L_x_12679) ;  /* 0x0000000000087947 */ /* 0x000fec0003800000 */
.L_x_12710:
[----:B------:R0:W-:Y:S01]  /*8800*/  STG.E desc[UR36][R8.64], R4 ;  /* 0x0000000408007986 */ /* 0x0001e2000c101924 */
[----:B------:R-:W-:-:S07]  /*8810*/  IMAD.MOV.U32 R2, RZ, RZ, R26 ;  /* 0x000000ffff027224 */ /* 0x000fce00078e001a */
.L_x_12679:
[----:B------:R-:W-:Y:S05]  /*8820*/  BSYNC B6 ;  /* 0x0000000000067941 */ /* 0x000fea0003800000 */
.L_x_12678:
[----:B------:R-:W-:Y:S01]  /*8830*/  ISETP.GE.AND P0, PT, R2, R36, PT ;  /* 0x000000240200720c */ /* 0x000fe20003f06270 */
[----:B------:R-:W-:-:S12]  /*8840*/  BSSY B6, `(.L_x_12713) ;  /* 0x00001d7000067945 */ /* 0x000fd80003800000 */
[----:B------:R-:W-:Y:S05]  /*8850*/  @P0 BRA `(.L_x_12714) ;  /* 0x0000001c00540947 */ /* 0x000fea0003800000 */
[----:B------:R-:W5:Y:S01]  /*8860*/  LDC.U8 R26, c[0x0][0x240] ;  /* 0x00009000ff1a7b82 */ /* 0x000f620000000000 */
[----:B0-----:R-:W-:Y:S01]  /*8870*/  IMAD R0, R37, 0x200, R2 ;  /* 0x0000020025007824 */ /* 0x001fe200078e0202 */
[----:B------:R-:W-:-:S03]  /*8880*/  ULDC UR4, c[0x0][0x244] ;  /* 0x0000910000047ab9 */ /* 0x000fc60000000800 */
[----:B----4-:R-:W-:-:S03]  /*8890*/  IMAD R3, R0, UR4, RZ ;  /* 0x0000000400037c24 */ /* 0x010fc6000f8e02ff */
[----:B--23--:R-:W0:Y:S01]  /*88a0*/  LDC.64 R8, c[0x0][0x218] ;  /* 0x00008600ff087b82 */ /* 0x00ce220000000a00 */
[----:B-----5:R-:W-:-:S05]  /*88b0*/  PRMT R4, R26, 0x9910, RZ ;  /* 0x000099101a047816 */ /* 0x020fca00000000ff */
        /* <DEDUP_REMOVED lines=15> */
.L_x_12718:
[----:B------:R0:W-:Y:S01]  /*89b0*/  STG.E.U8 desc[UR36][R8.64], R34 ;  /* 0x0000002208007986 */ /* 0x0001e2000c101124 */
[----:B------:R-:W-:Y:S05]  /*89c0*/  BRA `(.L_x_12720) ;  /* 0x0000000c004c7947 */ /* 0x000fea0003800000 */
.L_x_12717:
        /* <DEDUP_REMOVED lines=8> */
.L_x_12722:
[----:B------:R0:W-:Y:S01]  /*8a50*/  STG.E desc[UR36][R8.64], R34 ;  /* 0x0000002208007986 */ /* 0x0001e2000c101924 */
[----:B------:R-:W-:Y:S05]  /*8a60*/  BRA `(.L_x_12720) ;  /* 0x0000000c00247947 */ /* 0x000fea0003800000 */
.L_x_12721:
[----:B------:R0:W-:Y:S01]  /*8a70*/  STG.E.U16 desc[UR36][R8.64], R34 ;  /* 0x0000002208007986 */ /* 0x0001e2000c101524 */
[----:B------:R-:W-:Y:S05]  /*8a80*/  BRA `(.L_x_12720) ;  /* 0x0000000c001c7947 */ /* 0x000fea0003800000 */
.L_x_12716:
        /* <DEDUP_REMOVED lines=9> */
.L_x_12724:
[----:B------:R-:W0:Y:S02]  /*8b20*/  I2F.S64 R0, R22 ;  /* 0x0000001600007312 */ /* 0x000e240000301400 */
[----:B0-----:R-:W-:-:S05]  /*8b30*/  F2FP.F16.F32.PACK_AB R0, RZ, R0 ;  /* 0x00000000ff00723e */ /* 0x001fca00000000ff */
[----:B------:R0:W-:Y:S01]  /*8b40*/  STG.E.U16 desc[UR36][R8.64], R0 ;  /* 0x0000000008007986 */ /* 0x0001e2000c101524 */
[----:B------:R-:W-:Y:S05]  /*8b50*/  BRA `(.L_x_12720) ;  /* 0x0000000800e87947 */ /* 0x000fea0003800000 */
.L_x_12723:
        /* <DEDUP_REMOVED lines=10> */
.L_x_12726:
[----:B------:R-:W0:Y:S02]  /*8c00*/  I2F.S64 R22, R22 ;  /* 0x0000001600167312 */ /* 0x000e240000301400 */
[----:B0-----:R-:W-:-:S04]  /*8c10*/  F2FP.F16.F32.PACK_AB R3, RZ, R22 ;  /* 0x00000016ff03723e */ /* 0x001fc800000000ff */
[----:B------:R-:W-:-:S05]  /*8c20*/  PRMT R3, R3, 0x5410, RZ ;  /* 0x0000541003037816 */ /* 0x000fca00000000ff */
[----:B------:R4:W-:Y:S01]  /*8c30*/  STG.E desc[UR36][R8.64], R3 ;  /* 0x0000000308007986 */ /* 0x0009e2000c101924 */
[----:B------:R-:W-:Y:S05]  /*8c40*/  BRA `(.L_x_12720) ;  /* 0x0000000800ac7947 */ /* 0x000fea0003800000 */
.L_x_12725:
[----:B------:R-:W0:Y:S02]  /*8c50*/  I2F.F64.S64 R22, R22 ;  /* 0x0000001600167312 */ /* 0x000e240000301c00 */
[----:B0-----:R0:W-:Y:S01]  /*8c60*/  STG.E.64 desc[UR36][R8.64], R22 ;  /* 0x0000001608007986 */ /* 0x0011e2000c101b24 */
[----:B------:R-:W-:Y:S05]  /*8c70*/  BRA `(.L_x_12720) ;  /* 0x0000000800a07947 */ /* 0x000fea0003800000 */
.L_x_12715:
        /* <DEDUP_REMOVED lines=13> */
.L_x_12729:
[----:B------:R-:W0:Y:S01]  /*8d50*/  I2F.F64.S64 R4, R22 ;  /* 0x0000001600047312 */ /* 0x000e220000301c00 */
[----:B------:R-:W-:-:S05]  /*8d60*/  CS2R R6, SRZ ;  /* 0x0000000000067805 */ /* 0x000fca000001ff00 */
[----:B0-----:R0:W-:Y:S01]  /*8d70*/  STG.E.128 desc[UR36][R8.64], R4 ;  /* 0x0000000408007986 */ /* 0x0011e2000c101d24 */
[----:B------:R-:W-:Y:S05]  /*8d80*/  BRA `(.L_x_12720) ;  /* 0x00000008005c7947 */ /* 0x000fea0003800000 */
.L_x_12728:
        /* <DEDUP_REMOVED lines=21> */
.L_x_12733:
[----:B------:R-:W-:Y:S05]  /*8ee0*/  BSYNC B0 ;  /* 0x0000000000007941 */ /* 0x000fea0003800000 */
.L_x_12732:
[----:B------:R-:W-:-:S05]  /*8ef0*/  LOP3.LUT R5, R0, R5, RZ, 0xfc, !PT ;  /* 0x0000000500057212 */ /* 0x000fca00078efcff */
[----:B------:R0:W-:Y:S01]  /*8f00*/  STG.E.U8 desc[UR36][R8.64], R5 ;  /* 0x0000000508007986 */ /* 0x0001e2000c101124 */
[----:B------:R-:W-:Y:S05]  /*8f10*/  BRA `(.L_x_12720) ;  /* 0x0000000400f87947 */ /* 0x000fea0003800000 */
.L_x_12731:
        /* <DEDUP_REMOVED lines=13> */
.L_x_12735:
[----:B------:R-:W-:Y:S01]  /*8ff0*/  IMAD.MOV.U32 R0, RZ, RZ, 0x7f ;  /* 0x0000007fff007424 */ /* 0x000fe200078e00ff */
[----:B------:R-:W-:-:S04]  /*9000*/  ISETP.GT.U32.AND P0, PT, R3, 0x7f800000, PT ;  /* 0x7f8000000300780c */ /* 0x000fc80003f04070 */
[----:B------:R-:W-:-:S09]  /*9010*/  SEL R0, R0, 0x7c, P0 ;  /* 0x0000007c00007807 */ /* 0x000fd20000000000 */
.L_x_12736:
[----:B------:R-:W-:Y:S05]  /*9020*/  BSYNC B0 ;  /* 0x0000000000007941 */ /* 0x000fea0003800000 */
.L_x_12734:
[----:B------:R-:W-:-:S04]  /*9030*/  LOP3.LUT R3, R23, 0x80000000, RZ, 0xc0, !PT ;  /* 0x8000000017037812 */ /* 0x000fc800078ec0ff */
[----:B------:R-:W-:-:S04]  /*9040*/  SHF.R.U32.HI R3, RZ, 0x18, R3 ;  /* 0x00000018ff037819 */ /* 0x000fc80000011603 */
[----:B------:R-:W-:-:S05]  /*9050*/  LOP3.LUT R3, R0, R3, RZ, 0xfc, !PT ;  /* 0x0000000300037212 */ /* 0x000fca00078efcff */
[----:B------:R0:W-:Y:S01]  /*9060*/  STG.E.U8 desc[UR36][R8.64], R3 ;  /* 0x0000000308007986 */ /* 0x0001e2000c101124 */
[----:B------:R-:W-:Y:S05]  /*9070*/  BRA `(.L_x_12720) ;  /* 0x0000000400a07947 */ /* 0x000fea0003800000 */
.L_x_12730:
[----:B------:R-:W0:Y:S02]  /*9080*/  I2F.S64 R0, R22 ;  /* 0x0000001600007312 */ /* 0x000e240000301400 */
[----:B0-----:R-:W-:-:S05]  /*9090*/  F2FP.BF16.F32.PACK_AB R0, RZ, R0 ;  /* 0x00000000ff00723e */ /* 0x001fca00000010ff */
[----:B------:R0:W-:Y:S01]  /*90a0*/  STG.E.U16 desc[UR36][R8.64], R0 ;  /* 0x0000000008007986 */ /* 0x0001e2000c101524 */
[----:B------:R-:W-:Y:S05]  /*90b0*/  BRA `(.L_x_12720) ;  /* 0x0000000400907947 */ /* 0x000fea0003800000 */
.L_x_12727:
        /* <DEDUP_REMOVED lines=10> */
.L_x_12739:
        /* <DEDUP_REMOVED lines=17> */
.L_x_12742:
[----:B------:R-:W-:-:S04]  /*9270*/  LOP3.LUT R3, R23, 0x80000000, RZ, 0xc0, !PT ;  /* 0x8000000017037812 */ /* 0x000fc800078ec0ff */
[----:B------:R-:W-:-:S04]  /*9280*/  SHF.R.U32.HI R3, RZ, 0x18, R3 ;  /* 0x00000018ff037819 */ /* 0x000fc80000011603 */
[----:B------:R-:W-:-:S04]  /*9290*/  LOP3.LUT R0, R0, R3, RZ, 0xfc, !PT ;  /* 0x0000000300007212 */ /* 0x000fc800078efcff */
[----:B------:R-:W-:-:S07]  /*92a0*/  PRMT R4, R0, 0x7610, R4 ;  /* 0x0000761000047816 */ /* 0x000fce0000000004 */
.L_x_12741:
[----:B------:R-:W-:Y:S05]  /*92b0*/  BSYNC B0 ;  /* 0x0000000000007941 */ /* 0x000fea0003800000 */
.L_x_12740:
[----:B------:R0:W-:Y:S01]  /*92c0*/  STG.E.U8 desc[UR36][R8.64], R4 ;  /* 0x0000000408007986 */ /* 0x0001e2000c101124 */
[----:B------:R-:W-:Y:S05]  /*92d0*/  BRA `(.L_x_12720) ;  /* 0x0000000400087947 */ /* 0x000fea0003800000 */
.L_x_12738:
        /* <DEDUP_REMOVED lines=17> */
.L_x_12745:
[----:B------:R-:W-:-:S04]  /*93f0*/  LOP3.LUT R3, R23, 0x80000000, RZ, 0xc0, !PT ;  /* 0x8000000017037812 */ /* 0x000fc800078ec0ff */
[----:B------:R-:W-:-:S04]  /*9400*/  SHF.R.U32.HI R3, RZ, 0x18, R3 ;  /* 0x00000018ff037819 */ /* 0x000fc80000011603 */
[----:B------:R-:W-:-:S04]  /*9410*/  LOP3.LUT R0, R0, R3, RZ, 0xfc, !PT ;  /* 0x0000000300007212 */ /* 0x000fc800078efcff */
[----:B------:R-:W-:-:S07]  /*9420*/  PRMT R4, R0, 0x7610, R4 ;  /* 0x0000761000047816 */ /* 0x000fce0000000004 */
.L_x_12744:
[----:B------:R-:W-:Y:S05]  /*9430*/  BSYNC B0 ;  /* 0x0000000000007941 */ /* 0x000fea0003800000 */
.L_x_12743:
[----:B------:R0:W-:Y:S01]  /*9440*/  STG.E.U8 desc[UR36][R8.64], R4 ;  /* 0x0000000408007986 */ /* 0x0001e2000c101124 */
[----:B------:R-:W-:Y:S05]  /*9450*/  BRA `(.L_x_12720) ;  /* 0x0000000000a87947 */ /* 0x000fea0003800000 */
.L_x_12737:
        /* <DEDUP_REMOVED lines=22> */
.L_x_12719:
        /* <DEDUP_REMOVED lines=12> */
[----:B-1----:R-:W-:Y:S02]  /*9680*/  IMAD.MOV.U32 R12, RZ, RZ, 0x1 ;  /* 0x00000001ff0c7424 */ /* 0x002fe400078e00ff */
[----:B------:R-:W-:-:S07]  /*9690*/  IMAD.MOV.U32 R13, RZ, RZ, RZ ;  /* 0x000000ffff0d7224 */ /* 0x000fce00078e00ff */
[----:B------:R-:W-:-:S07]  /*96a0*/  LEPC R20, `(.L_x_12748) ;  /* 0x000000001014794e */ /* 0x000fce0000000000 */
[----:B0-----:R-:W-:Y:S05]  /*96b0*/  CALL.ABS.NOINC R14 ;  /* 0x000000000e007343 */ /* 0x001fea0003c00000 */
.L_x_12748:
[----:B------:R-:W-:Y:S05]  /*96c0*/  BRA `(.L_x_12720) ;  /* 0x00000000000c7947 */ /* 0x000fea0003800000 */
.L_x_12747:
[----:B------:R0:W-:Y:S01]  /*96d0*/  STG.E.64 desc[UR36][R8.64], R22 ;  /* 0x0000001608007986 */ /* 0x0001e2000c101b24 */
[----:B------:R-:W-:Y:S05]  /*96e0*/  BRA `(.L_x_12720) ;  /* 0x0000000000047947 */ /* 0x000fea0003800000 */
.L_x_12746:
[----:B------:R0:W-:Y:S02]  /*96f0*/  STG.E desc[UR36][R8.64], R34 ;  /* 0x0000002208007986 */ /* 0x0001e4000c101924 */
.L_x_12720:
[----:B------:R-:W-:-:S05]  /*9700*/  VIADD R2, R2, 0x80 ;  /* 0x0000008002027836 */ /* 0x000fca0000000000 */
[----:B------:R-:W-:-:S13]  /*9710*/  ISETP.GE.AND P0, PT, R2, R36, PT ;  /* 0x000000240200720c */ /* 0x000fda0003f06270 */
[----:B------:R-:W-:Y:S05]  /*9720*/  @P0 BRA `(.L_x_12714) ;  /* 0x0000000c00a00947 */ /* 0x000fea0003800000 */
[----:B0--3--:R-:W0:Y:S01]  /*9730*/  LDC.64 R4, c[0x0][0x218] ;  /* 0x00008600ff047b82 */ /* 0x009e220000000a00 */
[----:B------:R-:W-:Y:S01]  /*9740*/  IMAD R0, R37, 0x200, R2 ;  /* 0x0000020025007824 */ /* 0x000fe200078e0202 */
[----:B------:R-:W-:Y:S01]  /*9750*/  PRMT R6, R26, 0x9910, RZ ;  /* 0x000099101a067816 */ /* 0x000fe200000000ff */
[----:B------:R-:W-:Y:S02]  /*9760*/  ULDC UR4, c[0x0][0x244] ;  /* 0x0000910000047ab9 */ /* 0x000fe40000000800 */
[----:B----4-:R-:W-:Y:S02]  /*9770*/  IMAD R3, R0, UR4, RZ ;  /* 0x0000000400037c24 */ /* 0x010fe4000f8e02ff */
        /* <DEDUP_REMOVED lines=15> */
.L_x_12752:
[----:B------:R0:W-:Y:S01]  /*9870*/  STG.E.U8 desc[UR36][R4.64], R30 ;  /* 0x0000001e04007986 */ /* 0x0001e2000c101124 */
[----:B------:R-:W-:Y:S05]  /*9880*/  BRA `(.L_x_12754) ;  /* 0x0000000c00447947 */ /* 0x000fea0003800000 */
.L_x_12751:
        /* <DEDUP_REMOVED lines=8> */
.L_x_12756:
[----:B------:R0:W-:Y:S01]  /*9910*/  STG.E desc[UR36][R4.64], R30 ;  /* 0x0000001e04007986 */ /* 0x0001e2000c101924 */
[----:B------:R-:W-:Y:S05]  /*9920*/  BRA `(.L_x_12754) ;  /* 0x0000000c001c7947 */ /* 0x000fea0003800000 */
.L_x_12755:
[----:B------:R0:W-:Y:S01]  /*9930*/  STG.E.U16 desc[UR36][R4.64], R30 ;  /* 0x0000001e04007986 */ /* 0x0001e2000c101524 */
[----:B------:R-:W-:Y:S05]  /*9940*/  BRA `(.L_x_12754) ;  /* 0x0000000c00147947 */ /* 0x000fea0003800000 */
.L_x_12750:
        /* <DEDUP_REMOVED lines=9> */
.L_x_12758:
[----:B------:R-:W0:Y:S02]  /*99e0*/  I2F.S64 R0, R18 ;  /* 0x0000001200007312 */ /* 0x000e240000301400 */
[----:B0-----:R-:W-:-:S05]  /*99f0*/  F2FP.F16.F32.PACK_AB R0, RZ, R0 ;  /* 0x00000000ff00723e */ /* 0x001fca00000000ff */
[----:B------:R0:W-:Y:S01]  /*9a00*/  STG.E.U16 desc[UR36][R4.64], R0 ;  /* 0x0000000004007986 */ /* 0x0001e2000c101524 */
[----:B------:R-:W-:Y:S05]  /*9a10*/  BRA `(.L_x_12754) ;  /* 0x0000000800e07947 */ /* 0x000fea0003800000 */
.L_x_12757:
        /* <DEDUP_REMOVED lines=10> */
.L_x_12760:
[----:B------:R-:W0:Y:S02]  /*9ac0*/  I2F.S64 R18, R18 ;  /* 0x0000001200127312 */ /* 0x000e240000301400 */
[----:B0-----:R-:W-:-:S04]  /*9ad0*/  F2FP.F16.F32.PACK_AB R3, RZ, R18 ;  /* 0x00000012ff03723e */ /* 0x001fc800000000ff */
[----:B------:R-:W-:-:S05]  /*9ae0*/  PRMT R3, R3, 0x5410, RZ ;  /* 0x0000541003037816 */ /* 0x000fca00000000ff */
[----:B------:R4:W-:Y:S01]  /*9af0*/  STG.E desc[UR36][R4.64], R3 ;  /* 0x0000000304007986 */ /* 0x0009e2000c101924 */
[----:B------:R-:W-:Y:S05]  /*9b00*/  BRA `(.L_x_12754) ;  /* 0x0000000800a47947 */ /* 0x000fea0003800000 */
.L_x_12759:
[----:B------:R-:W0:Y:S02]  /*9b10*/  I2F.F64.S64 R18, R18 ;  /* 0x0000001200127312 */ /* 0x000e240000301c00 */
[----:B0-----:R0:W-:Y:S01]  /*9b20*/  STG.E.64 desc[UR36][R4.64], R18 ;  /* 0x0000001204007986 */ /* 0x0011e2000c101b24 */
[----:B------:R-:W-:Y:S05]  /*9b30*/  BRA `(.L_x_12754) ;  /* 0x0000000800987947 */ /* 0x000fea0003800000 */
.L_x_12749:
        /* <DEDUP_REMOVED lines=13> */
.L_x_12763:
[----:B--2---:R-:W0:Y:S01]  /*9c10*/  I2F.F64.S64 R8, R18 ;  /* 0x0000001200087312 */ /* 0x004e220000301c00 */
[----:B------:R-:W-:-:S05]  /*9c20*/  CS2R R10, SRZ ;  /* 0x00000000000a7805 */ /* 0x000fca000001ff00 */
[----:B0-----:R0:W-:Y:S01]  /*9c30*/  STG.E.128 desc[UR36][R4.64], R8 ;  /* 0x0000000804007986 */ /* 0x0011e2000c101d24 */
[----:B------:R-:W-:Y:S05]  /*9c40*/  BRA `(.L_x_12754) ;  /* 0x0000000800547947 */ /* 0x000fea0003800000 */
.L_x_12762:
        /* <DEDUP_REMOVED lines=21> */
.L_x_12767:
[----:B------:R-:W-:Y:S05]  /*9da0*/  BSYNC B0 ;  /* 0x0000000000007941 */ /* 0x000fea0003800000 */
.L_x_12766:
[----:B------:R-:W-:-:S05]  /*9db0*/  LOP3.LUT R7, R0, R7, RZ, 0xfc, !PT ;  /* 0x0000000700077212 */ /* 0x000fca00078efcff */
[----:B------:R0:W-:Y:S01]  /*9dc0*/  STG.E.U8 desc[UR36][R4.64], R7 ;  /* 0x0000000704007986 */ /* 0x0001e2000c101124 */
[----:B------:R-:W-:Y:S05]  /*9dd0*/  BRA `(.L_x_12754) ;  /* 0x0000000400f07947 */ /* 0x000fea0003800000 */
.L_x_12765:
        /* <DEDUP_REMOVED lines=13> */
.L_x_12769:
[----:B------:R-:W-:Y:S01]  /*9eb0*/  IMAD.MOV.U32 R0, RZ, RZ, 0x7f ;  /* 0x0000007fff007424 */ /* 0x000fe200078e00ff */
[----:B------:R-:W-:-:S04]  /*9ec0*/  ISETP.GT.U32.AND P0, PT, R3, 0x7f800000, PT ;  /* 0x7f8000000300780c */ /* 0x000fc80003f04070 */
[----:B------:R-:W-:-:S09]  /*9ed0*/  SEL R0, R0, 0x7c, P0 ;  /* 0x0000007c00007807 */ /* 0x000fd20000000000 */
.L_x_12770:
[----:B------:R-:W-:Y:S05]  /*9ee0*/  BSYNC B0 ;  /* 0x0000000000007941 */ /* 0x000fea0003800000 */
.L_x_12768:
[----:B------:R-:W-:-:S04]  /*9ef0*/  LOP3.LUT R3, R19, 0x80000000, RZ, 0xc0, !PT ;  /* 0x8000000013037812 */ /* 0x000fc800078ec0ff */
[----:B------:R-:W-:-:S04]  /*9f00*/  SHF.R.U32.HI R3, RZ, 0x18, R3 ;  /* 0x00000018ff037819 */ /* 0x000fc80000011603 */
[----:B------:R-:W-:-:S05]  /*9f10*/  LOP3.LUT R3, R0, R3, RZ, 0xfc, !PT ;  /* 0x0000000300037212 */ /* 0x000fca00078efcff */
[----:B------:R0:W-:Y:S01]  /*9f20*/  STG.E.U8 desc[UR36][R4.64], R3 ;  /* 0x0000000304007986 */ /* 0x0001e2000c101124 */
[----:B------:R-:W-:Y:S05]  /*9f30*/  BRA `(.L_x_12754) ;  /* 0x0000000400987947 */ /* 0x000fea0003800000 */
.L_x_12764:
[----:B------:R-:W0:Y:S02]  /*9f40*/  I2F.S64 R0, R18 ;  /* 0x0000001200007312 */ /* 0x000e240000301400 */
[----:B0-----:R-:W-:-:S05]  /*9f50*/  F2FP.BF16.F32.PACK_AB R0, RZ, R0 ;  /* 0x00000000ff00723e */ /* 0x001fca00000010ff */
[----:B------:R0:W-:Y:S01]  /*9f60*/  STG.E.U16 desc[UR36][R4.64], R0 ;  /* 0x0000000004007986 */ /* 0x0001e2000c101524 */
[----:B------:R-:W-:Y:S05]  /*9f70*/  BRA `(.L_x_12754) ;  /* 0x0000000400887947 */ /* 0x000fea0003800000 */
.L_x_12761:
        /* <DEDUP_REMOVED lines=10> */
.L_x_12773:
        /* <DEDUP_REMOVED lines=17> */
.L_x_12776:
[----:B------:R-:W-:-:S04]  /*a130*/  LOP3.LUT R0, R19, 0x80000000, RZ, 0xc0, !PT ;  /* 0x8000000013007812 */ /* 0x000fc800078ec0ff */
[----:B------:R-:W-:-:S04]  /*a140*/  SHF.R.U32.HI R0, RZ, 0x18, R0 ;  /* 0x00000018ff007819 */ /* 0x000fc80000011600 */
[----:B------:R-:W-:-:S07]  /*a150*/  LOP3.LUT R0, R3, R0, RZ, 0xfc, !PT ;  /* 0x0000000003007212 */ /* 0x000fce00078efcff */
.L_x_12775:
[----:B------:R-:W-:Y:S05]  /*a160*/  BSYNC B0 ;  /* 0x0000000000007941 */ /* 0x000fea0003800000 */
.L_x_12774:
[----:B------:R0:W-:Y:S01]  /*a170*/  STG.E.U8 desc[UR36][R4.64], R0 ;  /* 0x0000000004007986 */ /* 0x0001e2000c101124 */
[----:B------:R-:W-:Y:S05]  /*a180*/  BRA `(.L_x_12754) ;  /* 0x0000000400047947 */ /* 0x000fea0003800000 */
.L_x_12772:
        /* <DEDUP_REMOVED lines=17> */
.L_x_12779:
[----:B------:R-:W-:-:S04]  /*a2a0*/  LOP3.LUT R0, R19, 0x80000000, RZ, 0xc0, !PT ;  /* 0x8000000013007812 */ /* 0x000fc800078ec0ff */
[----:B------:R-:W-:-:S04]  /*a2b0*/  SHF.R.U32.HI R0, RZ, 0x18, R0 ;  /* 0x00000018ff007819 */ /* 0x000fc80000011600 */
[----:B------:R-:W-:-:S07]  /*a2c0*/  LOP3.LUT R0, R3, R0, RZ, 0xfc, !PT ;  /* 0x0000000003007212 */ /* 0x000fce00078efcff */
.L_x_12778:
[----:B------:R-:W-:Y:S05]  /*a2d0*/  BSYNC B0 ;  /* 0x0000000000007941 */ /* 0x000fea0003800000 */
.L_x_12777:
[----:B------:R0:W-:Y:S01]  /*a2e0*/  STG.E.U8 desc[UR36][R4.64], R0 ;  /* 0x0000000004007986 */ /* 0x0001e2000c101124 */
[----:B------:R-:W-:Y:S05]  /*a2f0*/  BRA `(.L_x_12754) ;  /* 0x0000000000a87947 */ /* 0x000fea0003800000 */
.L_x_12771:
        /* <DEDUP_REMOVED lines=22> */
.L_x_12753:
        /* <DEDUP_REMOVED lines=11> */
[----:B--2---:R-:W-:Y:S02]  /*a510*/  IMAD.MOV.U32 R8, RZ, RZ, 0x65 ;  /* 0x00000065ff087424 */ /* 0x004fe400078e00ff */
[----:B-1----:R-:W-:Y:S02]  /*a520*/  IMAD.MOV.U32 R12, RZ, RZ, 0x1 ;  /* 0x00000001ff0c7424 */ /* 0x002fe400078e00ff */
[----:B------:R-:W-:-:S07]  /*a530*/  IMAD.MOV.U32 R13, RZ, RZ, RZ ;  /* 0x000000ffff0d7224 */ /* 0x000fce00078e00ff */
[----:B------:R-:W-:-:S07]  /*a540*/  LEPC R20, `(.L_x_12782) ;  /* 0x000000001014794e */ /* 0x000fce0000000000 */
[----:B0-----:R-:W-:Y:S05]  /*a550*/  CALL.ABS.NOINC R14 ;  /* 0x000000000e007343 */ /* 0x001fea0003c00000 */
.L_x_12782:
[----:B------:R-:W-:Y:S05]  /*a560*/  BRA `(.L_x_12754) ;  /* 0x00000000000c7947 */ /* 0x000fea0003800000 */
.L_x_12781:
[----:B------:R0:W-:Y:S01]  /*a570*/  STG.E.64 desc[UR36][R4.64], R18 ;  /* 0x0000001204007986 */ /* 0x0001e2000c101b24 */
[----:B------:R-:W-:Y:S05]  /*a580*/  BRA `(.L_x_12754) ;  /* 0x0000000000047947 */ /* 0x000fea0003800000 */
.L_x_12780:
[----:B------:R0:W-:Y:S02]  /*a590*/  STG.E desc[UR36][R4.64], R30 ;  /* 0x0000001e04007986 */ /* 0x0001e4000c101924 */
.L_x_12754:
[----:B------:R-:W-:-:S07]  /*a5a0*/  VIADD R2, R2, 0x80 ;  /* 0x0000008002027836 */ /* 0x000fce0000000000 */
.L_x_12714:
[----:B------:R-:W-:Y:S05]  /*a5b0*/  BSYNC B6 ;  /* 0x0000000000067941 */ /* 0x000fea0003800000 */
.L_x_12713:
[----:B------:R-:W-:-:S13]  /*a5c0*/  ISETP.GE.AND P0, PT, R2, R36, PT ;  /* 0x000000240200720c */ /* 0x000fda0003f06270 */
[----:B------:R-:W-:Y:S05]  /*a5d0*/  @P0 EXIT ;  /* 0x000000000000094d */ /* 0x000fea0003800000 */
[----:B0--3--:R-:W0:Y:S01]  /*a5e0*/  LDC.U8 R6, c[0x0][0x240] ;  /* 0x00009000ff067b82 */ /* 0x009e220000000000 */
[----:B------:R-:W-:Y:S01]  /*a5f0*/  IMAD R2, R37, 0x200, R2 ;  /* 0x0000020025027824 */ /* 0x000fe200078e0202 */
[----:B------:R-:W-:-:S03]  /*a600*/  ULDC UR4, c[0x0][0x244] ;  /* 0x0000910000047ab9 */ /* 0x000fc60000000800 */
[----:B----4-:R-:W-:-:S03]  /*a610*/  IMAD R3, R2, UR4, RZ ;  /* 0x0000000402037c24 */ /* 0x010fc6000f8e02ff */
[----:B------:R-:W3:Y:S01]  /*a620*/  LDC.64 R4, c[0x0][0x218] ;  /* 0x00008600ff047b82 */ /* 0x000ee20000000a00 */
[----:B0-----:R-:W-:-:S04]  /*a630*/  PRMT R0, R6, 0x9910, RZ ;  /* 0x0000991006007816 */ /* 0x001fc800000000ff */
[----:B------:R-:W-:Y:S02]  /*a640*/  ISETP.GT.AND P1, PT, R0, 0x9, PT ;  /* 0x000000090000780c */ /* 0x000fe40003f24270 */
[----:B---3--:R-:W-:-:S05]  /*a650*/  IADD3 R2, P0, R3, R4, RZ ;  /* 0x0000000403027210 */ /* 0x008fca0007f1e0ff */
        /* <DEDUP_REMOVED lines=12> */
.L_x_12786:
[----:B------:R-:W-:Y:S01]  /*a720*/  STG.E.U8 desc[UR36][R2.64], R24 ;  /* 0x0000001802007986 */ /* 0x000fe2000c101124 */
[----:B------:R-:W-:Y:S05]  /*a730*/  EXIT ;  /* 0x000000000000794d */ /* 0x000fea0003800000 */
.L_x_12785:
        /* <DEDUP_REMOVED lines=8> */
.L_x_12789:
[----:B------:R-:W-:Y:S01]  /*a7c0*/  STG.E desc[UR36][R2.64], R24 ;  /* 0x0000001802007986 */ /* 0x000fe2000c101924 */
[----:B------:R-:W-:Y:S05]  /*a7d0*/  EXIT ;  /* 0x000000000000794d */ /* 0x000fea0003800000 */
.L_x_12788:
[----:B------:R-:W-:Y:S01]  /*a7e0*/  STG.E.U16 desc[UR36][R2.64], R24 ;  /* 0x0000001802007986 */ /* 0x000fe2000c101524 */
[----:B------:R-:W-:Y:S05]  /*a7f0*/  EXIT ;  /* 0x000000000000794d */ /* 0x000fea0003800000 */
.L_x_12784:
        /* <DEDUP_REMOVED lines=9> */
.L_x_12791:
[----:B------:R-:W0:Y:S02]  /*a890*/  I2F.S64 R0, R16 ;  /* 0x0000001000007312 */ /* 0x000e240000301400 */
[----:B0-----:R-:W-:-:S05]  /*a8a0*/  F2FP.F16.F32.PACK_AB R0, RZ, R0 ;  /* 0x00000000ff00723e */ /* 0x001fca00000000ff */
[----:B------:R-:W-:Y:S01]  /*a8b0*/  STG.E.U16 desc[UR36][R2.64], R0 ;  /* 0x0000000002007986 */ /* 0x000fe2000c101524 */
[----:B------:R-:W-:Y:S05]  /*a8c0*/  EXIT ;  /* 0x000000000000794d */ /* 0x000fea0003800000 */
.L_x_12790:
        /* <DEDUP_REMOVED lines=10> */
.L_x_12793:
[----:B------:R-:W0:Y:S02]  /*a970*/  I2F.S64 R16, R16 ;  /* 0x0000001000107312 */ /* 0x000e240000301400 */
[----:B0-----:R-:W-:-:S04]  /*a980*/  F2FP.F16.F32.PACK_AB R5, RZ, R16 ;  /* 0x00000010ff05723e */ /* 0x001fc800000000ff */
[----:B------:R-:W-:-:S05]  /*a990*/  PRMT R5, R5, 0x5410, RZ ;  /* 0x0000541005057816 */ /* 0x000fca00000000ff */
[----:B------:R-:W-:Y:S01]  /*a9a0*/  STG.E desc[UR36][R2.64], R5 ;  /* 0x0000000502007986 */ /* 0x000fe2000c101924 */
[----:B------:R-:W-:Y:S05]  /*a9b0*/  EXIT ;  /* 0x000000000000794d */ /* 0x000fea0003800000 */
.L_x_12792:
[----:B------:R-:W0:Y:S02]  /*a9c0*/  I2F.F64.S64 R16, R16 ;  /* 0x0000001000107312 */ /* 0x000e240000301c00 */
[----:B0-----:R-:W-:Y:S01]  /*a9d0*/  STG.E.64 desc[UR36][R2.64], R16 ;  /* 0x0000001002007986 */ /* 0x001fe2000c101b24 */
[----:B------:R-:W-:Y:S05]  /*a9e0*/  EXIT ;  /* 0x000000000000794d */ /* 0x000fea0003800000 */
.L_x_12783:
        /* <DEDUP_REMOVED lines=13> */
.L_x_12796:
[----:B------:R-:W0:Y:S01]  /*aac0*/  I2F.F64.S64 R16, R16 ;  /* 0x0000001000107312 */ /* 0x000e220000301c00 */
[----:B------:R-:W-:-:S05]  /*aad0*/  CS2R R18, SRZ ;  /* 0x0000000000127805 */ /* 0x000fca000001ff00 */
[----:B0-----:R-:W-:Y:S01]  /*aae0*/  STG.E.128 desc[UR36][R2.64], R16 ;  /* 0x0000001002007986 */ /* 0x001fe2000c101d24 */
[----:B------:R-:W-:Y:S05]  /*aaf0*/  EXIT ;  /* 0x000000000000794d */ /* 0x000fea0003800000 */
.L_x_12795:
        /* <DEDUP_REMOVED lines=21> */
.L_x_12800:
[----:B------:R-:W-:Y:S05]  /*ac50*/  BSYNC B0 ;  /* 0x0000000000007941 */ /* 0x000fea0003800000 */
.L_x_12799:
[----:B------:R-:W-:-:S05]  /*ac60*/  LOP3.LUT R5, R0, R5, RZ, 0xfc, !PT ;  /* 0x0000000500057212 */ /* 0x000fca00078efcff */
[----:B------:R-:W-:Y:S01]  /*ac70*/  STG.E.U8 desc[UR36][R2.64], R5 ;  /* 0x0000000502007986 */ /* 0x000fe2000c101124 */
[----:B------:R-:W-:Y:S05]  /*ac80*/  EXIT ;  /* 0x000000000000794d */ /* 0x000fea0003800000 */
.L_x_12798:
        /* <DEDUP_REMOVED lines=13> */
.L_x_12802:
[----:B------:R-:W-:Y:S01]  /*ad60*/  IMAD.MOV.U32 R0, RZ, RZ, 0x7f ;  /* 0x0000007fff007424 */ /* 0x000fe200078e00ff */
[----:B------:R-:W-:-:S04]  /*ad70*/  ISETP.GT.U32.AND P0, PT, R4, 0x7f800000, PT ;  /* 0x7f8000000400780c */ /* 0x000fc80003f04070 */
[----:B------:R-:W-:-:S09]  /*ad80*/  SEL R0, R0, 0x7c, P0 ;  /* 0x0000007c00007807 */ /* 0x000fd20000000000 */
.L_x_12803:
[----:B------:R-:W-:Y:S05]  /*ad90*/  BSYNC B0 ;  /* 0x0000000000007941 */ /* 0x000fea0003800000 */
.L_x_12801:
[----:B------:R-:W-:-:S04]  /*ada0*/  LOP3.LUT R4, R17, 0x80000000, RZ, 0xc0, !PT ;  /* 0x8000000011047812 */ /* 0x000fc800078ec0ff */
[----:B------:R-:W-:-:S04]  /*adb0*/  SHF.R.U32.HI R5, RZ, 0x18, R4 ;  /* 0x00000018ff057819 */ /* 0x000fc80000011604 */
[----:B------:R-:W-:-:S05]  /*adc0*/  LOP3.LUT R5, R0, R5, RZ, 0xfc, !PT ;  /* 0x0000000500057212 */ /* 0x000fca00078efcff */
[----:B------:R-:W-:Y:S01]  /*add0*/  STG.E.U8 desc[UR36][R2.64], R5 ;  /* 0x0000000502007986 */ /* 0x000fe2000c101124 */
[----:B------:R-:W-:Y:S05]  /*ade0*/  EXIT ;  /* 0x000000000000794d */ /* 0x000fea0003800000 */
.L_x_12797:
[----:B------:R-:W0:Y:S02]  /*adf0*/  I2F.S64 R0, R16 ;  /* 0x0000001000007312 */ /* 0x000e240000301400 */
[----:B0-----:R-:W-:-:S05]  /*ae00*/  F2FP.BF16.F32.PACK_AB R0, RZ, R0 ;  /* 0x00000000ff00723e */ /* 0x001fca00000010ff */
[----:B------:R-:W-:Y:S01]  /*ae10*/  STG.E.U16 desc[UR36][R2.64], R0 ;  /* 0x0000000002007986 */ /* 0x000fe2000c101524 */
[----:B------:R-:W-:Y:S05]  /*ae20*/  EXIT ;  /* 0x000000000000794d */ /* 0x000fea0003800000 */
.L_x_12794:
        /* <DEDUP_REMOVED lines=10> */
.L_x_12806:
        /* <DEDUP_REMOVED lines=17> */
.L_x_12809:
[----:B------:R-:W-:-:S04]  /*afe0*/  LOP3.LUT R0, R17, 0x80000000, RZ, 0xc0, !PT ;  /* 0x8000000011007812 */ /* 0x000fc800078ec0ff */
[----:B------:R-:W-:-:S04]  /*aff0*/  SHF.R.U32.HI R5, RZ, 0x18, R0 ;  /* 0x00000018ff057819 */ /* 0x000fc80000011600 */
[----:B------:R-:W-:-:S04]  /*b000*/  LOP3.LUT R4, R4, R5, RZ, 0xfc, !PT ;  /* 0x0000000504047212 */ /* 0x000fc800078efcff */
[----:B------:R-:W-:-:S07]  /*b010*/  PRMT R0, R4, 0x7610, R0 ;  /* 0x0000761004007816 */ /* 0x000fce0000000000 */
.L_x_12808:
[----:B------:R-:W-:Y:S05]  /*b020*/  BSYNC B0 ;  /* 0x0000000000007941 */ /* 0x000fea0003800000 */
.L_x_12807:
[----:B------:R-:W-:Y:S01]  /*b030*/  STG.E.U8 desc[UR36][R2.64], R0 ;  /* 0x0000000002007986 */ /* 0x000fe2000c101124 */
[----:B------:R-:W-:Y:S05]  /*b040*/  EXIT ;  /* 0x000000000000794d */ /* 0x000fea0003800000 */
.L_x_12805:
        /* <DEDUP_REMOVED lines=17> */
.L_x_12812:
[----:B------:R-:W-:-:S04]  /*b160*/  LOP3.LUT R0, R17, 0x80000000, RZ, 0xc0, !PT ;  /* 0x8000000011007812 */ /* 0x000fc800078ec0ff */
[----:B------:R-:W-:-:S04]  /*b170*/  SHF.R.U32.HI R5, RZ, 0x18, R0 ;  /* 0x00000018ff057819 */ /* 0x000fc80000011600 */
[----:B------:R-:W-:-:S04]  /*b180*/  LOP3.LUT R4, R4, R5, RZ, 0xfc, !PT ;  /* 0x0000000504047212 */ /* 0x000fc800078efcff */
[----:B------:R-:W-:-:S07]  /*b190*/  PRMT R0, R4, 0x7610, R0 ;  /* 0x0000761004007816 */ /* 0x000fce0000000000 */
.L_x_12811:
[----:B------:R-:W-:Y:S05]  /*b1a0*/  BSYNC B0 ;  /* 0x0000000000007941 */ /* 0x000fea0003800000 */
.L_x_12810:
[----:B------:R-:W-:Y:S01]  /*b1b0*/  STG.E.U8 desc[UR36][R2.64], R0 ;  /* 0x0000000002007986 */ /* 0x000fe2000c101124 */
[----:B------:R-:W-:Y:S05]  /*b1c0*/  EXIT ;  /* 0x000000000000794d */ /* 0x000fea0003800000 */
.L_x_12804:
        /* <DEDUP_REMOVED lines=22> */
.L_x_12787:
[----:B------:R-:W-:Y:S01]  /*b330*/  MOV R0, 0x0 ;  /* 0x0000000000007802 */ /* 0x000fe20000000f00 */
[----:B------:R-:W-:Y:S01]  /*b340*/  ULDC.64 UR4, c[0x4][0x1a8] ;  /* 0x01006a0000047ab9 */ /* 0x000fe20000000a00 */
[----:B------:R-:W-:Y:S01]  /*b350*/  ULDC.64 UR6, c[0x4][0x48] ;  /* 0x0100120000067ab9 */ /* 0x000fe20000000a00 */
[----:B------:R-:W-:Y:S01]  /*b360*/  IMAD.U32 R4, RZ, RZ, UR4 ;  /* 0x00000004ff047e24 */ /* 0x000fe2000f8e00ff */
[----:B------:R0:W3:Y:S01]  /*b370*/  LDC.64 R2, c[0x4][R0] ;  /* 0x0100000000027b82 */ /* 0x0000e20000000a00 */
[----:B------:R-:W-:Y:S01]  /*b380*/  IMAD.U32 R5, RZ, RZ, UR5 ;  /* 0x00000005ff057e24 */ /* 0x000fe2000f8e00ff */
[----:B------:R-:W-:Y:S01]  /*b390*/  ULDC.64 UR4, c[0x4][0x1b0] ;  /* 0x01006c0000047ab9 */ /* 0x000fe20000000a00 */
[----:B------:R-:W-:Y:S02]  /*b3a0*/  IMAD.U32 R10, RZ, RZ, UR6 ;  /* 0x00000006ff0a7e24 */ /* 0x000fe4000f8e00ff */
[----:B------:R-:W-:Y:S02]  /*b3b0*/  IMAD.U32 R6, RZ, RZ, UR4 ;  /* 0x00000004ff067e24 */ /* 0x000fe4000f8e00ff */
[----:B------:R-:W-:-:S02]  /*b3c0*/  IMAD.U32 R7, RZ, RZ, UR5 ;  /* 0x00000005ff077e24 */ /* 0x000fc4000f8e00ff */
[----:B--2---:R-:W-:Y:S02]  /*b3d0*/  IMAD.U32 R11, RZ, RZ, UR7 ;  /* 0x00000007ff0b7e24 */ /* 0x004fe4000f8e00ff */
[----:B------:R-:W-:Y:S02]  /*b3e0*/  IMAD.MOV.U32 R8, RZ, RZ, 0x65 ;  /* 0x00000065ff087424 */ /* 0x000fe400078e00ff */
[----:B-1----:R-:W-:Y:S02]  /*b3f0*/  IMAD.MOV.U32 R12, RZ, RZ, 0x1 ;  /* 0x00000001ff0c7424 */ /* 0x002fe400078e00ff */
[----:B0-----:R-:W-:-:S07]  /*b400*/  IMAD.MOV.U32 R13, RZ, RZ, RZ ;  /* 0x000000ffff0d7224 */ /* 0x001fce00078e00ff */
[----:B------:R-:W-:-:S07]  /*b410*/  LEPC R20, `(.L_x_12815) ;  /* 0x000000001014794e */ /* 0x000fce0000000000 */
[----:B---3--:R-:W-:Y:S05]  /*b420*/  CALL.ABS.NOINC R2 ;  /* 0x0000000002007343 */ /* 0x008fea0003c00000 */
.L_x_12815:
[----:B------:R-:W-:Y:S05]  /*b430*/  EXIT ;  /* 0x000000000000794d */ /* 0x000fea0003800000 */
.L_x_12814:
[----:B------:R-:W-:Y:S01]  /*b440*/  STG.E.64 desc[UR36][R2.64], R16 ;  /* 0x0000001002007986 */ /* 0x000fe2000c101b24 */
[----:B------:R-:W-:Y:S05]  /*b450*/  EXIT ;  /* 0x000000000000794d */ /* 0x000fea0003800000 */
.L_x_12813:
[----:B------:R-:W-:Y:S01]  /*b460*/  STG.E desc[UR36][R2.64], R24 ;  /* 0x0000001802007986 */ /* 0x000fe2000c101924 */
[----:B------:R-:W-:Y:S05]  /*b470*/  EXIT ;  /* 0x000000000000794d */ /* 0x000fea0003800000 */
.L_x_12816:
        /* <DEDUP_REMOVED lines=16> */
.L_x_17326:


//--------------------- .text._ZN2at6native18elementwise_kernelILi128ELi2EZNS0_22gpu_kernel_impl_nocastINS0_13BinaryFunctorIlllNS0_15binary_internal10MulFunctorIlEEEEEEvRNS_18TensorIteratorBaseERKT_EUliE_EEviT1_ --------------------------
	.section	.text._ZN2at6native18elementwise_kernelILi128ELi2EZNS0_22gpu_kernel_impl_nocastINS0_13BinaryFunctorIlllNS0_15binary_internal10MulFunctorIlEEEEEEvRNS_18TensorIteratorBaseERKT_EUliE_EEviT1_,"ax",@progbits
	.align	128
        .global         _ZN2at6native18elementwise_kernelILi128ELi2EZNS0_22gpu_kernel_impl_nocastINS0_13BinaryFunctorIlllNS0_15binary_internal10MulFunctorIlEEEEEEvRNS_18TensorIteratorBaseERKT_EUliE_EEviT1_
        .type           _ZN2at6native18elementwise_kernelILi128ELi2EZNS0_22gpu_kernel_impl_nocastINS0_13BinaryFunctorIlllNS0_15binary_internal10MulFunctorIlEEEEEEvRNS_18TensorIteratorBaseERKT_EUliE_EEviT1_,@function
        .size           _ZN2at6native18elementwise_kernelILi128ELi2EZNS0_22gpu_kernel_impl_nocastINS0_13BinaryFunctorIlllNS0_15binary_internal10MulFunctorIlEEEEEEvRNS_18TensorIteratorBaseERKT_EUliE_EEviT1_,(.L_x_17327 - _ZN2at6native18elementwise_kernelILi128ELi2EZNS0_22gpu_kernel_impl_nocastINS0_13BinaryFunctorIlllNS0_15binary_internal10MulFunctorIlEEEEEEvRNS_18TensorIteratorBaseERKT_EUliE_EEviT1_)
        .other          _ZN2at6native18elementwise_kernelILi128ELi2EZNS0_22gpu_kernel_impl_nocastINS0_13BinaryFunctorIlllNS0_15binary_internal10MulFunctorIlEEEEEEvRNS_18TensorIteratorBaseERKT_EUliE_EEviT1_,@"STO_CUDA_ENTRY STV_DEFAULT"
_ZN2at6native18elementwise_kernelILi128ELi2EZNS0_22gpu_kernel_impl_nocastINS0_13BinaryFunctorIlllNS0_15binary_internal10MulFunctorIlEEEEEEvRNS_18TensorIteratorBaseERKT_EUliE_EEviT1_:
.text._ZN2at6native18elementwise_kernelILi128ELi2EZNS0_22gpu_kernel_impl_nocastINS0_13BinaryFunctorIlllNS0_15binary_internal10MulFunctorIlEEEEEEvRNS_18TensorIteratorBaseERKT_EUliE_EEviT1_:
        /* <DEDUP_REMOVED lines=363> */
.L_x_12819:
[----:B------:R-:W-:Y:S01]  /*16b0*/  ULDC.64 UR10, c[0x0][0x488] ;  /* 0x00012200000a7ab9 */ /* 0x000fe20000000a00 */
[----:B------:R-:W-:Y:S01]  /*16c0*/  ULDC.64 UR8, c[0x0][0x480] ;  /* 0x0001200000087ab9 */ /* 0x000fe20000000a00 */
[----:B------:R-:W-:Y:S02]  /*16d0*/  IADD3 R4, P1, R4, UR10, RZ ;  /* 0x0000000a04047c10 */ /* 0x000fe4000ff3e0ff */
[----:B------:R-:W-:Y:S02]  /*16e0*/  IADD3 R6, P0, R2, UR8, RZ ;  /* 0x0000000802067c10 */ /* 0x000fe4000ff1e0ff */
[----:B------:R-:W-:Y:S02]  /*16f0*/  IADD3.X R5, RZ, UR11, RZ, P1, !PT ;  /* 0x0000000bff057c10 */ /* 0x000fe40008ffe4ff */
[----:B------:R-:W-:Y:S01]  /*1700*/  IADD3.X R7, RZ, UR9, RZ, P0, !PT ;  /* 0x00000009ff077c10 */ /* 0x000fe200087fe4ff */
[----:B------:R-:W-:-:S03]  /*1710*/  ULDC.64 UR8, c[0x0][0x478] ;  /* 0x00011e0000087ab9 */ /* 0x000fc60000000a00 */
[----:B------:R-:W2:Y:S04]  /*1720*/  LDG.E.64 R4, desc[UR4][R4.64] ;  /* 0x0000000404047981 */ /* 0x000ea8000c1e1b00 */
[----:B------:R-:W2:Y:S01]  /*1730*/  LDG.E.64 R6, desc[UR4][R6.64] ;  /* 0x0000000406067981 */ /* 0x000ea2000c1e1b00 */
[----:B------:R-:W-:Y:S01]  /*1740*/  IADD3 R8, P0, R3, UR8, RZ ;  /* 0x0000000803087c10 */ /* 0x000fe2000ff1e0ff */
[-C--:B--2---:R-:W-:Y:S02]  /*1750*/  IMAD R9, R5, R6.reuse, RZ ;  /* 0x0000000605097224 */ /* 0x084fe400078e02ff */
[----:B------:R-:W-:-:S04]  /*1760*/  IMAD.WIDE.U32 R2, R4, R6, RZ ;  /* 0x0000000604027225 */ /* 0x000fc800078e00ff */
[----:B------:R-:W-:Y:S01]  /*1770*/  IMAD R11, R4, R7, R9 ;  /* 0x00000007040b7224 */ /* 0x000fe200078e0209 */
[----:B------:R-:W-:-:S04]  /*1780*/  IADD3.X R9, RZ, UR9, RZ, P0, !PT ;  /* 0x00000009ff097c10 */ /* 0x000fc800087fe4ff */
[----:B------:R-:W-:Y:S02]  /*1790*/  IADD3 R3, R3, R11, RZ ;  /* 0x0000000b03037210 */ /* 0x000fe40007ffe0ff */
[----:B------:R-:W-:-:S03]  /*17a0*/  IADD3 R11, R0, 0x80, RZ ;  /* 0x00000080000b7810 */ /* 0x000fc60007ffe0ff */
[----:B------:R0:W-:Y:S04]  /*17b0*/  STG.E.64 desc[UR4][R8.64], R2 ;  /* 0x0000000208007986 */ /* 0x0001e8000c101b04 */
.L_x_12818:
[----:B------:R-:W-:Y:S05]  /*17c0*/  BSYNC B0 ;  /* 0x0000000000007941 */ /* 0x000fea0003800000 */
.L_x_12817:
[----:B------:R-:W-:-:S13]  /*17d0*/  ISETP.GE.AND P0, PT, R11, UR6, PT ;  /* 0x000000060b007c0c */ /* 0x000fda000bf06270 */
[----:B------:R-:W-:Y:S05]  /*17e0*/  @P0 EXIT ;  /* 0x000000000000094d */ /* 0x000fea0003800000 */
[----:B0-----:R-:W0:Y:S01]  /*17f0*/  LDC R8, c[0x0][0x218] ;  /* 0x00008600ff087b82 */ /* 0x001e220000000800 */
        /* <DEDUP_REMOVED lines=352> */
.L_x_12820:
        /* <DEDUP_REMOVED lines=9> */
[----:B------:R-:W-:Y:S01]  /*2e90*/  IADD3 R8, P0, R3, UR6, RZ ;  /* 0x0000000603087c10 */ /* 0x000fe2000ff1e0ff */
[-C--:B--2---:R-:W-:Y:S02]  /*2ea0*/  IMAD R9, R5, R6.reuse, RZ ;  /* 0x0000000605097224 */ /* 0x084fe400078e02ff */
[----:B------:R-:W-:-:S04]  /*2eb0*/  IMAD.WIDE.U32 R2, R4, R6, RZ ;  /* 0x0000000604027225 */ /* 0x000fc800078e00ff */
[----:B------:R-:W-:Y:S01]  /*2ec0*/  IMAD R11, R4, R7, R9 ;  /* 0x00000007040b7224 */ /* 0x000fe200078e0209 */
[----:B------:R-:W-:-:S04]  /*2ed0*/  IADD3.X R9, RZ, UR7, RZ, P0, !PT ;  /* 0x00000007ff097c10 */ /* 0x000fc800087fe4ff */
[----:B------:R-:W-:-:S05]  /*2ee0*/  IADD3 R3, R3, R11, RZ ;  /* 0x0000000b03037210 */ /* 0x000fca0007ffe0ff */
[----:B------:R-:W-:Y:S01]  /*2ef0*/  STG.E.64 desc[UR4][R8.64], R2 ;  /* 0x0000000208007986 */ /* 0x000fe2000c101b04 */
[----:B------:R-:W-:Y:S05]  /*2f00*/  EXIT ;  /* 0x000000000000794d */ /* 0x000fea0003800000 */
.L_x_12821:
        /* <DEDUP_REMOVED lines=15> */
.L_x_17327:


//--------------------- .text._ZN2at6native27unrolled_elementwise_kernelINS0_13BinaryFunctorIlllNS0_15binary_internal10MulFunctorIlEEEESt5arrayIPcLm3EELi4E23TrivialOffsetCalculatorILi2EjESA_ILi1EjENS0_6memory15LoadWithoutCastENSD_16StoreWithoutCastEEEviT_T0_T2_T3_T4_T5_ --------------------------
	.section	.text._ZN2at6native27unrolled_elementwise_kernelINS0_13BinaryFunctorIlllNS0_15binary_internal10MulFunctorIlEEEESt5arrayIPcLm3EELi4E23TrivialOffsetCalculatorILi2EjESA_ILi1EjENS0_6memory15LoadWithoutCastENSD_16StoreWithoutCastEEEviT_T0_T2_T3_T4_T5_,"ax",@progbits
	.align	128
        .global         _ZN2at6native27unrolled_elementwise_kernelINS0_13BinaryFunctorIlllNS0_15binary_internal10MulFunctorIlEEEESt5arrayIPcLm3EELi4E23TrivialOffsetCalculatorILi2EjESA_ILi1EjENS0_6memory15LoadWithoutCastENSD_16StoreWithoutCastEEEviT_T0_T2_T3_T4_T5_
        .type           _ZN2at6native27unrolled_elementwise_kernelINS0_13BinaryFunctorIlllNS0_15binary_internal10MulFunctorIlEEEESt5arrayIPcLm3EELi4E23TrivialOffsetCalculatorILi2EjESA_ILi1EjENS0_6memory15LoadWithoutCastENSD_16StoreWithoutCastEEEviT_T0_T2_T3_T4_T5_,@function
        .size           _ZN2at6native27unrolled_elementwise_kernelINS0_13BinaryFunctorIlllNS0_15binary_internal10MulFunctorIlEEEESt5arrayIPcLm3EELi4E23TrivialOffsetCalculatorILi2EjESA_ILi1EjENS0_6memory15LoadWithoutCastENSD_16StoreWithoutCastEEEviT_T0_T2_T3_T4_T5_,(.L_x_17328 - _ZN2at6native27unrolled_elementwise_kernelINS0_13BinaryFunctorIlllNS0_15binary_internal10MulFunctorIlEEEESt5arrayIPcLm3EELi4E23TrivialOffsetCalculatorILi2EjESA_ILi1EjENS0_6memory15LoadWithoutCastENSD_16StoreWithoutCastEEEviT_T0_T2_T3_T4_T5_)
        .other          _ZN2at6native27unrolled_elementwise_kernelINS0_13BinaryFunctorIlllNS0_15binary_internal10MulFunctorIlEEEESt5arrayIPcLm3EELi4E23TrivialOffsetCalculatorILi2EjESA_ILi1EjENS0_6memory15LoadWithoutCastENSD_16StoreWithoutCastEEEviT_T0_T2_T3_T4_T5_,@"STO_CUDA_ENTRY STV_DEFAULT"
_ZN2at6native27unrolled_elementwise_kernelINS0_13BinaryFunctorIlllNS0_15binary_internal10MulFunctorIlEEEESt5arrayIPcLm3EELi4E23TrivialOffsetCalculatorILi2EjESA_ILi1EjENS0_6memory15LoadWithoutCastENSD_16StoreWithoutCastEEEviT_T0_T2_T3_T4_T5_:
.text._ZN2at6native27unrolled_elementwise_kernelINS0_13BinaryFunctorIlllNS0_15binary_internal10MulFunctorIlEEEESt5arrayIPcLm3EELi4E23TrivialOffsetCalculatorILi2EjESA_ILi1EjENS0_6memory15LoadWithoutCastENSD_16StoreWithoutCastEEEviT_T0_T2_T3_T4_T5_:
        /* <DEDUP_REMOVED lines=20> */
[----:B------:R-:W3:Y:S01]  /*0140*/  @!P0 LDG.E.64 R12, desc[UR4][R18.64] ;  /* 0x00000004120c8981 */ /* 0x000ee2000c1e1b00 */
[----:B-1----:R-:W-:Y:S01]  /*0150*/  @!P0 IMAD.WIDE.U32 R26, R3, 0x8, R26 ;  /* 0x00000008031a8825 */ /* 0x002fe200078e001a */
[----:B------:R-:W-:-:S05]  /*0160*/  CS2R R2, SRZ ;  /* 0x0000000000027805 */ /* 0x000fca000001ff00 */
[----:B------:R-:W1:Y:S01]  /*0170*/  @!P3 LDC.64 R6, c[0x0][0x220] ;  /* 0x00008800ff06bb82 */ /* 0x000e620000000a00 */
[----:B------:R-:W3:Y:S07]  /*0180*/  @!P0 LDG.E.64 R2, desc[UR4][R26.64] ;  /* 0x000000041a028981 */ /* 0x000eee000c1e1b00 */
[----:B------:R-:W4:Y:S01]  /*0190*/  @!P3 LDC.64 R4, c[0x0][0x228] ;  /* 0x00008a00ff04bb82 */ /* 0x000f220000000a00 */
[----:B------:R-:W-:Y:S02]  /*01a0*/  @!P3 IMAD R29, R0, 0x200, R17 ;  /* 0x00000200001db824 */ /* 0x000fe400078e0211 */
[----:B--2---:R-:W-:Y:S01]  /*01b0*/  @!P1 IMAD.WIDE.U32 R20, R9, 0x8, R20 ;  /* 0x0000000809149825 */ /* 0x004fe200078e0014 */
[----:B------:R-:W-:-:S03]  /*01c0*/  CS2R R10, SRZ ;  /* 0x00000000000a7805 */ /* 0x000fc6000001ff00 */
[----:B0-----:R-:W-:Y:S01]  /*01d0*/  @!P1 IMAD.WIDE.U32 R22, R9, 0x8, R22 ;  /* 0x0000000809169825 */ /* 0x001fe200078e0016 */
[----:B------:R-:W-:-:S06]  /*01e0*/  CS2R R8, SRZ ;  /* 0x0000000000087805 */ /* 0x000fcc000001ff00 */
[----:B------:R0:W2:Y:S01]  /*01f0*/  @!P1 LDG.E.64 R8, desc[UR4][R20.64] ;  /* 0x0000000414089981 */ /* 0x0000a2000c1e1b00 */
[----:B-1----:R-:W-:Y:S01]  /*0200*/  @!P3 IMAD.WIDE.U32 R24, R29, 0x8, R6 ;  /* 0x000000081d18b825 */ /* 0x002fe200078e0006 */
[----:B------:R-:W-:-:S04]  /*0210*/  CS2R R6, SRZ ;  /* 0x0000000000067805 */ /* 0x000fc8000001ff00 */
[----:B------:R-:W2:Y:S01]  /*0220*/  @!P3 LDG.E.64 R10, desc[UR4][R24.64] ;  /* 0x00000004180ab981 */ /* 0x000ea2000c1e1b00 */
[----:B----4-:R-:W-:Y:S01]  /*0230*/  @!P3 IMAD.WIDE.U32 R28, R29, 0x8, R4 ;  /* 0x000000081d1cb825 */ /* 0x010fe200078e0004 */
[----:B------:R-:W-:Y:S02]  /*0240*/  CS2R R4, SRZ ;  /* 0x0000000000047805 */ /* 0x000fe4000001ff00 */
[----:B------:R-:W2:Y:S01]  /*0250*/  @!P1 LDG.E.64 R6, desc[UR4][R22.64] ;  /* 0x0000000416069981 */ /* 0x000ea2000c1e1b00 */
[----:B------:R-:W-:Y:S01]  /*0260*/  @!P3 IADD3 R17, R17, 0x80, RZ ;  /* 0x000000801111b810 */ /* 0x000fe20007ffe0ff */
[----:B0-----:R-:W0:Y:S02]  /*0270*/  @!P0 LDC.64 R20, c[0x0][0x218] ;  /* 0x00008600ff148b82 */ /* 0x001e240000000a00 */
[----:B------:R1:W4:Y:S01]  /*0280*/  @!P3 LDG.E.64 R4, desc[UR4][R28.64] ;  /* 0x000000041c04b981 */ /* 0x000322000c1e1b00 */
[----:B------:R-:W-:-:S13]  /*0290*/  ISETP.GE.AND P2, PT, R17, R14, PT ;  /* 0x0000000e1100720c */ /* 0x000fda0003f46270 */
[----:B------:R-:W1:Y:S08]  /*02a0*/  @!P2 LDC.64 R26, c[0x0][0x220] ;  /* 0x00008800ff1aab82 */ /* 0x000e700000000a00 */
[----:B------:R-:W0:Y:S01]  /*02b0*/  @!P2 LDC.64 R18, c[0x0][0x228] ;  /* 0x00008a00ff12ab82 */ /* 0x000e220000000a00 */
[----:B------:R-:W-:-:S05]  /*02c0*/  @!P2 LEA R17, R0, R17, 0x9 ;  /* 0x000000110011a211 */ /* 0x000fca00078e48ff */
[----:B-1----:R-:W-:-:S04]  /*02d0*/  @!P2 IMAD.WIDE.U32 R26, R17, 0x8, R26 ;  /* 0x00000008111aa825 */ /* 0x002fc800078e001a */
[----:B0-----:R-:W-:Y:S01]  /*02e0*/  @!P2 IMAD.WIDE.U32 R28, R17, 0x8, R18 ;  /* 0x00000008111ca825 */ /* 0x001fe200078e0012 */
[----:B------:R-:W-:Y:S02]  /*02f0*/  CS2R R18, SRZ ;  /* 0x0000000000127805 */ /* 0x000fe4000001ff00 */
[----:B------:R-:W-:-:S04]  /*0300*/  CS2R R16, SRZ ;  /* 0x0000000000107805 */ /* 0x000fc8000001ff00 */
[----:B------:R0:W5:Y:S04]  /*0310*/  @!P2 LDG.E.64 R18, desc[UR4][R26.64] ;  /* 0x000000041a12a981 */ /* 0x000168000c1e1b00 */
[----:B------:R0:W5:Y:S01]  /*0320*/  @!P2 LDG.E.64 R16, desc[UR4][R28.64] ;  /* 0x000000041c10a981 */ /* 0x000162000c1e1b00 */
[----:B------:R-:W-:Y:S01]  /*0330*/  BSSY B0, `(.L_x_12822) ;  /* 0x0000020000007945 */ /* 0x000fe20003800000 */
[-C--:B---3--:R-:W-:Y:S02]  /*0340*/  IMAD R3, R3, R12.reuse, RZ ;  /* 0x0000000c03037224 */ /* 0x088fe400078e02ff */
[----:B------:R-:W-:-:S04]  /*0350*/  IMAD.WIDE.U32 R22, R2, R12, RZ ;  /* 0x0000000c02167225 */ /* 0x000fc800078e00ff */
[----:B------:R-:W-:Y:S02]  /*0360*/  IMAD R3, R13, R2, R3 ;  /* 0x000000020d037224 */ /* 0x000fe400078e0203 */
[----:B------:R-:W-:-:S03]  /*0370*/  VIADD R2, R15, 0x80 ;  /* 0x000000800f027836 */ /* 0x000fc60000000000 */
[----:B------:R-:W-:Y:S02]  /*0380*/  IADD3 R3, R23, R3, RZ ;  /* 0x0000000317037210 */ /* 0x000fe40007ffe0ff */
[-C--:B------:R-:W-:Y:S02]  /*0390*/  @!P0 LEA R23, R0, R15.reuse, 0x9 ;  /* 0x0000000f00178211 */ /* 0x080fe400078e48ff */
[----:B------:R-:W-:Y:S01]  /*03a0*/  MOV R13, R15 ;  /* 0x0000000f000d7202 */ /* 0x000fe20000000f00 */
[----:B------:R-:W-:Y:S01]  /*03b0*/  @!P0 IMAD.MOV.U32 R13, RZ, RZ, R2 ;  /* 0x000000ffff0d8224 */ /* 0x000fe200078e0002 */
[----:B------:R-:W-:Y:S01]  /*03c0*/  @!P0 MOV R2, R22 ;  /* 0x0000001600028202 */ /* 0x000fe20000000f00 */
[----:B------:R-:W-:-:S05]  /*03d0*/  @!P0 IMAD.WIDE.U32 R22, R23, 0x8, R20 ;  /* 0x0000000817168825 */ /* 0x000fca00078e0014 */
[----:B------:R0:W-:Y:S01]  /*03e0*/  @!P0 STG.E.64 desc[UR4][R22.64], R2 ;  /* 0x0000000216008986 */ /* 0x0001e2000c101b04 */
[----:B------:R-:W-:Y:S01]  /*03f0*/  ISETP.GE.AND P1, PT, R13, R14, PT ;  /* 0x0000000e0d00720c */ /* 0x000fe20003f26270 */
[-C--:B--2---:R-:W-:Y:S02]  /*0400*/  IMAD R7, R7, R8.reuse, RZ ;  /* 0x0000000807077224 */ /* 0x084fe400078e02ff */
[----:B------:R-:W-:-:S04]  /*0410*/  IMAD.WIDE.U32 R20, R6, R8, RZ ;  /* 0x0000000806147225 */ /* 0x000fc800078e00ff */
[----:B----4-:R-:W-:Y:S02]  /*0420*/  IMAD R5, R5, R10, RZ ;  /* 0x0000000a05057224 */ /* 0x010fe400078e02ff */
[----:B------:R-:W-:Y:S02]  /*0430*/  IMAD R9, R9, R6, R7 ;  /* 0x0000000609097224 */ /* 0x000fe400078e0207 */
[----:B------:R-:W-:-:S04]  /*0440*/  IMAD.WIDE.U32 R6, R4, R10, RZ ;  /* 0x0000000a04067225 */ /* 0x000fc800078e00ff */
[----:B------:R-:W-:Y:S01]  /*0450*/  IMAD R11, R11, R4, R5 ;  /* 0x000000040b0b7224 */ /* 0x000fe200078e0205 */
        /* <DEDUP_REMOVED lines=13> */
.L_x_12823:
[----:B------:R-:W-:Y:S05]  /*0530*/  BSYNC B0 ;  /* 0x0000000000007941 */ /* 0x000fea0003800000 */
.L_x_12822:
[----:B------:R-:W-:-:S13]  /*0540*/  ISETP.GE.AND P0, PT, R13, R14, PT ;  /* 0x0000000e0d00720c */ /* 0x000fda0003f06270 */
[----:B------:R-:W-:Y:S05]  /*0550*/  @P0 EXIT ;  /* 0x000000000000094d */ /* 0x000fea0003800000 */
[----:B0-----:R-:W0:Y:S01]  /*0560*/  LDC.64 R2, c[0x0][0x218] ;  /* 0x00008600ff027b82 */ /* 0x001e220000000a00 */
[-C--:B-----5:R-:W-:Y:S01]  /*0570*/  IMAD R7, R17, R18.reuse, RZ ;  /* 0x0000001211077224 */ /* 0x0a0fe200078e02ff */
[----:B------:R-:W-:Y:S01]  /*0580*/  LEA R13, R0, R13, 0x9 ;  /* 0x0000000d000d7211 */ /* 0x000fe200078e48ff */
[----:B------:R-:W-:-:S04]  /*0590*/  IMAD.WIDE.U32 R4, R16, R18, RZ ;  /* 0x0000001210047225 */ /* 0x000fc800078e00ff */
[----:B------:R-:W-:-:S05]  /*05a0*/  IMAD R7, R19, R16, R7 ;  /* 0x0000001013077224 */ /* 0x000fca00078e0207 */
[----:B------:R-:W-:Y:S01]  /*05b0*/  IADD3 R5, R5, R7, RZ ;  /* 0x0000000705057210 */ /* 0x000fe20007ffe0ff */
[----:B0-----:R-:W-:-:S05]  /*05c0*/  IMAD.WIDE.U32 R2, R13, 0x8, R2 ;  /* 0x000000080d027825 */ /* 0x001fca00078e0002 */
[----:B------:R-:W-:Y:S01]  /*05d0*/  STG.E.64 desc[UR4][R2.64], R4 ;  /* 0x0000000402007986 */ /* 0x000fe2000c101b04 */
[----:B------:R-:W-:Y:S05]  /*05e0*/  EXIT ;  /* 0x000000000000794d */ /* 0x000fea0003800000 */
.L_x_12824:
        /* <DEDUP_REMOVED lines=9> */
.L_x_17328:


//--------------------- .text._ZN2at6native29vectorized_elementwise_kernelILi2ENS0_13BinaryFunctorIlllNS0_15binary_internal10MulFunctorIlEEEESt5arrayIPcLm3EEEEviT0_T1_ --------------------------
	.section	.text._ZN2at6native29vectorized_elementwise_kernelILi2ENS0_13BinaryFunctorIlllNS0_15binary_internal10MulFunctorIlEEEESt5arrayIPcLm3EEEEviT0_T1_,"ax",@progbits
	.align	128
        .global         _ZN2at6native29vectorized_elementwise_kernelILi2ENS0_13BinaryFunctorIlllNS0_15binary_internal10MulFunctorIlEEEESt5arrayIPcLm3EEEEviT0_T1_
        .type           _ZN2at6native29vectorized_elementwise_kernelILi2ENS0_13BinaryFunctorIlllNS0_15binary_internal10MulFunctorIlEEEESt5arrayIPcLm3EEEEviT0_T1_,@function
        .size           _ZN2at6native29vectorized_elementwise_kernelILi2ENS0_13BinaryFunctorIlllNS0_15binary_internal10MulFunctorIlEEEESt5arrayIPcLm3EEEEviT0_T1_,(.L_x_17329 - _ZN2at6native29vectorized_elementwise_kernelILi2ENS0_13BinaryFunctorIlllNS0_15binary_internal10MulFunctorIlEEEESt5arrayIPcLm3EEEEviT0_T1_)
        .other          _ZN2at6native29vectorized_elementwise_kernelILi2ENS0_13BinaryFunctorIlllNS0_15binary_internal10MulFunctorIlEEEESt5arrayIPcLm3EEEEviT0_T1_,@"STO_CUDA_ENTRY STV_DEFAULT"
_ZN2at6native29vectorized_elementwise_kernelILi2ENS0_13BinaryFunctorIlllNS0_15binary_internal10MulFunctorIlEEEESt5arrayIPcLm3EEEEviT0_T1_:
.text._ZN2at6native29vectorized_elementwise_kernelILi2ENS0_13BinaryFunctorIlllNS0_15binary_internal10MulFunctorIlEEEESt5arrayIPcLm3EEEEviT0_T1_:
        /* <DEDUP_REMOVED lines=23> */
[----:B--2---:R-:W-:-:S04]  /*0170*/  IMAD R23, R23, R26, RZ ;  /* 0x0000001a17177224 */ /* 0x004fc800078e02ff */
[----:B------:R-:W-:Y:S02]  /*0180*/  IMAD R0, R27, R22, R23 ;  /* 0x000000161b007224 */ /* 0x000fe400078e0217 */
[----:B---3--:R-:W-:-:S04]  /*0190*/  IMAD R27, R19, R14, RZ ;  /* 0x0000000e131b7224 */ /* 0x008fc800078e02ff */
[----:B------:R-:W-:Y:S02]  /*01a0*/  IMAD R27, R15, R18, R27 ;  /* 0x000000120f1b7224 */ /* 0x000fe400078e021b */
[----:B------:R-:W-:Y:S02]  /*01b0*/  IMAD.WIDE.U32 R14, R18, R14, RZ ;  /* 0x0000000e120e7225 */ /* 0x000fe400078e00ff */
[----:B------:R-:W0:Y:S02]  /*01c0*/  LDC.64 R18, c[0x0][0x218] ;  /* 0x00008600ff127b82 */ /* 0x000e240000000a00 */
[----:B------:R-:W-:Y:S02]  /*01d0*/  IMAD R17, R17, R12, RZ ;  /* 0x0000000c11117224 */ /* 0x000fe400078e02ff */
[----:B----4-:R-:W-:Y:S02]  /*01e0*/  IMAD R5, R5, R8, RZ ;  /* 0x0000000805057224 */ /* 0x010fe400078e02ff */
[----:B------:R-:W-:-:S02]  /*01f0*/  IMAD R17, R13, R16, R17 ;  /* 0x000000100d117224 */ /* 0x000fc400078e0211 */
[----:B------:R-:W-:Y:S01]  /*0200*/  IMAD.WIDE.U32 R12, R16, R12, RZ ;  /* 0x0000000c100c7225 */ /* 0x000fe200078e00ff */
[----:B------:R-:W-:-:S03]  /*0210*/  IADD3 R15, R15, R27, RZ ;  /* 0x0000001b0f0f7210 */ /* 0x000fc60007ffe0ff */
[----:B------:R-:W-:Y:S01]  /*0220*/  IMAD R21, R21, R24, RZ ;  /* 0x0000001815157224 */ /* 0x000fe200078e02ff */
[----:B------:R-:W-:Y:S01]  /*0230*/  IADD3 R13, R13, R17, RZ ;  /* 0x000000110d0d7210 */ /* 0x000fe20007ffe0ff */
[----:B-----5:R-:W-:Y:S02]  /*0240*/  IMAD R33, R33, R28, RZ ;  /* 0x0000001c21217224 */ /* 0x020fe400078e02ff */
[----:B0-----:R-:W-:-:S04]  /*0250*/  IMAD.WIDE.U32 R18, R3, 0x8, R18 ;  /* 0x0000000803127825 */ /* 0x001fc800078e0012 */
[----:B------:R-:W-:-:S04]  /*0260*/  IMAD R3, R7, R10, RZ ;  /* 0x0000000a07037224 */ /* 0x000fc800078e02ff */
[----:B------:R-:W-:Y:S02]  /*0270*/  IMAD R3, R11, R6, R3 ;  /* 0x000000060b037224 */ /* 0x000fe400078e0203 */
[----:B------:R-:W-:-:S04]  /*0280*/  IMAD.WIDE.U32 R6, R6, R10, RZ ;  /* 0x0000000a06067225 */ /* 0x000fc800078e00ff */
[----:B------:R-:W-:-:S04]  /*0290*/  IMAD.WIDE R10, R2, 0x10, R18 ;  /* 0x00000010020a7825 */ /* 0x000fc800078e0212 */
[----:B------:R-:W-:Y:S02]  /*02a0*/  IMAD R19, R35, R30, RZ ;  /* 0x0000001e23137224 */ /* 0x000fe400078e02ff */
[----:B------:R-:W-:Y:S02]  /*02b0*/  IMAD R2, R9, R4, R5 ;  /* 0x0000000409027224 */ /* 0x000fe400078e0205 */
[----:B------:R-:W-:Y:S01]  /*02c0*/  IMAD.WIDE.U32 R8, R4, R8, RZ ;  /* 0x0000000804087225 */ /* 0x000fe200078e00ff */
[----:B------:R-:W-:-:S03]  /*02d0*/  IADD3 R17, R7, R3, RZ ;  /* 0x0000000307117210 */ /* 0x000fc60007ffe0ff */
[----:B------:R-:W-:Y:S02]  /*02e0*/  IMAD R21, R25, R20, R21 ;  /* 0x0000001419157224 */ /* 0x000fe400078e0215 */
[----:B------:R-:W-:Y:S01]  /*02f0*/  IMAD.WIDE.U32 R4, R34, R30, RZ ;  /* 0x0000001e22047225 */ /* 0x000fe200078e00ff */
[----:B------:R0:W-:Y:S03]  /*0300*/  STG.E.128 desc[UR4][R10.64+0x800], R12 ;  /* 0x0008000c0a007986 */ /* 0x0001e6000c101d04 */
[----:B------:R-:W-:Y:S02]  /*0310*/  IMAD R31, R31, R34, R19 ;  /* 0x000000221f1f7224 */ /* 0x000fe400078e0213 */
[----:B------:R-:W-:-:S04]  /*0320*/  IMAD.WIDE.U32 R22, R22, R26, RZ ;  /* 0x0000001a16167225 */ /* 0x000fc800078e00ff */
[----:B------:R-:W-:-:S04]  /*0330*/  IMAD.WIDE.U32 R24, R20, R24, RZ ;  /* 0x0000001814187225 */ /* 0x000fc800078e00ff */
[----:B------:R-:W-:-:S04]  /*0340*/  IMAD.WIDE.U32 R18, R32, R28, RZ ;  /* 0x0000001c20127225 */ /* 0x000fc800078e00ff */
[----:B------:R-:W-:Y:S02]  /*0350*/  IMAD R29, R29, R32, R33 ;  /* 0x000000201d1d7224 */ /* 0x000fe400078e0221 */
[----:B------:R-:W-:Y:S01]  /*0360*/  IMAD.IADD R3, R9, 0x1, R2 ;  /* 0x0000000109037824 */ /* 0x000fe200078e0202 */
[----:B0-----:R-:W-:Y:S01]  /*0370*/  MOV R14, R6 ;  /* 0x00000006000e7202 */ /* 0x001fe20000000f00 */
[----:B------:R-:W-:Y:S01]  /*0380*/  IMAD.MOV.U32 R6, RZ, RZ, R4 ;  /* 0x000000ffff067224 */ /* 0x000fe200078e0004 */
[----:B------:R-:W-:Y:S02]  /*0390*/  IADD3 R7, R5, R31, RZ ;  /* 0x0000001f05077210 */ /* 0x000fe40007ffe0ff */
[----:B------:R-:W-:Y:S02]  /*03a0*/  IADD3 R23, R23, R0, RZ ;  /* 0x0000000017177210 */ /* 0x000fe40007ffe0ff */
[----:B------:R-:W-:Y:S02]  /*03b0*/  IADD3 R21, R25, R21, RZ ;  /* 0x0000001519157210 */ /* 0x000fe40007ffe0ff */
[----:B------:R-:W-:-:S02]  /*03c0*/  MOV R20, R24 ;  /* 0x0000001800147202 */ /* 0x000fc40000000f00 */
[----:B------:R-:W-:Y:S02]  /*03d0*/  IADD3 R5, R19, R29, RZ ;  /* 0x0000001d13057210 */ /* 0x000fe40007ffe0ff */
[----:B------:R-:W-:Y:S02]  /*03e0*/  MOV R15, R17 ;  /* 0x00000011000f7202 */ /* 0x000fe40000000f00 */
[----:B------:R-:W-:Y:S02]  /*03f0*/  MOV R12, R8 ;  /* 0x00000008000c7202 */ /* 0x000fe40000000f00 */
[----:B------:R-:W-:Y:S02]  /*0400*/  MOV R13, R3 ;  /* 0x00000003000d7202 */ /* 0x000fe40000000f00 */
[----:B------:R-:W-:Y:S01]  /*0410*/  MOV R4, R18 ;  /* 0x0000001200047202 */ /* 0x000fe20000000f00 */
[----:B------:R-:W-:Y:S04]  /*0420*/  STG.E.128 desc[UR4][R10.64], R20 ;  /* 0x000000140a007986 */ /* 0x000fe8000c101d04 */
[----:B------:R-:W-:Y:S04]  /*0430*/  STG.E.128 desc[UR4][R10.64+0x1000], R12 ;  /* 0x0010000c0a007986 */ /* 0x000fe8000c101d04 */
[----:B------:R-:W-:Y:S01]  /*0440*/  STG.E.128 desc[UR4][R10.64+0x1800], R4 ;  /* 0x001800040a007986 */ /* 0x000fe2000c101d04 */
[----:B------:R-:W-:Y:S05]  /*0450*/  EXIT ;  /* 0x000000000000794d */ /* 0x000fea0003800000 */
.L_x_12825:
[----:B------:R-:W0:Y:S01]  /*0460*/  S2R R5, SR_TID.X ;  /* 0x0000000000057919 */ /* 0x000e220000002100 */
[----:B------:R-:W-:Y:S02]  /*0470*/  CS2R R14, SRZ ;  /* 0x00000000000e7805 */ /* 0x000fe4000001ff00 */
[----:B0-----:R-:W-:-:S13]  /*0480*/  ISETP.GE.AND P0, PT, R5, R0, PT ;  /* 0x000000000500720c */ /* 0x001fda0003f06270 */
[----:B------:R-:W-:Y:S01]  /*0490*/  @!P0 IADD3 R7, R3, R5, RZ ;  /* 0x0000000503078210 */ /* 0x000fe20007ffe0ff */
[----:B------:R-:W0:Y:S01]  /*04a0*/  @!P0 LDC.64 R8, c[0x0][0x220] ;  /* 0x00008800ff088b82 */ /* 0x000e220000000a00 */
[----:B------:R-:W-:-:S04]  /*04b0*/  @!P0 IADD3 R5, R5, 0x80, RZ ;  /* 0x0000008005058810 */ /* 0x000fc80007ffe0ff */
[----:B------:R-:W-:-:S03]  /*04c0*/  ISETP.GE.AND P1, PT, R5, R0, PT ;  /* 0x000000000500720c */ /* 0x000fc60003f26270 */
[----:B------:R-:W1:Y:S10]  /*04d0*/  @!P0 LDC.64 R18, c[0x0][0x228] ;  /* 0x00008a00ff128b82 */ /* 0x000e740000000a00 */
[----:B------:R-:W2:Y:S01]  /*04e0*/  @!P1 LDC.64 R10, c[0x0][0x220] ;  /* 0x00008800ff0a9b82 */ /* 0x000ea20000000a00 */
[----:B------:R-:W-:Y:S01]  /*04f0*/  @!P1 IADD3 R25, R3, R5, RZ ;  /* 0x0000000503199210 */ /* 0x000fe20007ffe0ff */
[----:B0-----:R-:W-:-:S06]  /*0500*/  @!P0 IMAD.WIDE.U32 R8, R7, 0x8, R8 ;  /* 0x0000000807088825 */ /* 0x001fcc00078e0008 */
[----:B------:R-:W0:Y:S01]  /*0510*/  @!P1 LDC.64 R12, c[0x0][0x228] ;  /* 0x00008a00ff0c9b82 */ /* 0x000e220000000a00 */
[----:B------:R-:W3:Y:S01]  /*0520*/  @!P0 LDG.E.64 R14, desc[UR4][R8.64] ;  /* 0x00000004080e8981 */ /* 0x000ee2000c1e1b00 */
[----:B-1----:R-:W-:Y:S01]  /*0530*/  @!P0 IMAD.WIDE.U32 R18, R7, 0x8, R18 ;  /* 0x0000000807128825 */ /* 0x002fe200078e0012 */
[----:B------:R-:W-:-:S06]  /*0540*/  CS2R R6, SRZ ;  /* 0x0000000000067805 */ /* 0x000fcc000001ff00 */
[----:B------:R-:W3:Y:S01]  /*0550*/  @!P0 LDG.E.64 R6, desc[UR4][R18.64] ;  /* 0x0000000412068981 */ /* 0x000ee2000c1e1b00 */
[----:B--2---:R-:W-:Y:S01]  /*0560*/  @!P1 IMAD.WIDE.U32 R20, R25, 0x8, R10 ;  /* 0x0000000819149825 */ /* 0x004fe200078e000a */
[----:B------:R-:W-:-:S06]  /*0570*/  CS2R R10, SRZ ;  /* 0x00000000000a7805 */ /* 0x000fcc000001ff00 */
[----:B------:R1:W2:Y:S01]  /*0580*/  @!P1 LDG.E.64 R10, desc[UR4][R20.64] ;  /* 0x00000004140a9981 */ /* 0x0002a2000c1e1b00 */
[----:B0-----:R-:W-:Y:S01]  /*0590*/  @!P1 IMAD.WIDE.U32 R24, R25, 0x8, R12 ;  /* 0x0000000819189825 */ /* 0x001fe200078e000c */
[----:B------:R-:W-:-:S06]  /*05a0*/  CS2R R12, SRZ ;  /* 0x00000000000c7805 */ /* 0x000fcc000001ff00 */
[----:B------:R0:W2:Y:S01]  /*05b0*/  @!P1 LDG.E.64 R12, desc[UR4][R24.64] ;  /* 0x00000004180c9981 */ /* 0x0000a2000c1e1b00 */
[----:B------:R-:W-:-:S04]  /*05c0*/  @!P1 IADD3 R5, R5, 0x80, RZ ;  /* 0x0000008005059810 */ /* 0x000fc80007ffe0ff */
[----:B------:R-:W-:-:S13]  /*05d0*/  ISETP.GE.AND P1, PT, R5, R0, PT ;  /* 0x000000000500720c */ /* 0x000fda0003f26270 */
[----:B------:R-:W-:Y:S01]  /*05e0*/  @!P1 IADD3 R31, R3, R5, RZ ;  /* 0x00000005031f9210 */ /* 0x000fe20007ffe0ff */
[----:B------:R-:W-:Y:S01]  /*05f0*/  @!P1 VIADD R5, R5, 0x80 ;  /* 0x0000008005059836 */ /* 0x000fe20000000000 */
[----:B------:R-:W4:Y:S04]  /*0600*/  @!P1 LDC.64 R34, c[0x0][0x220] ;  /* 0x00008800ff229b82 */ /* 0x000f280000000a00 */
[----:B------:R-:W-:-:S04]  /*0610*/  ISETP.GE.AND P4, PT, R5, R0, PT ;  /* 0x000000000500720c */ /* 0x000fc80003f86270 */
[----:B------:R-:W5:Y:S09]  /*0620*/  @!P1 LDC.64 R22, c[0x0][0x228] ;  /* 0x00008a00ff169b82 */ /* 0x000f720000000a00 */
[----:B------:R-:W-:Y:S01]  /*0630*/  @!P4 IADD3 R17, R3, R5, RZ ;  /* 0x000000050311c210 */ /* 0x000fe20007ffe0ff */
[----:B------:R-:W0:Y:S01]  /*0640*/  @!P4 LDC.64 R28, c[0x0][0x220] ;  /* 0x00008800ff1ccb82 */ /* 0x000e220000000a00 */
[----:B------:R-:W-:-:S04]  /*0650*/  @!P4 IADD3 R5, R5, 0x80, RZ ;  /* 0x000000800505c810 */ /* 0x000fc80007ffe0ff */
[----:B------:R-:W-:-:S03]  /*0660*/  ISETP.GE.AND P3, PT, R5, R0, PT ;  /* 0x000000000500720c */ /* 0x000fc60003f66270 */
[----:B------:R-:W5:Y:S10]  /*0670*/  @!P4 LDC.64 R26, c[0x0][0x228] ;  /* 0x00008a00ff1acb82 */ /* 0x000f740000000a00 */
[----:B-1----:R-:W-:Y:S01]  /*0680*/  @!P3 IADD3 R21, R3, R5, RZ ;  /* 0x000000050315b210 */ /* 0x002fe20007ffe0ff */
[----:B------:R-:W1:Y:S01]  /*0690*/  @!P3 LDC.64 R36, c[0x0][0x220] ;  /* 0x00008800ff24bb82 */ /* 0x000e620000000a00 */
[----:B------:R-:W-:-:S04]  /*06a0*/  @!P3 IADD3 R5, R5, 0x80, RZ ;  /* 0x000000800505b810 */ /* 0x000fc80007ffe0ff */
[----:B------:R-:W-:Y:S01]  /*06b0*/  ISETP.GE.AND P2, PT, R5, R0, PT ;  /* 0x000000000500720c */ /* 0x000fe20003f46270 */
[----:B0-----:R-:W-:Y:S02]  /*06c0*/  @!P4 IMAD.WIDE.U32 R28, R17, 0x8, R28 ;  /* 0x00000008111cc825 */ /* 0x001fe400078e001c */
[----:B------:R-:W0:Y:S02]  /*06d0*/  @!P3 LDC.64 R24, c[0x0][0x228] ;  /* 0x00008a00ff18bb82 */ /* 0x000e240000000a00 */
[----:B----4-:R-:W-:-:S04]  /*06e0*/  @!P1 IMAD.WIDE.U32 R34, R31, 0x8, R34 ;  /* 0x000000081f229825 */ /* 0x010fc800078e0022 */
[----:B-----5:R-:W-:-:S04]  /*06f0*/  @!P1 IMAD.WIDE.U32 R22, R31, 0x8, R22 ;  /* 0x000000081f169825 */ /* 0x020fc800078e0016 */
[----:B------:R-:W-:Y:S01]  /*0700*/  @!P2 IADD3 R33, R3, R5, RZ ;  /* 0x000000050321a210 */ /* 0x000fe20007ffe0ff */
[----:B------:R-:W4:Y:S01]  /*0710*/  @!P2 LDC.64 R30, c[0x0][0x220] ;  /* 0x00008800ff1eab82 */ /* 0x000f220000000a00 */
[----:B------:R-:W-:Y:S01]  /*0720*/  @!P2 IADD3 R5, R5, 0x80, RZ ;  /* 0x000000800505a810 */ /* 0x000fe20007ffe0ff */
[----:B------:R-:W-:Y:S01]  /*0730*/  @!P4 IMAD.WIDE.U32 R26, R17, 0x8, R26 ;  /* 0x00000008111ac825 */ /* 0x000fe200078e001a */
[----:B------:R-:W-:-:S03]  /*0740*/  CS2R R16, SRZ ;  /* 0x0000000000107805 */ /* 0x000fc6000001ff00 */
[----:B-1----:R-:W-:-:S03]  /*0750*/  @!P3 IMAD.WIDE.U32 R36, R21, 0x8, R36 ;  /* 0x000000081524b825 */ /* 0x002fc600078e0024 */
[----:B------:R1:W5:Y:S01]  /*0760*/  @!P4 LDG.E.64 R16, desc[UR4][R26.64] ;  /* 0x000000041a10c981 */ /* 0x000362000c1e1b00 */
[----:B0-----:R-:W-:Y:S01]  /*0770*/  @!P3 IMAD.WIDE.U32 R24, R21, 0x8, R24 ;  /* 0x000000081518b825 */ /* 0x001fe200078e0018 */
[----:B------:R-:W-:-:S06]  /*0780*/  CS2R R20, SRZ ;  /* 0x0000000000147805 */ /* 0x000fcc000001ff00 */
[----:B------:R-:W5:Y:S01]  /*0790*/  @!P3 LDG.E.64 R20, desc[UR4][R24.64] ;  /* 0x000000041814b981 */ /* 0x000f62000c1e1b00 */
[----:B-1----:R-:W-:Y:S01]  /*07a0*/  CS2R R26, SRZ ;  /* 0x00000000001a7805 */ /* 0x002fe2000001ff00 */
[----:B----4-:R-:W-:-:S05]  /*07b0*/  @!P2 IMAD.WIDE.U32 R30, R33, 0x8, R30 ;  /* 0x00000008211ea825 */ /* 0x010fca00078e001e */
[----:B------:R-:W4:Y:S01]  /*07c0*/  @!P2 LDG.E.64 R26, desc[UR4][R30.64] ;  /* 0x000000041e1aa981 */ /* 0x000f22000c1e1b00 */
[----:B------:R-:W-:-:S06]  /*07d0*/  CS2R R18, SRZ ;  /* 0x0000000000127805 */ /* 0x000fcc000001ff00 */
[----:B------:R0:W5:Y:S02]  /*07e0*/  @!P3 LDG.E.64 R18, desc[UR4][R36.64] ;  /* 0x000000042412b981 */ /* 0x000164000c1e1b00 */
[----:B0-----:R-:W-:Y:S01]  /*07f0*/  CS2R R36, SRZ ;  /* 0x0000000000247805 */ /* 0x001fe2000001ff00 */
[-C--:B---3--:R-:W-:Y:S02]  /*0800*/  IMAD R7, R7, R14.reuse, RZ ;  /* 0x0000000e07077224 */ /* 0x088fe400078e02ff */
[----:B------:R-:W-:-:S04]  /*0810*/  IMAD.WIDE.U32 R8, R6, R14, RZ ;  /* 0x0000000e06087225 */ /* 0x000fc800078e00ff */
[----:B------:R-:W-:Y:S01]  /*0820*/  IMAD R4, R15, R6, R7 ;  /* 0x000000060f047224 */ /* 0x000fe200078e0207 */
[----:B------:R-:W-:-:S06]  /*0830*/  CS2R R14, SRZ ;  /* 0x00000000000e7805 */ /* 0x000fcc000001ff00 */
[----:B------:R0:W3:Y:S01]  /*0840*/  @!P4 LDG.E.64 R14, desc[UR4][R28.64] ;  /* 0x000000041c0ec981 */ /* 0x0000e2000c1e1b00 */
[-C--:B--2---:R-:W-:Y:S02]  /*0850*/  IMAD R13, R13, R10.reuse, RZ ;  /* 0x0000000a0d0d7224 */ /* 0x084fe400078e02ff */
[----:B------:R-:W-:Y:S01]  /*0860*/  IMAD.WIDE.U32 R6, R12, R10, RZ ;  /* 0x0000000a0c067225 */ /* 0x000fe200078e00ff */
[----:B0-----:R-:W0:Y:S03]  /*0870*/  @!P2 LDC.64 R28, c[0x0][0x228] ;  /* 0x00008a00ff1cab82 */ /* 0x001e260000000a00 */
[----:B------:R-:W-:Y:S01]  /*0880*/  IMAD R2, R11, R12, R13 ;  /* 0x0000000c0b027224 */ /* 0x000fe200078e020d */
[----:B------:R-:W-:Y:S02]  /*0890*/  CS2R R10, SRZ ;  /* 0x00000000000a7805 */ /* 0x000fe4000001ff00 */
[----:B------:R-:W-:-:S04]  /*08a0*/  CS2R R12, SRZ ;  /* 0x00000000000c7805 */ /* 0x000fc8000001ff00 */
[----:B------:R1:W2:Y:S04]  /*08b0*/  @!P1 LDG.E.64 R10, desc[UR4][R34.64] ;  /* 0x00000004220a9981 */ /* 0x0002a8000c1e1b00 */
[----:B------:R1:W2:Y:S01]  /*08c0*/  @!P1 LDG.E.64 R12, desc[UR4][R22.64] ;  /* 0x00000004160c9981 */ /* 0x0002a2000c1e1b00 */
[----:B------:R-:W-:-:S13]  /*08d0*/  ISETP.GE.AND P1, PT, R5, R0, PT ;  /* 0x000000000500720c */ /* 0x000fda0003f26270 */
[----:B-1----:R-:W-:Y:S01]  /*08e0*/  @!P1 IMAD.IADD R35, R3, 0x1, R5 ;  /* 0x0000000103239824 */ /* 0x002fe200078e0205 */
[----:B------:R-:W-:Y:S01]  /*08f0*/  @!P1 IADD3 R5, R5, 0x80, RZ ;  /* 0x0000008005059810 */ /* 0x000fe20007ffe0ff */
[----:B------:R-:W1:Y:S03]  /*0900*/  @!P1 LDC.64 R22, c[0x0][0x220] ;  /* 0x00008800ff169b82 */ /* 0x000e660000000a00 */
[----:B------:R-:W-:Y:S01]  /*0910*/  ISETP.GE.AND P4, PT, R5, R0, PT ;  /* 0x000000000500720c */ /* 0x000fe20003f86270 */
[----:B0-----:R-:W-:Y:S01]  /*0920*/  @!P2 IMAD.WIDE.U32 R28, R33, 0x8, R28 ;  /* 0x00000008211ca825 */ /* 0x001fe200078e001c */
[----:B------:R-:W-:-:S03]  /*0930*/  CS2R R32, SRZ ;  /* 0x0000000000207805 */ /* 0x000fc6000001ff00 */
[----:B------:R-:W0:Y:S03]  /*0940*/  @!P1 LDC.64 R24, c[0x0][0x228] ;  /* 0x00008a00ff189b82 */ /* 0x000e260000000a00 */
[----:B------:R1:W4:Y:S05]  /*0950*/  @!P2 LDG.E.64 R32, desc[UR4][R28.64] ;  /* 0x000000041c20a981 */ /* 0x00032a000c1e1b00 */
[----:B------:R-:W0:Y:S08]  /*0960*/  @!P4 LDC.64 R30, c[0x0][0x220] ;  /* 0x00008800ff1ecb82 */ /* 0x000e300000000a00 */
[----:B-1----:R-:W1:Y:S01]  /*0970*/  @!P4 LDC.64 R28, c[0x0][0x228] ;  /* 0x00008a00ff1ccb82 */ /* 0x002e620000000a00 */
[----:B------:R-:W-:Y:S01]  /*0980*/  @!P1 IMAD.WIDE.U32 R22, R35, 0x8, R22 ;  /* 0x0000000823169825 */ /* 0x000fe200078e0016 */
[----:B------:R-:W-:-:S04]  /*0990*/  @!P4 IADD3 R5, R3, R5, RZ ;  /* 0x000000050305c210 */ /* 0x000fc80007ffe0ff */
[----:B------:R0:W4:Y:S02]  /*09a0*/  @!P1 LDG.E.64 R36, desc[UR4][R22.64] ;  /* 0x0000000416249981 */ /* 0x000124000c1e1b00 */
[----:B0-----:R-:W-:Y:S01]  /*09b0*/  @!P1 IMAD.WIDE.U32 R34, R35, 0x8, R24 ;  /* 0x0000000823229825 */ /* 0x001fe200078e0018 */
[----:B------:R-:W-:-:S06]  /*09c0*/  CS2R R24, SRZ ;  /* 0x0000000000187805 */ /* 0x000fcc000001ff00 */
[----:B------:R1:W4:Y:S01]  /*09d0*/  @!P1 LDG.E.64 R24, desc[UR4][R34.64] ;  /* 0x0000000422189981 */ /* 0x000322000c1e1b00 */
[----:B------:R-:W-:Y:S01]  /*09e0*/  @!P4 IMAD.WIDE.U32 R22, R5, 0x8, R30 ;  /* 0x000000080516c825 */ /* 0x000fe200078e001e */
[----:B------:R-:W-:-:S06]  /*09f0*/  CS2R R30, SRZ ;  /* 0x00000000001e7805 */ /* 0x000fcc000001ff00 */
[----:B------:R0:W4:Y:S01]  /*0a00*/  @!P4 LDG.E.64 R30, desc[UR4][R22.64] ;  /* 0x00000004161ec981 */ /* 0x000122000c1e1b00 */
[----:B-1----:R-:W-:Y:S01]  /*0a10*/  @!P4 IMAD.WIDE.U32 R34, R5, 0x8, R28 ;  /* 0x000000080522c825 */ /* 0x002fe200078e001c */
[----:B------:R-:W-:-:S06]  /*0a20*/  CS2R R28, SRZ ;  /* 0x00000000001c7805 */ /* 0x000fcc000001ff00 */
[----:B------:R-:W4:Y:S01]  /*0a30*/  @!P4 LDG.E.64 R28, desc[UR4][R34.64] ;  /* 0x00000004221cc981 */ /* 0x000f22000c1e1b00 */
[----:B0-----:R-:W0:Y:S01]  /*0a40*/  S2R R22, SR_TID.X ;  /* 0x0000000000167919 */ /* 0x001e220000002100 */
[----:B------:R-:W-:Y:S01]  /*0a50*/  IADD3 R9, R9, R4, RZ ;  /* 0x0000000409097210 */ /* 0x000fe20007ffe0ff */
[----:B------:R-:W-:Y:S04]  /*0a60*/  BSSY B0, `(.L_x_12826) ;  /* 0x0000050000007945 */ /* 0x000fe80003800000 */
[----:B------:R-:W-:Y:S01]  /*0a70*/  BSSY B1, `(.L_x_12827) ;  /* 0x0000047000017945 */ /* 0x000fe20003800000 */
[----:B0-----:R-:W-:Y:S02]  /*0a80*/  @!P0 IADD3 R23, R3, R22, RZ ;  /* 0x0000001603178210 */ /* 0x001fe40007ffe0ff */
[----:B------:R-:W-:-:S04]  /*0a90*/  IADD3 R4, R22, 0x80, RZ ;  /* 0x0000008016047810 */ /* 0x000fc80007ffe0ff */
[----:B------:R-:W-:Y:S01]  /*0aa0*/  @!P0 MOV R22, R4 ;  /* 0x0000000400168202 */ /* 0x000fe20000000f00 */
[----:B-----5:R-:W-:-:S04]  /*0ab0*/  IMAD R21, R21, R18, RZ ;  /* 0x0000001215157224 */ /* 0x020fc800078e02ff */
[----:B------:R-:W-:Y:S02]  /*0ac0*/  IMAD R21, R19, R20, R21 ;  /* 0x0000001413157224 */ /* 0x000fe400078e0215 */
[----:B------:R-:W-:-:S04]  /*0ad0*/  IMAD.WIDE.U32 R18, R20, R18, RZ ;  /* 0x0000001214127225 */ /* 0x000fc800078e00ff */
[----:B--2---:R-:W-:-:S04]  /*0ae0*/  IMAD R5, R13, R10, RZ ;  /* 0x0000000a0d057224 */ /* 0x004fc800078e02ff */
[----:B------:R-:W-:Y:S02]  /*0af0*/  IMAD R5, R11, R12, R5 ;  /* 0x0000000c0b057224 */ /* 0x000fe400078e0205 */
[----:B------:R-:W-:Y:S02]  /*0b00*/  IMAD.WIDE.U32 R10, R12, R10, RZ ;  /* 0x0000000a0c0a7225 */ /* 0x000fe400078e00ff */
[----:B------:R-:W0:Y:S02]  /*0b10*/  @!P0 LDC.64 R12, c[0x0][0x218] ;  /* 0x00008600ff0c8b82 */ /* 0x000e240000000a00 */
[----:B---3--:R-:W-:-:S04]  /*0b20*/  IMAD R17, R17, R14, RZ ;  /* 0x0000000e11117224 */ /* 0x008fc800078e02ff */
[----:B------:R-:W-:Y:S02]  /*0b30*/  IMAD R17, R15, R16, R17 ;  /* 0x000000100f117224 */ /* 0x000fe400078e0211 */
[----:B------:R-:W-:-:S04]  /*0b40*/  IMAD.WIDE.U32 R14, R16, R14, RZ ;  /* 0x0000000e100e7225 */ /* 0x000fc800078e00ff */
[----:B0-----:R-:W-:-:S05]  /*0b50*/  @!P0 IMAD.WIDE.U32 R12, R23, 0x8, R12 ;  /* 0x00000008170c8825 */ /* 0x001fca00078e000c */
[----:B------:R0:W-:Y:S01]  /*0b60*/  @!P0 STG.E.64 desc[UR4][R12.64], R8 ;  /* 0x000000080c008986 */ /* 0x0001e2000c101b04 */
[----:B------:R-:W-:Y:S01]  /*0b70*/  ISETP.GE.AND P0, PT, R22, R0, PT ;  /* 0x000000001600720c */ /* 0x000fe20003f06270 */
[----:B----4-:R-:W-:-:S04]  /*0b80*/  IMAD R23, R33, R26, RZ ;  /* 0x0000001a21177224 */ /* 0x010fc800078e02ff */
[----:B------:R-:W-:Y:S02]  /*0b90*/  IMAD R23, R27, R32, R23 ;  /* 0x000000201b177224 */ /* 0x000fe400078e0217 */
[----:B------:R-:W-:-:S04]  /*0ba0*/  IMAD.WIDE.U32 R26, R32, R26, RZ ;  /* 0x0000001a201a7225 */ /* 0x000fc800078e00ff */
[----:B------:R-:W-:-:S04]  /*0bb0*/  IMAD R33, R25, R36, RZ ;  /* 0x0000002419217224 */ /* 0x000fc800078e02ff */
[----:B------:R-:W-:Y:S02]  /*0bc0*/  IMAD R33, R37, R24, R33 ;  /* 0x0000001825217224 */ /* 0x000fe400078e0221 */
[----:B------:R-:W-:Y:S01]  /*0bd0*/  IMAD.WIDE.U32 R36, R24, R36, RZ ;  /* 0x0000002418247225 */ /* 0x000fe200078e00ff */
[----:B0-----:R-:W-:-:S03]  /*0be0*/  IADD3 R9, R15, R17, RZ ;  /* 0x000000110f097210 */ /* 0x001fc60007ffe0ff */
[-C--:B------:R-:W-:Y:S02]  /*0bf0*/  IMAD R29, R29, R30.reuse, RZ ;  /* 0x0000001e1d1d7224 */ /* 0x080fe400078e02ff */
[----:B------:R-:W-:-:S04]  /*0c00*/  IMAD.WIDE.U32 R24, R28, R30, RZ ;  /* 0x0000001e1c187225 */ /* 0x000fc800078e00ff */
[----:B------:R-:W-:Y:S01]  /*0c10*/  IMAD R31, R31, R28, R29 ;  /* 0x0000001c1f1f7224 */ /* 0x000fe200078e021d */
[----:B------:R-:W-:Y:S01]  /*0c20*/  IADD3 R29, R37, R33, RZ ;  /* 0x00000021251d7210 */ /* 0x000fe20007ffe0ff */
[----:B------:R-:W-:Y:S01]  /*0c30*/  IMAD.IADD R13, R19, 0x1, R21 ;  /* 0x00000001130d7824 */ /* 0x000fe200078e0215 */
[----:B------:R-:W-:Y:S02]  /*0c40*/  IADD3 R21, R27, R23, RZ ;  /* 0x000000171b157210 */ /* 0x000fe40007ffe0ff */
        /* <DEDUP_REMOVED lines=11> */
[----:B------:R-:W-:Y:S01]  /*0d00*/  IADD3 R23, R3, R22, RZ ;  /* 0x0000001603177210 */ /* 0x000fe20007ffe0ff */
[----:B------:R-:W-:Y:S01]  /*0d10*/  IMAD.IADD R11, R11, 0x1, R5 ;  /* 0x000000010b0b7824 */ /* 0x000fe200078e0205 */
[----:B------:R-:W-:-:S03]  /*0d20*/  IADD3 R22, R22, 0x80, RZ ;  /* 0x0000008016167810 */ /* 0x000fc60007ffe0ff */
[----:B0-----:R-:W-:-:S05]  /*0d30*/  IMAD.WIDE.U32 R6, R23, 0x8, R6 ;  /* 0x0000000817067825 */ /* 0x001fca00078e0006 */
[----:B------:R0:W-:Y:S02]  /*0d40*/  STG.E.64 desc[UR4][R6.64], R10 ;  /* 0x0000000a06007986 */ /* 0x0001e4000c101b04 */
.L_x_12828:
[----:B------:R-:W-:-:S13]  /*0d50*/  ISETP.GE.AND P0, PT, R22, R0, PT ;  /* 0x000000001600720c */ /* 0x000fda0003f06270 */
[----:B------:R-:W-:Y:S05]  /*0d60*/  @P0 BRA `(.L_x_12830) ;  /* 0x0000000000380947 */ /* 0x000fea0003800000 */
[----:B------:R-:W1:Y:S01]  /*0d70*/  LDC.64 R4, c[0x0][0x218] ;  /* 0x00008600ff047b82 */ /* 0x000e620000000a00 */
[----:B0-----:R-:W-:Y:S02]  /*0d80*/  IADD3 R7, R3, R22, RZ ;  /* 0x0000001603077210 */ /* 0x001fe40007ffe0ff */
[----:B------:R-:W-:Y:S02]  /*0d90*/  MOV R8, R14 ;  /* 0x0000000e00087202 */ /* 0x000fe40000000f00 */
[----:B------:R-:W-:Y:S01]  /*0da0*/  IADD3 R22, R22, 0x80, RZ ;  /* 0x0000008016167810 */ /* 0x000fe20007ffe0ff */
[----:B-1----:R-:W-:-:S05]  /*0db0*/  IMAD.WIDE.U32 R4, R7, 0x8, R4 ;  /* 0x0000000807047825 */ /* 0x002fca00078e0004 */
[----:B------:R1:W-:Y:S02]  /*0dc0*/  STG.E.64 desc[UR4][R4.64], R8 ;  /* 0x0000000804007986 */ /* 0x0003e4000c101b04 */
.L_x_12829:
[----:B------:R-:W-:-:S13]  /*0dd0*/  ISETP.GE.AND P0, PT, R22, R0, PT ;  /* 0x000000001600720c */ /* 0x000fda0003f06270 */
[----:B------:R-:W-:Y:S05]  /*0de0*/  @P0 BRA `(.L_x_12831) ;  /* 0x00000000003c0947 */ /* 0x000fea0003800000 */
[----:B-1----:R-:W1:Y:S01]  /*0df0*/  LDC.64 R4, c[0x0][0x218] ;  /* 0x00008600ff047b82 */ /* 0x002e620000000a00 */
[----:B0-----:R-:W-:Y:S02]  /*0e00*/  IADD3 R7, R3, R22, RZ ;  /* 0x0000001603077210 */ /* 0x001fe40007ffe0ff */
[----:B------:R-:W-:Y:S02]  /*0e10*/  MOV R12, R18 ;  /* 0x00000012000c7202 */ /* 0x000fe40000000f00 */
[----:B------:R-:W-:Y:S01]  /*0e20*/  IADD3 R22, R22, 0x80, RZ ;  /* 0x0000008016167810 */ /* 0x000fe20007ffe0ff */
[----:B-1----:R-:W-:-:S05]  /*0e30*/  IMAD.WIDE.U32 R4, R7, 0x8, R4 ;  /* 0x0000000807047825 */ /* 0x002fca00078e0004 */
[----:B------:R1:W-:Y:S02]  /*0e40*/  STG.E.64 desc[UR4][R4.64], R12 ;  /* 0x0000000c04007986 */ /* 0x0003e4000c101b04 */
.L_x_12830:
[----:B------:R-:W-:-:S13]  /*0e50*/  ISETP.GE.AND P0, PT, R22, R0, PT ;  /* 0x000000001600720c */ /* 0x000fda0003f06270 */
[----:B------:R-:W-:Y:S05]  /*0e60*/  @P0 BREAK B1 ;  /* 0x0000000000010942 */ /* 0x000fea0003800000 */
[----:B------:R-:W-:Y:S05]  /*0e70*/  @P0 BRA `(.L_x_12832) ;  /* 0x0000000000380947 */ /* 0x000fea0003800000 */
[----:B-1----:R-:W1:Y:S01]  /*0e80*/  LDC.64 R4, c[0x0][0x218] ;  /* 0x00008600ff047b82 */ /* 0x002e620000000a00 */
[----:B0-----:R-:W-:Y:S01]  /*0e90*/  IMAD.IADD R7, R3, 0x1, R22 ;  /* 0x0000000103077824 */ /* 0x001fe200078e0216 */
[----:B------:R-:W-:Y:S02]  /*0ea0*/  MOV R20, R26 ;  /* 0x0000001a00147202 */ /* 0x000fe40000000f00 */
[----:B------:R-:W-:Y:S01]  /*0eb0*/  IADD3 R22, R22, 0x80, RZ ;  /* 0x0000008016167810 */ /* 0x000fe20007ffe0ff */
[----:B-1----:R-:W-:-:S05]  /*0ec0*/  IMAD.WIDE.U32 R4, R7, 0x8, R4 ;  /* 0x0000000807047825 */ /* 0x002fca00078e0004 */
[----:B------:R2:W-:Y:S02]  /*0ed0*/  STG.E.64 desc[UR4][R4.64], R20 ;  /* 0x0000001404007986 */ /* 0x0005e4000c101b04 */
.L_x_12831:
[----:B------:R-:W-:Y:S05]  /*0ee0*/  BSYNC B1 ;  /* 0x0000000000017941 */ /* 0x000fea0003800000 */
.L_x_12827:
[----:B------:R-:W-:-:S13]  /*0ef0*/  ISETP.GE.AND P0, PT, R22, R0, PT ;  /* 0x000000001600720c */ /* 0x000fda0003f06270 */
[----:B-12---:R-:W1:Y:S01]  /*0f00*/  @!P0 LDC.64 R4, c[0x0][0x218] ;  /* 0x00008600ff048b82 */ /* 0x006e620000000a00 */
[----:B0-----:R-:W-:Y:S02]  /*0f10*/  @!P0 IADD3 R7, R3, R22, RZ ;  /* 0x0000001603078210 */ /* 0x001fe40007ffe0ff */
[----:B------:R-:W-:Y:S02]  /*0f20*/  @!P0 MOV R28, R36 ;  /* 0x00000024001c8202 */ /* 0x000fe40000000f00 */
[----:B------:R-:W-:Y:S01]  /*0f30*/  @!P0 IADD3 R22, R22, 0x80, RZ ;  /* 0x0000008016168810 */ /* 0x000fe20007ffe0ff */
[----:B-1----:R-:W-:-:S05]  /*0f40*/  @!P0 IMAD.WIDE.U32 R4, R7, 0x8, R4 ;  /* 0x0000000807048825 */ /* 0x002fca00078e0004 */
[----:B------:R2:W-:Y:S02]  /*0f50*/  @!P0 STG.E.64 desc[UR4][R4.64], R28 ;  /* 0x0000001c04008986 */ /* 0x0005e4000c101b04 */
.L_x_12832:
[----:B------:R-:W-:Y:S05]  /*0f60*/  BSYNC B0 ;  /* 0x0000000000007941 */ /* 0x000fea0003800000 */
.L_x_12826:
[----:B------:R-:W-:Y:S05]  /*0f70*/  WARPSYNC.ALL ;  /* 0x0000000000007948 */ /* 0x000fea0003800000 */
[----:B------:R-:W-:-:S13]  /*0f80*/  ISETP.GE.AND P0, PT, R22, R0, PT ;  /* 0x000000001600720c */ /* 0x000fda0003f06270 */
[----:B------:R-:W-:Y:S05]  /*0f90*/  @P0 EXIT ;  /* 0x000000000000094d */ /* 0x000fea0003800000 */
[----:B-12---:R-:W1:Y:S01]  /*0fa0*/  LDC.64 R4, c[0x0][0x218] ;  /* 0x00008600ff047b82 */ /* 0x006e620000000a00 */
[----:B------:R-:W-:Y:S02]  /*0fb0*/  IADD3 R3, R3, R22, RZ ;  /* 0x0000001603037210 */ /* 0x000fe40007ffe0ff */
[----:B------:R-:W-:-:S03]  /*0fc0*/  MOV R16, R24 ;  /* 0x0000001800107202 */ /* 0x000fc60000000f00 */
[----:B-1----:R-:W-:-:S05]  /*0fd0*/  IMAD.WIDE.U32 R2, R3, 0x8, R4 ;  /* 0x0000000803027825 */ /* 0x002fca00078e0004 */
[----:B------:R-:W-:Y:S01]  /*0fe0*/  STG.E.64 desc[UR4][R2.64], R16 ;  /* 0x0000001002007986 */ /* 0x000fe2000c101b04 */
[----:B------:R-:W-:Y:S05]  /*0ff0*/  EXIT ;  /* 0x000000000000794d */ /* 0x000fea0003800000 */
.L_x_12833:
        /* <DEDUP_REMOVED lines=16> */
.L_x_17329:


//--------------------- .text._ZN2at6native29vectorized_elementwise_kernelILi4ENS0_13BinaryFunctorIlllNS0_15binary_internal10MulFunctorIlEEEESt5arrayIPcLm3EEEEviT0_T1_ --------------------------
	.section	.text._ZN2at6native29vectorized_elementwise_kernelILi4ENS0_13BinaryFunctorIlllNS0_15binary_internal10MulFunctorIlEEEESt5arrayIPcLm3EEEEviT0_T1_,"ax",@progbits
	.align	128
        .global         _ZN2at6native29vectorized_elementwise_kernelILi4ENS0_13BinaryFunctorIlllNS0_15binary_internal10MulFunctorIlEEEESt5arrayIPcLm3EEEEviT0_T1_
        .type           _ZN2at6native29vectorized_elementwise_kernelILi4ENS0_13BinaryFunctorIlllNS0_15binary_internal10MulFunctorIlEEEESt5arrayIPcLm3EEEEviT0_T1_,@function
        .size           _ZN2at6native29vectorized_elementwise_kernelILi4ENS0_13BinaryFunctorIlllNS0_15binary_internal10MulFunctorIlEEEESt5arrayIPcLm3EEEEviT0_T1_,(.L_x_17330 - _ZN2at6native29vectorized_elementwise_kernelILi4ENS0_13BinaryFunctorIlllNS0_15binary_internal10MulFunctorIlEEEESt5arrayIPcLm3EEEEviT0_T1_)
        .other          _ZN2at6native29vectorized_elementwise_kernelILi4ENS0_13BinaryFunctorIlllNS0_15binary_internal10MulFunctorIlEEEESt5arrayIPcLm3EEEEviT0_T1_,@"STO_CUDA_ENTRY STV_DEFAULT"
_ZN2at6native29vectorized_elementwise_kernelILi4ENS0_13BinaryFunctorIlllNS0_15binary_internal10MulFunctorIlEEEESt5arrayIPcLm3EEEEviT0_T1_:
.text._ZN2at6native29vectorized_elementwise_kernelILi4ENS0_13BinaryFunctorIlllNS0_15binary_internal10MulFunctorIlEEEESt5arrayIPcLm3EEEEviT0_T1_:
        /* <DEDUP_REMOVED lines=70> */
.L_x_12834:
        /* <DEDUP_REMOVED lines=143> */
.L_x_12837:
        /* <DEDUP_REMOVED lines=8> */
.L_x_12838:
        /* <DEDUP_REMOVED lines=8> */
.L_x_12839:
        /* <DEDUP_REMOVED lines=9> */
.L_x_12840:
[----:B------:R-:W-:Y:S05]  /*0ee0*/  BSYNC B1 ;  /* 0x0000000000017941 */ /* 0x000fea0003800000 */
.L_x_12836:
[----:B------:R-:W-:-:S13]  /*0ef0*/  ISETP.GE.AND P0, PT, R22, R0, PT ;  /* 0x000000001600720c */ /* 0x000fda0003f06270 */
[----:B-12---:R-:W1:Y:S01]  /*0f00*/  @!P0 LDC.64 R4, c[0x0][0x218] ;  /* 0x00008600ff048b82 */ /* 0x006e620000000a00 */
[----:B0-----:R-:W-:Y:S02]  /*0f10*/  @!P0 IADD3 R7, R3, R22, RZ ;  /* 0x0000001603078210 */ /* 0x001fe40007ffe0ff */
[----:B------:R-:W-:Y:S02]  /*0f20*/  @!P0 MOV R28, R36 ;  /* 0x00000024001c8202 */ /* 0x000fe40000000f00 */
[----:B------:R-:W-:Y:S01]  /*0f30*/  @!P0 IADD3 R22, R22, 0x80, RZ ;  /* 0x0000008016168810 */ /* 0x000fe20007ffe0ff */
[----:B-1----:R-:W-:-:S05]  /*0f40*/  @!P0 IMAD.WIDE.U32 R4, R7, 0x8, R4 ;  /* 0x0000000807048825 */ /* 0x002fca00078e0004 */
[----:B------:R2:W-:Y:S02]  /*0f50*/  @!P0 STG.E.64 desc[UR4][R4.64], R28 ;  /* 0x0000001c04008986 */ /* 0x0005e4000c101b04 */
.L_x_12841:
[----:B------:R-:W-:Y:S05]  /*0f60*/  BSYNC B0 ;  /* 0x0000000000007941 */ /* 0x000fea0003800000 */
.L_x_12835:
        /* <DEDUP_REMOVED lines=9> */
.L_x_12842:
        /* <DEDUP_REMOVED lines=16> */
.L_x_17330:


//--------------------- .text._ZN2at6native29vectorized_elementwise_kernelILi8ENS0_13BinaryFunctorIlllNS0_15binary_internal10MulFunctorIlEEEESt5arrayIPcLm3EEEEviT0_T1_ --------------------------
	.section	.text._ZN2at6native29vectorized_elementwise_kernelILi8ENS0_13BinaryFunctorIlllNS0_15binary_internal10MulFunctorIlEEEESt5arrayIPcLm3EEEEviT0_T1_,"ax",@progbits
	.align	128
        .global         _ZN2at6native29vectorized_elementwise_kernelILi8ENS0_13BinaryFunctorIlllNS0_15binary_internal10MulFunctorIlEEEESt5arrayIPcLm3EEEEviT0_T1_
        .type           _ZN2at6native29vectorized_elementwise_kernelILi8ENS0_13BinaryFunctorIlllNS0_15binary_internal10MulFunctorIlEEEESt5arrayIPcLm3EEEEviT0_T1_,@function
        .size           _ZN2at6native29vectorized_elementwise_kernelILi8ENS0_13BinaryFunctorIlllNS0_15binary_internal10MulFunctorIlEEEESt5arrayIPcLm3EEEEviT0_T1_,(.L_x_17331 - _ZN2at6native29vectorized_elementwise_kernelILi8ENS0_13BinaryFunctorIlllNS0_15binary_internal10MulFunctorIlEEEESt5arrayIPcLm3EEEEviT0_T1_)
        .other          _ZN2at6native29vectorized_elementwise_kernelILi8ENS0_13BinaryFunctorIlllNS0_15binary_internal10MulFunctorIlEEEESt5arrayIPcLm3EEEEviT0_T1_,@"STO_CUDA_ENTRY STV_DEFAULT"
_ZN2at6native29vectorized_elementwise_kernelILi8ENS0_13BinaryFunctorIlllNS0_15binary_internal10MulFunctorIlEEEESt5arrayIPcLm3EEEEviT0_T1_:
.text._ZN2at6native29vectorized_elementwise_kernelILi8ENS0_13BinaryFunctorIlllNS0_15binary_internal10MulFunctorIlEEEESt5arrayIPcLm3EEEEviT0_T1_:
        /* <DEDUP_REMOVED lines=70> */
.L_x_12843:
        /* <DEDUP_REMOVED lines=143> */
.L_x_12846:
        /* <DEDUP_REMOVED lines=8> */
.L_x_12847:
        /* <DEDUP_REMOVED lines=8> */
.L_x_12848:
        /* <DEDUP_REMOVED lines=9> */
.L_x_12849:
[----:B------:R-:W-:Y:S05]  /*0ee0*/  BSYNC B1 ;  /* 0x0000000000017941 */ /* 0x000fea0003800000 */
.L_x_12845:
[----:B------:R-:W-:-:S13]  /*0ef0*/  ISETP.GE.AND P0, PT, R22, R0, PT ;  /* 0x000000001600720c */ /* 0x000fda0003f06270 */
[----:B-12---:R-:W1:Y:S01]  /*0f00*/  @!P0 LDC.64 R4, c[0x0][0x218] ;  /* 0x00008600ff048b82 */ /* 0x006e620000000a00 */
[----:B0-----:R-:W-:Y:S02]  /*0f10*/  @!P0 IADD3 R7, R3, R22, RZ ;  /* 0x0000001603078210 */ /* 0x001fe40007ffe0ff */
[----:B------:R-:W-:Y:S02]  /*0f20*/  @!P0 MOV R28, R36 ;  /* 0x00000024001c8202 */ /* 0x000fe40000000f00 */
[----:B------:R-:W-:Y:S01]  /*0f30*/  @!P0 IADD3 R22, R22, 0x80, RZ ;  /* 0x0000008016168810 */ /* 0x000fe20007ffe0ff */
[----:B-1----:R-:W-:-:S05]  /*0f40*/  @!P0 IMAD.WIDE.U32 R4, R7, 0x8, R4 ;  /* 0x0000000807048825 */ /* 0x002fca00078e0004 */
[----:B------:R2:W-:Y:S02]  /*0f50*/  @!P0 STG.E.64 desc[UR4][R4.64], R28 ;  /* 0x0000001c04008986 */ /* 0x0005e4000c101b04 */
.L_x_12850:
[----:B------:R-:W-:Y:S05]  /*0f60*/  BSYNC B0 ;  /* 0x0000000000007941 */ /* 0x000fea0003800000 */
.L_x_12844:
        /* <DEDUP_REMOVED lines=9> */
.L_x_12851:
        /* <DEDUP_REMOVED lines=16> */
.L_x_17331:


//--------------------- .text._ZN2at6native18elementwise_kernelILi128ELi4EZNS0_15gpu_kernel_implINS0_13AUnaryFunctorIiiiNS0_15binary_internal10MulFunctorIiEEEEEEvRNS_18TensorIteratorBaseERKT_EUliE_EEviT1_ --------------------------
	.section	.text._ZN2at6native18elementwise_kernelILi128ELi4EZNS0_15gpu_kernel_implINS0_13AUnaryFunctorIiiiNS0_15binary_internal10MulFunctorIiEEEEEEvRNS_18TensorIteratorBaseERKT_EUliE_EEviT1_,"ax",@progbits
	.align	128
        .global         _ZN2at6native18elementwise_kernelILi128ELi4EZNS0_15gpu_kernel_implINS0_13AUnaryFunctorIiiiNS0_15binary_internal10MulFunctorIiEEEEEEvRNS_18TensorIteratorBaseERKT_EUliE_EEviT1_
        .type           _ZN2at6native18elementwise_kernelILi128ELi4EZNS0_15gpu_kernel_implINS0_13AUnaryFunctorIiiiNS0_15binary_internal10MulFunctorIiEEEEEEvRNS_18TensorIteratorBaseERKT_EUliE_EEviT1_,@function
        .size           _ZN2at6native18elementwise_kernelILi128ELi4EZNS0_15gpu_kernel_implINS0_13AUnaryFunctorIiiiNS0_15binary_internal10MulFunctorIiEEEEEEvRNS_18TensorIteratorBaseERKT_EUliE_EEviT1_,(.L_x_17332 - _ZN2at6native18elementwise_kernelILi128ELi4EZNS0_15gpu_kernel_implINS0_13AUnaryFunctorIiiiNS0_15binary_internal10MulFunctorIiEEEEEEvRNS_18TensorIteratorBaseERKT_EUliE_EEviT1_)
        .other          _ZN2at6native18elementwise_kernelILi128ELi4EZNS0_15gpu_kernel_implINS0_13AUnaryFunctorIiiiNS0_15binary_internal10MulFunctorIiEEEEEEvRNS_18TensorIteratorBaseERKT_EUliE_EEviT1_,@"STO_CUDA_ENTRY STV_DEFAULT"
_ZN2at6native18elementwise_kernelILi128ELi4EZNS0_15gpu_kernel_implINS0_13AUnaryFunctorIiiiNS0_15binary_internal10MulFunctorIiEEEEEEvRNS_18TensorIteratorBaseERKT_EUliE_EEviT1_:
.text._ZN2at6native18elementwise_kernelILi128ELi4EZNS0_15gpu_kernel_implINS0_13AUnaryFunctorIiiiNS0_15binary_internal10MulFunctorIiEEEEEEvRNS_18TensorIteratorBaseERKT_EUliE_EEviT1_:
        /* <DEDUP_REMOVED lines=314> */
.L_x_12854:
        /* <DEDUP_REMOVED lines=20> */
.L_x_12858:
[----:B------:R0:W5:Y:S01]  /*14e0*/  LDG.E.U8 R19, desc[UR36][R2.64] ;  /* 0x0000002402137981 */ /* 0x000162000c1e1100 */
[----:B------:R-:W-:Y:S05]  /*14f0*/  BRA `(.L_x_12860) ;  /* 0x0000000c00347947 */ /* 0x000fea0003800000 */
.L_x_12857:
        /* <DEDUP_REMOVED lines=8> */
.L_x_12862:
[----:B------:R0:W5:Y:S01]  /*1580*/  LDG.E R19, desc[UR36][R2.64] ;  /* 0x0000002402137981 */ /* 0x000162000c1e1900 */
[----:B------:R-:W-:Y:S05]  /*1590*/  BRA `(.L_x_12860) ;  /* 0x0000000c000c7947 */ /* 0x000fea0003800000 */
.L_x_12861:
[----:B------:R0:W5:Y:S01]  /*15a0*/  LDG.E.S16 R19, desc[UR36][R2.64] ;  /* 0x0000002402137981 */ /* 0x000162000c1e1700 */
[----:B------:R-:W-:Y:S05]  /*15b0*/  BRA `(.L_x_12860) ;  /* 0x0000000c00047947 */ /* 0x000fea0003800000 */
.L_x_12856:
        /* <DEDUP_REMOVED lines=9> */
.L_x_12864:
[----:B------:R-:W2:Y:S02]  /*1650*/  LDG.E.U16 R2, desc[UR36][R2.64] ;  /* 0x0000002402027981 */ /* 0x000ea4000c1e1500 */
[----:B--2---:R-:W-:-:S06]  /*1660*/  HADD2.F32 R19, -RZ, R2.H0_H0 ;  /* 0x20000002ff137230 */ /* 0x004fcc0000004100 */
[----:B------:R-:W0:Y:S01]  /*1670*/  F2I.FTZ.TRUNC.NTZ R19, R19 ;  /* 0x0000001300137305 */ /* 0x000e22000021f100 */
[----:B------:R-:W-:Y:S05]  /*1680*/  BRA `(.L_x_12860) ;  /* 0x0000000800d07947 */ /* 0x000fea0003800000 */
.L_x_12863:
        /* <DEDUP_REMOVED lines=9> */
.L_x_12866:
[----:B------:R-:W2:Y:S02]  /*1720*/  LDG.E.U16 R2, desc[UR36][R2.64] ;  /* 0x0000002402027981 */ /* 0x000ea4000c1e1500 */
[----:B--2---:R-:W-:-:S06]  /*1730*/  HADD2.F32 R19, -RZ, R2.H0_H0 ;  /* 0x20000002ff137230 */ /* 0x004fcc0000004100 */
[----:B------:R-:W0:Y:S01]  /*1740*/  F2I.FTZ.TRUNC.NTZ R19, R19 ;  /* 0x0000001300137305 */ /* 0x000e22000021f100 */
[----:B------:R-:W-:Y:S05]  /*1750*/  BRA `(.L_x_12860) ;  /* 0x00000008009c7947 */ /* 0x000fea0003800000 */
.L_x_12865:
[----:B------:R-:W2:Y:S02]  /*1760*/  LDG.E.64 R2, desc[UR36][R2.64] ;  /* 0x0000002402027981 */ /* 0x000ea4000c1e1b00 */
[----:B--2---:R0:W1:Y:S01]  /*1770*/  F2I.F64.TRUNC R19, R2 ;  /* 0x0000000200137311 */ /* 0x004062000030d100 */
[----:B------:R-:W-:Y:S05]  /*1780*/  BRA `(.L_x_12860) ;  /* 0x0000000800907947 */ /* 0x000fea0003800000 */
.L_x_12855:
        /* <DEDUP_REMOVED lines=12> */
.L_x_12869:
[----:B------:R-:W2:Y:S02]  /*1850*/  LDG.E.64 R2, desc[UR36][R2.64] ;  /* 0x0000002402027981 */ /* 0x000ea4000c1e1b00 */
[----:B--2---:R0:W1:Y:S01]  /*1860*/  F2I.F64.TRUNC R19, R2 ;  /* 0x0000000200137311 */ /* 0x004062000030d100 */
[----:B------:R-:W-:Y:S05]  /*1870*/  BRA `(.L_x_12860) ;  /* 0x0000000800547947 */ /* 0x000fea0003800000 */
.L_x_12868:
        /* <DEDUP_REMOVED lines=25> */
[----:B------:R0:W1:Y:S01]  /*1a10*/  F2I.FTZ.TRUNC.NTZ R19, R5 ;  /* 0x0000000500137305 */ /* 0x000062000021f100 */
[----:B------:R-:W-:Y:S05]  /*1a20*/  BRA `(.L_x_12860) ;  /* 0x0000000400e87947 */ /* 0x000fea0003800000 */
.L_x_12871:
        /* <DEDUP_REMOVED lines=12> */
[----:B------:R0:W1:Y:S01]  /*1af0*/  F2I.FTZ.TRUNC.NTZ R19, R4 ;  /* 0x0000000400137305 */ /* 0x000062000021f100 */
[----:B------:R-:W-:Y:S05]  /*1b00*/  BRA `(.L_x_12860) ;  /* 0x0000000400b07947 */ /* 0x000fea0003800000 */
.L_x_12870:
[----:B------:R-:W2:Y:S02]  /*1b10*/  LDG.E.U16 R19, desc[UR36][R2.64] ;  /* 0x0000002402137981 */ /* 0x000ea4000c1e1500 */
[----:B--2---:R-:W-:-:S06]  /*1b20*/  IMAD.U32 R19, R19, 0x10000, RZ ;  /* 0x0001000013137824 */ /* 0x004fcc00078e00ff */
[----:B------:R-:W0:Y:S01]  /*1b30*/  F2I.FTZ.TRUNC.NTZ R19, R19 ;  /* 0x0000001300137305 */ /* 0x000e22000021f100 */
[----:B------:R-:W-:Y:S05]  /*1b40*/  BRA `(.L_x_12860) ;  /* 0x0000000400a07947 */ /* 0x000fea0003800000 */
.L_x_12867:
        /* <DEDUP_REMOVED lines=10> */
.L_x_12874:
        /* <DEDUP_REMOVED lines=21> */
.L_x_12878:
[----:B------:R-:W-:Y:S05]  /*1d40*/  BSYNC B1 ;  /* 0x0000000000017941 */ /* 0x000fea0003800000 */
.L_x_12877:
[----:B------:R-:W-:Y:S01]  /*1d50*/  IMAD.SHL.U32 R2, R2, 0x100000, RZ ;  /* 0x0010000002027824 */ /* 0x000fe200078e00ff */
[----:B------:R-:W-:-:S04]  /*1d60*/  LEA R0, R0, 0x3b800000, 0x17 ;  /* 0x3b80000000007811 */ /* 0x000fc800078eb8ff */
[----:B------:R-:W-:-:S07]  /*1d70*/  LOP3.LUT R19, R0, R2, R19, 0xfe, !PT ;  /* 0x0000000200137212 */ /* 0x000fce00078efe13 */
.L_x_12876:
[----:B------:R-:W-:Y:S05]  /*1d80*/  BSYNC B0 ;  /* 0x0000000000007941 */ /* 0x000fea0003800000 */
.L_x_12875:
[----:B------:R-:W1:Y:S01]  /*1d90*/  F2I.FTZ.TRUNC.NTZ R19, R19 ;  /* 0x0000001300137305 */ /* 0x000e62000021f100 */
[----:B------:R-:W-:Y:S05]  /*1da0*/  BRA `(.L_x_12860) ;  /* 0x0000000400087947 */ /* 0x000fea0003800000 */
.L_x_12873:
        /* <DEDUP_REMOVED lines=21> */
.L_x_12882:
[----:B------:R-:W-:Y:S05]  /*1f00*/  BSYNC B1 ;  /* 0x0000000000017941 */ /* 0x000fea0003800000 */
.L_x_12881:
[----:B------:R-:W-:Y:S01]  /*1f10*/  IMAD.SHL.U32 R2, R2, 0x200000, RZ ;  /* 0x0020000002027824 */ /* 0x000fe200078e00ff */
[----:B------:R-:W-:-:S04]  /*1f20*/  LEA R0, R0, 0x37800000, 0x17 ;  /* 0x3780000000007811 */ /* 0x000fc800078eb8ff */
[----:B------:R-:W-:-:S07]  /*1f30*/  LOP3.LUT R19, R0, R2, R19, 0xfe, !PT ;  /* 0x0000000200137212 */ /* 0x000fce00078efe13 */
.L_x_12880:
[----:B------:R-:W-:Y:S05]  /*1f40*/  BSYNC B0 ;  /* 0x0000000000007941 */ /* 0x000fea0003800000 */
.L_x_12879:
[----:B------:R-:W2:Y:S01]  /*1f50*/  F2I.FTZ.TRUNC.NTZ R19, R19 ;  /* 0x0000001300137305 */ /* 0x000ea2000021f100 */
[----:B------:R-:W-:Y:S05]  /*1f60*/  BRA `(.L_x_12860) ;  /* 0x0000000000987947 */ /* 0x000fea0003800000 */
.L_x_12872:
        /* <DEDUP_REMOVED lines=14> */
.L_x_12886:
[----:B------:R-:W-:Y:S05]  /*2050*/  BSYNC B0 ;  /* 0x0000000000007941 */ /* 0x000fea0003800000 */
.L_x_12885:
[----:B------:R-:W4:Y:S01]  /*2060*/  F2I.FTZ.TRUNC.NTZ R19, R19 ;  /* 0x0000001300137305 */ /* 0x000f22000021f100 */
[----:B------:R-:W-:Y:S05]  /*2070*/  BRA `(.L_x_12860) ;  /* 0x0000000000547947 */ /* 0x000fea0003800000 */
.L_x_12859:
        /* <DEDUP_REMOVED lines=13> */
[----:B------:R-:W-:Y:S02]  /*2150*/  IMAD.MOV.U32 R13, RZ, RZ, RZ ;  /* 0x000000ffff0d7224 */ /* 0x000fe400078e00ff */
[----:B------:R-:W-:-:S07]  /*2160*/  IMAD.MOV.U32 R19, RZ, RZ, RZ ;  /* 0x000000ffff137224 */ /* 0x000fce00078e00ff */
[----:B------:R-:W-:-:S07]  /*2170*/  LEPC R20, `(.L_x_12887) ;  /* 0x000000001014794e */ /* 0x000fce0000000000 */
[----:B0-----:R-:W-:Y:S05]  /*2180*/  CALL.ABS.NOINC R2 ;  /* 0x0000000002007343 */ /* 0x001fea0003c00000 */
.L_x_12887:
[----:B------:R-:W-:Y:S05]  /*2190*/  BRA `(.L_x_12860) ;  /* 0x00000000000c7947 */ /* 0x000fea0003800000 */
.L_x_12884:
[----:B------:R0:W5:Y:S01]  /*21a0*/  LDG.E R19, desc[UR36][R2.64] ;  /* 0x0000002402137981 */ /* 0x000162000c1e1900 */
[----:B------:R-:W-:Y:S05]  /*21b0*/  BRA `(.L_x_12860) ;  /* 0x0000000000047947 */ /* 0x000fea0003800000 */
.L_x_12883:
[----:B------:R3:W5:Y:S02]  /*21c0*/  LDG.E R19, desc[UR36][R2.64] ;  /* 0x0000002402137981 */ /* 0x000764000c1e1900 */
.L_x_12860:
[----:B0--3--:R-:W0:Y:S01]  /*21d0*/  LDC.U8 R3, c[0x0][0x428] ;  /* 0x00010a00ff037b82 */ /* 0x009e220000000000 */
[----:B------:R-:W-:Y:S02]  /*21e0*/  ULDC UR4, c[0x0][0x424] ;  /* 0x0001090000047ab9 */ /* 0x000fe40000000800 */
[----:B-12-45:R-:W-:Y:S01]  /*21f0*/  IMAD R2, R19, UR4, RZ ;  /* 0x0000000413027c24 */ /* 0x036fe2000f8e02ff */
        /* <DEDUP_REMOVED lines=13> */
.L_x_12891:
[----:B------:R3:W-:Y:S01]  /*22d0*/  STG.E.U8 desc[UR36][R16.64], R2 ;  /* 0x0000000210007986 */ /* 0x0007e2000c101124 */
[----:B------:R-:W-:Y:S05]  /*22e0*/  BRA `(.L_x_12893) ;  /* 0x0000000c00507947 */ /* 0x000fea0003800000 */
.L_x_12890:
[----:B------:R-:W-:-:S13]  /*22f0*/  ISETP.NE.AND P0, PT, R0, 0x2, PT ;  /* 0x000000020000780c */ /* 0x000fda0003f05270 */
[----:B------:R-:W-:Y:S05]  /*2300*/  @!P0 BRA `(.L_x_12894) ;  /* 0x0000000000248947 */ /* 0x000fea0003800000 */
[----:B------:R-:W-:-:S13]  /*2310*/  ISETP.NE.AND P0, PT, R0, 0x3, PT ;  /* 0x000000030000780c */ /* 0x000fda0003f05270 */
[----:B------:R-:W-:Y:S05]  /*2320*/  @!P0 BRA `(.L_x_12895) ;  /* 0x0000000000148947 */ /* 0x000fea0003800000 */
[----:B------:R-:W-:-:S13]  /*2330*/  ISETP.NE.AND P0, PT, R0, 0x4, PT ;  /* 0x000000040000780c */ /* 0x000fda0003f05270 */
[----:B------:R-:W-:Y:S05]  /*2340*/  @P0 BRA `(.L_x_12892) ;  /* 0x0000000800e40947 */ /* 0x000fea0003800000 */
[----:B------:R-:W-:-:S05]  /*2350*/  SHF.R.S32.HI R3, RZ, 0x1f, R2 ;  /* 0x0000001fff037819 */ /* 0x000fca0000011402 */
[----:B------:R0:W-:Y:S01]  /*2360*/  STG.E.64 desc[UR36][R16.64], R2 ;  /* 0x0000000210007986 */ /* 0x0001e2000c101b24 */
[----:B------:R-:W-:Y:S05]  /*2370*/  BRA `(.L_x_12893) ;  /* 0x0000000c002c7947 */ /* 0x000fea0003800000 */
.L_x_12895:
[----:B------:R1:W-:Y:S01]  /*2380*/  STG.E desc[UR36][R16.64], R2 ;  /* 0x0000000210007986 */ /* 0x0003e2000c101924 */
[----:B------:R-:W-:Y:S05]  /*2390*/  BRA `(.L_x_12893) ;  /* 0x0000000c00247947 */ /* 0x000fea0003800000 */
.L_x_12894:
[----:B------:R2:W-:Y:S01]  /*23a0*/  STG.E.U16 desc[UR36][R16.64], R2 ;  /* 0x0000000210007986 */ /* 0x0005e2000c101524 */
[----:B------:R-:W-:Y:S05]  /*23b0*/  BRA `(.L_x_12893) ;  /* 0x0000000c001c7947 */ /* 0x000fea0003800000 */
.L_x_12889:
[----:B------:R-:W-:-:S13]  /*23c0*/  ISETP.GT.AND P0, PT, R0, 0x6, PT ;  /* 0x000000060000780c */ /* 0x000fda0003f04270 */
[----:B------:R-:W-:Y:S05]  /*23d0*/  @P0 BRA `(.L_x_12896) ;  /* 0x00000000002c0947 */ /* 0x000fea0003800000 */
[----:B------:R-:W-:-:S13]  /*23e0*/  ISETP.NE.AND P0, PT, R0, 0x5, PT ;  /* 0x000000050000780c */ /* 0x000fda0003f05270 */
[----:B------:R-:W-:Y:S05]  /*23f0*/  @!P0 BRA `(.L_x_12897) ;  /* 0x0000000000148947 */ /* 0x000fea0003800000 */
[----:B------:R-:W-:-:S13]  /*2400*/  ISETP.NE.AND P0, PT, R0, 0x6, PT ;  /* 0x000000060000780c */ /* 0x000fda0003f05270 */
[----:B------:R-:W-:Y:S05]  /*2410*/  @P0 BRA `(.L_x_12892) ;  /* 0x0000000800b00947 */ /* 0x000fea0003800000 */
[----:B------:R-:W-:-:S05]  /*2420*/  I2FP.F32.S32 R3, R2 ;  /* 0x0000000200037245 */ /* 0x000fca0000201400 */
[----:B------:R0:W-:Y:S01]  /*2430*/  STG.E desc[UR36][R16.64], R3 ;  /* 0x0000000310007986 */ /* 0x0001e2000c101924 */
[----:B------:R-:W-:Y:S05]  /*2440*/  BRA `(.L_x_12893) ;  /* 0x0000000800f87947 */ /* 0x000fea0003800000 */
.L_x_12897:
[----:B------:R-:W-:-:S04]  /*2450*/  I2FP.F32.S32 R0, R2 ;  /* 0x0000000200007245 */ /* 0x000fc80000201400 */
[----:B------:R-:W-:-:S05]  /*2460*/  F2FP.F16.F32.PACK_AB R0, RZ, R0 ;  /* 0x00000000ff00723e */ /* 0x000fca00000000ff */
[----:B------:R0:W-:Y:S01]  /*2470*/  STG.E.U16 desc[UR36][R16.64], R0 ;  /* 0x0000000010007986 */ /* 0x0001e2000c101524 */
[----:B------:R-:W-:Y:S05]  /*2480*/  BRA `(.L_x_12893) ;  /* 0x0000000800e87947 */ /* 0x000fea0003800000 */
.L_x_12896:
[----:B------:R-:W-:-:S13]  /*2490*/  ISETP.NE.AND P0, PT, R0, 0x7, PT ;  /* 0x000000070000780c */ /* 0x000fda0003f05270 */
[----:B------:R-:W-:Y:S05]  /*24a0*/  @!P0 BRA `(.L_x_12898) ;  /* 0x0000000000348947 */ /* 0x000fea0003800000 */
[----:B------:R-:W-:-:S13]  /*24b0*/  ISETP.NE.AND P0, PT, R0, 0x8, PT ;  /* 0x000000080000780c */ /* 0x000fda0003f05270 */
[----:B------:R-:W-:Y:S05]  /*24c0*/  @!P0 BRA `(.L_x_12899) ;  /* 0x0000000000188947 */ /* 0x000fea0003800000 */
[----:B------:R-:W-:-:S13]  /*24d0*/  ISETP.NE.AND P0, PT, R0, 0x9, PT ;  /* 0x000000090000780c */ /* 0x000fda0003f05270 */
[----:B------:R-:W-:Y:S05]  /*24e0*/  @P0 BRA `(.L_x_12892) ;  /* 0x00000008007c0947 */ /* 0x000fea0003800000 */
[----:B------:R-:W-:Y:S01]  /*24f0*/  I2FP.F32.S32 R2, R2 ;  /* 0x0000000200027245 */ /* 0x000fe20000201400 */
[----:B------:R-:W-:-:S05]  /*2500*/  IMAD.MOV.U32 R3, RZ, RZ, RZ ;  /* 0x000000ffff037224 */ /* 0x000fca00078e00ff */
[----:B------:R0:W-:Y:S01]  /*2510*/  STG.E.64 desc[UR36][R16.64], R2 ;  /* 0x0000000210007986 */ /* 0x0001e2000c101b24 */
[----:B------:R-:W-:Y:S05]  /*2520*/  BRA `(.L_x_12893) ;  /* 0x0000000800c07947 */ /* 0x000fea0003800000 */
.L_x_12899:
[----:B------:R-:W-:-:S04]  /*2530*/  I2FP.F32.S32 R2, R2 ;  /* 0x0000000200027245 */ /* 0x000fc80000201400 */
[----:B------:R-:W-:-:S04]  /*2540*/  F2FP.F16.F32.PACK_AB R3, RZ, R2 ;  /* 0x00000002ff03723e */ /* 0x000fc800000000ff */
[----:B------:R-:W-:-:S05]  /*2550*/  PRMT R3, R3, 0x5410, RZ ;  /* 0x0000541003037816 */ /* 0x000fca00000000ff */
[----:B------:R0:W-:Y:S01]  /*2560*/  STG.E desc[UR36][R16.64], R3 ;  /* 0x0000000310007986 */ /* 0x0001e2000c101924 */
[----:B------:R-:W-:Y:S05]  /*2570*/  BRA `(.L_x_12893) ;  /* 0x0000000800ac7947 */ /* 0x000fea0003800000 */
.L_x_12898:
[----:B------:R-:W0:Y:S02]  /*2580*/  I2F.F64 R2, R2 ;  /* 0x0000000200027312 */ /* 0x000e240000201c00 */
[----:B0-----:R0:W-:Y:S01]  /*2590*/  STG.E.64 desc[UR36][R16.64], R2 ;  /* 0x0000000210007986 */ /* 0x0011e2000c101b24 */
[----:B------:R-:W-:Y:S05]  /*25a0*/  BRA `(.L_x_12893) ;  /* 0x0000000800a07947 */ /* 0x000fea0003800000 */
.L_x_12888:
        /* <DEDUP_REMOVED lines=8> */
[----:B------:R-:W-:-:S04]  /*2630*/  ISETP.NE.AND P0, PT, R2, RZ, PT ;  /* 0x000000ff0200720c */ /* 0x000fc80003f05270 */
[----:B------:R-:W-:-:S05]  /*2640*/  SEL R3, RZ, 0x1, !P0 ;  /* 0x00000001ff037807 */ /* 0x000fca0004000000 */
[----:B------:R0:W-:Y:S01]  /*2650*/  STG.E.U8 desc[UR36][R16.64], R3 ;  /* 0x0000000310007986 */ /* 0x0001e2000c101124 */
[----:B------:R-:W-:Y:S05]  /*2660*/  BRA `(.L_x_12893) ;  /* 0x0000000800707947 */ /* 0x000fea0003800000 */
.L_x_12902:
[----:B------:R-:W0:Y:S01]  /*2670*/  I2F.F64 R4, R2 ;  /* 0x0000000200047312 */ /* 0x000e220000201c00 */
[----:B------:R-:W-:-:S05]  /*2680*/  CS2R R6, SRZ ;  /* 0x0000000000067805 */ /* 0x000fca000001ff00 */
[----:B0-----:R0:W-:Y:S01]  /*2690*/  STG.E.128 desc[UR36][R16.64], R4 ;  /* 0x0000000410007986 */ /* 0x0011e2000c101d24 */
[----:B------:R-:W-:Y:S05]  /*26a0*/  BRA `(.L_x_12893) ;  /* 0x0000000800607947 */ /* 0x000fea0003800000 */
.L_x_12901:
[----:B------:R-:W-:-:S13]  /*26b0*/  ISETP.NE.AND P0, PT, R0, 0xf, PT ;  /* 0x0000000f0000780c */ /* 0x000fda0003f05270 */
[----:B------:R-:W-:Y:S05]  /*26c0*/  @!P0 BRA `(.L_x_12903) ;  /* 0x0000000000b48947 */ /* 0x000fea0003800000 */
[----:B------:R-:W-:-:S13]  /*26d0*/  ISETP.NE.AND P0, PT, R0, 0x17, PT ;  /* 0x000000170000780c */ /* 0x000fda0003f05270 */
[----:B------:R-:W-:Y:S05]  /*26e0*/  @!P0 BRA `(.L_x_12904) ;  /* 0x0000000000548947 */ /* 0x000fea0003800000 */
[----:B------:R-:W-:-:S13]  /*26f0*/  ISETP.NE.AND P0, PT, R0, 0x18, PT ;  /* 0x000000180000780c */ /* 0x000fda0003f05270 */
[----:B------:R-:W-:Y:S05]  /*2700*/  @P0 BRA `(.L_x_12892) ;  /* 0x0000000400f40947 */ /* 0x000fea0003800000 */
[----:B------:R-:W-:Y:S01]  /*2710*/  I2FP.F32.S32 R5, R2 ;  /* 0x0000000200057245 */ /* 0x000fe20000201400 */
        /* <DEDUP_REMOVED lines=14> */
.L_x_12906:
[----:B------:R-:W-:Y:S05]  /*2800*/  BSYNC B0 ;  /* 0x0000000000007941 */ /* 0x000fea0003800000 */
.L_x_12905:
[----:B------:R-:W-:-:S05]  /*2810*/  LOP3.LUT R3, R0, R3, RZ, 0xfc, !PT ;  /* 0x0000000300037212 */ /* 0x000fca00078efcff */
[----:B------:R0:W-:Y:S01]  /*2820*/  STG.E.U8 desc[UR36][R16.64], R3 ;  /* 0x0000000310007986 */ /* 0x0001e2000c101124 */
[----:B------:R-:W-:Y:S05]  /*2830*/  BRA `(.L_x_12893) ;  /* 0x0000000400fc7947 */ /* 0x000fea0003800000 */
.L_x_12904:
[----:B------:R-:W-:Y:S01]  /*2840*/  I2FP.F32.S32 R3, R2 ;  /* 0x0000000200037245 */ /* 0x000fe20000201400 */
        /* <DEDUP_REMOVED lines=12> */
.L_x_12908:
[----:B------:R-:W-:Y:S01]  /*2910*/  IMAD.MOV.U32 R0, RZ, RZ, 0x7f ;  /* 0x0000007fff007424 */ /* 0x000fe200078e00ff */
[----:B------:R-:W-:-:S04]  /*2920*/  ISETP.GT.U32.AND P0, PT, R2, 0x7f800000, PT ;  /* 0x7f8000000200780c */ /* 0x000fc80003f04070 */
[----:B------:R-:W-:-:S09]  /*2930*/  SEL R0, R0, 0x7c, P0 ;  /* 0x0000007c00007807 */ /* 0x000fd20000000000 */
.L_x_12909:
[----:B------:R-:W-:Y:S05]  /*2940*/  BSYNC B0 ;  /* 0x0000000000007941 */ /* 0x000fea0003800000 */
.L_x_12907:
[----:B------:R-:W-:-:S04]  /*2950*/  LOP3.LUT R2, R3, 0x80000000, RZ, 0xc0, !PT ;  /* 0x8000000003027812 */ /* 0x000fc800078ec0ff */
[----:B------:R-:W-:-:S04]  /*2960*/  SHF.R.U32.HI R3, RZ, 0x18, R2 ;  /* 0x00000018ff037819 */ /* 0x000fc80000011602 */
[----:B------:R-:W-:-:S05]  /*2970*/  LOP3.LUT R3, R0, R3, RZ, 0xfc, !PT ;  /* 0x0000000300037212 */ /* 0x000fca00078efcff */
[----:B------:R0:W-:Y:S01]  /*2980*/  STG.E.U8 desc[UR36][R16.64], R3 ;  /* 0x0000000310007986 */ /* 0x0001e2000c101124 */
[----:B------:R-:W-:Y:S05]  /*2990*/  BRA `(.L_x_12893) ;  /* 0x0000000400a47947 */ /* 0x000fea0003800000 */
.L_x_12903:
[----:B------:R-:W-:-:S04]  /*29a0*/  I2FP.F32.S32 R0, R2 ;  /* 0x0000000200007245 */ /* 0x000fc80000201400 */
[----:B------:R-:W-:-:S05]  /*29b0*/  F2FP.BF16.F32.PACK_AB R0, RZ, R0 ;  /* 0x00000000ff00723e */ /* 0x000fca00000010ff */
[----:B------:R0:W-:Y:S01]  /*29c0*/  STG.E.U16 desc[UR36][R16.64], R0 ;  /* 0x0000000010007986 */ /* 0x0001e2000c101524 */
[----:B------:R-:W-:Y:S05]  /*29d0*/  BRA `(.L_x_12893) ;  /* 0x0000000400947947 */ /* 0x000fea0003800000 */
.L_x_12900:
        /* <DEDUP_REMOVED lines=10> */
.L_x_12912:
[----:B------:R-:W-:Y:S01]  /*2a80*/  I2FP.F32.S32 R3, R2 ;  /* 0x0000000200037245 */ /* 0x000fe20000201400 */
        /* <DEDUP_REMOVED lines=16> */
.L_x_12915:
[----:B------:R-:W-:-:S04]  /*2b90*/  LOP3.LUT R2, R3, 0x80000000, RZ, 0xc0, !PT ;  /* 0x8000000003027812 */ /* 0x000fc800078ec0ff */
[----:B------:R-:W-:-:S04]  /*2ba0*/  SHF.R.U32.HI R3, RZ, 0x18, R2 ;  /* 0x00000018ff037819 */ /* 0x000fc80000011602 */
[----:B------:R-:W-:-:S04]  /*2bb0*/  LOP3.LUT R0, R0, R3, RZ, 0xfc, !PT ;  /* 0x0000000300007212 */ /* 0x000fc800078efcff */
[----:B------:R-:W-:-:S07]  /*2bc0*/  PRMT R8, R0, 0x7610, R8 ;  /* 0x0000761000087816 */ /* 0x000fce0000000008 */
.L_x_12914:
[----:B------:R-:W-:Y:S05]  /*2bd0*/  BSYNC B0 ;  /* 0x0000000000007941 */ /* 0x000fea0003800000 */
.L_x_12913:
[----:B------:R0:W-:Y:S01]  /*2be0*/  STG.E.U8 desc[UR36][R16.64], R8 ;  /* 0x0000000810007986 */ /* 0x0001e2000c101124 */
[----:B------:R-:W-:Y:S05]  /*2bf0*/  BRA `(.L_x_12893) ;  /* 0x00000004000c7947 */ /* 0x000fea0003800000 */
.L_x_12911:
        /* <DEDUP_REMOVED lines=17> */
.L_x_12918:
[----:B------:R-:W-:-:S04]  /*2d10*/  LOP3.LUT R2, R3, 0x80000000, RZ, 0xc0, !PT ;  /* 0x8000000003027812 */ /* 0x000fc800078ec0ff */
[----:B------:R-:W-:-:S04]  /*2d20*/  SHF.R.U32.HI R3, RZ, 0x18, R2 ;  /* 0x00000018ff037819 */ /* 0x000fc80000011602 */
[----:B------:R-:W-:-:S04]  /*2d30*/  LOP3.LUT R0, R0, R3, RZ, 0xfc, !PT ;  /* 0x0000000300007212 */ /* 0x000fc800078efcff */
[----:B------:R-:W-:-:S07]  /*2d40*/  PRMT R8, R0, 0x7610, R8 ;  /* 0x0000761000087816 */ /* 0x000fce0000000008 */
.L_x_12917:
[----:B------:R-:W-:Y:S05]  /*2d50*/  BSYNC B0 ;  /* 0x0000000000007941 */ /* 0x000fea0003800000 */
.L_x_12916:
[----:B------:R0:W-:Y:S01]  /*2d60*/  STG.E.U8 desc[UR36][R16.64], R8 ;  /* 0x0000000810007986 */ /* 0x0001e2000c101124 */
[----:B------:R-:W-:Y:S05]  /*2d70*/  BRA `(.L_x_12893) ;  /* 0x0000000000ac7947 */ /* 0x000fea0003800000 */
.L_x_12910:
[----:B------:R-:W-:-:S13]  /*2d80*/  ISETP.NE.AND P0, PT, R0, 0x1c, PT ;  /* 0x0000001c0000780c */ /* 0x000fda0003f05270 */
[----:B------:R-:W-:Y:S05]  /*2d90*/  @!P0 BRA `(.L_x_12919) ;  /* 0x0000000000a08947 */ /* 0x000fea0003800000 */
[----:B------:R-:W-:-:S13]  /*2da0*/  ISETP.NE.AND P0, PT, R0, 0x1d, PT ;  /* 0x0000001d0000780c */ /* 0x000fda0003f05270 */
[----:B------:R-:W-:Y:S05]  /*2db0*/  @!P0 BRA `(.L_x_12920) ;  /* 0x00000000008c8947 */ /* 0x000fea0003800000 */
[----:B------:R-:W-:-:S13]  /*2dc0*/  ISETP.NE.AND P0, PT, R0, 0x2c, PT ;  /* 0x0000002c0000780c */ /* 0x000fda0003f05270 */
[----:B------:R-:W-:Y:S05]  /*2dd0*/  @P0 BRA `(.L_x_12892) ;  /* 0x0000000000400947 */ /* 0x000fea0003800000 */
[----:B------:R-:W-:-:S04]  /*2de0*/  I2FP.F32.S32 R3, R2 ;  /* 0x0000000200037245 */ /* 0x000fc80000201400 */
        /* <DEDUP_REMOVED lines=15> */
.L_x_12892:
        /* <DEDUP_REMOVED lines=16> */
.L_x_12921:
[----:B------:R-:W-:Y:S05]  /*2fe0*/  BRA `(.L_x_12893) ;  /* 0x0000000000107947 */ /* 0x000fea0003800000 */
.L_x_12920:
[----:B------:R-:W-:-:S05]  /*2ff0*/  SHF.R.S32.HI R3, RZ, 0x1f, R2 ;  /* 0x0000001fff037819 */ /* 0x000fca0000011402 */
[----:B------:R0:W-:Y:S01]  /*3000*/  STG.E.64 desc[UR36][R16.64], R2 ;  /* 0x0000000210007986 */ /* 0x0001e2000c101b24 */
[----:B------:R-:W-:Y:S05]  /*3010*/  BRA `(.L_x_12893) ;  /* 0x0000000000047947 */ /* 0x000fea0003800000 */
.L_x_12919:
[----:B------:R0:W-:Y:S02]  /*3020*/  STG.E desc[UR36][R16.64], R2 ;  /* 0x0000000210007986 */ /* 0x0001e4000c101924 */
.L_x_12893:
[----:B------:R-:W-:-:S04]  /*3030*/  IMAD R18, R23, 0x200, R18 ;  /* 0x0000020017127824 */ /* 0x000fc800078e0212 */
[----:B------:R-:W-:-:S07]  /*3040*/  VIADD R19, R18, 0x80 ;  /* 0x0000008012137836 */ /* 0x000fce0000000000 */
.L_x_12853:
[----:B------:R-:W-:Y:S05]  /*3050*/  BSYNC B6 ;  /* 0x0000000000067941 */ /* 0x000fea0003800000 */
.L_x_12852:
        /* <DEDUP_REMOVED lines=307> */
.L_x_12924:
        /* <DEDUP_REMOVED lines=20> */
.L_x_12928:
[----:B------:R0:W5:Y:S01]  /*44d0*/  LDG.E.U8 R18, desc[UR36][R2.64] ;  /* 0x0000002402127981 */ /* 0x000162000c1e1100 */
[----:B------:R-:W-:Y:S05]  /*44e0*/  BRA `(.L_x_12930) ;  /* 0x0000000c00347947 */ /* 0x000fea0003800000 */
.L_x_12927:
        /* <DEDUP_REMOVED lines=8> */
.L_x_12932:
[----:B------:R0:W5:Y:S01]  /*4570*/  LDG.E R18, desc[UR36][R2.64] ;  /* 0x0000002402127981 */ /* 0x000162000c1e1900 */
[----:B------:R-:W-:Y:S05]  /*4580*/  BRA `(.L_x_12930) ;  /* 0x0000000c000c7947 */ /* 0x000fea0003800000 */
.L_x_12931:
[----:B------:R0:W5:Y:S01]  /*4590*/  LDG.E.S16 R18, desc[UR36][R2.64] ;  /* 0x0000002402127981 */ /* 0x000162000c1e1700 */
[----:B------:R-:W-:Y:S05]  /*45a0*/  BRA `(.L_x_12930) ;  /* 0x0000000c00047947 */ /* 0x000fea0003800000 */
.L_x_12926:
        /* <DEDUP_REMOVED lines=9> */
.L_x_12934:
[----:B------:R-:W2:Y:S02]  /*4640*/  LDG.E.U16 R2, desc[UR36][R2.64] ;  /* 0x0000002402027981 */ /* 0x000ea4000c1e1500 */
[----:B--2---:R-:W-:-:S06]  /*4650*/  HADD2.F32 R18, -RZ, R2.H0_H0 ;  /* 0x20000002ff127230 */ /* 0x004fcc0000004100 */
[----:B------:R-:W0:Y:S01]  /*4660*/  F2I.FTZ.TRUNC.NTZ R18, R18 ;  /* 0x0000001200127305 */ /* 0x000e22000021f100 */
[----:B------:R-:W-:Y:S05]  /*4670*/  BRA `(.L_x_12930) ;  /* 0x0000000800d07947 */ /* 0x000fea0003800000 */
.L_x_12933:
        /* <DEDUP_REMOVED lines=9> */
.L_x_12936:
[----:B------:R-:W2:Y:S02]  /*4710*/  LDG.E.U16 R2, desc[UR36][R2.64] ;  /* 0x0000002402027981 */ /* 0x000ea4000c1e1500 */
[----:B--2---:R-:W-:-:S06]  /*4720*/  HADD2.F32 R18, -RZ, R2.H0_H0 ;  /* 0x20000002ff127230 */ /* 0x004fcc0000004100 */
[----:B------:R-:W0:Y:S01]  /*4730*/  F2I.FTZ.TRUNC.NTZ R18, R18 ;  /* 0x0000001200127305 */ /* 0x000e22000021f100 */
[----:B------:R-:W-:Y:S05]  /*4740*/  BRA `(.L_x_12930) ;  /* 0x00000008009c7947 */ /* 0x000fea0003800000 */
.L_x_12935:
[----:B------:R-:W2:Y:S02]  /*4750*/  LDG.E.64 R2, desc[UR36][R2.64] ;  /* 0x0000002402027981 */ /* 0x000ea4000c1e1b00 */
[----:B--2---:R0:W1:Y:S01]  /*4760*/  F2I.F64.TRUNC R18, R2 ;  /* 0x0000000200127311 */ /* 0x004062000030d100 */
[----:B------:R-:W-:Y:S05]  /*4770*/  BRA `(.L_x_12930) ;  /* 0x0000000800907947 */ /* 0x000fea0003800000 */
.L_x_12925:
        /* <DEDUP_REMOVED lines=12> */
.L_x_12939:
[----:B------:R-:W2:Y:S02]  /*4840*/  LDG.E.64 R2, desc[UR36][R2.64] ;  /* 0x0000002402027981 */ /* 0x000ea4000c1e1b00 */
[----:B--2---:R0:W1:Y:S01]  /*4850*/  F2I.F64.TRUNC R18, R2 ;  /* 0x0000000200127311 */ /* 0x004062000030d100 */
[----:B------:R-:W-:Y:S05]  /*4860*/  BRA `(.L_x_12930) ;  /* 0x0000000800547947 */ /* 0x000fea0003800000 */
.L_x_12938:
        /* <DEDUP_REMOVED lines=27> */
.L_x_12941:
        /* <DEDUP_REMOVED lines=14> */
.L_x_12940:
[----:B------:R-:W2:Y:S02]  /*4b00*/  LDG.E.U16 R18, desc[UR36][R2.64] ;  /* 0x0000002402127981 */ /* 0x000ea4000c1e1500 */
[----:B--2---:R-:W-:-:S06]  /*4b10*/  IMAD.U32 R18, R18, 0x10000, RZ ;  /* 0x0001000012127824 */ /* 0x004fcc00078e00ff */
[----:B------:R-:W0:Y:S01]  /*4b20*/  F2I.FTZ.TRUNC.NTZ R18, R18 ;  /* 0x0000001200127305 */ /* 0x000e22000021f100 */
[----:B------:R-:W-:Y:S05]  /*4b30*/  BRA `(.L_x_12930) ;  /* 0x0000000400a07947 */ /* 0x000fea0003800000 */
.L_x_12937:
        /* <DEDUP_REMOVED lines=10> */
.L_x_12944:
        /* <DEDUP_REMOVED lines=21> */
.L_x_12948:
[----:B------:R-:W-:Y:S05]  /*4d30*/  BSYNC B1 ;  /* 0x0000000000017941 */ /* 0x000fea0003800000 */
.L_x_12947:
[----:B------:R-:W-:Y:S01]  /*4d40*/  IMAD.SHL.U32 R2, R2, 0x100000, RZ ;  /* 0x0010000002027824 */ /* 0x000fe200078e00ff */
[----:B------:R-:W-:-:S04]  /*4d50*/  LEA R3, R0, 0x3b800000, 0x17 ;  /* 0x3b80000000037811 */ /* 0x000fc800078eb8ff */
[----:B------:R-:W-:-:S07]  /*4d60*/  LOP3.LUT R18, R3, R2, R18, 0xfe, !PT ;  /* 0x0000000203127212 */ /* 0x000fce00078efe12 */
.L_x_12946:
[----:B------:R-:W-:Y:S05]  /*4d70*/  BSYNC B0 ;  /* 0x0000000000007941 */ /* 0x000fea0003800000 */
.L_x_12945:
[----:B------:R-:W1:Y:S01]  /*4d80*/  F2I.FTZ.TRUNC.NTZ R18, R18 ;  /* 0x0000001200127305 */ /* 0x000e62000021f100 */
[----:B------:R-:W-:Y:S05]  /*4d90*/  BRA `(.L_x_12930) ;  /* 0x0000000400087947 */ /* 0x000fea0003800000 */
.L_x_12943:
        /* <DEDUP_REMOVED lines=21> */
.L_x_12952:
[----:B------:R-:W-:Y:S05]  /*4ef0*/  BSYNC B1 ;  /* 0x0000000000017941 */ /* 0x000fea0003800000 */
.L_x_12951:
[----:B------:R-:W-:Y:S01]  /*4f00*/  IMAD.SHL.U32 R2, R2, 0x200000, RZ ;  /* 0x0020000002027824 */ /* 0x000fe200078e00ff */
[----:B------:R-:W-:-:S04]  /*4f10*/  LEA R3, R0, 0x37800000, 0x17 ;  /* 0x3780000000037811 */ /* 0x000fc800078eb8ff */
[----:B------:R-:W-:-:S07]  /*4f20*/  LOP3.LUT R18, R3, R2, R18, 0xfe, !PT ;  /* 0x0000000203127212 */ /* 0x000fce00078efe12 */
.L_x_12950:
[----:B------:R-:W-:Y:S05]  /*4f30*/  BSYNC B0 ;  /* 0x0000000000007941 */ /* 0x000fea0003800000 */
.L_x_12949:
[----:B------:R-:W2:Y:S01]  /*4f40*/  F2I.FTZ.TRUNC.NTZ R18, R18 ;  /* 0x0000001200127305 */ /* 0x000ea2000021f100 */
[----:B------:R-:W-:Y:S05]  /*4f50*/  BRA `(.L_x_12930) ;  /* 0x0000000000987947 */ /* 0x000fea0003800000 */
.L_x_12942:
        /* <DEDUP_REMOVED lines=14> */
.L_x_12956:
[----:B------:R-:W-:Y:S05]  /*5040*/  BSYNC B0 ;  /* 0x0000000000007941 */ /* 0x000fea0003800000 */
.L_x_12955:
[----:B------:R-:W0:Y:S01]  /*5050*/  F2I.FTZ.TRUNC.NTZ R18, R18 ;  /* 0x0000001200127305 */ /* 0x000e22000021f100 */
[----:B------:R-:W-:Y:S05]  /*5060*/  BRA `(.L_x_12930) ;  /* 0x0000000000547947 */ /* 0x000fea0003800000 */
.L_x_12929:
        /* <DEDUP_REMOVED lines=17> */
.L_x_12957:
[----:B------:R-:W-:Y:S05]  /*5180*/  BRA `(.L_x_12930) ;  /* 0x00000000000c7947 */ /* 0x000fea0003800000 */
.L_x_12954:
[----:B------:R4:W5:Y:S01]  /*5190*/  LDG.E R18, desc[UR36][R2.64] ;  /* 0x0000002402127981 */ /* 0x000962000c1e1900 */
[----:B------:R-:W-:Y:S05]  /*51a0*/  BRA `(.L_x_12930) ;  /* 0x0000000000047947 */ /* 0x000fea0003800000 */
.L_x_12953:
[----:B------:R3:W5:Y:S02]  /*51b0*/  LDG.E R18, desc[UR36][R2.64] ;  /* 0x0000002402127981 */ /* 0x000764000c1e1900 */
.L_x_12930:
[----:B0--34-:R-:W0:Y:S01]  /*51c0*/  LDC.U8 R3, c[0x0][0x428] ;  /* 0x00010a00ff037b82 */ /* 0x019e220000000000 */
[----:B------:R-:W-:Y:S02]  /*51d0*/  ULDC UR4, c[0x0][0x424] ;  /* 0x0001090000047ab9 */ /* 0x000fe40000000800 */
[----:B-12--5:R-:W-:Y:S01]  /*51e0*/  IMAD R2, R18, UR4, RZ ;  /* 0x0000000412027c24 */ /* 0x026fe2000f8e02ff */
        /* <DEDUP_REMOVED lines=13> */
.L_x_12961:
[----:B------:R0:W-:Y:S01]  /*52c0*/  STG.E.U8 desc[UR36][R16.64], R2 ;  /* 0x0000000210007986 */ /* 0x0001e2000c101124 */
[----:B------:R-:W-:Y:S05]  /*52d0*/  BRA `(.L_x_12963) ;  /* 0x0000000c00507947 */ /* 0x000fea0003800000 */
.L_x_12960:
        /* <DEDUP_REMOVED lines=9> */
.L_x_12965:
[----:B------:R0:W-:Y:S01]  /*5370*/  STG.E desc[UR36][R16.64], R2 ;  /* 0x0000000210007986 */ /* 0x0001e2000c101924 */
[----:B------:R-:W-:Y:S05]  /*5380*/  BRA `(.L_x_12963) ;  /* 0x0000000c00247947 */ /* 0x000fea0003800000 */
.L_x_12964:
[----:B------:R0:W-:Y:S01]  /*5390*/  STG.E.U16 desc[UR36][R16.64], R2 ;  /* 0x0000000210007986 */ /* 0x0001e2000c101524 */
[----:B------:R-:W-:Y:S05]  /*53a0*/  BRA `(.L_x_12963) ;  /* 0x0000000c001c7947 */ /* 0x000fea0003800000 */
.L_x_12959:
        /* <DEDUP_REMOVED lines=9> */
.L_x_12967:
[----:B------:R-:W-:-:S04]  /*5440*/  I2FP.F32.S32 R0, R2 ;  /* 0x0000000200007245 */ /* 0x000fc80000201400 */
[----:B------:R-:W-:-:S05]  /*5450*/  F2FP.F16.F32.PACK_AB R0, RZ, R0 ;  /* 0x00000000ff00723e */ /* 0x000fca00000000ff */
[----:B------:R0:W-:Y:S01]  /*5460*/  STG.E.U16 desc[UR36][R16.64], R0 ;  /* 0x0000000010007986 */ /* 0x0001e2000c101524 */
[----:B------:R-:W-:Y:S05]  /*5470*/  BRA `(.L_x_12963) ;  /* 0x0000000800e87947 */ /* 0x000fea0003800000 */
.L_x_12966:
        /* <DEDUP_REMOVED lines=10> */
.L_x_12969:
[----:B------:R-:W-:-:S04]  /*5520*/  I2FP.F32.S32 R2, R2 ;  /* 0x0000000200027245 */ /* 0x000fc80000201400 */
[----:B------:R-:W-:-:S04]  /*5530*/  F2FP.F16.F32.PACK_AB R3, RZ, R2 ;  /* 0x00000002ff03723e */ /* 0x000fc800000000ff */
[----:B------:R-:W-:-:S05]  /*5540*/  PRMT R3, R3, 0x5410, RZ ;  /* 0x0000541003037816 */ /* 0x000fca00000000ff */
[----:B------:R0:W-:Y:S01]  /*5550*/  STG.E desc[UR36][R16.64], R3 ;  /* 0x0000000310007986 */ /* 0x0001e2000c101924 */
[----:B------:R-:W-:Y:S05]  /*5560*/  BRA `(.L_x_12963) ;  /* 0x0000000800ac7947 */ /* 0x000fea0003800000 */
.L_x_12968:
[----:B------:R-:W0:Y:S02]  /*5570*/  I2F.F64 R2, R2 ;  /* 0x0000000200027312 */ /* 0x000e240000201c00 */
[----:B0-----:R0:W-:Y:S01]  /*5580*/  STG.E.64 desc[UR36][R16.64], R2 ;  /* 0x0000000210007986 */ /* 0x0011e2000c101b24 */
[----:B------:R-:W-:Y:S05]  /*5590*/  BRA `(.L_x_12963) ;  /* 0x0000000800a07947 */ /* 0x000fea0003800000 */
.L_x_12958:
        /* <DEDUP_REMOVED lines=12> */
.L_x_12972:
[----:B------:R-:W0:Y:S01]  /*5660*/  I2F.F64 R4, R2 ;  /* 0x0000000200047312 */ /* 0x000e220000201c00 */
[----:B------:R-:W-:-:S05]  /*5670*/  CS2R R6, SRZ ;  /* 0x0000000000067805 */ /* 0x000fca000001ff00 */
[----:B0-----:R0:W-:Y:S01]  /*5680*/  STG.E.128 desc[UR36][R16.64], R4 ;  /* 0x0000000410007986 */ /* 0x0011e2000c101d24 */
[----:B------:R-:W-:Y:S05]  /*5690*/  BRA `(.L_x_12963) ;  /* 0x0000000800607947 */ /* 0x000fea0003800000 */
.L_x_12971:
        /* <DEDUP_REMOVED lines=21> */
.L_x_12976:
[----:B------:R-:W-:Y:S05]  /*57f0*/  BSYNC B0 ;  /* 0x0000000000007941 */ /* 0x000fea0003800000 */
.L_x_12975:
[----:B------:R-:W-:-:S05]  /*5800*/  LOP3.LUT R3, R0, R3, RZ, 0xfc, !PT ;  /* 0x0000000300037212 */ /* 0x000fca00078efcff */
[----:B------:R0:W-:Y:S01]  /*5810*/  STG.E.U8 desc[UR36][R16.64], R3 ;  /* 0x0000000310007986 */ /* 0x0001e2000c101124 */
[----:B------:R-:W-:Y:S05]  /*5820*/  BRA `(.L_x_12963) ;  /* 0x0000000400fc7947 */ /* 0x000fea0003800000 */
.L_x_12974:
        /* <DEDUP_REMOVED lines=13> */
.L_x_12978:
[----:B------:R-:W-:Y:S01]  /*5900*/  IMAD.MOV.U32 R0, RZ, RZ, 0x7f ;  /* 0x0000007fff007424 */ /* 0x000fe200078e00ff */
[----:B------:R-:W-:-:S04]  /*5910*/  ISETP.GT.U32.AND P0, PT, R2, 0x7f800000, PT ;  /* 0x7f8000000200780c */ /* 0x000fc80003f04070 */
[----:B------:R-:W-:-:S09]  /*5920*/  SEL R0, R0, 0x7c, P0 ;  /* 0x0000007c00007807 */ /* 0x000fd20000000000 */
.L_x_12979:
[----:B------:R-:W-:Y:S05]  /*5930*/  BSYNC B0 ;  /* 0x0000000000007941 */ /* 0x000fea0003800000 */
.L_x_12977:
[----:B------:R-:W-:-:S04]  /*5940*/  LOP3.LUT R2, R3, 0x80000000, RZ, 0xc0, !PT ;  /* 0x8000000003027812 */ /* 0x000fc800078ec0ff */
[----:B------:R-:W-:-:S04]  /*5950*/  SHF.R.U32.HI R3, RZ, 0x18, R2 ;  /* 0x00000018ff037819 */ /* 0x000fc80000011602 */
[----:B------:R-:W-:-:S05]  /*5960*/  LOP3.LUT R3, R0, R3, RZ, 0xfc, !PT ;  /* 0x0000000300037212 */ /* 0x000fca00078efcff */
[----:B------:R0:W-:Y:S01]  /*5970*/  STG.E.U8 desc[UR36][R16.64], R3 ;  /* 0x0000000310007986 */ /* 0x0001e2000c101124 */
[----:B------:R-:W-:Y:S05]  /*5980*/  BRA `(.L_x_12963) ;  /* 0x0000000400a47947 */ /* 0x000fea0003800000 */
.L_x_12973:
[----:B------:R-:W-:-:S04]  /*5990*/  I2FP.F32.S32 R0, R2 ;  /* 0x0000000200007245 */ /* 0x000fc80000201400 */
[----:B------:R-:W-:-:S05]  /*59a0*/  F2FP.BF16.F32.PACK_AB R0, RZ, R0 ;  /* 0x00000000ff00723e */ /* 0x000fca00000010ff */
[----:B------:R0:W-:Y:S01]  /*59b0*/  STG.E.U16 desc[UR36][R16.64], R0 ;  /* 0x0000000010007986 */ /* 0x0001e2000c101524 */
[----:B------:R-:W-:Y:S05]  /*59c0*/  BRA `(.L_x_12963) ;  /* 0x0000000400947947 */ /* 0x000fea0003800000 */
.L_x_12970:
        /* <DEDUP_REMOVED lines=10> */
.L_x_12982:
        /* <DEDUP_REMOVED lines=17> */
.L_x_12985:
[----:B------:R-:W-:-:S04]  /*5b80*/  LOP3.LUT R2, R3, 0x80000000, RZ, 0xc0, !PT ;  /* 0x8000000003027812 */ /* 0x000fc800078ec0ff */
[----:B------:R-:W-:-:S04]  /*5b90*/  SHF.R.U32.HI R3, RZ, 0x18, R2 ;  /* 0x00000018ff037819 */ /* 0x000fc80000011602 */
[----:B------:R-:W-:-:S04]  /*5ba0*/  LOP3.LUT R0, R0, R3, RZ, 0xfc, !PT ;  /* 0x0000000300007212 */ /* 0x000fc800078efcff */
[----:B------:R-:W-:-:S07]  /*5bb0*/  PRMT R8, R0, 0x7610, R8 ;  /* 0x0000761000087816 */ /* 0x000fce0000000008 */
.L_x_12984:
[----:B------:R-:W-:Y:S05]  /*5bc0*/  BSYNC B0 ;  /* 0x0000000000007941 */ /* 0x000fea0003800000 */
.L_x_12983:
[----:B------:R3:W-:Y:S01]  /*5bd0*/  STG.E.U8 desc[UR36][R16.64], R8 ;  /* 0x0000000810007986 */ /* 0x0007e2000c101124 */
[----:B------:R-:W-:Y:S05]  /*5be0*/  BRA `(.L_x_12963) ;  /* 0x00000004000c7947 */ /* 0x000fea0003800000 */
.L_x_12981:
        /* <DEDUP_REMOVED lines=17> */
.L_x_12988:
[----:B------:R-:W-:-:S04]  /*5d00*/  LOP3.LUT R2, R3, 0x80000000, RZ, 0xc0, !PT ;  /* 0x8000000003027812 */ /* 0x000fc800078ec0ff */
[----:B------:R-:W-:-:S04]  /*5d10*/  SHF.R.U32.HI R3, RZ, 0x18, R2 ;  /* 0x00000018ff037819 */ /* 0x000fc80000011602 */
[----:B------:R-:W-:-:S04]  /*5d20*/  LOP3.LUT R0, R0, R3, RZ, 0xfc, !PT ;  /* 0x0000000300007212 */ /* 0x000fc800078efcff */
[----:B------:R-:W-:-:S07]  /*5d30*/  PRMT R8, R0, 0x7610, R8 ;  /* 0x0000761000087816 */ /* 0x000fce0000000008 */
.L_x_12987:
[----:B------:R-:W-:Y:S05]  /*5d40*/  BSYNC B0 ;  /* 0x0000000000007941 */ /* 0x000fea0003800000 */
.L_x_12986:
[----:B------:R0:W-:Y:S01]  /*5d50*/  STG.E.U8 desc[UR36][R16.64], R8 ;  /* 0x0000000810007986 */ /* 0x0001e2000c101124 */
[----:B------:R-:W-:Y:S05]  /*5d60*/  BRA `(.L_x_12963) ;  /* 0x0000000000ac7947 */ /* 0x000fea0003800000 */
.L_x_12980:
        /* <DEDUP_REMOVED lines=22> */
.L_x_12962:
        /* <DEDUP_REMOVED lines=16> */
.L_x_12991:
[----:B------:R-:W-:Y:S05]  /*5fd0*/  BRA `(.L_x_12963) ;  /* 0x0000000000107947 */ /* 0x000fea0003800000 */
.L_x_12990:
[----:B------:R-:W-:-:S05]  /*5fe0*/  SHF.R.S32.HI R3, RZ, 0x1f, R2 ;  /* 0x0000001fff037819 */ /* 0x000fca0000011402 */
[----:B------:R2:W-:Y:S01]  /*5ff0*/  STG.E.64 desc[UR36][R16.64], R2 ;  /* 0x0000000210007986 */ /* 0x0005e2000c101b24 */
[----:B------:R-:W-:Y:S05]  /*6000*/  BRA `(.L_x_12963) ;  /* 0x0000000000047947 */ /* 0x000fea0003800000 */
.L_x_12989:
[----:B------:R0:W-:Y:S02]  /*6010*/  STG.E desc[UR36][R16.64], R2 ;  /* 0x0000000210007986 */ /* 0x0001e4000c101924 */
.L_x_12963:
[----:B------:R-:W-:-:S07]  /*6020*/  VIADD R19, R19, 0x80 ;  /* 0x0000008013137836 */ /* 0x000fce0000000000 */
.L_x_12923:
[----:B------:R-:W-:Y:S05]  /*6030*/  BSYNC B6 ;  /* 0x0000000000067941 */ /* 0x000fea0003800000 */
.L_x_12922:
        /* <DEDUP_REMOVED lines=307> */
.L_x_12994:
        /* <DEDUP_REMOVED lines=20> */
.L_x_12998:
[----:B------:R0:W5:Y:S01]  /*74b0*/  LDG.E.U8 R18, desc[UR36][R2.64] ;  /* 0x0000002402127981 */ /* 0x000162000c1e1100 */
[----:B------:R-:W-:Y:S05]  /*74c0*/  BRA `(.L_x_13000) ;  /* 0x0000000c00347947 */ /* 0x000fea0003800000 */
.L_x_12997:
        /* <DEDUP_REMOVED lines=8> */
.L_x_13002:
[----:B------:R0:W5:Y:S01]  /*7550*/  LDG.E R18, desc[UR36][R2.64] ;  /* 0x0000002402127981 */ /* 0x000162000c1e1900 */
[----:B------:R-:W-:Y:S05]  /*7560*/  BRA `(.L_x_13000) ;  /* 0x0000000c000c7947 */ /* 0x000fea0003800000 */
.L_x_13001:
[----:B------:R0:W5:Y:S01]  /*7570*/  LDG.E.S16 R18, desc[UR36][R2.64] ;  /* 0x0000002402127981 */ /* 0x000162000c1e1700 */
[----:B------:R-:W-:Y:S05]  /*7580*/  BRA `(.L_x_13000) ;  /* 0x0000000c00047947 */ /* 0x000fea0003800000 */
.L_x_12996:
        /* <DEDUP_REMOVED lines=9> */
.L_x_13004:
[----:B------:R-:W2:Y:S02]  /*7620*/  LDG.E.U16 R2, desc[UR36][R2.64] ;  /* 0x0000002402027981 */ /* 0x000ea4000c1e1500 */
[----:B--2---:R-:W-:-:S06]  /*7630*/  HADD2.F32 R18, -RZ, R2.H0_H0 ;  /* 0x20000002ff127230 */ /* 0x004fcc0000004100 */
[----:B------:R-:W0:Y:S01]  /*7640*/  F2I.FTZ.TRUNC.NTZ R18, R18 ;  /* 0x0000001200127305 */ /* 0x000e22000021f100 */
[----:B------:R-:W-:Y:S05]  /*7650*/  BRA `(.L_x_13000) ;  /* 0x0000000800d07947 */ /* 0x000fea0003800000 */
.L_x_13003:
        /* <DEDUP_REMOVED lines=9> */
.L_x_13006:
[----:B------:R-:W2:Y:S02]  /*76f0*/  LDG.E.U16 R2, desc[UR36][R2.64] ;  /* 0x0000002402027981 */ /* 0x000ea4000c1e1500 */
[----:B--2---:R-:W-:-:S06]  /*7700*/  HADD2.F32 R18, -RZ, R2.H0_H0 ;  /* 0x20000002ff127230 */ /* 0x004fcc0000004100 */
[----:B------:R-:W0:Y:S01]  /*7710*/  F2I.FTZ.TRUNC.NTZ R18, R18 ;  /* 0x0000001200127305 */ /* 0x000e22000021f100 */
[----:B------:R-:W-:Y:S05]  /*7720*/  BRA `(.L_x_13000) ;  /* 0x00000008009c7947 */ /* 0x000fea0003800000 */
.L_x_13005:
[----:B------:R-:W2:Y:S02]  /*7730*/  LDG.E.64 R2, desc[UR36][R2.64] ;  /* 0x0000002402027981 */ /* 0x000ea4000c1e1b00 */
[----:B--2---:R0:W1:Y:S01]  /*7740*/  F2I.F64.TRUNC R18, R2 ;  /* 0x0000000200127311 */ /* 0x004062000030d100 */
[----:B------:R-:W-:Y:S05]  /*7750*/  BRA `(.L_x_13000) ;  /* 0x0000000800907947 */ /* 0x000fea0003800000 */
.L_x_12995:
        /* <DEDUP_REMOVED lines=12> */
.L_x_13009:
[----:B------:R-:W2:Y:S02]  /*7820*/  LDG.E.64 R2, desc[UR36][R2.64] ;  /* 0x0000002402027981 */ /* 0x000ea4000c1e1b00 */
[----:B--2---:R0:W1:Y:S01]  /*7830*/  F2I.F64.TRUNC R18, R2 ;  /* 0x0000000200127311 */ /* 0x004062000030d100 */
[----:B------:R-:W-:Y:S05]  /*7840*/  BRA `(.L_x_13000) ;  /* 0x0000000800547947 */ /* 0x000fea0003800000 */
.L_x_13008:
        /* <DEDUP_REMOVED lines=27> */
.L_x_13011:
        /* <DEDUP_REMOVED lines=14> */
.L_x_13010:
[----:B------:R-:W2:Y:S02]  /*7ae0*/  LDG.E.U16 R18, desc[UR36][R2.64] ;  /* 0x0000002402127981 */ /* 0x000ea4000c1e1500 */
[----:B--2---:R-:W-:-:S06]  /*7af0*/  IMAD.U32 R18, R18, 0x10000, RZ ;  /* 0x0001000012127824 */ /* 0x004fcc00078e00ff */
[----:B------:R-:W0:Y:S01]  /*7b00*/  F2I.FTZ.TRUNC.NTZ R18, R18 ;  /* 0x0000001200127305 */ /* 0x000e22000021f100 */
[----:B------:R-:W-:Y:S05]  /*7b10*/  BRA `(.L_x_13000) ;  /* 0x0000000400a07947 */ /* 0x000fea0003800000 */
.L_x_13007:
        /* <DEDUP_REMOVED lines=10> */
.L_x_13014:
        /* <DEDUP_REMOVED lines=21> */
.L_x_13018:
[----:B------:R-:W-:Y:S05]  /*7d10*/  BSYNC B1 ;  /* 0x0000000000017941 */ /* 0x000fea0003800000 */
.L_x_13017:
[----:B------:R-:W-:Y:S01]  /*7d20*/  IMAD.SHL.U32 R2, R2, 0x100000, RZ ;  /* 0x0010000002027824 */ /* 0x000fe200078e00ff */
[----:B------:R-:W-:-:S04]  /*7d30*/  LEA R3, R0, 0x3b800000, 0x17 ;  /* 0x3b80000000037811 */ /* 0x000fc800078eb8ff */
[----:B------:R-:W-:-:S07]  /*7d40*/  LOP3.LUT R18, R3, R2, R18, 0xfe, !PT ;  /* 0x0000000203127212 */ /* 0x000fce00078efe12 */
.L_x_13016:
[----:B------:R-:W-:Y:S05]  /*7d50*/  BSYNC B0 ;  /* 0x0000000000007941 */ /* 0x000fea0003800000 */
.L_x_13015:
[----:B------:R-:W1:Y:S01]  /*7d60*/  F2I.FTZ.TRUNC.NTZ R18, R18 ;  /* 0x0000001200127305 */ /* 0x000e62000021f100 */
[----:B------:R-:W-:Y:S05]  /*7d70*/  BRA `(.L_x_13000) ;  /* 0x0000000400087947 */ /* 0x000fea0003800000 */
.L_x_13013:
        /* <DEDUP_REMOVED lines=21> */
.L_x_13022:
[----:B------:R-:W-:Y:S05]  /*7ed0*/  BSYNC B1 ;  /* 0x0000000000017941 */ /* 0x000fea0003800000 */
.L_x_13021:
[----:B------:R-:W-:Y:S01]  /*7ee0*/  IMAD.SHL.U32 R2, R2, 0x200000, RZ ;  /* 0x0020000002027824 */ /* 0x000fe200078e00ff */
[----:B------:R-:W-:-:S04]  /*7ef0*/  LEA R3, R0, 0x37800000, 0x17 ;  /* 0x3780000000037811 */ /* 0x000fc800078eb8ff */
[----:B------:R-:W-:-:S07]  /*7f00*/  LOP3.LUT R18, R3, R2, R18, 0xfe, !PT ;  /* 0x0000000203127212 */ /* 0x000fce00078efe12 */
.L_x_13020:
[----:B------:R-:W-:Y:S05]  /*7f10*/  BSYNC B0 ;  /* 0x0000000000007941 */ /* 0x000fea0003800000 */
.L_x_13019:
[----:B------:R-:W2:Y:S01]  /*7f20*/  F2I.FTZ.TRUNC.NTZ R18, R18 ;  /* 0x0000001200127305 */ /* 0x000ea2000021f100 */
[----:B------:R-:W-:Y:S05]  /*7f30*/  BRA `(.L_x_13000) ;  /* 0x0000000000987947 */ /* 0x000fea0003800000 */
.L_x_13012:
        /* <DEDUP_REMOVED lines=14> */
.L_x_13026:
[----:B------:R-:W-:Y:S05]  /*8020*/  BSYNC B0 ;  /* 0x0000000000007941 */ /* 0x000fea0003800000 */
.L_x_13025:
[----:B------:R-:W4:Y:S01]  /*8030*/  F2I.FTZ.TRUNC.NTZ R18, R18 ;  /* 0x0000001200127305 */ /* 0x000f22000021f100 */
[----:B------:R-:W-:Y:S05]  /*8040*/  BRA `(.L_x_13000) ;  /* 0x0000000000547947 */ /* 0x000fea0003800000 */
.L_x_12999:
        /* <DEDUP_REMOVED lines=17> */
.L_x_13027:
[----:B------:R-:W-:Y:S05]  /*8160*/  BRA `(.L_x_13000) ;  /* 0x00000000000c7947 */ /* 0x000fea0003800000 */
.L_x_13024:
[----:B------:R3:W5:Y:S01]  /*8170*/  LDG.E R18, desc[UR36][R2.64] ;  /* 0x0000002402127981 */ /* 0x000762000c1e1900 */
[----:B------:R-:W-:Y:S05]  /*8180*/  BRA `(.L_x_13000) ;  /* 0x0000000000047947 */ /* 0x000fea0003800000 */
.L_x_13023:
[----:B------:R0:W5:Y:S02]  /*8190*/  LDG.E R18, desc[UR36][R2.64] ;  /* 0x0000002402127981 */ /* 0x000164000c1e1900 */
.L_x_13000:
        /* <DEDUP_REMOVED lines=16> */
.L_x_13031:
[----:B------:R3:W-:Y:S01]  /*82a0*/  STG.E.U8 desc[UR36][R16.64], R2 ;  /* 0x0000000210007986 */ /* 0x0007e2000c101124 */
[----:B------:R-:W-:Y:S05]  /*82b0*/  BRA `(.L_x_13033) ;  /* 0x0000000c00507947 */ /* 0x000fea0003800000 */
.L_x_13030:
        /* <DEDUP_REMOVED lines=9> */
.L_x_13035:
[----:B------:R2:W-:Y:S01]  /*8350*/  STG.E desc[UR36][R16.64], R2 ;  /* 0x0000000210007986 */ /* 0x0005e2000c101924 */
[----:B------:R-:W-:Y:S05]  /*8360*/  BRA `(.L_x_13033) ;  /* 0x0000000c00247947 */ /* 0x000fea0003800000 */
.L_x_13034:
[----:B------:R0:W-:Y:S01]  /*8370*/  STG.E.U16 desc[UR36][R16.64], R2 ;  /* 0x0000000210007986 */ /* 0x0001e2000c101524 */
[----:B------:R-:W-:Y:S05]  /*8380*/  BRA `(.L_x_13033) ;  /* 0x0000000c001c7947 */ /* 0x000fea0003800000 */
.L_x_13029:
        /* <DEDUP_REMOVED lines=9> */
.L_x_13037:
[----:B------:R-:W-:-:S04]  /*8420*/  I2FP.F32.S32 R0, R2 ;  /* 0x0000000200007245 */ /* 0x000fc80000201400 */
[----:B------:R-:W-:-:S05]  /*8430*/  F2FP.F16.F32.PACK_AB R0, RZ, R0 ;  /* 0x00000000ff00723e */ /* 0x000fca00000000ff */
[----:B------:R0:W-:Y:S01]  /*8440*/  STG.E.U16 desc[UR36][R16.64], R0 ;  /* 0x0000000010007986 */ /* 0x0001e2000c101524 */
[----:B------:R-:W-:Y:S05]  /*8450*/  BRA `(.L_x_13033) ;  /* 0x0000000800e87947 */ /* 0x000fea0003800000 */
.L_x_13036:
        /* <DEDUP_REMOVED lines=10> */
.L_x_13039:
[----:B------:R-:W-:-:S04]  /*8500*/  I2FP.F32.S32 R2, R2 ;  /* 0x0000000200027245 */ /* 0x000fc80000201400 */
[----:B------:R-:W-:-:S04]  /*8510*/  F2FP.F16.F32.PACK_AB R3, RZ, R2 ;  /* 0x00000002ff03723e */ /* 0x000fc800000000ff */
[----:B------:R-:W-:-:S05]  /*8520*/  PRMT R3, R3, 0x5410, RZ ;  /* 0x0000541003037816 */ /* 0x000fca00000000ff */
[----:B------:R0:W-:Y:S01]  /*8530*/  STG.E desc[UR36][R16.64], R3 ;  /* 0x0000000310007986 */ /* 0x0001e2000c101924 */
[----:B------:R-:W-:Y:S05]  /*8540*/  BRA `(.L_x_13033) ;  /* 0x0000000800ac7947 */ /* 0x000fea0003800000 */
.L_x_13038:
[----:B------:R-:W0:Y:S02]  /*8550*/  I2F.F64 R2, R2 ;  /* 0x0000000200027312 */ /* 0x000e240000201c00 */
[----:B0-----:R0:W-:Y:S01]  /*8560*/  STG.E.64 desc[UR36][R16.64], R2 ;  /* 0x0000000210007986 */ /* 0x0011e2000c101b24 */
[----:B------:R-:W-:Y:S05]  /*8570*/  BRA `(.L_x_13033) ;  /* 0x0000000800a07947 */ /* 0x000fea0003800000 */
.L_x_13028:
        /* <DEDUP_REMOVED lines=12> */
.L_x_13042:
[----:B------:R-:W0:Y:S01]  /*8640*/  I2F.F64 R4, R2 ;  /* 0x0000000200047312 */ /* 0x000e220000201c00 */
[----:B------:R-:W-:-:S05]  /*8650*/  CS2R R6, SRZ ;  /* 0x0000000000067805 */ /* 0x000fca000001ff00 */
[----:B0-----:R0:W-:Y:S01]  /*8660*/  STG.E.128 desc[UR36][R16.64], R4 ;  /* 0x0000000410007986 */ /* 0x0011e2000c101d24 */
[----:B------:R-:W-:Y:S05]  /*8670*/  BRA `(.L_x_13033) ;  /* 0x0000000800607947 */ /* 0x000fea0003800000 */
.L_x_13041:
        /* <DEDUP_REMOVED lines=21> */
.L_x_13046:
[----:B------:R-:W-:Y:S05]  /*87d0*/  BSYNC B0 ;  /* 0x0000000000007941 */ /* 0x000fea0003800000 */
.L_x_13045:
[----:B------:R-:W-:-:S05]  /*87e0*/  LOP3.LUT R3, R0, R3, RZ, 0xfc, !PT ;  /* 0x0000000300037212 */ /* 0x000fca00078efcff */
[----:B------:R0:W-:Y:S01]  /*87f0*/  STG.E.U8 desc[UR36][R16.64], R3 ;  /* 0x0000000310007986 */ /* 0x0001e2000c101124 */
[----:B------:R-:W-:Y:S05]  /*8800*/  BRA `(.L_x_13033) ;  /* 0x0000000400fc7947 */ /* 0x000fea0003800000 */
.L_x_13044:
        /* <DEDUP_REMOVED lines=13> */
.L_x_13048:
[----:B------:R-:W-:Y:S01]  /*88e0*/  IMAD.MOV.U32 R0, RZ, RZ, 0x7f ;  /* 0x0000007fff007424 */ /* 0x000fe200078e00ff */
[----:B------:R-:W-:-:S04]  /*88f0*/  ISETP.GT.U32.AND P0, PT, R2, 0x7f800000, PT ;  /* 0x7f8000000200780c */ /* 0x000fc80003f04070 */
[----:B------:R-:W-:-:S09]  /*8900*/  SEL R0, R0, 0x7c, P0 ;  /* 0x0000007c00007807 */ /* 0x000fd20000000000 */
.L_x_13049:
[----:B------:R-:W-:Y:S05]  /*8910*/  BSYNC B0 ;  /* 0x0000000000007941 */ /* 0x000fea0003800000 */
.L_x_13047:
[----:B------:R-:W-:-:S04]  /*8920*/  LOP3.LUT R2, R3, 0x80000000, RZ, 0xc0, !PT ;  /* 0x8000000003027812 */ /* 0x000fc800078ec0ff */
[----:B------:R-:W-:-:S04]  /*8930*/  SHF.R.U32.HI R3, RZ, 0x18, R2 ;  /* 0x00000018ff037819 */ /* 0x000fc80000011602 */
[----:B------:R-:W-:-:S05]  /*8940*/  LOP3.LUT R3, R0, R3, RZ, 0xfc, !PT ;  /* 0x0000000300037212 */ /* 0x000fca00078efcff */
[----:B------:R0:W-:Y:S01]  /*8950*/  STG.E.U8 desc[UR36][R16.64], R3 ;  /* 0x0000000310007986 */ /* 0x0001e2000c101124 */
[----:B------:R-:W-:Y:S05]  /*8960*/  BRA `(.L_x_13033) ;  /* 0x0000000400a47947 */ /* 0x000fea0003800000 */
.L_x_13043:
[----:B------:R-:W-:-:S04]  /*8970*/  I2FP.F32.S32 R0, R2 ;  /* 0x0000000200007245 */ /* 0x000fc80000201400 */
[----:B------:R-:W-:-:S05]  /*8980*/  F2FP.BF16.F32.PACK_AB R0, RZ, R0 ;  /* 0x00000000ff00723e */ /* 0x000fca00000010ff */
[----:B------:R0:W-:Y:S01]  /*8990*/  STG.E.U16 desc[UR36][R16.64], R0 ;  /* 0x0000000010007986 */ /* 0x0001e2000c101524 */
[----:B------:R-:W-:Y:S05]  /*89a0*/  BRA `(.L_x_13033) ;  /* 0x0000000400947947 */ /* 0x000fea0003800000 */
.L_x_13040:
        /* <DEDUP_REMOVED lines=10> */
.L_x_13052:
        /* <DEDUP_REMOVED lines=17> */
.L_x_13055:
[----:B------:R-:W-:-:S04]  /*8b60*/  LOP3.LUT R2, R3, 0x80000000, RZ, 0xc0, !PT ;  /* 0x8000000003027812 */ /* 0x000fc800078ec0ff */
[----:B------:R-:W-:-:S04]  /*8b70*/  SHF.R.U32.HI R3, RZ, 0x18, R2 ;  /* 0x00000018ff037819 */ /* 0x000fc80000011602 */
[----:B------:R-:W-:-:S04]  /*8b80*/  LOP3.LUT R0, R0, R3, RZ, 0xfc, !PT ;  /* 0x0000000300007212 */ /* 0x000fc800078efcff */
[----:B------:R-:W-:-:S07]  /*8b90*/  PRMT R8, R0, 0x7610, R8 ;  /* 0x0000761000087816 */ /* 0x000fce0000000008 */
.L_x_13054:
[----:B------:R-:W-:Y:S05]  /*8ba0*/  BSYNC B0 ;  /* 0x0000000000007941 */ /* 0x000fea0003800000 */
.L_x_13053:
[----:B------:R0:W-:Y:S01]  /*8bb0*/  STG.E.U8 desc[UR36][R16.64], R8 ;  /* 0x0000000810007986 */ /* 0x0001e2000c101124 */
[----:B------:R-:W-:Y:S05]  /*8bc0*/  BRA `(.L_x_13033) ;  /* 0x00000004000c7947 */ /* 0x000fea0003800000 */
.L_x_13051:
        /* <DEDUP_REMOVED lines=17> */
.L_x_13058:
[----:B------:R-:W-:-:S04]  /*8ce0*/  LOP3.LUT R2, R3, 0x80000000, RZ, 0xc0, !PT ;  /* 0x8000000003027812 */ /* 0x000fc800078ec0ff */
[----:B------:R-:W-:-:S04]  /*8cf0*/  SHF.R.U32.HI R3, RZ, 0x18, R2 ;  /* 0x00000018ff037819 */ /* 0x000fc80000011602 */
[----:B------:R-:W-:-:S04]  /*8d00*/  LOP3.LUT R0, R0, R3, RZ, 0xfc, !PT ;  /* 0x0000000300007212 */ /* 0x000fc800078efcff */
[----:B------:R-:W-:-:S07]  /*8d10*/  PRMT R8, R0, 0x7610, R8 ;  /* 0x0000761000087816 */ /* 0x000fce0000000008 */
.L_x_13057:
[----:B------:R-:W-:Y:S05]  /*8d20*/  BSYNC B0 ;  /* 0x0000000000007941 */ /* 0x000fea0003800000 */
.L_x_13056:
[----:B------:R0:W-:Y:S01]  /*8d30*/  STG.E.U8 desc[UR36][R16.64], R8 ;  /* 0x0000000810007986 */ /* 0x0001e2000c101124 */
[----:B------:R-:W-:Y:S05]  /*8d40*/  BRA `(.L_x_13033) ;  /* 0x0000000000ac7947 */ /* 0x000fea0003800000 */
.L_x_13050:
        /* <DEDUP_REMOVED lines=22> */
.L_x_13032:
        /* <DEDUP_REMOVED lines=16> */
.L_x_13061:
[----:B------:R-:W-:Y:S05]  /*8fb0*/  BRA `(.L_x_13033) ;  /* 0x0000000000107947 */ /* 0x000fea0003800000 */
.L_x_13060:
[----:B------:R-:W-:-:S05]  /*8fc0*/  SHF.R.S32.HI R3, RZ, 0x1f, R2 ;  /* 0x0000001fff037819 */ /* 0x000fca0000011402 */
[----:B------:R0:W-:Y:S01]  /*8fd0*/  STG.E.64 desc[UR36][R16.64], R2 ;  /* 0x0000000210007986 */ /* 0x0001e2000c101b24 */
[----:B------:R-:W-:Y:S05]  /*8fe0*/  BRA `(.L_x_13033) ;  /* 0x0000000000047947 */ /* 0x000fea0003800000 */
.L_x_13059:
[----:B------:R0:W-:Y:S02]  /*8ff0*/  STG.E desc[UR36][R16.64], R2 ;  /* 0x0000000210007986 */ /* 0x0001e4000c101924 */
.L_x_13033:
[----:B------:R-:W-:-:S07]  /*9000*/  VIADD R19, R19, 0x80 ;  /* 0x0000008013137836 */ /* 0x000fce0000000000 */
.L_x_12993:
[----:B------:R-:W-:Y:S05]  /*9010*/  BSYNC B6 ;  /* 0x0000000000067941 */ /* 0x000fea0003800000 */
.L_x_12992:
        /* <DEDUP_REMOVED lines=306> */
.L_x_13062:
        /* <DEDUP_REMOVED lines=20> */
.L_x_13066:
[----:B------:R4:W5:Y:S01]  /*a480*/  LDG.E.U8 R18, desc[UR36][R2.64] ;  /* 0x0000002402127981 */ /* 0x000962000c1e1100 */
[----:B------:R-:W-:Y:S05]  /*a490*/  BRA `(.L_x_13068) ;  /* 0x0000000c00347947 */ /* 0x000fea0003800000 */
.L_x_13065:
        /* <DEDUP_REMOVED lines=8> */
.L_x_13070:
[----:B------:R2:W5:Y:S01]  /*a520*/  LDG.E R18, desc[UR36][R2.64] ;  /* 0x0000002402127981 */ /* 0x000562000c1e1900 */
[----:B------:R-:W-:Y:S05]  /*a530*/  BRA `(.L_x_13068) ;  /* 0x0000000c000c7947 */ /* 0x000fea0003800000 */
.L_x_13069:
[----:B------:R0:W5:Y:S01]  /*a540*/  LDG.E.S16 R18, desc[UR36][R2.64] ;  /* 0x0000002402127981 */ /* 0x000162000c1e1700 */
[----:B------:R-:W-:Y:S05]  /*a550*/  BRA `(.L_x_13068) ;  /* 0x0000000c00047947 */ /* 0x000fea0003800000 */
.L_x_13064:
        /* <DEDUP_REMOVED lines=9> */
.L_x_13072:
[----:B------:R-:W2:Y:S02]  /*a5f0*/  LDG.E.U16 R2, desc[UR36][R2.64] ;  /* 0x0000002402027981 */ /* 0x000ea4000c1e1500 */
[----:B--2---:R-:W-:-:S06]  /*a600*/  HADD2.F32 R18, -RZ, R2.H0_H0 ;  /* 0x20000002ff127230 */ /* 0x004fcc0000004100 */
[----:B------:R-:W0:Y:S01]  /*a610*/  F2I.FTZ.TRUNC.NTZ R18, R18 ;  /* 0x0000001200127305 */ /* 0x000e22000021f100 */
[----:B------:R-:W-:Y:S05]  /*a620*/  BRA `(.L_x_13068) ;  /* 0x0000000800d07947 */ /* 0x000fea0003800000 */
.L_x_13071:
        /* <DEDUP_REMOVED lines=9> */
.L_x_13074:
[----:B------:R-:W2:Y:S02]  /*a6c0*/  LDG.E.U16 R2, desc[UR36][R2.64] ;  /* 0x0000002402027981 */ /* 0x000ea4000c1e1500 */
[----:B--2---:R-:W-:-:S06]  /*a6d0*/  HADD2.F32 R18, -RZ, R2.H0_H0 ;  /* 0x20000002ff127230 */ /* 0x004fcc0000004100 */
[----:B------:R-:W0:Y:S01]  /*a6e0*/  F2I.FTZ.TRUNC.NTZ R18, R18 ;  /* 0x0000001200127305 */ /* 0x000e22000021f100 */
[----:B------:R-:W-:Y:S05]  /*a6f0*/  BRA `(.L_x_13068) ;  /* 0x00000008009c7947 */ /* 0x000fea0003800000 */
.L_x_13073:
[----:B------:R-:W2:Y:S02]  /*a700*/  LDG.E.64 R2, desc[UR36][R2.64] ;  /* 0x0000002402027981 */ /* 0x000ea4000c1e1b00 */
[----:B--2---:R0:W1:Y:S01]  /*a710*/  F2I.F64.TRUNC R18, R2 ;  /* 0x0000000200127311 */ /* 0x004062000030d100 */
[----:B------:R-:W-:Y:S05]  /*a720*/  BRA `(.L_x_13068) ;  /* 0x0000000800907947 */ /* 0x000fea0003800000 */
.L_x_13063:
        /* <DEDUP_REMOVED lines=12> */
.L_x_13077:
[----:B------:R-:W2:Y:S02]  /*a7f0*/  LDG.E.64 R2, desc[UR36][R2.64] ;  /* 0x0000002402027981 */ /* 0x000ea4000c1e1b00 */
[----:B--2---:R0:W1:Y:S01]  /*a800*/  F2I.F64.TRUNC R18, R2 ;  /* 0x0000000200127311 */ /* 0x004062000030d100 */
[----:B------:R-:W-:Y:S05]  /*a810*/  BRA `(.L_x_13068) ;  /* 0x0000000800547947 */ /* 0x000fea0003800000 */
.L_x_13076:
        /* <DEDUP_REMOVED lines=27> */
.L_x_13079:
        /* <DEDUP_REMOVED lines=14> */
.L_x_13078:
[----:B------:R-:W2:Y:S02]  /*aab0*/  LDG.E.U16 R18, desc[UR36][R2.64] ;  /* 0x0000002402127981 */ /* 0x000ea4000c1e1500 */
[----:B--2---:R-:W-:-:S06]  /*aac0*/  IMAD.U32 R18, R18, 0x10000, RZ ;  /* 0x0001000012127824 */ /* 0x004fcc00078e00ff */
[----:B------:R-:W0:Y:S01]  /*aad0*/  F2I.FTZ.TRUNC.NTZ R18, R18 ;  /* 0x0000001200127305 */ /* 0x000e22000021f100 */
[----:B------:R-:W-:Y:S05]  /*aae0*/  BRA `(.L_x_13068) ;  /* 0x0000000400a07947 */ /* 0x000fea0003800000 */
.L_x_13075:
        /* <DEDUP_REMOVED lines=10> */
.L_x_13082:
        /* <DEDUP_REMOVED lines=21> */
.L_x_13086:
[----:B------:R-:W-:Y:S05]  /*ace0*/  BSYNC B1 ;  /* 0x0000000000017941 */ /* 0x000fea0003800000 */
.L_x_13085:
[----:B------:R-:W-:Y:S01]  /*acf0*/  IMAD.SHL.U32 R2, R2, 0x100000, RZ ;  /* 0x0010000002027824 */ /* 0x000fe200078e00ff */
[----:B------:R-:W-:-:S04]  /*ad00*/  LEA R3, R0, 0x3b800000, 0x17 ;  /* 0x3b80000000037811 */ /* 0x000fc800078eb8ff */
[----:B------:R-:W-:-:S07]  /*ad10*/  LOP3.LUT R18, R3, R2, R18, 0xfe, !PT ;  /* 0x0000000203127212 */ /* 0x000fce00078efe12 */
.L_x_13084:
[----:B------:R-:W-:Y:S05]  /*ad20*/  BSYNC B0 ;  /* 0x0000000000007941 */ /* 0x000fea0003800000 */
.L_x_13083:
[----:B------:R-:W0:Y:S01]  /*ad30*/  F2I.FTZ.TRUNC.NTZ R18, R18 ;  /* 0x0000001200127305 */ /* 0x000e22000021f100 */
[----:B------:R-:W-:Y:S05]  /*ad40*/  BRA `(.L_x_13068) ;  /* 0x0000000400087947 */ /* 0x000fea0003800000 */
.L_x_13081:
        /* <DEDUP_REMOVED lines=21> */
.L_x_13090:
[----:B------:R-:W-:Y:S05]  /*aea0*/  BSYNC B1 ;  /* 0x0000000000017941 */ /* 0x000fea0003800000 */
.L_x_13089:
[----:B------:R-:W-:Y:S01]  /*aeb0*/  IMAD.SHL.U32 R2, R2, 0x200000, RZ ;  /* 0x0020000002027824 */ /* 0x000fe200078e00ff */
[----:B------:R-:W-:-:S04]  /*aec0*/  LEA R3, R0, 0x37800000, 0x17 ;  /* 0x3780000000037811 */ /* 0x000fc800078eb8ff */
[----:B------:R-:W-:-:S07]  /*aed0*/  LOP3.LUT R18, R3, R2, R18, 0xfe, !PT ;  /* 0x0000000203127212 */ /* 0x000fce00078efe12 */
.L_x_13088:
[----:B------:R-:W-:Y:S05]  /*aee0*/  BSYNC B0 ;  /* 0x0000000000007941 */ /* 0x000fea0003800000 */
.L_x_13087:
[----:B------:R-:W0:Y:S01]  /*aef0*/  F2I.FTZ.TRUNC.NTZ R18, R18 ;  /* 0x0000001200127305 */ /* 0x000e22000021f100 */
[----:B------:R-:W-:Y:S05]  /*af00*/  BRA `(.L_x_13068) ;  /* 0x0000000000987947 */ /* 0x000fea0003800000 */
.L_x_13080:
        /* <DEDUP_REMOVED lines=14> */
.L_x_13094:
[----:B------:R-:W-:Y:S05]  /*aff0*/  BSYNC B0 ;  /* 0x0000000000007941 */ /* 0x000fea0003800000 */
.L_x_13093:
[----:B------:R-:W0:Y:S01]  /*b000*/  F2I.FTZ.TRUNC.NTZ R18, R18 ;  /* 0x0000001200127305 */ /* 0x000e22000021f100 */
[----:B------:R-:W-:Y:S05]  /*b010*/  BRA `(.L_x_13068) ;  /* 0x0000000000547947 */ /* 0x000fea0003800000 */
.L_x_13067:
        /* <DEDUP_REMOVED lines=17> */
.L_x_13095:
[----:B------:R-:W-:Y:S05]  /*b130*/  BRA `(.L_x_13068) ;  /* 0x00000000000c7947 */ /* 0x000fea0003800000 */
.L_x_13092:
[----:B------:R0:W5:Y:S01]  /*b140*/  LDG.E R18, desc[UR36][R2.64] ;  /* 0x0000002402127981 */ /* 0x000162000c1e1900 */
[----:B------:R-:W-:Y:S05]  /*b150*/  BRA `(.L_x_13068) ;  /* 0x0000000000047947 */ /* 0x000fea0003800000 */
.L_x_13091:
[----:B------:R0:W5:Y:S02]  /*b160*/  LDG.E R18, desc[UR36][R2.64] ;  /* 0x0000002402127981 */ /* 0x000164000c1e1900 */
.L_x_13068:
[----:B01234-:R-:W0:Y:S01]  /*b170*/  LDC.U8 R3, c[0x0][0x428] ;  /* 0x00010a00ff037b82 */ /* 0x01fe220000000000 */
[----:B------:R-:W-:Y:S02]  /*b180*/  ULDC UR4, c[0x0][0x424] ;  /* 0x0001090000047ab9 */ /* 0x000fe40000000800 */
[----:B-----5:R-:W-:Y:S01]  /*b190*/  IMAD R2, R18, UR4, RZ ;  /* 0x0000000412027c24 */ /* 0x020fe2000f8e02ff */
        /* <DEDUP_REMOVED lines=13> */
.L_x_13099:
[----:B------:R-:W-:Y:S01]  /*b270*/  STG.E.U8 desc[UR36][R16.64], R2 ;  /* 0x0000000210007986 */ /* 0x000fe2000c101124 */
[----:B------:R-:W-:Y:S05]  /*b280*/  EXIT ;  /* 0x000000000000794d */ /* 0x000fea0003800000 */
.L_x_13098:
[----:B------:R-:W-:-:S13]  /*b290*/  ISETP.NE.AND P0, PT, R0, 0x2, PT ;  /* 0x000000020000780c */ /* 0x000fda0003f05270 */
[----:B------:R-:W-:Y:S05]  /*b2a0*/  @!P0 BRA `(.L_x_13101) ;  /* 0x0000000000248947 */ /* 0x000fea0003800000 */
[----:B------:R-:W-:-:S13]  /*b2b0*/  ISETP.NE.AND P0, PT, R0, 0x3, PT ;  /* 0x000000030000780c */ /* 0x000fda0003f05270 */
[----:B------:R-:W-:Y:S05]  /*b2c0*/  @!P0 BRA `(.L_x_13102) ;  /* 0x0000000000148947 */ /* 0x000fea0003800000 */
[----:B------:R-:W-:-:S13]  /*b2d0*/  ISETP.NE.AND P0, PT, R0, 0x4, PT ;  /* 0x000000040000780c */ /* 0x000fda0003f05270 */
[----:B------:R-:W-:Y:S05]  /*b2e0*/  @P0 BRA `(.L_x_13100) ;  /* 0x0000000800e40947 */ /* 0x000fea0003800000 */
[----:B------:R-:W-:-:S05]  /*b2f0*/  SHF.R.S32.HI R3, RZ, 0x1f, R2 ;  /* 0x0000001fff037819 */ /* 0x000fca0000011402 */
[----:B------:R-:W-:Y:S01]  /*b300*/  STG.E.64 desc[UR36][R16.64], R2 ;  /* 0x0000000210007986 */ /* 0x000fe2000c101b24 */
[----:B------:R-:W-:Y:S05]  /*b310*/  EXIT ;  /* 0x000000000000794d */ /* 0x000fea0003800000 */
.L_x_13102:
[----:B------:R-:W-:Y:S01]  /*b320*/  STG.E desc[UR36][R16.64], R2 ;  /* 0x0000000210007986 */ /* 0x000fe2000c101924 */
[----:B------:R-:W-:Y:S05]  /*b330*/  EXIT ;  /* 0x000000000000794d */ /* 0x000fea0003800000 */
.L_x_13101:
[----:B------:R-:W-:Y:S01]  /*b340*/  STG.E.U16 desc[UR36][R16.64], R2 ;  /* 0x0000000210007986 */ /* 0x000fe2000c101524 */
[----:B------:R-:W-:Y:S05]  /*b350*/  EXIT ;  /* 0x000000000000794d */ /* 0x000fea0003800000 */
.L_x_13097:
[----:B------:R-:W-:-:S13]  /*b360*/  ISETP.GT.AND P0, PT, R0, 0x6, PT ;  /* 0x000000060000780c */ /* 0x000fda0003f04270 */
[----:B------:R-:W-:Y:S05]  /*b370*/  @P0 BRA `(.L_x_13103) ;  /* 0x00000000002c0947 */ /* 0x000fea0003800000 */
[----:B------:R-:W-:-:S13]  /*b380*/  ISETP.NE.AND P0, PT, R0, 0x5, PT ;  /* 0x000000050000780c */ /* 0x000fda0003f05270 */
[----:B------:R-:W-:Y:S05]  /*b390*/  @!P0 BRA `(.L_x_13104) ;  /* 0x0000000000148947 */ /* 0x000fea0003800000 */
[----:B------:R-:W-:-:S13]  /*b3a0*/  ISETP.NE.AND P0, PT, R0, 0x6, PT ;  /* 0x000000060000780c */ /* 0x000fda0003f05270 */
[----:B------:R-:W-:Y:S05]  /*b3b0*/  @P0 BRA `(.L_x_13100) ;  /* 0x0000000800b00947 */ /* 0x000fea0003800000 */
[----:B------:R-:W-:-:S05]  /*b3c0*/  I2FP.F32.S32 R3, R2 ;  /* 0x0000000200037245 */ /* 0x000fca0000201400 */
[----:B------:R-:W-:Y:S01]  /*b3d0*/  STG.E desc[UR36][R16.64], R3 ;  /* 0x0000000310007986 */ /* 0x000fe2000c101924 */
[----:B------:R-:W-:Y:S05]  /*b3e0*/  EXIT ;  /* 0x000000000000794d */ /* 0x000fea0003800000 */
.L_x_13104:
[----:B------:R-:W-:-:S04]  /*b3f0*/  I2FP.F32.S32 R0, R2 ;  /* 0x0000000200007245 */ /* 0x000fc80000201400 */
[----:B------:R-:W-:-:S05]  /*b400*/  F2FP.F16.F32.PACK_AB R0, RZ, R0 ;  /* 0x00000000ff00723e */ /* 0x000fca00000000ff */
[----:B------:R-:W-:Y:S01]  /*b410*/  STG.E.U16 desc[UR36][R16.64], R0 ;  /* 0x0000000010007986 */ /* 0x000fe2000c101524 */
[----:B------:R-:W-:Y:S05]  /*b420*/  EXIT ;  /* 0x000000000000794d */ /* 0x000fea0003800000 */
.L_x_13103:
        /* <DEDUP_REMOVED lines=8> */
[----:B------:R-:W-:Y:S01]  /*b4b0*/  STG.E.64 desc[UR36][R16.64], R2 ;  /* 0x0000000210007986 */ /* 0x000fe2000c101b24 */
[----:B------:R-:W-:Y:S05]  /*b4c0*/  EXIT ;  /* 0x000000000000794d */ /* 0x000fea0003800000 */
.L_x_13106:
[----:B------:R-:W-:-:S04]  /*b4d0*/  I2FP.F32.S32 R2, R2 ;  /* 0x0000000200027245 */ /* 0x000fc80000201400 */
[----:B------:R-:W-:-:S04]  /*b4e0*/  F2FP.F16.F32.PACK_AB R3, RZ, R2 ;  /* 0x00000002ff03723e */ /* 0x000fc800000000ff */
[----:B------:R-:W-:-:S05]  /*b4f0*/  PRMT R3, R3, 0x5410, RZ ;  /* 0x0000541003037816 */ /* 0x000fca00000000ff */
[----:B------:R-:W-:Y:S01]  /*b500*/  STG.E desc[UR36][R16.64], R3 ;  /* 0x0000000310007986 */ /* 0x000fe2000c101924 */
[----:B------:R-:W-:Y:S05]  /*b510*/  EXIT ;  /* 0x000000000000794d */ /* 0x000fea0003800000 */
.L_x_13105:
[----:B------:R-:W0:Y:S02]  /*b520*/  I2F.F64 R2, R2 ;  /* 0x0000000200027312 */ /* 0x000e240000201c00 */
[----:B0-----:R-:W-:Y:S01]  /*b530*/  STG.E.64 desc[UR36][R16.64], R2 ;  /* 0x0000000210007986 */ /* 0x001fe2000c101b24 */
[----:B------:R-:W-:Y:S05]  /*b540*/  EXIT ;  /* 0x000000000000794d */ /* 0x000fea0003800000 */
.L_x_13096:
        /* <DEDUP_REMOVED lines=10> */
[----:B------:R-:W-:Y:S01]  /*b5f0*/  STG.E.U8 desc[UR36][R16.64], R3 ;  /* 0x0000000310007986 */ /* 0x000fe2000c101124 */
[----:B------:R-:W-:Y:S05]  /*b600*/  EXIT ;  /* 0x000000000000794d */ /* 0x000fea0003800000 */
.L_x_13109:
[----:B------:R-:W0:Y:S01]  /*b610*/  I2F.F64 R4, R2 ;  /* 0x0000000200047312 */ /* 0x000e220000201c00 */
[----:B------:R-:W-:-:S05]  /*b620*/  CS2R R6, SRZ ;  /* 0x0000000000067805 */ /* 0x000fca000001ff00 */
[----:B0-----:R-:W-:Y:S01]  /*b630*/  STG.E.128 desc[UR36][R16.64], R4 ;  /* 0x0000000410007986 */ /* 0x001fe2000c101d24 */
[----:B------:R-:W-:Y:S05]  /*b640*/  EXIT ;  /* 0x000000000000794d */ /* 0x000fea0003800000 */
.L_x_13108:
        /* <DEDUP_REMOVED lines=21> */
.L_x_13113:
[----:B------:R-:W-:Y:S05]  /*b7a0*/  BSYNC B0 ;  /* 0x0000000000007941 */ /* 0x000fea0003800000 */
.L_x_13112:
[----:B------:R-:W-:-:S05]  /*b7b0*/  LOP3.LUT R3, R0, R3, RZ, 0xfc, !PT ;  /* 0x0000000300037212 */ /* 0x000fca00078efcff */
[----:B------:R-:W-:Y:S01]  /*b7c0*/  STG.E.U8 desc[UR36][R16.64], R3 ;  /* 0x0000000310007986 */ /* 0x000fe2000c101124 */
[----:B------:R-:W-:Y:S05]  /*b7d0*/  EXIT ;  /* 0x000000000000794d */ /* 0x000fea0003800000 */
.L_x_13111:
        /* <DEDUP_REMOVED lines=13> */
.L_x_13115:
[----:B------:R-:W-:Y:S01]  /*b8b0*/  IMAD.MOV.U32 R0, RZ, RZ, 0x7f ;  /* 0x0000007fff007424 */ /* 0x000fe200078e00ff */
[----:B------:R-:W-:-:S04]  /*b8c0*/  ISETP.GT.U32.AND P0, PT, R2, 0x7f800000, PT ;  /* 0x7f8000000200780c */ /* 0x000fc80003f04070 */
[----:B------:R-:W-:-:S09]  /*b8d0*/  SEL R0, R0, 0x7c, P0 ;  /* 0x0000007c00007807 */ /* 0x000fd20000000000 */
.L_x_13116:
[----:B------:R-:W-:Y:S05]  /*b8e0*/  BSYNC B0 ;  /* 0x0000000000007941 */ /* 0x000fea0003800000 */
.L_x_13114:
[----:B------:R-:W-:-:S04]  /*b8f0*/  LOP3.LUT R2, R3, 0x80000000, RZ, 0xc0, !PT ;  /* 0x8000000003027812 */ /* 0x000fc800078ec0ff */
[----:B------:R-:W-:-:S04]  /*b900*/  SHF.R.U32.HI R3, RZ, 0x18, R2 ;  /* 0x00000018ff037819 */ /* 0x000fc80000011602 */
[----:B------:R-:W-:-:S05]  /*b910*/  LOP3.LUT R3, R0, R3, RZ, 0xfc, !PT ;  /* 0x0000000300037212 */ /* 0x000fca00078efcff */
[----:B------:R-:W-:Y:S01]  /*b920*/  STG.E.U8 desc[UR36][R16.64], R3 ;  /* 0x0000000310007986 */ /* 0x000fe2000c101124 */
[----:B------:R-:W-:Y:S05]  /*b930*/  EXIT ;  /* 0x000000000000794d */ /* 0x000fea0003800000 */
.L_x_13110:
[----:B------:R-:W-:-:S04]  /*b940*/  I2FP.F32.S32 R0, R2 ;  /* 0x0000000200007245 */ /* 0x000fc80000201400 */
[----:B------:R-:W-:-:S05]  /*b950*/  F2FP.BF16.F32.PACK_AB R0, RZ, R0 ;  /* 0x00000000ff00723e */ /* 0x000fca00000010ff */
[----:B------:R-:W-:Y:S01]  /*b960*/  STG.E.U16 desc[UR36][R16.64], R0 ;  /* 0x0000000010007986 */ /* 0x000fe2000c101524 */
[----:B------:R-:W-:Y:S05]  /*b970*/  EXIT ;  /* 0x000000000000794d */ /* 0x000fea0003800000 */
.L_x_13107:
        /* <DEDUP_REMOVED lines=10> */
.L_x_13119:
        /* <DEDUP_REMOVED lines=17> */
.L_x_13122:
[----:B------:R-:W-:-:S04]  /*bb30*/  LOP3.LUT R2, R3, 0x80000000, RZ, 0xc0, !PT ;  /* 0x8000000003027812 */ /* 0x000fc800078ec0ff */
[----:B------:R-:W-:-:S04]  /*bb40*/  SHF.R.U32.HI R3, RZ, 0x18, R2 ;  /* 0x00000018ff037819 */ /* 0x000fc80000011602 */
[----:B------:R-:W-:-:S04]  /*bb50*/  LOP3.LUT R0, R0, R3, RZ, 0xfc, !PT ;  /* 0x0000000300007212 */ /* 0x000fc800078efcff */
[----:B------:R-:W-:-:S07]  /*bb60*/  PRMT R8, R0, 0x7610, R8 ;  /* 0x0000761000087816 */ /* 0x000fce0000000008 */
.L_x_13121:
[----:B------:R-:W-:Y:S05]  /*bb70*/  BSYNC B0 ;  /* 0x0000000000007941 */ /* 0x000fea0003800000 */
.L_x_13120:
[----:B------:R-:W-:Y:S01]  /*bb80*/  STG.E.U8 desc[UR36][R16.64], R8 ;  /* 0x0000000810007986 */ /* 0x000fe2000c101124 */
[----:B------:R-:W-:Y:S05]  /*bb90*/  EXIT ;  /* 0x000000000000794d */ /* 0x000fea0003800000 */
.L_x_13118:
        /* <DEDUP_REMOVED lines=17> */
.L_x_13125:
[----:B------:R-:W-:-:S04]  /*bcb0*/  LOP3.LUT R2, R3, 0x80000000, RZ, 0xc0, !PT ;  /* 0x8000000003027812 */ /* 0x000fc800078ec0ff */
[----:B------:R-:W-:-:S04]  /*bcc0*/  SHF.R.U32.HI R3, RZ, 0x18, R2 ;  /* 0x00000018ff037819 */ /* 0x000fc80000011602 */
[----:B------:R-:W-:-:S04]  /*bcd0*/  LOP3.LUT R0, R0, R3, RZ, 0xfc, !PT ;  /* 0x0000000300007212 */ /* 0x000fc800078efcff */
[----:B------:R-:W-:-:S07]  /*bce0*/  PRMT R8, R0, 0x7610, R8 ;  /* 0x0000761000087816 */ /* 0x000fce0000000008 */
.L_x_13124:
[----:B------:R-:W-:Y:S05]  /*bcf0*/  BSYNC B0 ;  /* 0x0000000000007941 */ /* 0x000fea0003800000 */
.L_x_13123:
[----:B------:R-:W-:Y:S01]  /*bd00*/  STG.E.U8 desc[UR36][R16.64], R8 ;  /* 0x0000000810007986 */ /* 0x000fe2000c101124 */
[----:B------:R-:W-:Y:S05]  /*bd10*/  EXIT ;  /* 0x000000000000794d */ /* 0x000fea0003800000 */
.L_x_13117:
        /* <DEDUP_REMOVED lines=22> */
.L_x_13100:
        /* <DEDUP_REMOVED lines=16> */
.L_x_13128:
[----:B------:R-:W-:Y:S05]  /*bf80*/  EXIT ;  /* 0x000000000000794d */ /* 0x000fea0003800000 */
.L_x_13127:
[----:B------:R-:W-:-:S05]  /*bf90*/  SHF.R.S32.HI R3, RZ, 0x1f, R2 ;  /* 0x0000001fff037819 */ /* 0x000fca0000011402 */
[----:B------:R-:W-:Y:S01]  /*bfa0*/  STG.E.64 desc[UR36][R16.64], R2 ;  /* 0x0000000210007986 */ /* 0x000fe2000c101b24 */
[----:B------:R-:W-:Y:S05]  /*bfb0*/  EXIT ;  /* 0x000000000000794d */ /* 0x000fea0003800000 */
.L_x_13126:
[----:B------:R-:W-:Y:S01]  /*bfc0*/  STG.E desc[UR36][R16.64], R2 ;  /* 0x0000000210007986 */ /* 0x000fe2000c101924 */
[----:B------:R-:W-:Y:S05]  /*bfd0*/  EXIT ;  /* 0x000000000000794d */ /* 0x000fea0003800000 */
.L_x_13129:
        /* <DEDUP_REMOVED lines=10> */
.L_x_17332:


//--------------------- .text._ZN2at6native27unrolled_elementwise_kernelINS0_13AUnaryFunctorIiiiNS0_15binary_internal10MulFunctorIiEEEESt5arrayIPcLm2EELi4E23TrivialOffsetCalculatorILi1EjESB_NS0_6memory12LoadWithCastILi1EEENSC_13StoreWithCastILi1EEEEEviT_T0_T2_T3_T4_T5_ --------------------------
	.section	.text._ZN2at6native27unrolled_elementwise_kernelINS0_13AUnaryFunctorIiiiNS0_15binary_internal10MulFunctorIiEEEESt5arrayIPcLm2EELi4E23TrivialOffsetCalculatorILi1EjESB_NS0_6memory12LoadWithCastILi1EEENSC_13StoreWithCastILi1EEEEEviT_T0_T2_T3_T4_T5_,"ax",@progbits
	.align	128
        .global         _ZN2at6native27unrolled_elementwise_kernelINS0_13AUnaryFunctorIiiiNS0_15binary_internal10MulFunctorIiEEEESt5arrayIPcLm2EELi4E23TrivialOffsetCalculatorILi1EjESB_NS0_6memory12LoadWithCastILi1EEENSC_13StoreWithCastILi1EEEEEviT_T0_T2_T3_T4_T5_
        .type           _ZN2at6native27unrolled_elementwise_kernelINS0_13AUnaryFunctorIiiiNS0_15binary_internal10MulFunctorIiEEEESt5arrayIPcLm2EELi4E23TrivialOffsetCalculatorILi1EjESB_NS0_6memory12LoadWithCastILi1EEENSC_13StoreWithCastILi1EEEEEviT_T0_T2_T3_T4_T5_,@function
        .size           _ZN2at6native27unrolled_elementwise_kernelINS0_13AUnaryFunctorIiiiNS0_15binary_internal10MulFunctorIiEEEESt5arrayIPcLm2EELi4E23TrivialOffsetCalculatorILi1EjESB_NS0_6memory12LoadWithCastILi1EEENSC_13StoreWithCastILi1EEEEEviT_T0_T2_T3_T4_T5_,(.L_x_17333 - _ZN2at6native27unrolled_elementwise_kernelINS0_13AUnaryFunctorIiiiNS0_15binary_internal10MulFunctorIiEEEESt5arrayIPcLm2EELi4E23TrivialOffsetCalculatorILi1EjESB_NS0_6memory12LoadWithCastILi1EEENSC_13StoreWithCastILi1EEEEEviT_T0_T2_T3_T4_T5_)
        .other          _ZN2at6native27unrolled_elementwise_kernelINS0_13AUnaryFunctorIiiiNS0_15binary_internal10MulFunctorIiEEEESt5arrayIPcLm2EELi4E23TrivialOffsetCalculatorILi1EjESB_NS0_6memory12LoadWithCastILi1EEENSC_13StoreWithCastILi1EEEEEviT_T0_T2_T3_T4_T5_,@"STO_CUDA_ENTRY STV_DEFAULT"
_ZN2at6native27unrolled_elementwise_kernelINS0_13AUnaryFunctorIiiiNS0_15binary_internal10MulFunctorIiEEEESt5arrayIPcLm2EELi4E23TrivialOffsetCalculatorILi1EjESB_NS0_6memory12LoadWithCastILi1EEENSC_13StoreWithCastILi1EEEEEviT_T0_T2_T3_T4_T5_:
.text._ZN2at6native27unrolled_elementwise_kernelINS0_13AUnaryFunctorIiiiNS0_15binary_internal10MulFunctorIiEEEESt5arrayIPcLm2EELi4E23TrivialOffsetCalculatorILi1EjESB_NS0_6memory12LoadWithCastILi1EEENSC_13StoreWithCastILi1EEEEEviT_T0_T2_T3_T4_T5_:
        /* <DEDUP_REMOVED lines=31> */
.L_x_13135:
[----:B------:R3:W5:Y:S01]  /*01f0*/  LDG.E.U8 R24, desc[UR36][R2.64] ;  /* 0x0000002402187981 */ /* 0x000762000c1e1100 */
[----:B------:R-:W-:Y:S05]  /*0200*/  BRA `(.L_x_13137) ;  /* 0x0000000c00387947 */ /* 0x000fea0003800000 */
.L_x_13134:
        /* <DEDUP_REMOVED lines=8> */
.L_x_13139:
[----:B------:R1:W5:Y:S01]  /*0290*/  LDG.E R24, desc[UR36][R2.64] ;  /* 0x0000002402187981 */ /* 0x000362000c1e1900 */
[----:B------:R-:W-:Y:S05]  /*02a0*/  BRA `(.L_x_13137) ;  /* 0x0000000c00107947 */ /* 0x000fea0003800000 */
.L_x_13138:
[----:B------:R2:W5:Y:S01]  /*02b0*/  LDG.E.S16 R24, desc[UR36][R2.64] ;  /* 0x0000002402187981 */ /* 0x000562000c1e1700 */
[----:B------:R-:W-:Y:S05]  /*02c0*/  BRA `(.L_x_13137) ;  /* 0x0000000c00087947 */ /* 0x000fea0003800000 */
.L_x_13133:
        /* <DEDUP_REMOVED lines=9> */
.L_x_13141:
[----:B------:R-:W2:Y:S02]  /*0360*/  LDG.E.U16 R2, desc[UR36][R2.64] ;  /* 0x0000002402027981 */ /* 0x000ea4000c1e1500 */
[----:B--2---:R-:W-:-:S06]  /*0370*/  HADD2.F32 R24, -RZ, R2.H0_H0 ;  /* 0x20000002ff187230 */ /* 0x004fcc0000004100 */
[----:B------:R-:W0:Y:S01]  /*0380*/  F2I.FTZ.TRUNC.NTZ R24, R24 ;  /* 0x0000001800187305 */ /* 0x000e22000021f100 */
[----:B------:R-:W-:Y:S05]  /*0390*/  BRA `(.L_x_13137) ;  /* 0x0000000800d47947 */ /* 0x000fea0003800000 */
.L_x_13140:
        /* <DEDUP_REMOVED lines=9> */
.L_x_13143:
[----:B------:R-:W2:Y:S02]  /*0430*/  LDG.E.U16 R2, desc[UR36][R2.64] ;  /* 0x0000002402027981 */ /* 0x000ea4000c1e1500 */
[----:B--2---:R-:W-:-:S06]  /*0440*/  HADD2.F32 R24, -RZ, R2.H0_H0 ;  /* 0x20000002ff187230 */ /* 0x004fcc0000004100 */
[----:B------:R-:W0:Y:S01]  /*0450*/  F2I.FTZ.TRUNC.NTZ R24, R24 ;  /* 0x0000001800187305 */ /* 0x000e22000021f100 */
[----:B------:R-:W-:Y:S05]  /*0460*/  BRA `(.L_x_13137) ;  /* 0x0000000800a07947 */ /* 0x000fea0003800000 */
.L_x_13142:
[----:B------:R-:W2:Y:S02]  /*0470*/  LDG.E.64 R24, desc[UR36][R2.64] ;  /* 0x0000002402187981 */ /* 0x000ea4000c1e1b00 */
[----:B--2---:R0:W1:Y:S01]  /*0480*/  F2I.F64.TRUNC R24, R24 ;  /* 0x0000001800187311 */ /* 0x004062000030d100 */
[----:B------:R-:W-:Y:S05]  /*0490*/  BRA `(.L_x_13137) ;  /* 0x0000000800947947 */ /* 0x000fea0003800000 */
.L_x_13132:
        /* <DEDUP_REMOVED lines=12> */
.L_x_13146:
[----:B------:R-:W2:Y:S02]  /*0560*/  LDG.E.64 R2, desc[UR36][R2.64] ;  /* 0x0000002402027981 */ /* 0x000ea4000c1e1b00 */
[----:B--2---:R0:W1:Y:S01]  /*0570*/  F2I.F64.TRUNC R24, R2 ;  /* 0x0000000200187311 */ /* 0x004062000030d100 */
[----:B------:R-:W-:Y:S05]  /*0580*/  BRA `(.L_x_13137) ;  /* 0x0000000800587947 */ /* 0x000fea0003800000 */
.L_x_13145:
        /* <DEDUP_REMOVED lines=27> */
.L_x_13148:
        /* <DEDUP_REMOVED lines=15> */
.L_x_13147:
[----:B------:R-:W2:Y:S02]  /*0830*/  LDG.E.U16 R24, desc[UR36][R2.64] ;  /* 0x0000002402187981 */ /* 0x000ea4000c1e1500 */
[----:B--2---:R-:W-:-:S06]  /*0840*/  IMAD.U32 R24, R24, 0x10000, RZ ;  /* 0x0001000018187824 */ /* 0x004fcc00078e00ff */
[----:B------:R-:W0:Y:S01]  /*0850*/  F2I.FTZ.TRUNC.NTZ R24, R24 ;  /* 0x0000001800187305 */ /* 0x000e22000021f100 */
[----:B------:R-:W-:Y:S05]  /*0860*/  BRA `(.L_x_13137) ;  /* 0x0000000400a07947 */ /* 0x000fea0003800000 */
.L_x_13144:
        /* <DEDUP_REMOVED lines=10> */
.L_x_13151:
        /* <DEDUP_REMOVED lines=21> */
.L_x_13155:
[----:B------:R-:W-:Y:S05]  /*0a60*/  BSYNC B1 ;  /* 0x0000000000017941 */ /* 0x000fea0003800000 */
.L_x_13154:
[----:B------:R-:W-:Y:S01]  /*0a70*/  IMAD.SHL.U32 R2, R2, 0x100000, RZ ;  /* 0x0010000002027824 */ /* 0x000fe200078e00ff */
[----:B------:R-:W-:-:S04]  /*0a80*/  LEA R3, R0, 0x3b800000, 0x17 ;  /* 0x3b80000000037811 */ /* 0x000fc800078eb8ff */
[----:B------:R-:W-:-:S07]  /*0a90*/  LOP3.LUT R24, R3, R2, R24, 0xfe, !PT ;  /* 0x0000000203187212 */ /* 0x000fce00078efe18 */
.L_x_13153:
[----:B------:R-:W-:Y:S05]  /*0aa0*/  BSYNC B0 ;  /* 0x0000000000007941 */ /* 0x000fea0003800000 */
.L_x_13152:
[----:B------:R-:W0:Y:S01]  /*0ab0*/  F2I.FTZ.TRUNC.NTZ R24, R24 ;  /* 0x0000001800187305 */ /* 0x000e22000021f100 */
[----:B------:R-:W-:Y:S05]  /*0ac0*/  BRA `(.L_x_13137) ;  /* 0x0000000400087947 */ /* 0x000fea0003800000 */
.L_x_13150:
        /* <DEDUP_REMOVED lines=21> */
.L_x_13159:
[----:B------:R-:W-:Y:S05]  /*0c20*/  BSYNC B1 ;  /* 0x0000000000017941 */ /* 0x000fea0003800000 */
.L_x_13158:
[----:B------:R-:W-:Y:S01]  /*0c30*/  IMAD.SHL.U32 R2, R2, 0x200000, RZ ;  /* 0x0020000002027824 */ /* 0x000fe200078e00ff */
[----:B------:R-:W-:-:S04]  /*0c40*/  LEA R3, R0, 0x37800000, 0x17 ;  /* 0x3780000000037811 */ /* 0x000fc800078eb8ff */
[----:B------:R-:W-:-:S07]  /*0c50*/  LOP3.LUT R24, R3, R2, R24, 0xfe, !PT ;  /* 0x0000000203187212 */ /* 0x000fce00078efe18 */
.L_x_13157:
[----:B------:R-:W-:Y:S05]  /*0c60*/  BSYNC B0 ;  /* 0x0000000000007941 */ /* 0x000fea0003800000 */
.L_x_13156:
[----:B------:R-:W0:Y:S01]  /*0c70*/  F2I.FTZ.TRUNC.NTZ R24, R24 ;  /* 0x0000001800187305 */ /* 0x000e22000021f100 */
[----:B------:R-:W-:Y:S05]  /*0c80*/  BRA `(.L_x_13137) ;  /* 0x0000000000987947 */ /* 0x000fea0003800000 */
.L_x_13149:
        /* <DEDUP_REMOVED lines=14> */
.L_x_13163:
[----:B------:R-:W-:Y:S05]  /*0d70*/  BSYNC B0 ;  /* 0x0000000000007941 */ /* 0x000fea0003800000 */
.L_x_13162:
[----:B------:R-:W0:Y:S01]  /*0d80*/  F2I.FTZ.TRUNC.NTZ R24, R24 ;  /* 0x0000001800187305 */ /* 0x000e22000021f100 */
[----:B------:R-:W-:Y:S05]  /*0d90*/  BRA `(.L_x_13137) ;  /* 0x0000000000547947 */ /* 0x000fea0003800000 */
.L_x_13136:
        /* <DEDUP_REMOVED lines=17> */
.L_x_13164:
[----:B------:R-:W-:Y:S05]  /*0eb0*/  BRA `(.L_x_13137) ;  /* 0x00000000000c7947 */ /* 0x000fea0003800000 */
.L_x_13161:
[----:B------:R0:W5:Y:S01]  /*0ec0*/  LDG.E R24, desc[UR36][R2.64] ;  /* 0x0000002402187981 */ /* 0x000162000c1e1900 */
[----:B------:R-:W-:Y:S05]  /*0ed0*/  BRA `(.L_x_13137) ;  /* 0x0000000000047947 */ /* 0x000fea0003800000 */
.L_x_13160:
[----:B------:R0:W5:Y:S02]  /*0ee0*/  LDG.E R24, desc[UR36][R2.64] ;  /* 0x0000002402187981 */ /* 0x000164000c1e1900 */
.L_x_13137:
[----:B------:R-:W2:Y:S02]  /*0ef0*/  S2R R26, SR_TID.X ;  /* 0x00000000001a7919 */ /* 0x000ea40000002100 */
[----:B--2---:R-:W-:-:S07]  /*0f00*/  VIADD R26, R26, 0x80 ;  /* 0x000000801a1a7836 */ /* 0x004fce0000000000 */
.L_x_13131:
[----:B------:R-:W-:Y:S05]  /*0f10*/  BSYNC B6 ;  /* 0x0000000000067941 */ /* 0x000fea0003800000 */
.L_x_13130:
        /* <DEDUP_REMOVED lines=23> */
.L_x_13170:
[----:B------:R0:W5:Y:S01]  /*1090*/  LDG.E.U8 R22, desc[UR36][R2.64] ;  /* 0x0000002402167981 */ /* 0x000162000c1e1100 */
[----:B------:R-:W-:Y:S05]  /*10a0*/  BRA `(.L_x_13172) ;  /* 0x0000000c00347947 */ /* 0x000fea0003800000 */
.L_x_13169:
        /* <DEDUP_REMOVED lines=8> */
.L_x_13174:
[----:B------:R0:W5:Y:S01]  /*1130*/  LDG.E R22, desc[UR36][R2.64] ;  /* 0x0000002402167981 */ /* 0x000162000c1e1900 */
[----:B------:R-:W-:Y:S05]  /*1140*/  BRA `(.L_x_13172) ;  /* 0x0000000c000c7947 */ /* 0x000fea0003800000 */
.L_x_13173:
[----:B------:R0:W5:Y:S01]  /*1150*/  LDG.E.S16 R22, desc[UR36][R2.64] ;  /* 0x0000002402167981 */ /* 0x000162000c1e1700 */
[----:B------:R-:W-:Y:S05]  /*1160*/  BRA `(.L_x_13172) ;  /* 0x0000000c00047947 */ /* 0x000fea0003800000 */
.L_x_13168:
        /* <DEDUP_REMOVED lines=9> */
.L_x_13176:
[----:B------:R-:W2:Y:S02]  /*1200*/  LDG.E.U16 R2, desc[UR36][R2.64] ;  /* 0x0000002402027981 */ /* 0x000ea4000c1e1500 */
[----:B--2---:R-:W-:-:S06]  /*1210*/  HADD2.F32 R22, -RZ, R2.H0_H0 ;  /* 0x20000002ff167230 */ /* 0x004fcc0000004100 */
[----:B------:R-:W0:Y:S01]  /*1220*/  F2I.FTZ.TRUNC.NTZ R22, R22 ;  /* 0x0000001600167305 */ /* 0x000e22000021f100 */
[----:B------:R-:W-:Y:S05]  /*1230*/  BRA `(.L_x_13172) ;  /* 0x0000000800d07947 */ /* 0x000fea0003800000 */
.L_x_13175:
        /* <DEDUP_REMOVED lines=9> */
.L_x_13178:
[----:B------:R-:W2:Y:S02]  /*12d0*/  LDG.E.U16 R2, desc[UR36][R2.64] ;  /* 0x0000002402027981 */ /* 0x000ea4000c1e1500 */
[----:B--2---:R-:W-:-:S06]  /*12e0*/  HADD2.F32 R22, -RZ, R2.H0_H0 ;  /* 0x20000002ff167230 */ /* 0x004fcc0000004100 */
[----:B------:R-:W0:Y:S01]  /*12f0*/  F2I.FTZ.TRUNC.NTZ R22, R22 ;  /* 0x0000001600167305 */ /* 0x000e22000021f100 */
[----:B------:R-:W-:Y:S05]  /*1300*/  BRA `(.L_x_13172) ;  /* 0x00000008009c7947 */ /* 0x000fea0003800000 */
.L_x_13177:
[----:B------:R-:W2:Y:S02]  /*1310*/  LDG.E.64 R2, desc[UR36][R2.64] ;  /* 0x0000002402027981 */ /* 0x000ea4000c1e1b00 */
[----:B--2---:R0:W1:Y:S01]  /*1320*/  F2I.F64.TRUNC R22, R2 ;  /* 0x0000000200167311 */ /* 0x004062000030d100 */
[----:B------:R-:W-:Y:S05]  /*1330*/  BRA `(.L_x_13172) ;  /* 0x0000000800907947 */ /* 0x000fea0003800000 */
.L_x_13167:
        /* <DEDUP_REMOVED lines=12> */
.L_x_13181:
[----:B------:R-:W2:Y:S02]  /*1400*/  LDG.E.64 R2, desc[UR36][R2.64] ;  /* 0x0000002402027981 */ /* 0x000ea4000c1e1b00 */
[----:B--2---:R0:W1:Y:S01]  /*1410*/  F2I.F64.TRUNC R22, R2 ;  /* 0x0000000200167311 */ /* 0x004062000030d100 */
[----:B------:R-:W-:Y:S05]  /*1420*/  BRA `(.L_x_13172) ;  /* 0x0000000800547947 */ /* 0x000fea0003800000 */
.L_x_13180:
        /* <DEDUP_REMOVED lines=27> */
.L_x_13183:
        /* <DEDUP_REMOVED lines=12> */
[----:B------:R2:W3:Y:S01]  /*16a0*/  F2I.FTZ.TRUNC.NTZ R22, R4 ;  /* 0x0000000400167305 */ /* 0x0004e2000021f100 */
[----:B------:R-:W-:Y:S05]  /*16b0*/  BRA `(.L_x_13172) ;  /* 0x0000000400b07947 */ /* 0x000fea0003800000 */
.L_x_13182:
[----:B------:R-:W2:Y:S02]  /*16c0*/  LDG.E.U16 R22, desc[UR36][R2.64] ;  /* 0x0000002402167981 */ /* 0x000ea4000c1e1500 */
[----:B--2---:R-:W-:-:S06]  /*16d0*/  IMAD.U32 R22, R22, 0x10000, RZ ;  /* 0x0001000016167824 */ /* 0x004fcc00078e00ff */
[----:B------:R-:W4:Y:S01]  /*16e0*/  F2I.FTZ.TRUNC.NTZ R22, R22 ;  /* 0x0000001600167305 */ /* 0x000f22000021f100 */
[----:B------:R-:W-:Y:S05]  /*16f0*/  BRA `(.L_x_13172) ;  /* 0x0000000400a07947 */ /* 0x000fea0003800000 */
.L_x_13179:
        /* <DEDUP_REMOVED lines=10> */
.L_x_13186:
        /* <DEDUP_REMOVED lines=21> */
.L_x_13190:
[----:B------:R-:W-:Y:S05]  /*18f0*/  BSYNC B1 ;  /* 0x0000000000017941 */ /* 0x000fea0003800000 */
.L_x_13189:
[----:B------:R-:W-:Y:S01]  /*1900*/  IMAD.SHL.U32 R2, R2, 0x100000, RZ ;  /* 0x0010000002027824 */ /* 0x000fe200078e00ff */
[----:B------:R-:W-:-:S04]  /*1910*/  LEA R3, R0, 0x3b800000, 0x17 ;  /* 0x3b80000000037811 */ /* 0x000fc800078eb8ff */
[----:B------:R-:W-:-:S07]  /*1920*/  LOP3.LUT R22, R3, R2, R22, 0xfe, !PT ;  /* 0x0000000203167212 */ /* 0x000fce00078efe16 */
.L_x_13188:
[----:B------:R-:W-:Y:S05]  /*1930*/  BSYNC B0 ;  /* 0x0000000000007941 */ /* 0x000fea0003800000 */
.L_x_13187:
[----:B------:R-:W0:Y:S01]  /*1940*/  F2I.FTZ.TRUNC.NTZ R22, R22 ;  /* 0x0000001600167305 */ /* 0x000e22000021f100 */
[----:B------:R-:W-:Y:S05]  /*1950*/  BRA `(.L_x_13172) ;  /* 0x0000000400087947 */ /* 0x000fea0003800000 */
.L_x_13185:
        /* <DEDUP_REMOVED lines=21> */
.L_x_13194:
[----:B------:R-:W-:Y:S05]  /*1ab0*/  BSYNC B1 ;  /* 0x0000000000017941 */ /* 0x000fea0003800000 */
.L_x_13193:
[----:B------:R-:W-:Y:S01]  /*1ac0*/  IMAD.SHL.U32 R2, R2, 0x200000, RZ ;  /* 0x0020000002027824 */ /* 0x000fe200078e00ff */
[----:B------:R-:W-:-:S04]  /*1ad0*/  LEA R3, R0, 0x37800000, 0x17 ;  /* 0x3780000000037811 */ /* 0x000fc800078eb8ff */
[----:B------:R-:W-:-:S07]  /*1ae0*/  LOP3.LUT R22, R3, R2, R22, 0xfe, !PT ;  /* 0x0000000203167212 */ /* 0x000fce00078efe16 */
.L_x_13192:
[----:B------:R-:W-:Y:S05]  /*1af0*/  BSYNC B0 ;  /* 0x0000000000007941 */ /* 0x000fea0003800000 */
.L_x_13191:
[----:B------:R-:W0:Y:S01]  /*1b00*/  F2I.FTZ.TRUNC.NTZ R22, R22 ;  /* 0x0000001600167305 */ /* 0x000e22000021f100 */
[----:B------:R-:W-:Y:S05]  /*1b10*/  BRA `(.L_x_13172) ;  /* 0x0000000000987947 */ /* 0x000fea0003800000 */
.L_x_13184:
        /* <DEDUP_REMOVED lines=14> */
.L_x_13198:
[----:B------:R-:W-:Y:S05]  /*1c00*/  BSYNC B0 ;  /* 0x0000000000007941 */ /* 0x000fea0003800000 */
.L_x_13197:
[----:B------:R-:W0:Y:S01]  /*1c10*/  F2I.FTZ.TRUNC.NTZ R22, R22 ;  /* 0x0000001600167305 */ /* 0x000e22000021f100 */
[----:B------:R-:W-:Y:S05]  /*1c20*/  BRA `(.L_x_13172) ;  /* 0x0000000000547947 */ /* 0x000fea0003800000 */
.L_x_13171:
        /* <DEDUP_REMOVED lines=16> */
[----:B0----5:R-:W-:Y:S05]  /*1d30*/  CALL.ABS.NOINC R2 ;  /* 0x0000000002007343 */ /* 0x021fea0003c00000 */
.L_x_13199:
[----:B------:R-:W-:Y:S05]  /*1d40*/  BRA `(.L_x_13172) ;  /* 0x00000000000c7947 */ /* 0x000fea0003800000 */
.L_x_13196:
[----:B------:R0:W5:Y:S01]  /*1d50*/  LDG.E R22, desc[UR36][R2.64] ;  /* 0x0000002402167981 */ /* 0x000162000c1e1900 */
[----:B------:R-:W-:Y:S05]  /*1d60*/  BRA `(.L_x_13172) ;  /* 0x0000000000047947 */ /* 0x000fea0003800000 */
.L_x_13195:
[----:B------:R0:W5:Y:S02]  /*1d70*/  LDG.E R22, desc[UR36][R2.64] ;  /* 0x0000002402167981 */ /* 0x000164000c1e1900 */
.L_x_13172:
[----:B------:R-:W-:-:S07]  /*1d80*/  VIADD R26, R26, 0x80 ;  /* 0x000000801a1a7836 */ /* 0x000fce0000000000 */
.L_x_13166:
[----:B------:R-:W-:Y:S05]  /*1d90*/  BSYNC B6 ;  /* 0x0000000000067941 */ /* 0x000fea0003800000 */
.L_x_13165:
[----:B------:R-:W-:Y:S01]  /*1da0*/  ISETP.GE.AND P0, PT, R26, R19, PT ;  /* 0x000000131a00720c */ /* 0x000fe20003f06270 */
[----:B------:R-:W-:Y:S01]  /*1db0*/  BSSY B6, `(.L_x_13200) ;  /* 0x00000e8000067945 */ /* 0x000fe20003800000 */
[----:B------:R-:W-:Y:S02]  /*1dc0*/  IMAD.MOV.U32 R16, RZ, RZ, RZ ;  /* 0x000000ffff107224 */ /* 0x000fe400078e00ff */
[----:B------:R-:W-:-:S09]  /*1dd0*/  IMAD.MOV.U32 R18, RZ, RZ, RZ ;  /* 0x000000ffff127224 */ /* 0x000fd200078e00ff */
        /* <DEDUP_REMOVED lines=21> */
.L_x_13205:
[----:B------:R0:W5:Y:S01]  /*1f30*/  LDG.E.U8 R18, desc[UR36][R2.64] ;  /* 0x0000002402127981 */ /* 0x000162000c1e1100 */
[----:B------:R-:W-:Y:S05]  /*1f40*/  BRA `(.L_x_13207) ;  /* 0x0000000c00347947 */ /* 0x000fea0003800000 */
.L_x_13204:
        /* <DEDUP_REMOVED lines=8> */
.L_x_13209:
[----:B------:R0:W5:Y:S01]  /*1fd0*/  LDG.E R18, desc[UR36][R2.64] ;  /* 0x0000002402127981 */ /* 0x000162000c1e1900 */
[----:B------:R-:W-:Y:S05]  /*1fe0*/  BRA `(.L_x_13207) ;  /* 0x0000000c000c7947 */ /* 0x000fea0003800000 */
.L_x_13208:
[----:B------:R0:W5:Y:S01]  /*1ff0*/  LDG.E.S16 R18, desc[UR36][R2.64] ;  /* 0x0000002402127981 */ /* 0x000162000c1e1700 */
[----:B------:R-:W-:Y:S05]  /*2000*/  BRA `(.L_x_13207) ;  /* 0x0000000c00047947 */ /* 0x000fea0003800000 */
.L_x_13203:
        /* <DEDUP_REMOVED lines=9> */
.L_x_13211:
[----:B------:R-:W2:Y:S02]  /*20a0*/  LDG.E.U16 R2, desc[UR36][R2.64] ;  /* 0x0000002402027981 */ /* 0x000ea4000c1e1500 */
[----:B--2---:R-:W-:-:S06]  /*20b0*/  HADD2.F32 R18, -RZ, R2.H0_H0 ;  /* 0x20000002ff127230 */ /* 0x004fcc0000004100 */
[----:B------:R-:W0:Y:S01]  /*20c0*/  F2I.FTZ.TRUNC.NTZ R18, R18 ;  /* 0x0000001200127305 */ /* 0x000e22000021f100 */
[----:B------:R-:W-:Y:S05]  /*20d0*/  BRA `(.L_x_13207) ;  /* 0x0000000800d07947 */ /* 0x000fea0003800000 */
.L_x_13210:
        /* <DEDUP_REMOVED lines=9> */
.L_x_13213:
[----:B------:R-:W2:Y:S02]  /*2170*/  LDG.E.U16 R2, desc[UR36][R2.64] ;  /* 0x0000002402027981 */ /* 0x000ea4000c1e1500 */
[----:B--2---:R-:W-:-:S06]  /*2180*/  HADD2.F32 R18, -RZ, R2.H0_H0 ;  /* 0x20000002ff127230 */ /* 0x004fcc0000004100 */
[----:B------:R-:W0:Y:S01]  /*2190*/  F2I.FTZ.TRUNC.NTZ R18, R18 ;  /* 0x0000001200127305 */ /* 0x000e22000021f100 */
[----:B------:R-:W-:Y:S05]  /*21a0*/  BRA `(.L_x_13207) ;  /* 0x00000008009c7947 */ /* 0x000fea0003800000 */
.L_x_13212:
[----:B------:R-:W2:Y:S02]  /*21b0*/  LDG.E.64 R2, desc[UR36][R2.64] ;  /* 0x0000002402027981 */ /* 0x000ea4000c1e1b00 */
[----:B--2---:R0:W1:Y:S01]  /*21c0*/  F2I.F64.TRUNC R18, R2 ;  /* 0x0000000200127311 */ /* 0x004062000030d100 */
[----:B------:R-:W-:Y:S05]  /*21d0*/  BRA `(.L_x_13207) ;  /* 0x0000000800907947 */ /* 0x000fea0003800000 */
.L_x_13202:
        /* <DEDUP_REMOVED lines=12> */
.L_x_13216:
[----:B------:R-:W2:Y:S02]  /*22a0*/  LDG.E.64 R2, desc[UR36][R2.64] ;  /* 0x0000002402027981 */ /* 0x000ea4000c1e1b00 */
[----:B--2---:R0:W1:Y:S01]  /*22b0*/  F2I.F64.TRUNC R18, R2 ;  /* 0x0000000200127311 */ /* 0x004062000030d100 */
[----:B------:R-:W-:Y:S05]  /*22c0*/  BRA `(.L_x_13207) ;  /* 0x0000000800547947 */ /* 0x000fea0003800000 */
.L_x_13215:
        /* <DEDUP_REMOVED lines=27> */
.L_x_13218:
        /* <DEDUP_REMOVED lines=14> */
.L_x_13217:
[----:B------:R-:W2:Y:S02]  /*2560*/  LDG.E.U16 R18, desc[UR36][R2.64] ;  /* 0x0000002402127981 */ /* 0x000ea4000c1e1500 */
[----:B--2---:R-:W-:-:S06]  /*2570*/  IMAD.U32 R18, R18, 0x10000, RZ ;  /* 0x0001000012127824 */ /* 0x004fcc00078e00ff */
[----:B------:R-:W0:Y:S01]  /*2580*/  F2I.FTZ.TRUNC.NTZ R18, R18 ;  /* 0x0000001200127305 */ /* 0x000e22000021f100 */
[----:B------:R-:W-:Y:S05]  /*2590*/  BRA `(.L_x_13207) ;  /* 0x0000000400a07947 */ /* 0x000fea0003800000 */
.L_x_13214:
        /* <DEDUP_REMOVED lines=10> */
.L_x_13221:
        /* <DEDUP_REMOVED lines=21> */
.L_x_13225:
[----:B------:R-:W-:Y:S05]  /*2790*/  BSYNC B1 ;  /* 0x0000000000017941 */ /* 0x000fea0003800000 */
.L_x_13224:
[----:B------:R-:W-:Y:S01]  /*27a0*/  IMAD.SHL.U32 R2, R2, 0x100000, RZ ;  /* 0x0010000002027824 */ /* 0x000fe200078e00ff */
[----:B------:R-:W-:-:S04]  /*27b0*/  LEA R3, R0, 0x3b800000, 0x17 ;  /* 0x3b80000000037811 */ /* 0x000fc800078eb8ff */
[----:B------:R-:W-:-:S07]  /*27c0*/  LOP3.LUT R18, R3, R2, R18, 0xfe, !PT ;  /* 0x0000000203127212 */ /* 0x000fce00078efe12 */
.L_x_13223:
[----:B------:R-:W-:Y:S05]  /*27d0*/  BSYNC B0 ;  /* 0x0000000000007941 */ /* 0x000fea0003800000 */
.L_x_13222:
[----:B------:R-:W1:Y:S01]  /*27e0*/  F2I.FTZ.TRUNC.NTZ R18, R18 ;  /* 0x0000001200127305 */ /* 0x000e62000021f100 */
[----:B------:R-:W-:Y:S05]  /*27f0*/  BRA `(.L_x_13207) ;  /* 0x0000000400087947 */ /* 0x000fea0003800000 */
.L_x_13220:
        /* <DEDUP_REMOVED lines=21> */
.L_x_13229:
[----:B------:R-:W-:Y:S05]  /*2950*/  BSYNC B1 ;  /* 0x0000000000017941 */ /* 0x000fea0003800000 */
.L_x_13228:
[----:B------:R-:W-:Y:S01]  /*2960*/  IMAD.SHL.U32 R2, R2, 0x200000, RZ ;  /* 0x0020000002027824 */ /* 0x000fe200078e00ff */
[----:B------:R-:W-:-:S04]  /*2970*/  LEA R3, R0, 0x37800000, 0x17 ;  /* 0x3780000000037811 */ /* 0x000fc800078eb8ff */
[----:B------:R-:W-:-:S07]  /*2980*/  LOP3.LUT R18, R3, R2, R18, 0xfe, !PT ;  /* 0x0000000203127212 */ /* 0x000fce00078efe12 */
.L_x_13227:
[----:B------:R-:W-:Y:S05]  /*2990*/  BSYNC B0 ;  /* 0x0000000000007941 */ /* 0x000fea0003800000 */
.L_x_13226:
[----:B------:R-:W2:Y:S01]  /*29a0*/  F2I.FTZ.TRUNC.NTZ R18, R18 ;  /* 0x0000001200127305 */ /* 0x000ea2000021f100 */
[----:B------:R-:W-:Y:S05]  /*29b0*/  BRA `(.L_x_13207) ;  /* 0x0000000000987947 */ /* 0x000fea0003800000 */
.L_x_13219:
        /* <DEDUP_REMOVED lines=14> */
.L_x_13233:
[----:B------:R-:W-:Y:S05]  /*2aa0*/  BSYNC B0 ;  /* 0x0000000000007941 */ /* 0x000fea0003800000 */
.L_x_13232:
[----:B------:R-:W4:Y:S01]  /*2ab0*/  F2I.FTZ.TRUNC.NTZ R18, R18 ;  /* 0x0000001200127305 */ /* 0x000f22000021f100 */
[----:B------:R-:W-:Y:S05]  /*2ac0*/  BRA `(.L_x_13207) ;  /* 0x0000000000547947 */ /* 0x000fea0003800000 */
.L_x_13206:
        /* <DEDUP_REMOVED lines=17> */
.L_x_13234:
[----:B------:R-:W-:Y:S05]  /*2be0*/  BRA `(.L_x_13207) ;  /* 0x00000000000c7947 */ /* 0x000fea0003800000 */
.L_x_13231:
[----:B------:R0:W5:Y:S01]  /*2bf0*/  LDG.E R18, desc[UR36][R2.64] ;  /* 0x0000002402127981 */ /* 0x000162000c1e1900 */
[----:B------:R-:W-:Y:S05]  /*2c00*/  BRA `(.L_x_13207) ;  /* 0x0000000000047947 */ /* 0x000fea0003800000 */
.L_x_13230:
[----:B------:R3:W5:Y:S02]  /*2c10*/  LDG.E R18, desc[UR36][R2.64] ;  /* 0x0000002402127981 */ /* 0x000764000c1e1900 */
.L_x_13207:
[----:B------:R-:W-:-:S07]  /*2c20*/  VIADD R26, R26, 0x80 ;  /* 0x000000801a1a7836 */ /* 0x000fce0000000000 */
.L_x_13201:
[----:B------:R-:W-:Y:S05]  /*2c30*/  BSYNC B6 ;  /* 0x0000000000067941 */ /* 0x000fea0003800000 */
.L_x_13200:
[----:B------:R-:W-:Y:S01]  /*2c40*/  ISETP.GE.AND P0, PT, R26, R19, PT ;  /* 0x000000131a00720c */ /* 0x000fe20003f06270 */
[----:B------:R-:W-:-:S12]  /*2c50*/  BSSY B6, `(.L_x_13235) ;  /* 0x00000e3000067945 */ /* 0x000fd80003800000 */
        /* <DEDUP_REMOVED lines=20> */
.L_x_13240:
[----:B------:R0:W5:Y:S01]  /*2da0*/  LDG.E.U8 R16, desc[UR36][R2.64] ;  /* 0x0000002402107981 */ /* 0x000162000c1e1100 */
[----:B------:R-:W-:Y:S05]  /*2db0*/  BRA `(.L_x_13236) ;  /* 0x0000000c00307947 */ /* 0x000fea0003800000 */
.L_x_13239:
        /* <DEDUP_REMOVED lines=8> */
.L_x_13243:
[----:B------:R0:W5:Y:S01]  /*2e40*/  LDG.E R16, desc[UR36][R2.64] ;  /* 0x0000002402107981 */ /* 0x000162000c1e1900 */
[----:B------:R-:W-:Y:S05]  /*2e50*/  BRA `(.L_x_13236) ;  /* 0x0000000c00087947 */ /* 0x000fea0003800000 */
.L_x_13242:
[----:B------:R0:W5:Y:S01]  /*2e60*/  LDG.E.S16 R16, desc[UR36][R2.64] ;  /* 0x0000002402107981 */ /* 0x000162000c1e1700 */
[----:B------:R-:W-:Y:S05]  /*2e70*/  BRA `(.L_x_13236) ;  /* 0x0000000c00007947 */ /* 0x000fea0003800000 */
.L_x_13238:
[----:B------:R-:W-:-:S13]  /*2e80*/  ISETP.GT.AND P0, PT, R0, 0x6, PT ;  /* 0x000000060000780c */ /* 0x000fda0003f04270 */
[----:B------:R-:W-:Y:S05]  /*2e90*/  @P0 BRA `(.L_x_13244) ;  /* 0x00000000002c0947 */ /* 0x000fea0003800000 */
[----:B------:R-:W-:-:S13]  /*2ea0*/  ISETP.NE.AND P0, PT, R0, 0x5, PT ;  /* 0x000000050000780c */ /* 0x000fda0003f05270 */
[----:B------:R-:W-:Y:S05]  /*2eb0*/  @!P0 BRA `(.L_x_13245) ;  /* 0x0000000000148947 */ /* 0x000fea0003800000 */
[----:B------:R-:W-:-:S13]  /*2ec0*/  ISETP.NE.AND P0, PT, R0, 0x6, PT ;  /* 0x000000060000780c */ /* 0x000fda0003f05270 */
[----:B------:R-:W-:Y:S05]  /*2ed0*/  @P0 BRA `(.L_x_13241) ;  /* 0x0000000800980947 */ /* 0x000fea0003800000 */
[----:B------:R-:W3:Y:S02]  /*2ee0*/  LDG.E R2, desc[UR36][R2.64] ;  /* 0x0000002402027981 */ /* 0x000ee4000c1e1900 */
[----:B---3--:R0:W1:Y:S01]  /*2ef0*/  F2I.FTZ.TRUNC.NTZ R16, R2 ;  /* 0x0000000200107305 */ /* 0x008062000021f100 */
[----:B------:R-:W-:Y:S05]  /*2f00*/  BRA `(.L_x_13236) ;  /* 0x0000000800dc7947 */ /* 0x000fea0003800000 */
.L_x_13245:
[----:B------:R-:W3:Y:S02]  /*2f10*/  LDG.E.U16 R2, desc[UR36][R2.64] ;  /* 0x0000002402027981 */ /* 0x000ee4000c1e1500 */
[----:B---3--:R-:W-:-:S06]  /*2f20*/  HADD2.F32 R16, -RZ, R2.H0_H0 ;  /* 0x20000002ff107230 */ /* 0x008fcc0000004100 */
[----:B------:R-:W0:Y:S01]  /*2f30*/  F2I.FTZ.TRUNC.NTZ R16, R16 ;  /* 0x0000001000107305 */ /* 0x000e22000021f100 */
[----:B------:R-:W-:Y:S05]  /*2f40*/  BRA `(.L_x_13236) ;  /* 0x0000000800cc7947 */ /* 0x000fea0003800000 */
.L_x_13244:
[----:B------:R-:W-:-:S13]  /*2f50*/  ISETP.NE.AND P0, PT, R0, 0x7, PT ;  /* 0x000000070000780c */ /* 0x000fda0003f05270 */
[----:B------:R-:W-:Y:S05]  /*2f60*/  @!P0 BRA `(.L_x_13246) ;  /* 0x00000000002c8947 */ /* 0x000fea0003800000 */
[----:B------:R-:W-:-:S13]  /*2f70*/  ISETP.NE.AND P0, PT, R0, 0x8, PT ;  /* 0x000000080000780c */ /* 0x000fda0003f05270 */
[----:B------:R-:W-:Y:S05]  /*2f80*/  @!P0 BRA `(.L_x_13247) ;  /* 0x0000000000148947 */ /* 0x000fea0003800000 */
[----:B------:R-:W-:-:S13]  /*2f90*/  ISETP.NE.AND P0, PT, R0, 0x9, PT ;  /* 0x000000090000780c */ /* 0x000fda0003f05270 */
[----:B------:R-:W-:Y:S05]  /*2fa0*/  @P0 BRA `(.L_x_13241) ;  /* 0x0000000800640947 */ /* 0x000fea0003800000 */
[----:B------:R-:W3:Y:S02]  /*2fb0*/  LDG.E R2, desc[UR36][R2.64] ;  /* 0x0000002402027981 */ /* 0x000ee4000c1e1900 */
[----:B---3--:R0:W1:Y:S01]  /*2fc0*/  F2I.FTZ.TRUNC.NTZ R16, R2 ;  /* 0x0000000200107305 */ /* 0x008062000021f100 */
[----:B------:R-:W-:Y:S05]  /*2fd0*/  BRA `(.L_x_13236) ;  /* 0x0000000800a87947 */ /* 0x000fea0003800000 */
.L_x_13247:
[----:B------:R-:W3:Y:S02]  /*2fe0*/  LDG.E.U16 R2, desc[UR36][R2.64] ;  /* 0x0000002402027981 */ /* 0x000ee4000c1e1500 */
[----:B---3--:R-:W-:-:S06]  /*2ff0*/  HADD2.F32 R16, -RZ, R2.H0_H0 ;  /* 0x20000002ff107230 */ /* 0x008fcc0000004100 */
[----:B------:R-:W0:Y:S01]  /*3000*/  F2I.FTZ.TRUNC.NTZ R16, R16 ;  /* 0x0000001000107305 */ /* 0x000e22000021f100 */
[----:B------:R-:W-:Y:S05]  /*3010*/  BRA `(.L_x_13236) ;  /* 0x0000000800987947 */ /* 0x000fea0003800000 */
.L_x_13246:
[----:B------:R-:W3:Y:S02]  /*3020*/  LDG.E.64 R16, desc[UR36][R2.64] ;  /* 0x0000002402107981 */ /* 0x000ee4000c1e1b00 */
[----:B---3--:R0:W1:Y:S01]  /*3030*/  F2I.F64.TRUNC R16, R16 ;  /* 0x0000001000107311 */ /* 0x008062000030d100 */
[----:B------:R-:W-:Y:S05]  /*3040*/  BRA `(.L_x_13236) ;  /* 0x00000008008c7947 */ /* 0x000fea0003800000 */
.L_x_13237:
        /* <DEDUP_REMOVED lines=8> */
[----:B------:R-:W3:Y:S02]  /*30d0*/  LDG.E.U8 R2, desc[UR36][R2.64] ;  /* 0x0000002402027981 */ /* 0x000ee4000c1e1100 */
[----:B---3--:R-:W-:-:S04]  /*30e0*/  ISETP.NE.AND P0, PT, R2, RZ, PT ;  /* 0x000000ff0200720c */ /* 0x008fc80003f05270 */
[----:B------:R-:W-:Y:S01]  /*30f0*/  SEL R16, RZ, 0x1, !P0 ;  /* 0x00000001ff107807 */ /* 0x000fe20004000000 */
[----:B------:R-:W-:Y:S08]  /*3100*/  BRA `(.L_x_13236) ;  /* 0x00000008005c7947 */ /* 0x000ff00003800000 */
.L_x_13250:
[----:B------:R-:W3:Y:S02]  /*3110*/  LDG.E.64 R2, desc[UR36][R2.64] ;  /* 0x0000002402027981 */ /* 0x000ee4000c1e1b00 */
[----:B---3--:R0:W1:Y:S01]  /*3120*/  F2I.F64.TRUNC R16, R2 ;  /* 0x0000000200107311 */ /* 0x008062000030d100 */
[----:B------:R-:W-:Y:S05]  /*3130*/  BRA `(.L_x_13236) ;  /* 0x0000000800507947 */ /* 0x000fea0003800000 */
.L_x_13249:
        /* <DEDUP_REMOVED lines=9> */
[----:B--2---:R-:W-:-:S04]  /*31d0*/  LOP3.LUT R4, R0, 0x7f000000, RZ, 0xc0, !PT ;  /* 0x7f00000000047812 */ /* 0x004fc800078ec0ff */
        /* <DEDUP_REMOVED lines=17> */
.L_x_13252:
[----:B------:R-:W3:Y:S02]  /*32f0*/  LDG.E.U8 R2, desc[UR36][R2.64] ;  /* 0x0000002402027981 */ /* 0x000ee4000c1e1100 */
[C---:B---3--:R-:W-:Y:S02]  /*3300*/  IMAD.SHL.U32 R0, R2.reuse, 0x2000000, RZ ;  /* 0x0200000002007824 */ /* 0x048fe400078e00ff */
[----:B------:R-:W-:-:S03]  /*3310*/  IMAD.SHL.U32 R5, R2, 0x1000000, RZ ;  /* 0x0100000002057824 */ /* 0x000fc600078e00ff */
[----:B------:R-:W-:-:S13]  /*3320*/  ISETP.GE.U32.AND P0, PT, R0, 0x8000000, PT ;  /* 0x080000000000780c */ /* 0x000fda0003f06070 */
[C---:B------:R-:W-:Y:S02]  /*3330*/  @!P0 IMAD.SHL.U32 R0, R2.reuse, 0x100, RZ ;  /* 0x0000010002008824 */ /* 0x040fe400078e00ff */
[----:B--2---:R-:W-:-:S03]  /*3340*/  @P0 IMAD.SHL.U32 R4, R2, 0x200000, RZ ;  /* 0x0020000002040824 */ /* 0x004fc600078e00ff */
        /* <DEDUP_REMOVED lines=8> */
.L_x_13251:
[----:B------:R-:W3:Y:S02]  /*33d0*/  LDG.E.U16 R16, desc[UR36][R2.64] ;  /* 0x0000002402107981 */ /* 0x000ee4000c1e1500 */
[----:B---3--:R-:W-:-:S06]  /*33e0*/  IMAD.U32 R16, R16, 0x10000, RZ ;  /* 0x0001000010107824 */ /* 0x008fcc00078e00ff */
[----:B------:R-:W0:Y:S01]  /*33f0*/  F2I.FTZ.TRUNC.NTZ R16, R16 ;  /* 0x0000001000107305 */ /* 0x000e22000021f100 */
[----:B------:R-:W-:Y:S05]  /*3400*/  BRA `(.L_x_13236) ;  /* 0x00000004009c7947 */ /* 0x000fea0003800000 */
.L_x_13248:
        /* <DEDUP_REMOVED lines=10> */
.L_x_13255:
        /* <DEDUP_REMOVED lines=21> */
.L_x_13259:
[----:B------:R-:W-:Y:S05]  /*3600*/  BSYNC B1 ;  /* 0x0000000000017941 */ /* 0x000fea0003800000 */
.L_x_13258:
[----:B------:R-:W-:Y:S01]  /*3610*/  IMAD.SHL.U32 R2, R2, 0x100000, RZ ;  /* 0x0010000002027824 */ /* 0x000fe200078e00ff */
[----:B------:R-:W-:-:S04]  /*3620*/  LEA R3, R0, 0x3b800000, 0x17 ;  /* 0x3b80000000037811 */ /* 0x000fc800078eb8ff */
[----:B------:R-:W-:-:S07]  /*3630*/  LOP3.LUT R16, R3, R2, R16, 0xfe, !PT ;  /* 0x0000000203107212 */ /* 0x000fce00078efe10 */
.L_x_13257:
[----:B------:R-:W-:Y:S05]  /*3640*/  BSYNC B0 ;  /* 0x0000000000007941 */ /* 0x000fea0003800000 */
.L_x_13256:
[----:B------:R-:W0:Y:S01]  /*3650*/  F2I.FTZ.TRUNC.NTZ R16, R16 ;  /* 0x0000001000107305 */ /* 0x000e22000021f100 */
[----:B------:R-:W-:Y:S05]  /*3660*/  BRA `(.L_x_13236) ;  /* 0x0000000400047947 */ /* 0x000fea0003800000 */
.L_x_13254:
        /* <DEDUP_REMOVED lines=21> */
.L_x_13263:
[----:B------:R-:W-:Y:S05]  /*37c0*/  BSYNC B1 ;  /* 0x0000000000017941 */ /* 0x000fea0003800000 */
.L_x_13262:
[----:B------:R-:W-:Y:S01]  /*37d0*/  IMAD.SHL.U32 R2, R2, 0x200000, RZ ;  /* 0x0020000002027824 */ /* 0x000fe200078e00ff */
[----:B------:R-:W-:-:S04]  /*37e0*/  LEA R3, R0, 0x37800000, 0x17 ;  /* 0x3780000000037811 */ /* 0x000fc800078eb8ff */
[----:B------:R-:W-:-:S07]  /*37f0*/  LOP3.LUT R16, R3, R2, R16, 0xfe, !PT ;  /* 0x0000000203107212 */ /* 0x000fce00078efe10 */
.L_x_13261:
[----:B------:R-:W-:Y:S05]  /*3800*/  BSYNC B0 ;  /* 0x0000000000007941 */ /* 0x000fea0003800000 */
.L_x_13260:
[----:B------:R-:W0:Y:S01]  /*3810*/  F2I.FTZ.TRUNC.NTZ R16, R16 ;  /* 0x0000001000107305 */ /* 0x000e22000021f100 */
[----:B------:R-:W-:Y:S05]  /*3820*/  BRA `(.L_x_13236) ;  /* 0x0000000000947947 */ /* 0x000fea0003800000 */
.L_x_13253:
        /* <DEDUP_REMOVED lines=14> */
.L_x_13267:
[----:B------:R-:W-:Y:S05]  /*3910*/  BSYNC B0 ;  /* 0x0000000000007941 */ /* 0x000fea0003800000 */
.L_x_13266:
[----:B------:R-:W0:Y:S01]  /*3920*/  F2I.FTZ.TRUNC.NTZ R16, R16 ;  /* 0x0000001000107305 */ /* 0x000e22000021f100 */
[----:B------:R-:W-:Y:S05]  /*3930*/  BRA `(.L_x_13236) ;  /* 0x0000000000507947 */ /* 0x000fea0003800000 */
.L_x_13241:
        /* <DEDUP_REMOVED lines=16> */
.L_x_13268:
[----:B------:R-:W-:Y:S05]  /*3a40*/  BRA `(.L_x_13236) ;  /* 0x00000000000c7947 */ /* 0x000fea0003800000 */
.L_x_13265:
[----:B------:R0:W5:Y:S01]  /*3a50*/  LDG.E R16, desc[UR36][R2.64] ;  /* 0x0000002402107981 */ /* 0x000162000c1e1900 */
[----:B------:R-:W-:Y:S05]  /*3a60*/  BRA `(.L_x_13236) ;  /* 0x0000000000047947 */ /* 0x000fea0003800000 */
.L_x_13264:
[----:B------:R0:W5:Y:S02]  /*3a70*/  LDG.E R16, desc[UR36][R2.64] ;  /* 0x0000002402107981 */ /* 0x000164000c1e1900 */
.L_x_13236:
[----:B------:R-:W-:Y:S05]  /*3a80*/  BSYNC B6 ;  /* 0x0000000000067941 */ /* 0x000fea0003800000 */
.L_x_13235:
[----:B01-34-:R-:W0:Y:S01]  /*3a90*/  S2R R2, SR_TID.X ;  /* 0x0000000000027919 */ /* 0x01be220000002100 */
[----:B------:R-:W1:Y:S01]  /*3aa0*/  LDC.U8 R17, c[0x0][0x23c] ;  /* 0x00008f00ff117b82 */ /* 0x000e620000000000 */
[----:B------:R-:W-:Y:S01]  /*3ab0*/  ULDC UR4, c[0x0][0x218] ;  /* 0x0000860000047ab9 */ /* 0x000fe20000000800 */
[----:B------:R-:W-:Y:S01]  /*3ac0*/  BSSY B6, `(.L_x_13269) ;  /* 0x00000f2000067945 */ /* 0x000fe20003800000 */
[----:B--2--5:R-:W-:Y:S02]  /*3ad0*/  IMAD R4, R24, UR4, RZ ;  /* 0x0000000418047c24 */ /* 0x024fe4000f8e02ff */
        /* <DEDUP_REMOVED lines=26> */
.L_x_13274:
[----:B------:R0:W-:Y:S01]  /*3c80*/  STG.E.U8 desc[UR36][R8.64], R4 ;  /* 0x0000000408007986 */ /* 0x0001e2000c101124 */
[----:B------:R-:W-:Y:S05]  /*3c90*/  BRA `(.L_x_13270) ;  /* 0x0000000c00507947 */ /* 0x000fea0003800000 */
.L_x_13273:
        /* <DEDUP_REMOVED lines=9> */
.L_x_13277:
[----:B------:R0:W-:Y:S01]  /*3d30*/  STG.E desc[UR36][R8.64], R4 ;  /* 0x0000000408007986 */ /* 0x0001e2000c101924 */
[----:B------:R-:W-:Y:S05]  /*3d40*/  BRA `(.L_x_13270) ;  /* 0x0000000c00247947 */ /* 0x000fea0003800000 */
.L_x_13276:
[----:B------:R0:W-:Y:S01]  /*3d50*/  STG.E.U16 desc[UR36][R8.64], R4 ;  /* 0x0000000408007986 */ /* 0x0001e2000c101524 */
[----:B------:R-:W-:Y:S05]  /*3d60*/  BRA `(.L_x_13270) ;  /* 0x0000000c001c7947 */ /* 0x000fea0003800000 */
.L_x_13272:
        /* <DEDUP_REMOVED lines=9> */
.L_x_13279:
[----:B------:R-:W-:-:S04]  /*3e00*/  I2FP.F32.S32 R0, R4 ;  /* 0x0000000400007245 */ /* 0x000fc80000201400 */
[----:B------:R-:W-:-:S05]  /*3e10*/  F2FP.F16.F32.PACK_AB R0, RZ, R0 ;  /* 0x00000000ff00723e */ /* 0x000fca00000000ff */
[----:B------:R0:W-:Y:S01]  /*3e20*/  STG.E.U16 desc[UR36][R8.64], R0 ;  /* 0x0000000008007986 */ /* 0x0001e2000c101524 */
[----:B------:R-:W-:Y:S05]  /*3e30*/  BRA `(.L_x_13270) ;  /* 0x0000000800e87947 */ /* 0x000fea0003800000 */
.L_x_13278:
        /* <DEDUP_REMOVED lines=10> */
.L_x_13281:
[----:B------:R-:W-:-:S04]  /*3ee0*/  I2FP.F32.S32 R4, R4 ;  /* 0x0000000400047245 */ /* 0x000fc80000201400 */
[----:B------:R-:W-:-:S04]  /*3ef0*/  F2FP.F16.F32.PACK_AB R3, RZ, R4 ;  /* 0x00000004ff03723e */ /* 0x000fc800000000ff */
[----:B------:R-:W-:-:S05]  /*3f00*/  PRMT R3, R3, 0x5410, RZ ;  /* 0x0000541003037816 */ /* 0x000fca00000000ff */
[----:B------:R0:W-:Y:S01]  /*3f10*/  STG.E desc[UR36][R8.64], R3 ;  /* 0x0000000308007986 */ /* 0x0001e2000c101924 */
[----:B------:R-:W-:Y:S05]  /*3f20*/  BRA `(.L_x_13270) ;  /* 0x0000000800ac7947 */ /* 0x000fea0003800000 */
.L_x_13280:
[----:B------:R-:W0:Y:S02]  /*3f30*/  I2F.F64 R4, R4 ;  /* 0x0000000400047312 */ /* 0x000e240000201c00 */
[----:B0-----:R0:W-:Y:S01]  /*3f40*/  STG.E.64 desc[UR36][R8.64], R4 ;  /* 0x0000000408007986 */ /* 0x0011e2000c101b24 */
[----:B------:R-:W-:Y:S05]  /*3f50*/  BRA `(.L_x_13270) ;  /* 0x0000000800a07947 */ /* 0x000fea0003800000 */
.L_x_13271:
        /* <DEDUP_REMOVED lines=12> */
.L_x_13284:
[----:B------:R-:W0:Y:S01]  /*4020*/  I2F.F64 R4, R4 ;  /* 0x0000000400047312 */ /* 0x000e220000201c00 */
[----:B------:R-:W-:-:S05]  /*4030*/  CS2R R6, SRZ ;  /* 0x0000000000067805 */ /* 0x000fca000001ff00 */
[----:B0-----:R0:W-:Y:S01]  /*4040*/  STG.E.128 desc[UR36][R8.64], R4 ;  /* 0x0000000408007986 */ /* 0x0011e2000c101d24 */
[----:B------:R-:W-:Y:S05]  /*4050*/  BRA `(.L_x_13270) ;  /* 0x0000000800607947 */ /* 0x000fea0003800000 */
.L_x_13283:
        /* <DEDUP_REMOVED lines=21> */
.L_x_13288:
[----:B------:R-:W-:Y:S05]  /*41b0*/  BSYNC B0 ;  /* 0x0000000000007941 */ /* 0x000fea0003800000 */
.L_x_13287:
[----:B------:R-:W-:-:S05]  /*41c0*/  LOP3.LUT R5, R0, R5, RZ, 0xfc, !PT ;  /* 0x0000000500057212 */ /* 0x000fca00078efcff */
[----:B------:R0:W-:Y:S01]  /*41d0*/  STG.E.U8 desc[UR36][R8.64], R5 ;  /* 0x0000000508007986 */ /* 0x0001e2000c101124 */
[----:B------:R-:W-:Y:S05]  /*41e0*/  BRA `(.L_x_13270) ;  /* 0x0000000400fc7947 */ /* 0x000fea0003800000 */
.L_x_13286:
        /* <DEDUP_REMOVED lines=13> */
.L_x_13290:
[----:B------:R-:W-:Y:S01]  /*42c0*/  IMAD.MOV.U32 R0, RZ, RZ, 0x7f ;  /* 0x0000007fff007424 */ /* 0x000fe200078e00ff */
[----:B------:R-:W-:-:S04]  /*42d0*/  ISETP.GT.U32.AND P0, PT, R3, 0x7f800000, PT ;  /* 0x7f8000000300780c */ /* 0x000fc80003f04070 */
[----:B------:R-:W-:-:S09]  /*42e0*/  SEL R0, R0, 0x7c, P0 ;  /* 0x0000007c00007807 */ /* 0x000fd20000000000 */
.L_x_13291:
[----:B------:R-:W-:Y:S05]  /*42f0*/  BSYNC B0 ;  /* 0x0000000000007941 */ /* 0x000fea0003800000 */
.L_x_13289:
[----:B------:R-:W-:-:S04]  /*4300*/  LOP3.LUT R3, R5, 0x80000000, RZ, 0xc0, !PT ;  /* 0x8000000005037812 */ /* 0x000fc800078ec0ff */
[----:B------:R-:W-:-:S04]  /*4310*/  SHF.R.U32.HI R3, RZ, 0x18, R3 ;  /* 0x00000018ff037819 */ /* 0x000fc80000011603 */
[----:B------:R-:W-:-:S05]  /*4320*/  LOP3.LUT R3, R0, R3, RZ, 0xfc, !PT ;  /* 0x0000000300037212 */ /* 0x000fca00078efcff */
[----:B------:R0:W-:Y:S01]  /*4330*/  STG.E.U8 desc[UR36][R8.64], R3 ;  /* 0x0000000308007986 */ /* 0x0001e2000c101124 */
[----:B------:R-:W-:Y:S05]  /*4340*/  BRA `(.L_x_13270) ;  /* 0x0000000400a47947 */ /* 0x000fea0003800000 */
.L_x_13285:
[----:B------:R-:W-:-:S04]  /*4350*/  I2FP.F32.S32 R0, R4 ;  /* 0x0000000400007245 */ /* 0x000fc80000201400 */
[----:B------:R-:W-:-:S05]  /*4360*/  F2FP.BF16.F32.PACK_AB R0, RZ, R0 ;  /* 0x00000000ff00723e */ /* 0x000fca00000010ff */
[----:B------:R0:W-:Y:S01]  /*4370*/  STG.E.U16 desc[UR36][R8.64], R0 ;  /* 0x0000000008007986 */ /* 0x0001e2000c101524 */
[----:B------:R-:W-:Y:S05]  /*4380*/  BRA `(.L_x_13270) ;  /* 0x0000000400947947 */ /* 0x000fea0003800000 */
.L_x_13282:
        /* <DEDUP_REMOVED lines=10> */
.L_x_13294:
        /* <DEDUP_REMOVED lines=17> */
.L_x_13297:
[----:B------:R-:W-:-:S04]  /*4540*/  LOP3.LUT R3, R5, 0x80000000, RZ, 0xc0, !PT ;  /* 0x8000000005037812 */ /* 0x000fc800078ec0ff */
[----:B------:R-:W-:-:S04]  /*4550*/  SHF.R.U32.HI R3, RZ, 0x18, R3 ;  /* 0x00000018ff037819 */ /* 0x000fc80000011603 */
[----:B------:R-:W-:-:S04]  /*4560*/  LOP3.LUT R0, R0, R3, RZ, 0xfc, !PT ;  /* 0x0000000300007212 */ /* 0x000fc800078efcff */
[----:B------:R-:W-:-:S07]  /*4570*/  PRMT R4, R0, 0x7610, R4 ;  /* 0x0000761000047816 */ /* 0x000fce0000000004 */
.L_x_13296:
[----:B------:R-:W-:Y:S05]  /*4580*/  BSYNC B0 ;  /* 0x0000000000007941 */ /* 0x000fea0003800000 */
.L_x_13295:
[----:B------:R4:W-:Y:S01]  /*4590*/  STG.E.U8 desc[UR36][R8.64], R4 ;  /* 0x0000000408007986 */ /* 0x0009e2000c101124 */
[----:B------:R-:W-:Y:S05]  /*45a0*/  BRA `(.L_x_13270) ;  /* 0x00000004000c7947 */ /* 0x000fea0003800000 */
.L_x_13293:
        /* <DEDUP_REMOVED lines=17> */
.L_x_13300:
[----:B------:R-:W-:-:S04]  /*46c0*/  LOP3.LUT R3, R5, 0x80000000, RZ, 0xc0, !PT ;  /* 0x8000000005037812 */ /* 0x000fc800078ec0ff */
[----:B------:R-:W-:-:S04]  /*46d0*/  SHF.R.U32.HI R3, RZ, 0x18, R3 ;  /* 0x00000018ff037819 */ /* 0x000fc80000011603 */
[----:B------:R-:W-:-:S04]  /*46e0*/  LOP3.LUT R0, R0, R3, RZ, 0xfc, !PT ;  /* 0x0000000300007212 */ /* 0x000fc800078efcff */
[----:B------:R-:W-:-:S07]  /*46f0*/  PRMT R4, R0, 0x7610, R4 ;  /* 0x0000761000047816 */ /* 0x000fce0000000004 */
.L_x_13299:
[----:B------:R-:W-:Y:S05]  /*4700*/  BSYNC B0 ;  /* 0x0000000000007941 */ /* 0x000fea0003800000 */
.L_x_13298:
[----:B------:R0:W-:Y:S01]  /*4710*/  STG.E.U8 desc[UR36][R8.64], R4 ;  /* 0x0000000408007986 */ /* 0x0001e2000c101124 */
[----:B------:R-:W-:Y:S05]  /*4720*/  BRA `(.L_x_13270) ;  /* 0x0000000000ac7947 */ /* 0x000fea0003800000 */
.L_x_13292:
        /* <DEDUP_REMOVED lines=22> */
.L_x_13275:
        /* <DEDUP_REMOVED lines=16> */
.L_x_13303:
[----:B------:R-:W-:Y:S05]  /*4990*/  BRA `(.L_x_13270) ;  /* 0x0000000000107947 */ /* 0x000fea0003800000 */
.L_x_13302:
[----:B------:R-:W-:-:S05]  /*49a0*/  SHF.R.S32.HI R5, RZ, 0x1f, R4 ;  /* 0x0000001fff057819 */ /* 0x000fca0000011404 */
[----:B------:R3:W-:Y:S01]  /*49b0*/  STG.E.64 desc[UR36][R8.64], R4 ;  /* 0x0000000408007986 */ /* 0x0007e2000c101b24 */
[----:B------:R-:W-:Y:S05]  /*49c0*/  BRA `(.L_x_13270) ;  /* 0x0000000000047947 */ /* 0x000fea0003800000 */
.L_x_13301:
[----:B------:R0:W-:Y:S02]  /*49d0*/  STG.E desc[UR36][R8.64], R4 ;  /* 0x0000000408007986 */ /* 0x0001e4000c101924 */
.L_x_13270:
[----:B------:R-:W-:Y:S05]  /*49e0*/  BSYNC B6 ;  /* 0x0000000000067941 */ /* 0x000fea0003800000 */
.L_x_13269:
        /* <DEDUP_REMOVED lines=23> */
.L_x_13309:
[----:B------:R0:W-:Y:S01]  /*4b60*/  STG.E.U8 desc[UR36][R8.64], R22 ;  /* 0x0000001608007986 */ /* 0x0001e2000c101124 */
[----:B------:R-:W-:Y:S05]  /*4b70*/  BRA `(.L_x_13311) ;  /* 0x0000000c00587947 */ /* 0x000fea0003800000 */
.L_x_13308:
[----:B------:R-:W-:-:S13]  /*4b80*/  ISETP.NE.AND P0, PT, R0, 0x2, PT ;  /* 0x000000020000780c */ /* 0x000fda0003f05270 */
[----:B------:R-:W-:Y:S05]  /*4b90*/  @!P0 BRA `(.L_x_13312) ;  /* 0x0000000000288947 */ /* 0x000fea0003800000 */
[----:B------:R-:W-:-:S13]  /*4ba0*/  ISETP.NE.AND P0, PT, R0, 0x3, PT ;  /* 0x000000030000780c */ /* 0x000fda0003f05270 */
[----:B------:R-:W-:Y:S05]  /*4bb0*/  @!P0 BRA `(.L_x_13313) ;  /* 0x0000000000188947 */ /* 0x000fea0003800000 */
[----:B------:R-:W-:-:S13]  /*4bc0*/  ISETP.NE.AND P0, PT, R0, 0x4, PT ;  /* 0x000000040000780c */ /* 0x000fda0003f05270 */
[----:B------:R-:W-:Y:S05]  /*4bd0*/  @P0 BRA `(.L_x_13310) ;  /* 0x0000000800e80947 */ /* 0x000fea0003800000 */
[--C-:B------:R-:W-:Y:S01]  /*4be0*/  SHF.R.S32.HI R5, RZ, 0x1f, R22.reuse ;  /* 0x0000001fff057819 */ /* 0x100fe20000011416 */
[----:B------:R-:W-:-:S05]  /*4bf0*/  IMAD.MOV.U32 R4, RZ, RZ, R22 ;  /* 0x000000ffff047224 */ /* 0x000fca00078e0016 */
[----:B------:R0:W-:Y:S01]  /*4c00*/  STG.E.64 desc[UR36][R8.64], R4 ;  /* 0x0000000408007986 */ /* 0x0001e2000c101b24 */
[----:B------:R-:W-:Y:S05]  /*4c10*/  BRA `(.L_x_13311) ;  /* 0x0000000c00307947 */ /* 0x000fea0003800000 */
.L_x_13313:
[----:B------:R0:W-:Y:S01]  /*4c20*/  STG.E desc[UR36][R8.64], R22 ;  /* 0x0000001608007986 */ /* 0x0001e2000c101924 */
[----:B------:R-:W-:Y:S05]  /*4c30*/  BRA `(.L_x_13311) ;  /* 0x0000000c00287947 */ /* 0x000fea0003800000 */
.L_x_13312:
[----:B------:R0:W-:Y:S01]  /*4c40*/  STG.E.U16 desc[UR36][R8.64], R22 ;  /* 0x0000001608007986 */ /* 0x0001e2000c101524 */
[----:B------:R-:W-:Y:S05]  /*4c50*/  BRA `(.L_x_13311) ;  /* 0x0000000c00207947 */ /* 0x000fea0003800000 */
.L_x_13307:
        /* <DEDUP_REMOVED lines=9> */
.L_x_13315:
[----:B------:R-:W-:-:S04]  /*4cf0*/  I2FP.F32.S32 R0, R22 ;  /* 0x0000001600007245 */ /* 0x000fc80000201400 */
[----:B------:R-:W-:-:S05]  /*4d00*/  F2FP.F16.F32.PACK_AB R0, RZ, R0 ;  /* 0x00000000ff00723e */ /* 0x000fca00000000ff */
[----:B------:R0:W-:Y:S01]  /*4d10*/  STG.E.U16 desc[UR36][R8.64], R0 ;  /* 0x0000000008007986 */ /* 0x0001e2000c101524 */
[----:B------:R-:W-:Y:S05]  /*4d20*/  BRA `(.L_x_13311) ;  /* 0x0000000800ec7947 */ /* 0x000fea0003800000 */
.L_x_13314:
        /* <DEDUP_REMOVED lines=10> */
.L_x_13317:
[----:B------:R-:W-:-:S04]  /*4dd0*/  I2FP.F32.S32 R22, R22 ;  /* 0x0000001600167245 */ /* 0x000fc80000201400 */
[----:B------:R-:W-:-:S04]  /*4de0*/  F2FP.F16.F32.PACK_AB R3, RZ, R22 ;  /* 0x00000016ff03723e */ /* 0x000fc800000000ff */
[----:B------:R-:W-:-:S05]  /*4df0*/  PRMT R3, R3, 0x5410, RZ ;  /* 0x0000541003037816 */ /* 0x000fca00000000ff */
[----:B------:R0:W-:Y:S01]  /*4e00*/  STG.E desc[UR36][R8.64], R3 ;  /* 0x0000000308007986 */ /* 0x0001e2000c101924 */
[----:B------:R-:W-:Y:S05]  /*4e10*/  BRA `(.L_x_13311) ;  /* 0x0000000800b07947 */ /* 0x000fea0003800000 */
.L_x_13316:
[----:B------:R-:W0:Y:S02]  /*4e20*/  I2F.F64 R4, R22 ;  /* 0x0000001600047312 */ /* 0x000e240000201c00 */
[----:B0-----:R0:W-:Y:S01]  /*4e30*/  STG.E.64 desc[UR36][R8.64], R4 ;  /* 0x0000000408007986 */ /* 0x0011e2000c101b24 */
[----:B------:R-:W-:Y:S05]  /*4e40*/  BRA `(.L_x_13311) ;  /* 0x0000000800a47947 */ /* 0x000fea0003800000 */
.L_x_13306:
        /* <DEDUP_REMOVED lines=12> */
.L_x_13320:
[----:B------:R-:W0:Y:S01]  /*4f10*/  I2F.F64 R4, R22 ;  /* 0x0000001600047312 */ /* 0x000e220000201c00 */
[----:B------:R-:W-:-:S05]  /*4f20*/  CS2R R6, SRZ ;  /* 0x0000000000067805 */ /* 0x000fca000001ff00 */
[----:B0-----:R0:W-:Y:S01]  /*4f30*/  STG.E.128 desc[UR36][R8.64], R4 ;  /* 0x0000000408007986 */ /* 0x0011e2000c101d24 */
[----:B------:R-:W-:Y:S05]  /*4f40*/  BRA `(.L_x_13311) ;  /* 0x0000000800647947 */ /* 0x000fea0003800000 */
.L_x_13319:
        /* <DEDUP_REMOVED lines=21> */
.L_x_13324:
[----:B------:R-:W-:Y:S05]  /*50a0*/  BSYNC B0 ;  /* 0x0000000000007941 */ /* 0x000fea0003800000 */
.L_x_13323:
[----:B------:R-:W-:-:S05]  /*50b0*/  LOP3.LUT R5, R0, R5, RZ, 0xfc, !PT ;  /* 0x0000000500057212 */ /* 0x000fca00078efcff */
[----:B------:R0:W-:Y:S01]  /*50c0*/  STG.E.U8 desc[UR36][R8.64], R5 ;  /* 0x0000000508007986 */ /* 0x0001e2000c101124 */
[----:B------:R-:W-:Y:S05]  /*50d0*/  BRA `(.L_x_13311) ;  /* 0x0000000800007947 */ /* 0x000fea0003800000 */
.L_x_13322:
        /* <DEDUP_REMOVED lines=13> */
.L_x_13326:
[----:B------:R-:W-:Y:S01]  /*51b0*/  IMAD.MOV.U32 R0, RZ, RZ, 0x7f ;  /* 0x0000007fff007424 */ /* 0x000fe200078e00ff */
[----:B------:R-:W-:-:S04]  /*51c0*/  ISETP.GT.U32.AND P0, PT, R3, 0x7f800000, PT ;  /* 0x7f8000000300780c */ /* 0x000fc80003f04070 */
[----:B------:R-:W-:-:S09]  /*51d0*/  SEL R0, R0, 0x7c, P0 ;  /* 0x0000007c00007807 */ /* 0x000fd20000000000 */
.L_x_13327:
[----:B------:R-:W-:Y:S05]  /*51e0*/  BSYNC B0 ;  /* 0x0000000000007941 */ /* 0x000fea0003800000 */
.L_x_13325:
[----:B------:R-:W-:-:S04]  /*51f0*/  LOP3.LUT R3, R5, 0x80000000, RZ, 0xc0, !PT ;  /* 0x8000000005037812 */ /* 0x000fc800078ec0ff */
[----:B------:R-:W-:-:S04]  /*5200*/  SHF.R.U32.HI R3, RZ, 0x18, R3 ;  /* 0x00000018ff037819 */ /* 0x000fc80000011603 */
[----:B------:R-:W-:-:S05]  /*5210*/  LOP3.LUT R3, R0, R3, RZ, 0xfc, !PT ;  /* 0x0000000300037212 */ /* 0x000fca00078efcff */
[----:B------:R0:W-:Y:S01]  /*5220*/  STG.E.U8 desc[UR36][R8.64], R3 ;  /* 0x0000000308007986 */ /* 0x0001e2000c101124 */
[----:B------:R-:W-:Y:S05]  /*5230*/  BRA `(.L_x_13311) ;  /* 0x0000000400a87947 */ /* 0x000fea0003800000 */
.L_x_13321:
[----:B------:R-:W-:-:S04]  /*5240*/  I2FP.F32.S32 R0, R22 ;  /* 0x0000001600007245 */ /* 0x000fc80000201400 */
[----:B------:R-:W-:-:S05]  /*5250*/  F2FP.BF16.F32.PACK_AB R0, RZ, R0 ;  /* 0x00000000ff00723e */ /* 0x000fca00000010ff */
[----:B------:R0:W-:Y:S01]  /*5260*/  STG.E.U16 desc[UR36][R8.64], R0 ;  /* 0x0000000008007986 */ /* 0x0001e2000c101524 */
[----:B------:R-:W-:Y:S05]  /*5270*/  BRA `(.L_x_13311) ;  /* 0x0000000400987947 */ /* 0x000fea0003800000 */
.L_x_13318:
        /* <DEDUP_REMOVED lines=10> */
.L_x_13330:
        /* <DEDUP_REMOVED lines=17> */
.L_x_13333:
[----:B------:R-:W-:-:S04]  /*5430*/  LOP3.LUT R3, R5, 0x80000000, RZ, 0xc0, !PT ;  /* 0x8000000005037812 */ /* 0x000fc800078ec0ff */
[----:B------:R-:W-:-:S04]  /*5440*/  SHF.R.U32.HI R3, RZ, 0x18, R3 ;  /* 0x00000018ff037819 */ /* 0x000fc80000011603 */
[----:B------:R-:W-:-:S04]  /*5450*/  LOP3.LUT R0, R0, R3, RZ, 0xfc, !PT ;  /* 0x0000000300007212 */ /* 0x000fc800078efcff */
[----:B------:R-:W-:-:S07]  /*5460*/  PRMT R4, R0, 0x7610, R4 ;  /* 0x0000761000047816 */ /* 0x000fce0000000004 */
.L_x_13332:
[----:B------:R-:W-:Y:S05]  /*5470*/  BSYNC B0 ;  /* 0x0000000000007941 */ /* 0x000fea0003800000 */
.L_x_13331:
[----:B------:R3:W-:Y:S01]  /*5480*/  STG.E.U8 desc[UR36][R8.64], R4 ;  /* 0x0000000408007986 */ /* 0x0007e2000c101124 */
[----:B------:R-:W-:Y:S05]  /*5490*/  BRA `(.L_x_13311) ;  /* 0x0000000400107947 */ /* 0x000fea0003800000 */
.L_x_13329:
        /* <DEDUP_REMOVED lines=17> */
.L_x_13336:
[----:B------:R-:W-:-:S04]  /*55b0*/  LOP3.LUT R3, R5, 0x80000000, RZ, 0xc0, !PT ;  /* 0x8000000005037812 */ /* 0x000fc800078ec0ff */
[----:B------:R-:W-:-:S04]  /*55c0*/  SHF.R.U32.HI R3, RZ, 0x18, R3 ;  /* 0x00000018ff037819 */ /* 0x000fc80000011603 */
[----:B------:R-:W-:-:S04]  /*55d0*/  LOP3.LUT R0, R0, R3, RZ, 0xfc, !PT ;  /* 0x0000000300007212 */ /* 0x000fc800078efcff */
[----:B------:R-:W-:-:S07]  /*55e0*/  PRMT R4, R0, 0x7610, R4 ;  /* 0x0000761000047816 */ /* 0x000fce0000000004 */
.L_x_13335:
[----:B------:R-:W-:Y:S05]  /*55f0*/  BSYNC B0 ;  /* 0x0000000000007941 */ /* 0x000fea0003800000 */
.L_x_13334:
[----:B------:R0:W-:Y:S01]  /*5600*/  STG.E.U8 desc[UR36][R8.64], R4 ;  /* 0x0000000408007986 */ /* 0x0001e2000c101124 */
[----:B------:R-:W-:Y:S05]  /*5610*/  BRA `(.L_x_13311) ;  /* 0x0000000000b07947 */ /* 0x000fea0003800000 */
.L_x_13328:
        /* <DEDUP_REMOVED lines=22> */
.L_x_13310:
        /* <DEDUP_REMOVED lines=16> */
.L_x_13339:
[----:B------:R-:W-:Y:S05]  /*5880*/  BRA `(.L_x_13311) ;  /* 0x0000000000147947 */ /* 0x000fea0003800000 */
.L_x_13338:
[--C-:B------:R-:W-:Y:S01]  /*5890*/  SHF.R.S32.HI R5, RZ, 0x1f, R22.reuse ;  /* 0x0000001fff057819 */ /* 0x100fe20000011416 */
[----:B------:R-:W-:-:S05]  /*58a0*/  IMAD.MOV.U32 R4, RZ, RZ, R22 ;  /* 0x000000ffff047224 */ /* 0x000fca00078e0016 */
[----:B------:R2:W-:Y:S01]  /*58b0*/  STG.E.64 desc[UR36][R8.64], R4 ;  /* 0x0000000408007986 */ /* 0x0005e2000c101b24 */
[----:B------:R-:W-:Y:S05]  /*58c0*/  BRA `(.L_x_13311) ;  /* 0x0000000000047947 */ /* 0x000fea0003800000 */
.L_x_13337:
[----:B------:R0:W-:Y:S02]  /*58d0*/  STG.E desc[UR36][R8.64], R22 ;  /* 0x0000001608007986 */ /* 0x0001e4000c101924 */
.L_x_13311:
        /* <DEDUP_REMOVED lines=23> */
.L_x_13343:
[----:B------:R3:W-:Y:S01]  /*5a50*/  STG.E.U8 desc[UR36][R8.64], R18 ;  /* 0x0000001208007986 */ /* 0x0007e2000c101124 */
[----:B------:R-:W-:Y:S05]  /*5a60*/  BRA `(.L_x_13345) ;  /* 0x0000000c00587947 */ /* 0x000fea0003800000 */
.L_x_13342:
        /* <DEDUP_REMOVED lines=10> */
.L_x_13347:
[----:B------:R2:W-:Y:S01]  /*5b10*/  STG.E desc[UR36][R8.64], R18 ;  /* 0x0000001208007986 */ /* 0x0005e2000c101924 */
[----:B------:R-:W-:Y:S05]  /*5b20*/  BRA `(.L_x_13345) ;  /* 0x0000000c00287947 */ /* 0x000fea0003800000 */
.L_x_13346:
[----:B------:R0:W-:Y:S01]  /*5b30*/  STG.E.U16 desc[UR36][R8.64], R18 ;  /* 0x0000001208007986 */ /* 0x0001e2000c101524 */
[----:B------:R-:W-:Y:S05]  /*5b40*/  BRA `(.L_x_13345) ;  /* 0x0000000c00207947 */ /* 0x000fea0003800000 */
.L_x_13341:
        /* <DEDUP_REMOVED lines=9> */
.L_x_13349:
[----:B------:R-:W-:-:S04]  /*5be0*/  I2FP.F32.S32 R0, R18 ;  /* 0x0000001200007245 */ /* 0x000fc80000201400 */
[----:B------:R-:W-:-:S05]  /*5bf0*/  F2FP.F16.F32.PACK_AB R0, RZ, R0 ;  /* 0x00000000ff00723e */ /* 0x000fca00000000ff */
[----:B------:R0:W-:Y:S01]  /*5c00*/  STG.E.U16 desc[UR36][R8.64], R0 ;  /* 0x0000000008007986 */ /* 0x0001e2000c101524 */
[----:B------:R-:W-:Y:S05]  /*5c10*/  BRA `(.L_x_13345) ;  /* 0x0000000800ec7947 */ /* 0x000fea0003800000 */
.L_x_13348:
        /* <DEDUP_REMOVED lines=10> */
.L_x_13351:
[----:B------:R-:W-:-:S04]  /*5cc0*/  I2FP.F32.S32 R18, R18 ;  /* 0x0000001200127245 */ /* 0x000fc80000201400 */
[----:B------:R-:W-:-:S04]  /*5cd0*/  F2FP.F16.F32.PACK_AB R3, RZ, R18 ;  /* 0x00000012ff03723e */ /* 0x000fc800000000ff */
[----:B------:R-:W-:-:S05]  /*5ce0*/  PRMT R3, R3, 0x5410, RZ ;  /* 0x0000541003037816 */ /* 0x000fca00000000ff */
[----:B------:R0:W-:Y:S01]  /*5cf0*/  STG.E desc[UR36][R8.64], R3 ;  /* 0x0000000308007986 */ /* 0x0001e2000c101924 */
[----:B------:R-:W-:Y:S05]  /*5d00*/  BRA `(.L_x_13345) ;  /* 0x0000000800b07947 */ /* 0x000fea0003800000 */
.L_x_13350:
[----:B------:R-:W0:Y:S02]  /*5d10*/  I2F.F64 R4, R18 ;  /* 0x0000001200047312 */ /* 0x000e240000201c00 */
[----:B0-----:R0:W-:Y:S01]  /*5d20*/  STG.E.64 desc[UR36][R8.64], R4 ;  /* 0x0000000408007986 */ /* 0x0011e2000c101b24 */
[----:B------:R-:W-:Y:S05]  /*5d30*/  BRA `(.L_x_13345) ;  /* 0x0000000800a47947 */ /* 0x000fea0003800000 */
.L_x_13340:
        /* <DEDUP_REMOVED lines=12> */
.L_x_13354:
[----:B------:R-:W0:Y:S01]  /*5e00*/  I2F.F64 R4, R18 ;  /* 0x0000001200047312 */ /* 0x000e220000201c00 */
[----:B------:R-:W-:-:S05]  /*5e10*/  CS2R R6, SRZ ;  /* 0x0000000000067805 */ /* 0x000fca000001ff00 */
[----:B0-----:R0:W-:Y:S01]  /*5e20*/  STG.E.128 desc[UR36][R8.64], R4 ;  /* 0x0000000408007986 */ /* 0x0011e2000c101d24 */
[----:B------:R-:W-:Y:S05]  /*5e30*/  BRA `(.L_x_13345) ;  /* 0x0000000800647947 */ /* 0x000fea0003800000 */
.L_x_13353:
        /* <DEDUP_REMOVED lines=21> */
.L_x_13358:
[----:B------:R-:W-:Y:S05]  /*5f90*/  BSYNC B0 ;  /* 0x0000000000007941 */ /* 0x000fea0003800000 */
.L_x_13357:
[----:B------:R-:W-:-:S05]  /*5fa0*/  LOP3.LUT R5, R0, R5, RZ, 0xfc, !PT ;  /* 0x0000000500057212 */ /* 0x000fca00078efcff */
[----:B------:R0:W-:Y:S01]  /*5fb0*/  STG.E.U8 desc[UR36][R8.64], R5 ;  /* 0x0000000508007986 */ /* 0x0001e2000c101124 */
[----:B------:R-:W-:Y:S05]  /*5fc0*/  BRA `(.L_x_13345) ;  /* 0x0000000800007947 */ /* 0x000fea0003800000 */
.L_x_13356:
        /* <DEDUP_REMOVED lines=13> */
.L_x_13360:
[----:B------:R-:W-:Y:S01]  /*60a0*/  IMAD.MOV.U32 R0, RZ, RZ, 0x7f ;  /* 0x0000007fff007424 */ /* 0x000fe200078e00ff */
[----:B------:R-:W-:-:S04]  /*60b0*/  ISETP.GT.U32.AND P0, PT, R3, 0x7f800000, PT ;  /* 0x7f8000000300780c */ /* 0x000fc80003f04070 */
[----:B------:R-:W-:-:S09]  /*60c0*/  SEL R0, R0, 0x7c, P0 ;  /* 0x0000007c00007807 */ /* 0x000fd20000000000 */
.L_x_13361:
[----:B------:R-:W-:Y:S05]  /*60d0*/  BSYNC B0 ;  /* 0x0000000000007941 */ /* 0x000fea0003800000 */
.L_x_13359:
[----:B------:R-:W-:-:S04]  /*60e0*/  LOP3.LUT R3, R5, 0x80000000, RZ, 0xc0, !PT ;  /* 0x8000000005037812 */ /* 0x000fc800078ec0ff */
[----:B------:R-:W-:-:S04]  /*60f0*/  SHF.R.U32.HI R3, RZ, 0x18, R3 ;  /* 0x00000018ff037819 */ /* 0x000fc80000011603 */
[----:B------:R-:W-:-:S05]  /*6100*/  LOP3.LUT R3, R0, R3, RZ, 0xfc, !PT ;  /* 0x0000000300037212 */ /* 0x000fca00078efcff */
[----:B------:R0:W-:Y:S01]  /*6110*/  STG.E.U8 desc[UR36][R8.64], R3 ;  /* 0x0000000308007986 */ /* 0x0001e2000c101124 */
[----:B------:R-:W-:Y:S05]  /*6120*/  BRA `(.L_x_13345) ;  /* 0x0000000400a87947 */ /* 0x000fea0003800000 */
.L_x_13355:
[----:B------:R-:W-:-:S04]  /*6130*/  I2FP.F32.S32 R0, R18 ;  /* 0x0000001200007245 */ /* 0x000fc80000201400 */
[----:B------:R-:W-:-:S05]  /*6140*/  F2FP.BF16.F32.PACK_AB R0, RZ, R0 ;  /* 0x00000000ff00723e */ /* 0x000fca00000010ff */
[----:B------:R0:W-:Y:S01]  /*6150*/  STG.E.U16 desc[UR36][R8.64], R0 ;  /* 0x0000000008007986 */ /* 0x0001e2000c101524 */
[----:B------:R-:W-:Y:S05]  /*6160*/  BRA `(.L_x_13345) ;  /* 0x0000000400987947 */ /* 0x000fea0003800000 */
.L_x_13352:
        /* <DEDUP_REMOVED lines=10> */
.L_x_13364:
        /* <DEDUP_REMOVED lines=17> */
.L_x_13367:
[----:B------:R-:W-:-:S04]  /*6320*/  LOP3.LUT R3, R5, 0x80000000, RZ, 0xc0, !PT ;  /* 0x8000000005037812 */ /* 0x000fc800078ec0ff */
[----:B------:R-:W-:-:S04]  /*6330*/  SHF.R.U32.HI R3, RZ, 0x18, R3 ;  /* 0x00000018ff037819 */ /* 0x000fc80000011603 */
[----:B------:R-:W-:-:S04]  /*6340*/  LOP3.LUT R0, R0, R3, RZ, 0xfc, !PT ;  /* 0x0000000300007212 */ /* 0x000fc800078efcff */
[----:B------:R-:W-:-:S07]  /*6350*/  PRMT R4, R0, 0x7610, R4 ;  /* 0x0000761000047816 */ /* 0x000fce0000000004 */
.L_x_13366:
[----:B------:R-:W-:Y:S05]  /*6360*/  BSYNC B0 ;  /* 0x0000000000007941 */ /* 0x000fea0003800000 */
.L_x_13365:
[----:B------:R0:W-:Y:S01]  /*6370*/  STG.E.U8 desc[UR36][R8.64], R4 ;  /* 0x0000000408007986 */ /* 0x0001e2000c101124 */
[----:B------:R-:W-:Y:S05]  /*6380*/  BRA `(.L_x_13345) ;  /* 0x0000000400107947 */ /* 0x000fea0003800000 */
.L_x_13363:
        /* <DEDUP_REMOVED lines=17> */
.L_x_13370:
[----:B------:R-:W-:-:S04]  /*64a0*/  LOP3.LUT R3, R5, 0x80000000, RZ, 0xc0, !PT ;  /* 0x8000000005037812 */ /* 0x000fc800078ec0ff */
[----:B------:R-:W-:-:S04]  /*64b0*/  SHF.R.U32.HI R3, RZ, 0x18, R3 ;  /* 0x00000018ff037819 */ /* 0x000fc80000011603 */
[----:B------:R-:W-:-:S04]  /*64c0*/  LOP3.LUT R0, R0, R3, RZ, 0xfc, !PT ;  /* 0x0000000300007212 */ /* 0x000fc800078efcff */
[----:B------:R-:W-:-:S07]  /*64d0*/  PRMT R4, R0, 0x7610, R4 ;  /* 0x0000761000047816 */ /* 0x000fce0000000004 */
.L_x_13369:
[----:B------:R-:W-:Y:S05]  /*64e0*/  BSYNC B0 ;  /* 0x0000000000007941 */ /* 0x000fea0003800000 */
.L_x_13368:
[----:B------:R0:W-:Y:S01]  /*64f0*/  STG.E.U8 desc[UR36][R8.64], R4 ;  /* 0x0000000408007986 */ /* 0x0001e2000c101124 */
[----:B------:R-:W-:Y:S05]  /*6500*/  BRA `(.L_x_13345) ;  /* 0x0000000000b07947 */ /* 0x000fea0003800000 */
.L_x_13362:
        /* <DEDUP_REMOVED lines=22> */
.L_x_13344:
        /* <DEDUP_REMOVED lines=16> */
.L_x_13373:
[----:B------:R-:W-:Y:S05]  /*6770*/  BRA `(.L_x_13345) ;  /* 0x0000000000147947 */ /* 0x000fea0003800000 */
.L_x_13372:
[--C-:B------:R-:W-:Y:S01]  /*6780*/  SHF.R.S32.HI R5, RZ, 0x1f, R18.reuse ;  /* 0x0000001fff057819 */ /* 0x100fe20000011412 */
[----:B------:R-:W-:-:S05]  /*6790*/  IMAD.MOV.U32 R4, RZ, RZ, R18 ;  /* 0x000000ffff047224 */ /* 0x000fca00078e0012 */
[----:B------:R0:W-:Y:S01]  /*67a0*/  STG.E.64 desc[UR36][R8.64], R4 ;  /* 0x0000000408007986 */ /* 0x0001e2000c101b24 */
[----:B------:R-:W-:Y:S05]  /*67b0*/  BRA `(.L_x_13345) ;  /* 0x0000000000047947 */ /* 0x000fea0003800000 */
.L_x_13371:
[----:B------:R0:W-:Y:S02]  /*67c0*/  STG.E desc[UR36][R8.64], R18 ;  /* 0x0000001208007986 */ /* 0x0001e4000c101924 */
.L_x_13345:
[----:B------:R-:W-:-:S07]  /*67d0*/  VIADD R2, R2, 0x80 ;  /* 0x0000008002027836 */ /* 0x000fce0000000000 */
.L_x_13305:
[----:B------:R-:W-:Y:S05]  /*67e0*/  BSYNC B6 ;  /* 0x0000000000067941 */ /* 0x000fea0003800000 */
.L_x_13304:
        /* <DEDUP_REMOVED lines=21> */
.L_x_13377:
[----:B------:R-:W-:Y:S01]  /*6940*/  STG.E.U8 desc[UR36][R2.64], R16 ;  /* 0x0000001002007986 */ /* 0x000fe2000c101124 */
[----:B------:R-:W-:Y:S05]  /*6950*/  EXIT ;  /* 0x000000000000794d */ /* 0x000fea0003800000 */
.L_x_13376:
        /* <DEDUP_REMOVED lines=9> */
.L_x_13380:
[----:B------:R-:W-:Y:S01]  /*69f0*/  STG.E desc[UR36][R2.64], R16 ;  /* 0x0000001002007986 */ /* 0x000fe2000c101924 */
[----:B------:R-:W-:Y:S05]  /*6a00*/  EXIT ;  /* 0x000000000000794d */ /* 0x000fea0003800000 */
.L_x_13379:
[----:B------:R-:W-:Y:S01]  /*6a10*/  STG.E.U16 desc[UR36][R2.64], R16 ;  /* 0x0000001002007986 */ /* 0x000fe2000c101524 */
[----:B------:R-:W-:Y:S05]  /*6a20*/  EXIT ;  /* 0x000000000000794d */ /* 0x000fea0003800000 */
.L_x_13375:
        /* <DEDUP_REMOVED lines=9> */
.L_x_13382:
[----:B------:R-:W-:-:S04]  /*6ac0*/  I2FP.F32.S32 R0, R16 ;  /* 0x0000001000007245 */ /* 0x000fc80000201400 */
[----:B------:R-:W-:-:S05]  /*6ad0*/  F2FP.F16.F32.PACK_AB R0, RZ, R0 ;  /* 0x00000000ff00723e */ /* 0x000fca00000000ff */
[----:B------:R-:W-:Y:S01]  /*6ae0*/  STG.E.U16 desc[UR36][R2.64], R0 ;  /* 0x0000000002007986 */ /* 0x000fe2000c101524 */
[----:B------:R-:W-:Y:S05]  /*6af0*/  EXIT ;  /* 0x000000000000794d */ /* 0x000fea0003800000 */
.L_x_13381:
        /* <DEDUP_REMOVED lines=10> */
.L_x_13384:
[----:B------:R-:W-:-:S04]  /*6ba0*/  I2FP.F32.S32 R16, R16 ;  /* 0x0000001000107245 */ /* 0x000fc80000201400 */
[----:B------:R-:W-:-:S04]  /*6bb0*/  F2FP.F16.F32.PACK_AB R5, RZ, R16 ;  /* 0x00000010ff05723e */ /* 0x000fc800000000ff */
[----:B------:R-:W-:-:S05]  /*6bc0*/  PRMT R5, R5, 0x5410, RZ ;  /* 0x0000541005057816 */ /* 0x000fca00000000ff */
[----:B------:R-:W-:Y:S01]  /*6bd0*/  STG.E desc[UR36][R2.64], R5 ;  /* 0x0000000502007986 */ /* 0x000fe2000c101924 */
[----:B------:R-:W-:Y:S05]  /*6be0*/  EXIT ;  /* 0x000000000000794d */ /* 0x000fea0003800000 */
.L_x_13383:
[----:B------:R-:W0:Y:S02]  /*6bf0*/  I2F.F64 R16, R16 ;  /* 0x0000001000107312 */ /* 0x000e240000201c00 */
[----:B0-----:R-:W-:Y:S01]  /*6c00*/  STG.E.64 desc[UR36][R2.64], R16 ;  /* 0x0000001002007986 */ /* 0x001fe2000c101b24 */
[----:B------:R-:W-:Y:S05]  /*6c10*/  EXIT ;  /* 0x000000000000794d */ /* 0x000fea0003800000 */
.L_x_13374:
        /* <DEDUP_REMOVED lines=12> */
.L_x_13387:
[----:B------:R-:W0:Y:S01]  /*6ce0*/  I2F.F64 R16, R16 ;  /* 0x0000001000107312 */ /* 0x000e220000201c00 */
[----:B------:R-:W-:-:S05]  /*6cf0*/  CS2R R18, SRZ ;  /* 0x0000000000127805 */ /* 0x000fca000001ff00 */
[----:B0-----:R-:W-:Y:S01]  /*6d00*/  STG.E.128 desc[UR36][R2.64], R16 ;  /* 0x0000001002007986 */ /* 0x001fe2000c101d24 */
[----:B------:R-:W-:Y:S05]  /*6d10*/  EXIT ;  /* 0x000000000000794d */ /* 0x000fea0003800000 */
.L_x_13386:
        /* <DEDUP_REMOVED lines=21> */
.L_x_13391:
[----:B------:R-:W-:Y:S05]  /*6e70*/  BSYNC B0 ;  /* 0x0000000000007941 */ /* 0x000fea0003800000 */
.L_x_13390:
[----:B------:R-:W-:-:S05]  /*6e80*/  LOP3.LUT R5, R0, R5, RZ, 0xfc, !PT ;  /* 0x0000000500057212 */ /* 0x000fca00078efcff */
[----:B------:R-:W-:Y:S01]  /*6e90*/  STG.E.U8 desc[UR36][R2.64], R5 ;  /* 0x0000000502007986 */ /* 0x000fe2000c101124 */
[----:B------:R-:W-:Y:S05]  /*6ea0*/  EXIT ;  /* 0x000000000000794d */ /* 0x000fea0003800000 */
.L_x_13389:
        /* <DEDUP_REMOVED lines=13> */
.L_x_13393:
[----:B------:R-:W-:Y:S01]  /*6f80*/  IMAD.MOV.U32 R0, RZ, RZ, 0x7f ;  /* 0x0000007fff007424 */ /* 0x000fe200078e00ff */
[----:B------:R-:W-:-:S04]  /*6f90*/  ISETP.GT.U32.AND P0, PT, R4, 0x7f800000, PT ;  /* 0x7f8000000400780c */ /* 0x000fc80003f04070 */
[----:B------:R-:W-:-:S09]  /*6fa0*/  SEL R0, R0, 0x7c, P0 ;  /* 0x0000007c00007807 */ /* 0x000fd20000000000 */
.L_x_13394:
[----:B------:R-:W-:Y:S05]  /*6fb0*/  BSYNC B0 ;  /* 0x0000000000007941 */ /* 0x000fea0003800000 */
.L_x_13392:
[----:B------:R-:W-:-:S04]  /*6fc0*/  LOP3.LUT R4, R5, 0x80000000, RZ, 0xc0, !PT ;  /* 0x8000000005047812 */ /* 0x000fc800078ec0ff */
[----:B------:R-:W-:-:S04]  /*6fd0*/  SHF.R.U32.HI R5, RZ, 0x18, R4 ;  /* 0x00000018ff057819 */ /* 0x000fc80000011604 */
[----:B------:R-:W-:-:S05]  /*6fe0*/  LOP3.LUT R5, R0, R5, RZ, 0xfc, !PT ;  /* 0x0000000500057212 */ /* 0x000fca00078efcff */
[----:B------:R-:W-:Y:S01]  /*6ff0*/  STG.E.U8 desc[UR36][R2.64], R5 ;  /* 0x0000000502007986 */ /* 0x000fe2000c101124 */
[----:B------:R-:W-:Y:S05]  /*7000*/  EXIT ;  /* 0x000000000000794d */ /* 0x000fea0003800000 */
.L_x_13388:
[----:B------:R-:W-:-:S04]  /*7010*/  I2FP.F32.S32 R0, R16 ;  /* 0x0000001000007245 */ /* 0x000fc80000201400 */
[----:B------:R-:W-:-:S05]  /*7020*/  F2FP.BF16.F32.PACK_AB R0, RZ, R0 ;  /* 0x00000000ff00723e */ /* 0x000fca00000010ff */
[----:B------:R-:W-:Y:S01]  /*7030*/  STG.E.U16 desc[UR36][R2.64], R0 ;  /* 0x0000000002007986 */ /* 0x000fe2000c101524 */
[----:B------:R-:W-:Y:S05]  /*7040*/  EXIT ;  /* 0x000000000000794d */ /* 0x000fea0003800000 */
.L_x_13385:
        /* <DEDUP_REMOVED lines=10> */
.L_x_13397:
        /* <DEDUP_REMOVED lines=17> */
.L_x_13400:
[----:B------:R-:W-:-:S04]  /*7200*/  LOP3.LUT R0, R7, 0x80000000, RZ, 0xc0, !PT ;  /* 0x8000000007007812 */ /* 0x000fc800078ec0ff */
[----:B------:R-:W-:-:S04]  /*7210*/  SHF.R.U32.HI R5, RZ, 0x18, R0 ;  /* 0x00000018ff057819 */ /* 0x000fc80000011600 */
[----:B------:R-:W-:-:S04]  /*7220*/  LOP3.LUT R4, R4, R5, RZ, 0xfc, !PT ;  /* 0x0000000504047212 */ /* 0x000fc800078efcff */
[----:B------:R-:W-:-:S07]  /*7230*/  PRMT R0, R4, 0x7610, R0 ;  /* 0x0000761004007816 */ /* 0x000fce0000000000 */
.L_x_13399:
[----:B------:R-:W-:Y:S05]  /*7240*/  BSYNC B0 ;  /* 0x0000000000007941 */ /* 0x000fea0003800000 */
.L_x_13398:
[----:B------:R-:W-:Y:S01]  /*7250*/  STG.E.U8 desc[UR36][R2.64], R0 ;  /* 0x0000000002007986 */ /* 0x000fe2000c101124 */
[----:B------:R-:W-:Y:S05]  /*7260*/  EXIT ;  /* 0x000000000000794d */ /* 0x000fea0003800000 */
.L_x_13396:
        /* <DEDUP_REMOVED lines=17> */
.L_x_13403:
[----:B------:R-:W-:-:S04]  /*7380*/  LOP3.LUT R0, R7, 0x80000000, RZ, 0xc0, !PT ;  /* 0x8000000007007812 */ /* 0x000fc800078ec0ff */
[----:B------:R-:W-:-:S04]  /*7390*/  SHF.R.U32.HI R5, RZ, 0x18, R0 ;  /* 0x00000018ff057819 */ /* 0x000fc80000011600 */
[----:B------:R-:W-:-:S04]  /*73a0*/  LOP3.LUT R4, R4, R5, RZ, 0xfc, !PT ;  /* 0x0000000504047212 */ /* 0x000fc800078efcff */
[----:B------:R-:W-:-:S07]  /*73b0*/  PRMT R0, R4, 0x7610, R0 ;  /* 0x0000761004007816 */ /* 0x000fce0000000000 */
.L_x_13402:
[----:B------:R-:W-:Y:S05]  /*73c0*/  BSYNC B0 ;  /* 0x0000000000007941 */ /* 0x000fea0003800000 */
.L_x_13401:
[----:B------:R-:W-:Y:S01]  /*73d0*/  STG.E.U8 desc[UR36][R2.64], R0 ;  /* 0x0000000002007986 */ /* 0x000fe2000c101124 */
[----:B------:R-:W-:Y:S05]  /*73e0*/  EXIT ;  /* 0x000000000000794d */ /* 0x000fea0003800000 */
.L_x_13395:
        /* <DEDUP_REMOVED lines=22> */
.L_x_13378:
        /* <DEDUP_REMOVED lines=16> */
.L_x_13406:
[----:B------:R-:W-:Y:S05]  /*7650*/  EXIT ;  /* 0x000000000000794d */ /* 0x000fea0003800000 */
.L_x_13405:
[----:B------:R-:W-:-:S05]  /*7660*/  SHF.R.S32.HI R17, RZ, 0x1f, R16 ;  /* 0x0000001fff117819 */ /* 0x000fca0000011410 */
[----:B------:R-:W-:Y:S01]  /*7670*/  STG.E.64 desc[UR36][R2.64], R16 ;  /* 0x0000001002007986 */ /* 0x000fe2000c101b24 */
[----:B------:R-:W-:Y:S05]  /*7680*/  EXIT ;  /* 0x000000000000794d */ /* 0x000fea0003800000 */
.L_x_13404:
[----:B------:R-:W-:Y:S01]  /*7690*/  STG.E desc[UR36][R2.64], R16 ;  /* 0x0000001002007986 */ /* 0x000fe2000c101924 */
[----:B------:R-:W-:Y:S05]  /*76a0*/  EXIT ;  /* 0x000000000000794d */ /* 0x000fea0003800000 */
.L_x_13407:
        /* <DEDUP_REMOVED lines=13> */
.L_x_17333:


//--------------------- .text._ZN2at6native18elementwise_kernelILi128ELi2EZNS0_22gpu_kernel_impl_nocastINS0_13AUnaryFunctorIiiiNS0_15binary_internal10MulFunctorIiEEEEEEvRNS_18TensorIteratorBaseERKT_EUliE_EEviT1_ --------------------------
	.section	.text._ZN2at6native18elementwise_kernelILi128ELi2EZNS0_22gpu_kernel_impl_nocastINS0_13AUnaryFunctorIiiiNS0_15binary_internal10MulFunctorIiEEEEEEvRNS_18TensorIteratorBaseERKT_EUliE_EEviT1_,"ax",@progbits
	.align	128
        .global         _ZN2at6native18elementwise_kernelILi128ELi2EZNS0_22gpu_kernel_impl_nocastINS0_13AUnaryFunctorIiiiNS0_15binary_internal10MulFunctorIiEEEEEEvRNS_18TensorIteratorBaseERKT_EUliE_EEviT1_
        .type           _ZN2at6native18elementwise_kernelILi128ELi2EZNS0_22gpu_kernel_impl_nocastINS0_13AUnaryFunctorIiiiNS0_15binary_internal10MulFunctorIiEEEEEEvRNS_18TensorIteratorBaseERKT_EUliE_EEviT1_,@function
        .size           _ZN2at6native18elementwise_kernelILi128ELi2EZNS0_22gpu_kernel_impl_nocastINS0_13AUnaryFunctorIiiiNS0_15binary_internal10MulFunctorIiEEEEEEvRNS_18TensorIteratorBaseERKT_EUliE_EEviT1_,(.L_x_17334 - _ZN2at6native18elementwise_kernelILi128ELi2EZNS0_22gpu_kernel_impl_nocastINS0_13AUnaryFunctorIiiiNS0_15binary_internal10MulFunctorIiEEEEEEvRNS_18TensorIteratorBaseERKT_EUliE_EEviT1_)
        .other          _ZN2at6native18elementwise_kernelILi128ELi2EZNS0_22gpu_kernel_impl_nocastINS0_13AUnaryFunctorIiiiNS0_15binary_internal10MulFunctorIiEEEEEEvRNS_18TensorIteratorBaseERKT_EUliE_EEviT1_,@"STO_CUDA_ENTRY STV_DEFAULT"
_ZN2at6native18elementwise_kernelILi128ELi2EZNS0_22gpu_kernel_impl_nocastINS0_13AUnaryFunctorIiiiNS0_15binary_internal10MulFunctorIiEEEEEEvRNS_18TensorIteratorBaseERKT_EUliE_EEviT1_:
.text._ZN2at6native18elementwise_kernelILi128ELi2EZNS0_22gpu_kernel_impl_nocastINS0_13AUnaryFunctorIiiiNS0_15binary_internal10MulFunctorIiEEEEEEvRNS_18TensorIteratorBaseERKT_EUliE_EEviT1_:
        /* <DEDUP_REMOVED lines=312> */
.L_x_13410:
        /* <DEDUP_REMOVED lines=9> */
[----:B--2---:R-:W-:-:S05]  /*1410*/  IMAD R9, R4, UR7, RZ ;  /* 0x0000000704097c24 */ /* 0x004fca000f8e02ff */
[----:B------:R0:W-:Y:S03]  /*1420*/  STG.E desc[UR4][R2.64], R9 ;  /* 0x0000000902007986 */ /* 0x0001e6000c101904 */
.L_x_13409:
[----:B------:R-:W-:Y:S05]  /*1430*/  BSYNC B0 ;  /* 0x0000000000007941 */ /* 0x000fea0003800000 */
.L_x_13408:
        /* <DEDUP_REMOVED lines=305> */
.L_x_13411:
        /* <DEDUP_REMOVED lines=8> */
[----:B--2---:R-:W-:-:S05]  /*27d0*/  IMAD R7, R4, UR6, RZ ;  /* 0x0000000604077c24 */ /* 0x004fca000f8e02ff */
[----:B------:R-:W-:Y:S01]  /*27e0*/  STG.E desc[UR4][R2.64], R7 ;  /* 0x0000000702007986 */ /* 0x000fe2000c101904 */
[----:B------:R-:W-:Y:S05]  /*27f0*/  EXIT ;  /* 0x000000000000794d */ /* 0x000fea0003800000 */
.L_x_13412:
        /* <DEDUP_REMOVED lines=16> */
.L_x_17334:


//--------------------- .text._ZN2at6native27unrolled_elementwise_kernelINS0_13AUnaryFunctorIiiiNS0_15binary_internal10MulFunctorIiEEEESt5arrayIPcLm2EELi4E23TrivialOffsetCalculatorILi1EjESB_NS0_6memory15LoadWithoutCastENSC_16StoreWithoutCastEEEviT_T0_T2_T3_T4_T5_ --------------------------
	.section	.text._ZN2at6native27unrolled_elementwise_kernelINS0_13AUnaryFunctorIiiiNS0_15binary_internal10MulFunctorIiEEEESt5arrayIPcLm2EELi4E23TrivialOffsetCalculatorILi1EjESB_NS0_6memory15LoadWithoutCastENSC_16StoreWithoutCastEEEviT_T0_T2_T3_T4_T5_,"ax",@progbits
	.align	128
        .global         _ZN2at6native27unrolled_elementwise_kernelINS0_13AUnaryFunctorIiiiNS0_15binary_internal10MulFunctorIiEEEESt5arrayIPcLm2EELi4E23TrivialOffsetCalculatorILi1EjESB_NS0_6memory15LoadWithoutCastENSC_16StoreWithoutCastEEEviT_T0_T2_T3_T4_T5_
        .type           _ZN2at6native27unrolled_elementwise_kernelINS0_13AUnaryFunctorIiiiNS0_15binary_internal10MulFunctorIiEEEESt5arrayIPcLm2EELi4E23TrivialOffsetCalculatorILi1EjESB_NS0_6memory15LoadWithoutCastENSC_16StoreWithoutCastEEEviT_T0_T2_T3_T4_T5_,@function
        .size           _ZN2at6native27unrolled_elementwise_kernelINS0_13AUnaryFunctorIiiiNS0_15binary_internal10MulFunctorIiEEEESt5arrayIPcLm2EELi4E23TrivialOffsetCalculatorILi1EjESB_NS0_6memory15LoadWithoutCastENSC_16StoreWithoutCastEEEviT_T0_T2_T3_T4_T5_,(.L_x_17335 - _ZN2at6native27unrolled_elementwise_kernelINS0_13AUnaryFunctorIiiiNS0_15binary_internal10MulFunctorIiEEEESt5arrayIPcLm2EELi4E23TrivialOffsetCalculatorILi1EjESB_NS0_6memory15LoadWithoutCastENSC_16StoreWithoutCastEEEviT_T0_T2_T3_T4_T5_)
        .other          _ZN2at6native27unrolled_elementwise_kernelINS0_13AUnaryFunctorIiiiNS0_15binary_internal10MulFunctorIiEEEESt5arrayIPcLm2EELi4E23TrivialOffsetCalculatorILi1EjESB_NS0_6memory15LoadWithoutCastENSC_16StoreWithoutCastEEEviT_T0_T2_T3_T4_T5_,@"STO_CUDA_ENTRY STV_DEFAULT"
_ZN2at6native27unrolled_elementwise_kernelINS0_13AUnaryFunctorIiiiNS0_15binary_internal10MulFunctorIiEEEESt5arrayIPcLm2EELi4E23TrivialOffsetCalculatorILi1EjESB_NS0_6memory15LoadWithoutCastENSC_16StoreWithoutCastEEEviT_T0_T2_T3_T4_T5_:
.text._ZN2at6native27unrolled_elementwise_kernelINS0_13AUnaryFunctorIiiiNS0_15binary_internal10MulFunctorIiEEEESt5arrayIPcLm2EELi4E23TrivialOffsetCalculatorILi1EjESB_NS0_6memory15LoadWithoutCastENSC_16StoreWithoutCastEEEviT_T0_T2_T3_T4_T5_:
        /* <DEDUP_REMOVED lines=41> */
[----:B--2---:R-:W-:-:S05]  /*0290*/  IMAD R15, R15, UR6, RZ ;  /* 0x000000060f0f7c24 */ /* 0x004fca000f8e02ff */
[----:B------:R0:W-:Y:S01]  /*02a0*/  @!P0 STG.E desc[UR4][R8.64], R15 ;  /* 0x0000000f08008986 */ /* 0x0001e2000c101904 */
[----:B---3--:R-:W-:Y:S02]  /*02b0*/  IMAD R3, R14, UR6, RZ ;  /* 0x000000060e037c24 */ /* 0x008fe4000f8e02ff */
[----:B----4-:R-:W-:Y:S02]  /*02c0*/  IMAD R17, R17, UR6, RZ ;  /* 0x0000000611117c24 */ /* 0x010fe4000f8e02ff */
[----:B-----5:R-:W-:Y:S01]  /*02d0*/  IMAD R11, R16, UR6, RZ ;  /* 0x00000006100b7c24 */ /* 0x020fe2000f8e02ff */
        /* <DEDUP_REMOVED lines=11> */
.L_x_13414:
[----:B------:R-:W-:Y:S05]  /*0390*/  BSYNC B0 ;  /* 0x0000000000007941 */ /* 0x000fea0003800000 */
.L_x_13413:
[----:B------:R-:W-:-:S13]  /*03a0*/  ISETP.GE.AND P0, PT, R19, R2, PT ;  /* 0x000000021300720c */ /* 0x000fda0003f06270 */
[----:B------:R-:W-:Y:S05]  /*03b0*/  @P0 EXIT ;  /* 0x000000000000094d */ /* 0x000fea0003800000 */
[----:B0-----:R-:W0:Y:S01]  /*03c0*/  LDC.64 R2, c[0x0][0x220] ;  /* 0x00008800ff027b82 */ /* 0x001e220000000a00 */
[----:B------:R-:W-:-:S05]  /*03d0*/  LEA R19, R0, R19, 0x9 ;  /* 0x0000001300137211 */ /* 0x000fca00078e48ff */
[----:B0-----:R-:W-:-:S05]  /*03e0*/  IMAD.WIDE.U32 R2, R19, 0x4, R2 ;  /* 0x0000000413027825 */ /* 0x001fca00078e0002 */
[----:B------:R-:W-:Y:S01]  /*03f0*/  STG.E desc[UR4][R2.64], R11 ;  /* 0x0000000b02007986 */ /* 0x000fe2000c101904 */
[----:B------:R-:W-:Y:S05]  /*0400*/  EXIT ;  /* 0x000000000000794d */ /* 0x000fea0003800000 */
.L_x_13415:
        /* <DEDUP_REMOVED lines=15> */
.L_x_17335:


//--------------------- .text._ZN2at6native29vectorized_elementwise_kernelILi2ENS0_13AUnaryFunctorIiiiNS0_15binary_internal10MulFunctorIiEEEESt5arrayIPcLm2EEEEviT0_T1_ --------------------------
	.section	.text._ZN2at6native29vectorized_elementwise_kernelILi2ENS0_13AUnaryFunctorIiiiNS0_15binary_internal10MulFunctorIiEEEESt5arrayIPcLm2EEEEviT0_T1_,"ax",@progbits
	.align	128
        .global         _ZN2at6native29vectorized_elementwise_kernelILi2ENS0_13AUnaryFunctorIiiiNS0_15binary_internal10MulFunctorIiEEEESt5arrayIPcLm2EEEEviT0_T1_
        .type           _ZN2at6native29vectorized_elementwise_kernelILi2ENS0_13AUnaryFunctorIiiiNS0_15binary_internal10MulFunctorIiEEEESt5arrayIPcLm2EEEEviT0_T1_,@function
        .size           _ZN2at6native29vectorized_elementwise_kernelILi2ENS0_13AUnaryFunctorIiiiNS0_15binary_internal10MulFunctorIiEEEESt5arrayIPcLm2EEEEviT0_T1_,(.L_x_17336 - _ZN2at6native29vectorized_elementwise_kernelILi2ENS0_13AUnaryFunctorIiiiNS0_15binary_internal10MulFunctorIiEEEESt5arrayIPcLm2EEEEviT0_T1_)
        .other          _ZN2at6native29vectorized_elementwise_kernelILi2ENS0_13AUnaryFunctorIiiiNS0_15binary_internal10MulFunctorIiEEEESt5arrayIPcLm2EEEEviT0_T1_,@"STO_CUDA_ENTRY STV_DEFAULT"
_ZN2at6native29vectorized_elementwise_kernelILi2ENS0_13AUnaryFunctorIiiiNS0_15binary_internal10MulFunctorIiEEEESt5arrayIPcLm2EEEEviT0_T1_:
.text._ZN2at6native29vectorized_elementwise_kernelILi2ENS0_13AUnaryFunctorIiiiNS0_15binary_internal10MulFunctorIiEEEESt5arrayIPcLm2EEEEviT0_T1_:
        /* <DEDUP_REMOVED lines=20> */
[----:B---3--:R-:W-:Y:S02]  /*0140*/  IMAD R7, R7, UR6, RZ ;  /* 0x0000000607077c24 */ /* 0x008fe4000f8e02ff */
[----:B------:R-:W-:Y:S02]  /*0150*/  IMAD R6, R6, UR6, RZ ;  /* 0x0000000606067c24 */ /* 0x000fe4000f8e02ff */
[----:B----4-:R-:W-:Y:S02]  /*0160*/  IMAD R9, R9, UR6, RZ ;  /* 0x0000000609097c24 */ /* 0x010fe4000f8e02ff */
[----:B------:R-:W-:Y:S01]  /*0170*/  IMAD R8, R8, UR6, RZ ;  /* 0x0000000608087c24 */ /* 0x000fe2000f8e02ff */
[----:B------:R-:W-:Y:S01]  /*0180*/  STG.E.64 desc[UR4][R4.64], R6 ;  /* 0x0000000604007986 */ /* 0x000fe2000c101b04 */
[----:B-----5:R-:W-:Y:S02]  /*0190*/  IMAD R11, R11, UR6, RZ ;  /* 0x000000060b0b7c24 */ /* 0x020fe4000f8e02ff */
[----:B------:R-:W-:Y:S01]  /*01a0*/  IMAD R10, R10, UR6, RZ ;  /* 0x000000060a0a7c24 */ /* 0x000fe2000f8e02ff */
[----:B------:R-:W-:Y:S01]  /*01b0*/  STG.E.64 desc[UR4][R4.64+0x400], R8 ;  /* 0x0004000804007986 */ /* 0x000fe2000c101b04 */
[----:B------:R-:W-:-:S02]  /*01c0*/  IMAD R13, R13, UR6, RZ ;  /* 0x000000060d0d7c24 */ /* 0x000fc4000f8e02ff */
[----:B------:R-:W-:Y:S01]  /*01d0*/  IMAD R12, R12, UR6, RZ ;  /* 0x000000060c0c7c24 */ /* 0x000fe2000f8e02ff */
[----:B------:R-:W-:Y:S04]  /*01e0*/  STG.E.64 desc[UR4][R4.64+0x800], R10 ;  /* 0x0008000a04007986 */ /* 0x000fe8000c101b04 */
[----:B------:R-:W-:Y:S01]  /*01f0*/  STG.E.64 desc[UR4][R4.64+0xc00], R12 ;  /* 0x000c000c04007986 */ /* 0x000fe2000c101b04 */
[----:B------:R-:W-:Y:S05]  /*0200*/  EXIT ;  /* 0x000000000000794d */ /* 0x000fea0003800000 */
.L_x_13416:
        /* <DEDUP_REMOVED lines=64> */
[----:B---3--:R-:W-:Y:S02]  /*0610*/  IMAD R17, R17, UR6, RZ ;  /* 0x0000000611117c24 */ /* 0x008fe4000f8e02ff */
[----:B------:R-:W-:-:S05]  /*0620*/  IMAD R13, R18, UR6, RZ ;  /* 0x00000006120d7c24 */ /* 0x000fca000f8e02ff */
[----:B------:R0:W-:Y:S01]  /*0630*/  @!P0 STG.E desc[UR4][R24.64], R13 ;  /* 0x0000000d18008986 */ /* 0x0001e2000c101904 */
[----:B------:R-:W-:Y:S01]  /*0640*/  ISETP.GE.AND P0, PT, R19, R16, PT ;  /* 0x000000101300720c */ /* 0x000fe20003f06270 */
[----:B--2---:R-:W-:Y:S02]  /*0650*/  IMAD R9, R22, UR6, RZ ;  /* 0x0000000616097c24 */ /* 0x004fe4000f8e02ff */
[----:B-----5:R-:W-:Y:S02]  /*0660*/  IMAD R3, R15, UR6, RZ ;  /* 0x000000060f037c24 */ /* 0x020fe4000f8e02ff */
[----:B----4-:R-:W-:Y:S02]  /*0670*/  IMAD R21, R21, UR6, RZ ;  /* 0x0000000615157c24 */ /* 0x010fe4000f8e02ff */
[----:B------:R-:W-:Y:S02]  /*0680*/  IMAD R23, R23, UR6, RZ ;  /* 0x0000000617177c24 */ /* 0x000fe4000f8e02ff */
[----:B------:R-:W-:-:S02]  /*0690*/  IMAD R2, R14, UR6, RZ ;  /* 0x000000060e027c24 */ /* 0x000fc4000f8e02ff */
[----:B------:R-:W-:Y:S02]  /*06a0*/  IMAD R12, R12, UR6, RZ ;  /* 0x000000060c0c7c24 */ /* 0x000fe4000f8e02ff */
        /* <DEDUP_REMOVED lines=13> */
.L_x_13419:
[----:B------:R-:W-:-:S13]  /*0780*/  ISETP.GE.AND P0, PT, R19, R16, PT ;  /* 0x000000101300720c */ /* 0x000fda0003f06270 */
[----:B------:R-:W-:Y:S05]  /*0790*/  @P0 BRA `(.L_x_13421) ;  /* 0x0000000000300947 */ /* 0x000fea0003800000 */
[----:B0-----:R-:W0:Y:S01]  /*07a0*/  LDC.64 R4, c[0x0][0x220] ;  /* 0x00008800ff047b82 */ /* 0x001e220000000a00 */
[----:B------:R-:W-:Y:S01]  /*07b0*/  IADD3 R7, R0, R19, RZ ;  /* 0x0000001300077210 */ /* 0x000fe20007ffe0ff */
[----:B------:R-:W-:-:S04]  /*07c0*/  VIADD R19, R19, 0x80 ;  /* 0x0000008013137836 */ /* 0x000fc80000000000 */
[----:B0-----:R-:W-:-:S05]  /*07d0*/  IMAD.WIDE.U32 R4, R7, 0x4, R4 ;  /* 0x0000000407047825 */ /* 0x001fca00078e0004 */
[----:B------:R1:W-:Y:S02]  /*07e0*/  STG.E desc[UR4][R4.64], R21 ;  /* 0x0000001504007986 */ /* 0x0003e4000c101904 */
.L_x_13420:
[----:B------:R-:W-:-:S13]  /*07f0*/  ISETP.GE.AND P0, PT, R19, R16, PT ;  /* 0x000000101300720c */ /* 0x000fda0003f06270 */
[----:B------:R-:W-:Y:S05]  /*0800*/  @P0 BRA `(.L_x_13422) ;  /* 0x0000000000340947 */ /* 0x000fea0003800000 */
[----:B01----:R-:W0:Y:S01]  /*0810*/  LDC.64 R4, c[0x0][0x220] ;  /* 0x00008800ff047b82 */ /* 0x003e220000000a00 */
[----:B------:R-:W-:Y:S02]  /*0820*/  IADD3 R7, R0, R19, RZ ;  /* 0x0000001300077210 */ /* 0x000fe40007ffe0ff */
[----:B------:R-:W-:-:S03]  /*0830*/  IADD3 R19, R19, 0x80, RZ ;  /* 0x0000008013137810 */ /* 0x000fc60007ffe0ff */
[----:B0-----:R-:W-:-:S05]  /*0840*/  IMAD.WIDE.U32 R4, R7, 0x4, R4 ;  /* 0x0000000407047825 */ /* 0x001fca00078e0004 */
[----:B------:R1:W-:Y:S02]  /*0850*/  STG.E desc[UR4][R4.64], R23 ;  /* 0x0000001704007986 */ /* 0x0003e4000c101904 */
.L_x_13421:
        /* <DEDUP_REMOVED lines=8> */
.L_x_13422:
[----:B------:R-:W-:Y:S05]  /*08e0*/  BSYNC B1 ;  /* 0x0000000000017941 */ /* 0x000fea0003800000 */
.L_x_13418:
[----:B------:R-:W-:-:S13]  /*08f0*/  ISETP.GE.AND P0, PT, R19, R16, PT ;  /* 0x000000101300720c */ /* 0x000fda0003f06270 */
[----:B012---:R-:W0:Y:S01]  /*0900*/  @!P0 LDC.64 R4, c[0x0][0x220] ;  /* 0x00008800ff048b82 */ /* 0x007e220000000a00 */
[----:B------:R-:W-:Y:S02]  /*0910*/  @!P0 IADD3 R3, R0, R19, RZ ;  /* 0x0000001300038210 */ /* 0x000fe40007ffe0ff */
[----:B------:R-:W-:-:S03]  /*0920*/  @!P0 IADD3 R19, R19, 0x80, RZ ;  /* 0x0000008013138810 */ /* 0x000fc60007ffe0ff */
[----:B0-----:R-:W-:-:S05]  /*0930*/  @!P0 IMAD.WIDE.U32 R4, R3, 0x4, R4 ;  /* 0x0000000403048825 */ /* 0x001fca00078e0004 */
[----:B------:R2:W-:Y:S02]  /*0940*/  @!P0 STG.E desc[UR4][R4.64], R2 ;  /* 0x0000000204008986 */ /* 0x0005e4000c101904 */
.L_x_13423:
[----:B------:R-:W-:Y:S05]  /*0950*/  BSYNC B0 ;  /* 0x0000000000007941 */ /* 0x000fea0003800000 */
.L_x_13417:
        /* <DEDUP_REMOVED lines=8> */
.L_x_13424:
        /* <DEDUP_REMOVED lines=10> */
.L_x_17336:


//--------------------- .text._ZN2at6native29vectorized_elementwise_kernelILi4ENS0_13AUnaryFunctorIiiiNS0_15binary_internal10MulFunctorIiEEEESt5arrayIPcLm2EEEEviT0_T1_ --------------------------
	.section	.text._ZN2at6native29vectorized_elementwise_kernelILi4ENS0_13AUnaryFunctorIiiiNS0_15binary_internal10MulFunctorIiEEEESt5arrayIPcLm2EEEEviT0_T1_,"ax",@progbits
	.align	128
        .global         _ZN2at6native29vectorized_elementwise_kernelILi4ENS0_13AUnaryFunctorIiiiNS0_15binary_internal10MulFunctorIiEEEESt5arrayIPcLm2EEEEviT0_T1_
        .type           _ZN2at6native29vectorized_elementwise_kernelILi4ENS0_13AUnaryFunctorIiiiNS0_15binary_internal10MulFunctorIiEEEESt5arrayIPcLm2EEEEviT0_T1_,@function
        .size           _ZN2at6native29vectorized_elementwise_kernelILi4ENS0_13AUnaryFunctorIiiiNS0_15binary_internal10MulFunctorIiEEEESt5arrayIPcLm2EEEEviT0_T1_,(.L_x_17337 - _ZN2at6native29vectorized_elementwise_kernelILi4ENS0_13AUnaryFunctorIiiiNS0_15binary_internal10MulFunctorIiEEEESt5arrayIPcLm2EEEEviT0_T1_)
        .other          _ZN2at6native29vectorized_elementwise_kernelILi4ENS0_13AUnaryFunctorIiiiNS0_15binary_internal10MulFunctorIiEEEESt5arrayIPcLm2EEEEviT0_T1_,@"STO_CUDA_ENTRY STV_DEFAULT"
_ZN2at6native29vectorized_elementwise_kernelILi4ENS0_13AUnaryFunctorIiiiNS0_15binary_internal10MulFunctorIiEEEESt5arrayIPcLm2EEEEviT0_T1_:
.text._ZN2at6native29vectorized_elementwise_kernelILi4ENS0_13AUnaryFunctorIiiiNS0_15binary_internal10MulFunctorIiEEEESt5arrayIPcLm2EEEEviT0_T1_:
        /* <DEDUP_REMOVED lines=18> */
[----:B---3--:R-:W-:Y:S02]  /*0120*/  IMAD R7, R7, UR6, RZ ;  /* 0x0000000607077c24 */ /* 0x008fe4000f8e02ff */
[----:B------:R-:W-:Y:S02]  /*0130*/  IMAD R6, R6, UR6, RZ ;  /* 0x0000000606067c24 */ /* 0x000fe4000f8e02ff */
[----:B------:R-:W-:Y:S02]  /*0140*/  IMAD R5, R5, UR6, RZ ;  /* 0x0000000605057c24 */ /* 0x000fe4000f8e02ff */
[----:B------:R-:W-:Y:S02]  /*0150*/  IMAD R4, R4, UR6, RZ ;  /* 0x0000000604047c24 */ /* 0x000fe4000f8e02ff */
[----:B----4-:R-:W-:Y:S02]  /*0160*/  IMAD R11, R11, UR6, RZ ;  /* 0x000000060b0b7c24 */ /* 0x010fe4000f8e02ff */
[----:B------:R-:W-:Y:S01]  /*0170*/  IMAD R10, R10, UR6, RZ ;  /* 0x000000060a0a7c24 */ /* 0x000fe2000f8e02ff */
[----:B------:R-:W-:Y:S01]  /*0180*/  STG.E.128 desc[UR4][R12.64], R4 ;  /* 0x000000040c007986 */ /* 0x000fe2000c101d04 */
[----:B------:R-:W-:-:S02]  /*0190*/  IMAD R9, R9, UR6, RZ ;  /* 0x0000000609097c24 */ /* 0x000fc4000f8e02ff */
[----:B------:R-:W-:-:S05]  /*01a0*/  IMAD R8, R8, UR6, RZ ;  /* 0x0000000608087c24 */ /* 0x000fca000f8e02ff */
[----:B------:R-:W-:Y:S01]  /*01b0*/  STG.E.128 desc[UR4][R12.64+0x800], R8 ;  /* 0x000800080c007986 */ /* 0x000fe2000c101d04 */
[----:B------:R-:W-:Y:S05]  /*01c0*/  EXIT ;  /* 0x000000000000794d */ /* 0x000fea0003800000 */
.L_x_13425:
        /* <DEDUP_REMOVED lines=87> */
.L_x_13428:
[----:B------:R-:W-:-:S13]  /*0740*/  ISETP.GE.AND P0, PT, R19, R16, PT ;  /* 0x000000101300720c */ /* 0x000fda0003f06270 */
[----:B------:R-:W-:Y:S05]  /*0750*/  @P0 BRA `(.L_x_13430) ;  /* 0x0000000000300947 */ /* 0x000fea0003800000 */
[----:B0-----:R-:W0:Y:S01]  /*0760*/  LDC.64 R4, c[0x0][0x220] ;  /* 0x00008800ff047b82 */ /* 0x001e220000000a00 */
[----:B------:R-:W-:Y:S01]  /*0770*/  IADD3 R7, R0, R19, RZ ;  /* 0x0000001300077210 */ /* 0x000fe20007ffe0ff */
[----:B------:R-:W-:-:S04]  /*0780*/  VIADD R19, R19, 0x80 ;  /* 0x0000008013137836 */ /* 0x000fc80000000000 */
[----:B0-----:R-:W-:-:S05]  /*0790*/  IMAD.WIDE.U32 R4, R7, 0x4, R4 ;  /* 0x0000000407047825 */ /* 0x001fca00078e0004 */
[----:B------:R1:W-:Y:S02]  /*07a0*/  STG.E desc[UR4][R4.64], R21 ;  /* 0x0000001504007986 */ /* 0x0003e4000c101904 */
.L_x_13429:
[----:B------:R-:W-:-:S13]  /*07b0*/  ISETP.GE.AND P0, PT, R19, R16, PT ;  /* 0x000000101300720c */ /* 0x000fda0003f06270 */
[----:B------:R-:W-:Y:S05]  /*07c0*/  @P0 BRA `(.L_x_13431) ;  /* 0x0000000000340947 */ /* 0x000fea0003800000 */
[----:B01----:R-:W0:Y:S01]  /*07d0*/  LDC.64 R4, c[0x0][0x220] ;  /* 0x00008800ff047b82 */ /* 0x003e220000000a00 */
[----:B------:R-:W-:Y:S02]  /*07e0*/  IADD3 R7, R0, R19, RZ ;  /* 0x0000001300077210 */ /* 0x000fe40007ffe0ff */
[----:B------:R-:W-:-:S03]  /*07f0*/  IADD3 R19, R19, 0x80, RZ ;  /* 0x0000008013137810 */ /* 0x000fc60007ffe0ff */
[----:B0-----:R-:W-:-:S05]  /*0800*/  IMAD.WIDE.U32 R4, R7, 0x4, R4 ;  /* 0x0000000407047825 */ /* 0x001fca00078e0004 */
[----:B------:R1:W-:Y:S02]  /*0810*/  STG.E desc[UR4][R4.64], R23 ;  /* 0x0000001704007986 */ /* 0x0003e4000c101904 */
.L_x_13430:
        /* <DEDUP_REMOVED lines=8> */
.L_x_13431:
[----:B------:R-:W-:Y:S05]  /*08a0*/  BSYNC B1 ;  /* 0x0000000000017941 */ /* 0x000fea0003800000 */
.L_x_13427:
[----:B------:R-:W-:-:S13]  /*08b0*/  ISETP.GE.AND P0, PT, R19, R16, PT ;  /* 0x000000101300720c */ /* 0x000fda0003f06270 */
[----:B012---:R-:W0:Y:S01]  /*08c0*/  @!P0 LDC.64 R4, c[0x0][0x220] ;  /* 0x00008800ff048b82 */ /* 0x007e220000000a00 */
[----:B------:R-:W-:Y:S02]  /*08d0*/  @!P0 IADD3 R3, R0, R19, RZ ;  /* 0x0000001300038210 */ /* 0x000fe40007ffe0ff */
[----:B------:R-:W-:-:S03]  /*08e0*/  @!P0 IADD3 R19, R19, 0x80, RZ ;  /* 0x0000008013138810 */ /* 0x000fc60007ffe0ff */
[----:B0-----:R-:W-:-:S05]  /*08f0*/  @!P0 IMAD.WIDE.U32 R4, R3, 0x4, R4 ;  /* 0x0000000403048825 */ /* 0x001fca00078e0004 */
[----:B------:R2:W-:Y:S02]  /*0900*/  @!P0 STG.E desc[UR4][R4.64], R2 ;  /* 0x0000000204008986 */ /* 0x0005e4000c101904 */
.L_x_13432:
[----:B------:R-:W-:Y:S05]  /*0910*/  BSYNC B0 ;  /* 0x0000000000007941 */ /* 0x000fea0003800000 */
.L_x_13426:
        /* <DEDUP_REMOVED lines=8> */
.L_x_13433:
        /* <DEDUP_REMOVED lines=14> */
.L_x_17337:


//--------------------- .text._ZN2at6native29vectorized_elementwise_kernelILi8ENS0_13AUnaryFunctorIiiiNS0_15binary_internal10MulFunctorIiEEEESt5arrayIPcLm2EEEEviT0_T1_ --------------------------
	.section	.text._ZN2at6native29vectorized_elementwise_kernelILi8ENS0_13AUnaryFunctorIiiiNS0_15binary_internal10MulFunctorIiEEEESt5arrayIPcLm2EEEEviT0_T1_,"ax",@progbits
	.align	128
        .global         _ZN2at6native29vectorized_elementwise_kernelILi8ENS0_13AUnaryFunctorIiiiNS0_15binary_internal10MulFunctorIiEEEESt5arrayIPcLm2EEEEviT0_T1_
        .type           _ZN2at6native29vectorized_elementwise_kernelILi8ENS0_13AUnaryFunctorIiiiNS0_15binary_internal10MulFunctorIiEEEESt5arrayIPcLm2EEEEviT0_T1_,@function
        .size           _ZN2at6native29vectorized_elementwise_kernelILi8ENS0_13AUnaryFunctorIiiiNS0_15binary_internal10MulFunctorIiEEEESt5arrayIPcLm2EEEEviT0_T1_,(.L_x_17338 - _ZN2at6native29vectorized_elementwise_kernelILi8ENS0_13AUnaryFunctorIiiiNS0_15binary_internal10MulFunctorIiEEEESt5arrayIPcLm2EEEEviT0_T1_)
        .other          _ZN2at6native29vectorized_elementwise_kernelILi8ENS0_13AUnaryFunctorIiiiNS0_15binary_internal10MulFunctorIiEEEESt5arrayIPcLm2EEEEviT0_T1_,@"STO_CUDA_ENTRY STV_DEFAULT"
_ZN2at6native29vectorized_elementwise_kernelILi8ENS0_13AUnaryFunctorIiiiNS0_15binary_internal10MulFunctorIiEEEESt5arrayIPcLm2EEEEviT0_T1_:
.text._ZN2at6native29vectorized_elementwise_kernelILi8ENS0_13AUnaryFunctorIiiiNS0_15binary_internal10MulFunctorIiEEEESt5arrayIPcLm2EEEEviT0_T1_:
        /* <DEDUP_REMOVED lines=29> */
.L_x_13434:
        /* <DEDUP_REMOVED lines=87> */
.L_x_13437:
[----:B------:R-:W-:-:S13]  /*0740*/  ISETP.GE.AND P0, PT, R19, R16, PT ;  /* 0x000000101300720c */ /* 0x000fda0003f06270 */
[----:B------:R-:W-:Y:S05]  /*0750*/  @P0 BRA `(.L_x_13439) ;  /* 0x0000000000300947 */ /* 0x000fea0003800000 */
[----:B0-----:R-:W0:Y:S01]  /*0760*/  LDC.64 R4, c[0x0][0x220] ;  /* 0x00008800ff047b82 */ /* 0x001e220000000a00 */
[----:B------:R-:W-:Y:S01]  /*0770*/  IADD3 R7, R0, R19, RZ ;  /* 0x0000001300077210 */ /* 0x000fe20007ffe0ff */
[----:B------:R-:W-:-:S04]  /*0780*/  VIADD R19, R19, 0x80 ;  /* 0x0000008013137836 */ /* 0x000fc80000000000 */
[----:B0-----:R-:W-:-:S05]  /*0790*/  IMAD.WIDE.U32 R4, R7, 0x4, R4 ;  /* 0x0000000407047825 */ /* 0x001fca00078e0004 */
[----:B------:R1:W-:Y:S02]  /*07a0*/  STG.E desc[UR4][R4.64], R21 ;  /* 0x0000001504007986 */ /* 0x0003e4000c101904 */
.L_x_13438:
[----:B------:R-:W-:-:S13]  /*07b0*/  ISETP.GE.AND P0, PT, R19, R16, PT ;  /* 0x000000101300720c */ /* 0x000fda0003f06270 */
[----:B------:R-:W-:Y:S05]  /*07c0*/  @P0 BRA `(.L_x_13440) ;  /* 0x0000000000340947 */ /* 0x000fea0003800000 */
[----:B01----:R-:W0:Y:S01]  /*07d0*/  LDC.64 R4, c[0x0][0x220] ;  /* 0x00008800ff047b82 */ /* 0x003e220000000a00 */
[----:B------:R-:W-:Y:S02]  /*07e0*/  IADD3 R7, R0, R19, RZ ;  /* 0x0000001300077210 */ /* 0x000fe40007ffe0ff */
[----:B------:R-:W-:-:S03]  /*07f0*/  IADD3 R19, R19, 0x80, RZ ;  /* 0x0000008013137810 */ /* 0x000fc60007ffe0ff */
[----:B0-----:R-:W-:-:S05]  /*0800*/  IMAD.WIDE.U32 R4, R7, 0x4, R4 ;  /* 0x0000000407047825 */ /* 0x001fca00078e0004 */
[----:B------:R1:W-:Y:S02]  /*0810*/  STG.E desc[UR4][R4.64], R23 ;  /* 0x0000001704007986 */ /* 0x0003e4000c101904 */
.L_x_13439:
        /* <DEDUP_REMOVED lines=8> */
.L_x_13440:
[----:B------:R-:W-:Y:S05]  /*08a0*/  BSYNC B1 ;  /* 0x0000000000017941 */ /* 0x000fea0003800000 */
.L_x_13436:
[----:B------:R-:W-:-:S13]  /*08b0*/  ISETP.GE.AND P0, PT, R19, R16, PT ;  /* 0x000000101300720c */ /* 0x000fda0003f06270 */
[----:B012---:R-:W0:Y:S01]  /*08c0*/  @!P0 LDC.64 R4, c[0x0][0x220] ;  /* 0x00008800ff048b82 */ /* 0x007e220000000a00 */
[----:B------:R-:W-:Y:S02]  /*08d0*/  @!P0 IADD3 R3, R0, R19, RZ ;  /* 0x0000001300038210 */ /* 0x000fe40007ffe0ff */
[----:B------:R-:W-:-:S03]  /*08e0*/  @!P0 IADD3 R19, R19, 0x80, RZ ;  /* 0x0000008013138810 */ /* 0x000fc60007ffe0ff */
[----:B0-----:R-:W-:-:S05]  /*08f0*/  @!P0 IMAD.WIDE.U32 R4, R3, 0x4, R4 ;  /* 0x0000000403048825 */ /* 0x001fca00078e0004 */
[----:B------:R2:W-:Y:S02]  /*0900*/  @!P0 STG.E desc[UR4][R4.64], R2 ;  /* 0x0000000204008986 */ /* 0x0005e4000c101904 */
.L_x_13441:
[----:B------:R-:W-:Y:S05]  /*0910*/  BSYNC B0 ;  /* 0x0000000000007941 */ /* 0x000fea0003800000 */
.L_x_13435:
        /* <DEDUP_REMOVED lines=8> */
.L_x_13442:
        /* <DEDUP_REMOVED lines=14> */
.L_x_17338:


//--------------------- .text._ZN2at6native18elementwise_kernelILi128ELi4EZNS0_15gpu_kernel_implINS0_13BinaryFunctorIiiiNS0_15binary_internal10MulFunctorIiEEEEEEvRNS_18TensorIteratorBaseERKT_EUliE_EEviT1_ --------------------------
	.section	.text._ZN2at6native18elementwise_kernelILi128ELi4EZNS0_15gpu_kernel_implINS0_13BinaryFunctorIiiiNS0_15binary_internal10MulFunctorIiEEEEEEvRNS_18TensorIteratorBaseERKT_EUliE_EEviT1_,"ax",@progbits
	.align	128
        .global         _ZN2at6native18elementwise_kernelILi128ELi4EZNS0_15gpu_kernel_implINS0_13BinaryFunctorIiiiNS0_15binary_internal10MulFunctorIiEEEEEEvRNS_18TensorIteratorBaseERKT_EUliE_EEviT1_
        .type           _ZN2at6native18elementwise_kernelILi128ELi4EZNS0_15gpu_kernel_implINS0_13BinaryFunctorIiiiNS0_15binary_internal10MulFunctorIiEEEEEEvRNS_18TensorIteratorBaseERKT_EUliE_EEviT1_,@function
        .size           _ZN2at6native18elementwise_kernelILi128ELi4EZNS0_15gpu_kernel_implINS0_13BinaryFunctorIiiiNS0_15binary_internal10MulFunctorIiEEEEEEvRNS_18TensorIteratorBaseERKT_EUliE_EEviT1_,(.L_x_17339 - _ZN2at6native18elementwise_kernelILi128ELi4EZNS0_15gpu_kernel_implINS0_13BinaryFunctorIiiiNS0_15binary_internal10MulFunctorIiEEEEEEvRNS_18TensorIteratorBaseERKT_EUliE_EEviT1_)
        .other          _ZN2at6native18elementwise_kernelILi128ELi4EZNS0_15gpu_kernel_implINS0_13BinaryFunctorIiiiNS0_15binary_internal10MulFunctorIiEEEEEEvRNS_18TensorIteratorBaseERKT_EUliE_EEviT1_,@"STO_CUDA_ENTRY STV_DEFAULT"
_ZN2at6native18elementwise_kernelILi128ELi4EZNS0_15gpu_kernel_implINS0_13BinaryFunctorIiiiNS0_15binary_internal10MulFunctorIiEEEEEEvRNS_18TensorIteratorBaseERKT_EUliE_EEviT1_:
.text._ZN2at6native18elementwise_kernelILi128ELi4EZNS0_15gpu_kernel_implINS0_13BinaryFunctorIiiiNS0_15binary_internal10MulFunctorIiEEEEEEvRNS_18TensorIteratorBaseERKT_EUliE_EEviT1_:
        /* <DEDUP_REMOVED lines=365> */
.L_x_13445:
        /* <DEDUP_REMOVED lines=20> */
.L_x_13449:
[----:B------:R0:W5:Y:S01]  /*1810*/  LDG.E.U8 R19, desc[UR36][R2.64] ;  /* 0x0000002402137981 */ /* 0x000162000c1e1100 */
[----:B------:R-:W-:Y:S05]  /*1820*/  BRA `(.L_x_13451) ;  /* 0x0000000c00347947 */ /* 0x000fea0003800000 */
.L_x_13448:
        /* <DEDUP_REMOVED lines=8> */
.L_x_13453:
[----:B------:R0:W5:Y:S01]  /*18b0*/  LDG.E R19, desc[UR36][R2.64] ;  /* 0x0000002402137981 */ /* 0x000162000c1e1900 */
[----:B------:R-:W-:Y:S05]  /*18c0*/  BRA `(.L_x_13451) ;  /* 0x0000000c000c7947 */ /* 0x000fea0003800000 */
.L_x_13452:
[----:B------:R0:W5:Y:S01]  /*18d0*/  LDG.E.S16 R19, desc[UR36][R2.64] ;  /* 0x0000002402137981 */ /* 0x000162000c1e1700 */
[----:B------:R-:W-:Y:S05]  /*18e0*/  BRA `(.L_x_13451) ;  /* 0x0000000c00047947 */ /* 0x000fea0003800000 */
.L_x_13447:
        /* <DEDUP_REMOVED lines=9> */
.L_x_13455:
[----:B------:R-:W2:Y:S02]  /*1980*/  LDG.E.U16 R2, desc[UR36][R2.64] ;  /* 0x0000002402027981 */ /* 0x000ea4000c1e1500 */
[----:B--2---:R-:W-:-:S06]  /*1990*/  HADD2.F32 R19, -RZ, R2.H0_H0 ;  /* 0x20000002ff137230 */ /* 0x004fcc0000004100 */
[----:B------:R-:W0:Y:S01]  /*19a0*/  F2I.FTZ.TRUNC.NTZ R19, R19 ;  /* 0x0000001300137305 */ /* 0x000e22000021f100 */
[----:B------:R-:W-:Y:S05]  /*19b0*/  BRA `(.L_x_13451) ;  /* 0x0000000800d07947 */ /* 0x000fea0003800000 */
.L_x_13454:
        /* <DEDUP_REMOVED lines=9> */
.L_x_13457:
[----:B------:R-:W2:Y:S02]  /*1a50*/  LDG.E.U16 R2, desc[UR36][R2.64] ;  /* 0x0000002402027981 */ /* 0x000ea4000c1e1500 */
[----:B--2---:R-:W-:-:S06]  /*1a60*/  HADD2.F32 R19, -RZ, R2.H0_H0 ;  /* 0x20000002ff137230 */ /* 0x004fcc0000004100 */
[----:B------:R-:W0:Y:S01]  /*1a70*/  F2I.FTZ.TRUNC.NTZ R19, R19 ;  /* 0x0000001300137305 */ /* 0x000e22000021f100 */
[----:B------:R-:W-:Y:S05]  /*1a80*/  BRA `(.L_x_13451) ;  /* 0x00000008009c7947 */ /* 0x000fea0003800000 */
.L_x_13456:
[----:B------:R-:W2:Y:S02]  /*1a90*/  LDG.E.64 R2, desc[UR36][R2.64] ;  /* 0x0000002402027981 */ /* 0x000ea4000c1e1b00 */
[----:B--2---:R0:W1:Y:S01]  /*1aa0*/  F2I.F64.TRUNC R19, R2 ;  /* 0x0000000200137311 */ /* 0x004062000030d100 */
[----:B------:R-:W-:Y:S05]  /*1ab0*/  BRA `(.L_x_13451) ;  /* 0x0000000800907947 */ /* 0x000fea0003800000 */
.L_x_13446:
        /* <DEDUP_REMOVED lines=12> */
.L_x_13460:
[----:B------:R-:W2:Y:S02]  /*1b80*/  LDG.E.64 R2, desc[UR36][R2.64] ;  /* 0x0000002402027981 */ /* 0x000ea4000c1e1b00 */
[----:B--2---:R0:W1:Y:S01]  /*1b90*/  F2I.F64.TRUNC R19, R2 ;  /* 0x0000000200137311 */ /* 0x004062000030d100 */
[----:B------:R-:W-:Y:S05]  /*1ba0*/  BRA `(.L_x_13451) ;  /* 0x0000000800547947 */ /* 0x000fea0003800000 */
.L_x_13459:
        /* <DEDUP_REMOVED lines=27> */
.L_x_13462:
        /* <DEDUP_REMOVED lines=14> */
.L_x_13461:
[----:B------:R-:W2:Y:S02]  /*1e40*/  LDG.E.U16 R19, desc[UR36][R2.64] ;  /* 0x0000002402137981 */ /* 0x000ea4000c1e1500 */
[----:B--2---:R-:W-:-:S06]  /*1e50*/  IMAD.U32 R19, R19, 0x10000, RZ ;  /* 0x0001000013137824 */ /* 0x004fcc00078e00ff */
[----:B------:R-:W0:Y:S01]  /*1e60*/  F2I.FTZ.TRUNC.NTZ R19, R19 ;  /* 0x0000001300137305 */ /* 0x000e22000021f100 */
[----:B------:R-:W-:Y:S05]  /*1e70*/  BRA `(.L_x_13451) ;  /* 0x0000000400a07947 */ /* 0x000fea0003800000 */
.L_x_13458:
        /* <DEDUP_REMOVED lines=10> */
.L_x_13465:
        /* <DEDUP_REMOVED lines=21> */
.L_x_13469:
[----:B------:R-:W-:Y:S05]  /*2070*/  BSYNC B1 ;  /* 0x0000000000017941 */ /* 0x000fea0003800000 */
.L_x_13468:
[----:B------:R-:W-:Y:S01]  /*2080*/  IMAD.SHL.U32 R2, R2, 0x100000, RZ ;  /* 0x0010000002027824 */ /* 0x000fe200078e00ff */
[----:B------:R-:W-:-:S04]  /*2090*/  LEA R0, R0, 0x3b800000, 0x17 ;  /* 0x3b80000000007811 */ /* 0x000fc800078eb8ff */
[----:B------:R-:W-:-:S07]  /*20a0*/  LOP3.LUT R19, R0, R2, R19, 0xfe, !PT ;  /* 0x0000000200137212 */ /* 0x000fce00078efe13 */
.L_x_13467:
[----:B------:R-:W-:Y:S05]  /*20b0*/  BSYNC B0 ;  /* 0x0000000000007941 */ /* 0x000fea0003800000 */
.L_x_13466:
[----:B------:R-:W1:Y:S01]  /*20c0*/  F2I.FTZ.TRUNC.NTZ R19, R19 ;  /* 0x0000001300137305 */ /* 0x000e62000021f100 */
[----:B------:R-:W-:Y:S05]  /*20d0*/  BRA `(.L_x_13451) ;  /* 0x0000000400087947 */ /* 0x000fea0003800000 */
.L_x_13464:
        /* <DEDUP_REMOVED lines=21> */
.L_x_13473:
[----:B------:R-:W-:Y:S05]  /*2230*/  BSYNC B1 ;  /* 0x0000000000017941 */ /* 0x000fea0003800000 */
.L_x_13472:
[----:B------:R-:W-:Y:S01]  /*2240*/  IMAD.SHL.U32 R2, R2, 0x200000, RZ ;  /* 0x0020000002027824 */ /* 0x000fe200078e00ff */
[----:B------:R-:W-:-:S04]  /*2250*/  LEA R0, R0, 0x37800000, 0x17 ;  /* 0x3780000000007811 */ /* 0x000fc800078eb8ff */
[----:B------:R-:W-:-:S07]  /*2260*/  LOP3.LUT R19, R0, R2, R19, 0xfe, !PT ;  /* 0x0000000200137212 */ /* 0x000fce00078efe13 */
.L_x_13471:
[----:B------:R-:W-:Y:S05]  /*2270*/  BSYNC B0 ;  /* 0x0000000000007941 */ /* 0x000fea0003800000 */
.L_x_13470:
[----:B------:R-:W2:Y:S01]  /*2280*/  F2I.FTZ.TRUNC.NTZ R19, R19 ;  /* 0x0000001300137305 */ /* 0x000ea2000021f100 */
[----:B------:R-:W-:Y:S05]  /*2290*/  BRA `(.L_x_13451) ;  /* 0x0000000000987947 */ /* 0x000fea0003800000 */
.L_x_13463:
        /* <DEDUP_REMOVED lines=14> */
.L_x_13477:
[----:B------:R-:W-:Y:S05]  /*2380*/  BSYNC B0 ;  /* 0x0000000000007941 */ /* 0x000fea0003800000 */
.L_x_13476:
[----:B------:R-:W4:Y:S01]  /*2390*/  F2I.FTZ.TRUNC.NTZ R19, R19 ;  /* 0x0000001300137305 */ /* 0x000f22000021f100 */
[----:B------:R-:W-:Y:S05]  /*23a0*/  BRA `(.L_x_13451) ;  /* 0x0000000000547947 */ /* 0x000fea0003800000 */
.L_x_13450:
        /* <DEDUP_REMOVED lines=17> */
.L_x_13478:
[----:B------:R-:W-:Y:S05]  /*24c0*/  BRA `(.L_x_13451) ;  /* 0x00000000000c7947 */ /* 0x000fea0003800000 */
.L_x_13475:
[----:B------:R0:W5:Y:S01]  /*24d0*/  LDG.E R19, desc[UR36][R2.64] ;  /* 0x0000002402137981 */ /* 0x000162000c1e1900 */
[----:B------:R-:W-:Y:S05]  /*24e0*/  BRA `(.L_x_13451) ;  /* 0x0000000000047947 */ /* 0x000fea0003800000 */
.L_x_13474:
[----:B------:R3:W5:Y:S02]  /*24f0*/  LDG.E R19, desc[UR36][R2.64] ;  /* 0x0000002402137981 */ /* 0x000764000c1e1900 */
.L_x_13451:
[----:B0-----:R-:W0:Y:S01]  /*2500*/  LDC.U8 R4, c[0x0][0x493] ;  /* 0x000124c0ff047b82 */ /* 0x001e220000000000 */
[----:B------:R-:W-:Y:S02]  /*2510*/  ULDC.64 UR4, c[0x0][0x488] ;  /* 0x0001220000047ab9 */ /* 0x000fe40000000a00 */
[----:B---3--:R-:W-:-:S05]  /*2520*/  IADD3 R2, P1, R22, UR4, RZ ;  /* 0x0000000416027c10 */ /* 0x008fca000ff3e0ff */
        /* <DEDUP_REMOVED lines=14> */
.L_x_13482:
[----:B------:R0:W5:Y:S01]  /*2610*/  LDG.E.U8 R22, desc[UR36][R2.64] ;  /* 0x0000002402167981 */ /* 0x000162000c1e1100 */
[----:B------:R-:W-:Y:S05]  /*2620*/  BRA `(.L_x_13484) ;  /* 0x0000000c00347947 */ /* 0x000fea0003800000 */
.L_x_13481:
        /* <DEDUP_REMOVED lines=8> */
.L_x_13486:
[----:B------:R3:W5:Y:S01]  /*26b0*/  LDG.E R22, desc[UR36][R2.64] ;  /* 0x0000002402167981 */ /* 0x000762000c1e1900 */
[----:B------:R-:W-:Y:S05]  /*26c0*/  BRA `(.L_x_13484) ;  /* 0x0000000c000c7947 */ /* 0x000fea0003800000 */
.L_x_13485:
[----:B------:R0:W5:Y:S01]  /*26d0*/  LDG.E.S16 R22, desc[UR36][R2.64] ;  /* 0x0000002402167981 */ /* 0x000162000c1e1700 */
[----:B------:R-:W-:Y:S05]  /*26e0*/  BRA `(.L_x_13484) ;  /* 0x0000000c00047947 */ /* 0x000fea0003800000 */
.L_x_13480:
[----:B------:R-:W-:-:S13]  /*26f0*/  ISETP.GT.AND P0, PT, R0, 0x6, PT ;  /* 0x000000060000780c */ /* 0x000fda0003f04270 */
[----:B------:R-:W-:Y:S05]  /*2700*/  @P0 BRA `(.L_x_13487) ;  /* 0x00000000002c0947 */ /* 0x000fea0003800000 */
[----:B------:R-:W-:-:S13]  /*2710*/  ISETP.NE.AND P0, PT, R0, 0x5, PT ;  /* 0x000000050000780c */ /* 0x000fda0003f05270 */
[----:B------:R-:W-:Y:S05]  /*2720*/  @!P0 BRA `(.L_x_13488) ;  /* 0x0000000000148947 */ /* 0x000fea0003800000 */
[----:B------:R-:W-:-:S13]  /*2730*/  ISETP.NE.AND P0, PT, R0, 0x6, PT ;  /* 0x000000060000780c */ /* 0x000fda0003f05270 */
[----:B------:R-:W-:Y:S05]  /*2740*/  @P0 BRA `(.L_x_13483) ;  /* 0x0000000800980947 */ /* 0x000fea0003800000 */
[----:B------:R-:W3:Y:S02]  /*2750*/  LDG.E R2, desc[UR36][R2.64] ;  /* 0x0000002402027981 */ /* 0x000ee4000c1e1900 */
[----:B---3--:R0:W3:Y:S01]  /*2760*/  F2I.FTZ.TRUNC.NTZ R22, R2 ;  /* 0x0000000200167305 */ /* 0x0080e2000021f100 */
[----:B------:R-:W-:Y:S05]  /*2770*/  BRA `(.L_x_13484) ;  /* 0x0000000800e07947 */ /* 0x000fea0003800000 */
.L_x_13488:
[----:B------:R-:W3:Y:S02]  /*2780*/  LDG.E.U16 R2, desc[UR36][R2.64] ;  /* 0x0000002402027981 */ /* 0x000ee4000c1e1500 */
[----:B---3--:R-:W-:-:S06]  /*2790*/  HADD2.F32 R22, -RZ, R2.H0_H0 ;  /* 0x20000002ff167230 */ /* 0x008fcc0000004100 */
[----:B------:R-:W0:Y:S01]  /*27a0*/  F2I.FTZ.TRUNC.NTZ R22, R22 ;  /* 0x0000001600167305 */ /* 0x000e22000021f100 */
[----:B------:R-:W-:Y:S05]  /*27b0*/  BRA `(.L_x_13484) ;  /* 0x0000000800d07947 */ /* 0x000fea0003800000 */
.L_x_13487:
[----:B------:R-:W-:-:S13]  /*27c0*/  ISETP.NE.AND P0, PT, R0, 0x7, PT ;  /* 0x000000070000780c */ /* 0x000fda0003f05270 */
[----:B------:R-:W-:Y:S05]  /*27d0*/  @!P0 BRA `(.L_x_13489) ;  /* 0x00000000002c8947 */ /* 0x000fea0003800000 */
[----:B------:R-:W-:-:S13]  /*27e0*/  ISETP.NE.AND P0, PT, R0, 0x8, PT ;  /* 0x000000080000780c */ /* 0x000fda0003f05270 */
[----:B------:R-:W-:Y:S05]  /*27f0*/  @!P0 BRA `(.L_x_13490) ;  /* 0x0000000000148947 */ /* 0x000fea0003800000 */
[----:B------:R-:W-:-:S13]  /*2800*/  ISETP.NE.AND P0, PT, R0, 0x9, PT ;  /* 0x000000090000780c */ /* 0x000fda0003f05270 */
[----:B------:R-:W-:Y:S05]  /*2810*/  @P0 BRA `(.L_x_13483) ;  /* 0x0000000800640947 */ /* 0x000fea0003800000 */
[----:B------:R-:W3:Y:S02]  /*2820*/  LDG.E R2, desc[UR36][R2.64] ;  /* 0x0000002402027981 */ /* 0x000ee4000c1e1900 */
[----:B---3--:R0:W3:Y:S01]  /*2830*/  F2I.FTZ.TRUNC.NTZ R22, R2 ;  /* 0x0000000200167305 */ /* 0x0080e2000021f100 */
[----:B------:R-:W-:Y:S05]  /*2840*/  BRA `(.L_x_13484) ;  /* 0x0000000800ac7947 */ /* 0x000fea0003800000 */
.L_x_13490:
[----:B------:R-:W3:Y:S02]  /*2850*/  LDG.E.U16 R2, desc[UR36][R2.64] ;  /* 0x0000002402027981 */ /* 0x000ee4000c1e1500 */
[----:B---3--:R-:W-:-:S06]  /*2860*/  HADD2.F32 R22, -RZ, R2.H0_H0 ;  /* 0x20000002ff167230 */ /* 0x008fcc0000004100 */
[----:B------:R-:W0:Y:S01]  /*2870*/  F2I.FTZ.TRUNC.NTZ R22, R22 ;  /* 0x0000001600167305 */ /* 0x000e22000021f100 */
[----:B------:R-:W-:Y:S05]  /*2880*/  BRA `(.L_x_13484) ;  /* 0x00000008009c7947 */ /* 0x000fea0003800000 */
.L_x_13489:
[----:B------:R-:W3:Y:S02]  /*2890*/  LDG.E.64 R2, desc[UR36][R2.64] ;  /* 0x0000002402027981 */ /* 0x000ee4000c1e1b00 */
[----:B---3--:R0:W3:Y:S01]  /*28a0*/  F2I.F64.TRUNC R22, R2 ;  /* 0x0000000200167311 */ /* 0x0080e2000030d100 */
[----:B------:R-:W-:Y:S05]  /*28b0*/  BRA `(.L_x_13484) ;  /* 0x0000000800907947 */ /* 0x000fea0003800000 */
.L_x_13479:
        /* <DEDUP_REMOVED lines=12> */
.L_x_13493:
[----:B------:R-:W3:Y:S02]  /*2980*/  LDG.E.64 R2, desc[UR36][R2.64] ;  /* 0x0000002402027981 */ /* 0x000ee4000c1e1b00 */
[----:B---3--:R0:W3:Y:S01]  /*2990*/  F2I.F64.TRUNC R22, R2 ;  /* 0x0000000200167311 */ /* 0x0080e2000030d100 */
[----:B------:R-:W-:Y:S05]  /*29a0*/  BRA `(.L_x_13484) ;  /* 0x0000000800547947 */ /* 0x000fea0003800000 */
.L_x_13492:
        /* <DEDUP_REMOVED lines=25> */
[----:B------:R0:W3:Y:S01]  /*2b40*/  F2I.FTZ.TRUNC.NTZ R22, R5 ;  /* 0x0000000500167305 */ /* 0x0000e2000021f100 */
[----:B------:R-:W-:Y:S05]  /*2b50*/  BRA `(.L_x_13484) ;  /* 0x0000000400e87947 */ /* 0x000fea0003800000 */
.L_x_13495:
        /* <DEDUP_REMOVED lines=14> */
.L_x_13494:
[----:B------:R-:W3:Y:S02]  /*2c40*/  LDG.E.U16 R22, desc[UR36][R2.64] ;  /* 0x0000002402167981 */ /* 0x000ee4000c1e1500 */
[----:B---3--:R-:W-:-:S06]  /*2c50*/  IMAD.U32 R22, R22, 0x10000, RZ ;  /* 0x0001000016167824 */ /* 0x008fcc00078e00ff */
[----:B------:R-:W0:Y:S01]  /*2c60*/  F2I.FTZ.TRUNC.NTZ R22, R22 ;  /* 0x0000001600167305 */ /* 0x000e22000021f100 */
[----:B------:R-:W-:Y:S05]  /*2c70*/  BRA `(.L_x_13484) ;  /* 0x0000000400a07947 */ /* 0x000fea0003800000 */
.L_x_13491:
        /* <DEDUP_REMOVED lines=10> */
.L_x_13498:
        /* <DEDUP_REMOVED lines=21> */
.L_x_13502:
[----:B------:R-:W-:Y:S05]  /*2e70*/  BSYNC B1 ;  /* 0x0000000000017941 */ /* 0x000fea0003800000 */
.L_x_13501:
[----:B------:R-:W-:Y:S01]  /*2e80*/  IMAD.SHL.U32 R2, R2, 0x100000, RZ ;  /* 0x0010000002027824 */ /* 0x000fe200078e00ff */
[----:B------:R-:W-:-:S04]  /*2e90*/  LEA R3, R0, 0x3b800000, 0x17 ;  /* 0x3b80000000037811 */ /* 0x000fc800078eb8ff */
[----:B------:R-:W-:-:S07]  /*2ea0*/  LOP3.LUT R22, R3, R2, R22, 0xfe, !PT ;  /* 0x0000000203167212 */ /* 0x000fce00078efe16 */
.L_x_13500:
[----:B------:R-:W-:Y:S05]  /*2eb0*/  BSYNC B0 ;  /* 0x0000000000007941 */ /* 0x000fea0003800000 */
.L_x_13499:
[----:B------:R-:W0:Y:S01]  /*2ec0*/  F2I.FTZ.TRUNC.NTZ R22, R22 ;  /* 0x0000001600167305 */ /* 0x000e22000021f100 */
[----:B------:R-:W-:Y:S05]  /*2ed0*/  BRA `(.L_x_13484) ;  /* 0x0000000400087947 */ /* 0x000fea0003800000 */
.L_x_13497:
        /* <DEDUP_REMOVED lines=21> */
.L_x_13506:
[----:B------:R-:W-:Y:S05]  /*3030*/  BSYNC B1 ;  /* 0x0000000000017941 */ /* 0x000fea0003800000 */
.L_x_13505:
[----:B------:R-:W-:Y:S01]  /*3040*/  IMAD.SHL.U32 R2, R2, 0x200000, RZ ;  /* 0x0020000002027824 */ /* 0x000fe200078e00ff */
[----:B------:R-:W-:-:S04]  /*3050*/  LEA R3, R0, 0x37800000, 0x17 ;  /* 0x3780000000037811 */ /* 0x000fc800078eb8ff */
[----:B------:R-:W-:-:S07]  /*3060*/  LOP3.LUT R22, R3, R2, R22, 0xfe, !PT ;  /* 0x0000000203167212 */ /* 0x000fce00078efe16 */
.L_x_13504:
[----:B------:R-:W-:Y:S05]  /*3070*/  BSYNC B0 ;  /* 0x0000000000007941 */ /* 0x000fea0003800000 */
.L_x_13503:
[----:B------:R-:W0:Y:S01]  /*3080*/  F2I.FTZ.TRUNC.NTZ R22, R22 ;  /* 0x0000001600167305 */ /* 0x000e22000021f100 */
[----:B------:R-:W-:Y:S05]  /*3090*/  BRA `(.L_x_13484) ;  /* 0x0000000000987947 */ /* 0x000fea0003800000 */
.L_x_13496:
        /* <DEDUP_REMOVED lines=14> */
.L_x_13510:
[----:B------:R-:W-:Y:S05]  /*3180*/  BSYNC B0 ;  /* 0x0000000000007941 */ /* 0x000fea0003800000 */
.L_x_13509:
[----:B------:R-:W0:Y:S01]  /*3190*/  F2I.FTZ.TRUNC.NTZ R22, R22 ;  /* 0x0000001600167305 */ /* 0x000e22000021f100 */
[----:B------:R-:W-:Y:S05]  /*31a0*/  BRA `(.L_x_13484) ;  /* 0x0000000000547947 */ /* 0x000fea0003800000 */
.L_x_13483:
        /* <DEDUP_REMOVED lines=16> */
[----:B012-45:R-:W-:Y:S05]  /*32b0*/  CALL.ABS.NOINC R2 ;  /* 0x0000000002007343 */ /* 0x037fea0003c00000 */
.L_x_13511:
[----:B------:R-:W-:Y:S05]  /*32c0*/  BRA `(.L_x_13484) ;  /* 0x00000000000c7947 */ /* 0x000fea0003800000 */
.L_x_13508:
[----:B------:R0:W5:Y:S01]  /*32d0*/  LDG.E R22, desc[UR36][R2.64] ;  /* 0x0000002402167981 */ /* 0x000162000c1e1900 */
[----:B------:R-:W-:Y:S05]  /*32e0*/  BRA `(.L_x_13484) ;  /* 0x0000000000047947 */ /* 0x000fea0003800000 */
.L_x_13507:
[----:B------:R0:W5:Y:S02]  /*32f0*/  LDG.E R22, desc[UR36][R2.64] ;  /* 0x0000002402167981 */ /* 0x000164000c1e1900 */
.L_x_13484:
[----:B0--3--:R-:W0:Y:S01]  /*3300*/  LDC.U8 R3, c[0x0][0x491] ;  /* 0x00012440ff037b82 */ /* 0x009e220000000000 */
[----:B-12-45:R-:W-:Y:S01]  /*3310*/  IMAD R2, R22, R19, RZ ;  /* 0x0000001316027224 */ /* 0x036fe200078e02ff */
        /* <DEDUP_REMOVED lines=13> */
.L_x_13515:
[----:B------:R1:W-:Y:S01]  /*33f0*/  STG.E.U8 desc[UR36][R16.64], R2 ;  /* 0x0000000210007986 */ /* 0x0003e2000c101124 */
[----:B------:R-:W-:Y:S05]  /*3400*/  BRA `(.L_x_13517) ;  /* 0x0000000c00507947 */ /* 0x000fea0003800000 */
.L_x_13514:
        /* <DEDUP_REMOVED lines=9> */
.L_x_13519:
[----:B------:R3:W-:Y:S01]  /*34a0*/  STG.E desc[UR36][R16.64], R2 ;  /* 0x0000000210007986 */ /* 0x0007e2000c101924 */
[----:B------:R-:W-:Y:S05]  /*34b0*/  BRA `(.L_x_13517) ;  /* 0x0000000c00247947 */ /* 0x000fea0003800000 */
.L_x_13518:
[----:B------:R2:W-:Y:S01]  /*34c0*/  STG.E.U16 desc[UR36][R16.64], R2 ;  /* 0x0000000210007986 */ /* 0x0005e2000c101524 */
[----:B------:R-:W-:Y:S05]  /*34d0*/  BRA `(.L_x_13517) ;  /* 0x0000000c001c7947 */ /* 0x000fea0003800000 */
.L_x_13513:
        /* <DEDUP_REMOVED lines=9> */
.L_x_13521:
[----:B------:R-:W-:-:S04]  /*3570*/  I2FP.F32.S32 R0, R2 ;  /* 0x0000000200007245 */ /* 0x000fc80000201400 */
[----:B------:R-:W-:-:S05]  /*3580*/  F2FP.F16.F32.PACK_AB R0, RZ, R0 ;  /* 0x00000000ff00723e */ /* 0x000fca00000000ff */
[----:B------:R0:W-:Y:S01]  /*3590*/  STG.E.U16 desc[UR36][R16.64], R0 ;  /* 0x0000000010007986 */ /* 0x0001e2000c101524 */
[----:B------:R-:W-:Y:S05]  /*35a0*/  BRA `(.L_x_13517) ;  /* 0x0000000800e87947 */ /* 0x000fea0003800000 */
.L_x_13520:
        /* <DEDUP_REMOVED lines=10> */
.L_x_13523:
[----:B------:R-:W-:-:S04]  /*3650*/  I2FP.F32.S32 R2, R2 ;  /* 0x0000000200027245 */ /* 0x000fc80000201400 */
[----:B------:R-:W-:-:S04]  /*3660*/  F2FP.F16.F32.PACK_AB R3, RZ, R2 ;  /* 0x00000002ff03723e */ /* 0x000fc800000000ff */
[----:B------:R-:W-:-:S05]  /*3670*/  PRMT R3, R3, 0x5410, RZ ;  /* 0x0000541003037816 */ /* 0x000fca00000000ff */
[----:B------:R0:W-:Y:S01]  /*3680*/  STG.E desc[UR36][R16.64], R3 ;  /* 0x0000000310007986 */ /* 0x0001e2000c101924 */
[----:B------:R-:W-:Y:S05]  /*3690*/  BRA `(.L_x_13517) ;  /* 0x0000000800ac7947 */ /* 0x000fea0003800000 */
.L_x_13522:
[----:B------:R-:W0:Y:S02]  /*36a0*/  I2F.F64 R2, R2 ;  /* 0x0000000200027312 */ /* 0x000e240000201c00 */
[----:B0-----:R0:W-:Y:S01]  /*36b0*/  STG.E.64 desc[UR36][R16.64], R2 ;  /* 0x0000000210007986 */ /* 0x0011e2000c101b24 */
[----:B------:R-:W-:Y:S05]  /*36c0*/  BRA `(.L_x_13517) ;  /* 0x0000000800a07947 */ /* 0x000fea0003800000 */
.L_x_13512:
        /* <DEDUP_REMOVED lines=12> */
.L_x_13526:
[----:B------:R-:W0:Y:S01]  /*3790*/  I2F.F64 R4, R2 ;  /* 0x0000000200047312 */ /* 0x000e220000201c00 */
[----:B------:R-:W-:-:S05]  /*37a0*/  CS2R R6, SRZ ;  /* 0x0000000000067805 */ /* 0x000fca000001ff00 */
[----:B0-----:R0:W-:Y:S01]  /*37b0*/  STG.E.128 desc[UR36][R16.64], R4 ;  /* 0x0000000410007986 */ /* 0x0011e2000c101d24 */
[----:B------:R-:W-:Y:S05]  /*37c0*/  BRA `(.L_x_13517) ;  /* 0x0000000800607947 */ /* 0x000fea0003800000 */
.L_x_13525:
        /* <DEDUP_REMOVED lines=21> */
.L_x_13530:
[----:B------:R-:W-:Y:S05]  /*3920*/  BSYNC B0 ;  /* 0x0000000000007941 */ /* 0x000fea0003800000 */
.L_x_13529:
[----:B------:R-:W-:-:S05]  /*3930*/  LOP3.LUT R3, R0, R3, RZ, 0xfc, !PT ;  /* 0x0000000300037212 */ /* 0x000fca00078efcff */
[----:B------:R0:W-:Y:S01]  /*3940*/  STG.E.U8 desc[UR36][R16.64], R3 ;  /* 0x0000000310007986 */ /* 0x0001e2000c101124 */
[----:B------:R-:W-:Y:S05]  /*3950*/  BRA `(.L_x_13517) ;  /* 0x0000000400fc7947 */ /* 0x000fea0003800000 */
.L_x_13528:
        /* <DEDUP_REMOVED lines=13> */
.L_x_13532:
[----:B------:R-:W-:Y:S01]  /*3a30*/  IMAD.MOV.U32 R0, RZ, RZ, 0x7f ;  /* 0x0000007fff007424 */ /* 0x000fe200078e00ff */
[----:B------:R-:W-:-:S04]  /*3a40*/  ISETP.GT.U32.AND P0, PT, R2, 0x7f800000, PT ;  /* 0x7f8000000200780c */ /* 0x000fc80003f04070 */
[----:B------:R-:W-:-:S09]  /*3a50*/  SEL R0, R0, 0x7c, P0 ;  /* 0x0000007c00007807 */ /* 0x000fd20000000000 */
.L_x_13533:
[----:B------:R-:W-:Y:S05]  /*3a60*/  BSYNC B0 ;  /* 0x0000000000007941 */ /* 0x000fea0003800000 */
.L_x_13531:
[----:B------:R-:W-:-:S04]  /*3a70*/  LOP3.LUT R2, R3, 0x80000000, RZ, 0xc0, !PT ;  /* 0x8000000003027812 */ /* 0x000fc800078ec0ff */
[----:B------:R-:W-:-:S04]  /*3a80*/  SHF.R.U32.HI R3, RZ, 0x18, R2 ;  /* 0x00000018ff037819 */ /* 0x000fc80000011602 */
[----:B------:R-:W-:-:S05]  /*3a90*/  LOP3.LUT R3, R0, R3, RZ, 0xfc, !PT ;  /* 0x0000000300037212 */ /* 0x000fca00078efcff */
[----:B------:R0:W-:Y:S01]  /*3aa0*/  STG.E.U8 desc[UR36][R16.64], R3 ;  /* 0x0000000310007986 */ /* 0x0001e2000c101124 */
[----:B------:R-:W-:Y:S05]  /*3ab0*/  BRA `(.L_x_13517) ;  /* 0x0000000400a47947 */ /* 0x000fea0003800000 */
.L_x_13527:
[----:B------:R-:W-:-:S04]  /*3ac0*/  I2FP.F32.S32 R0, R2 ;  /* 0x0000000200007245 */ /* 0x000fc80000201400 */
[----:B------:R-:W-:-:S05]  /*3ad0*/  F2FP.BF16.F32.PACK_AB R0, RZ, R0 ;  /* 0x00000000ff00723e */ /* 0x000fca00000010ff */
[----:B------:R0:W-:Y:S01]  /*3ae0*/  STG.E.U16 desc[UR36][R16.64], R0 ;  /* 0x0000000010007986 */ /* 0x0001e2000c101524 */
[----:B------:R-:W-:Y:S05]  /*3af0*/  BRA `(.L_x_13517) ;  /* 0x0000000400947947 */ /* 0x000fea0003800000 */
.L_x_13524:
        /* <DEDUP_REMOVED lines=10> */
.L_x_13536:
        /* <DEDUP_REMOVED lines=17> */
.L_x_13539:
[----:B------:R-:W-:-:S04]  /*3cb0*/  LOP3.LUT R2, R3, 0x80000000, RZ, 0xc0, !PT ;  /* 0x8000000003027812 */ /* 0x000fc800078ec0ff */
[----:B------:R-:W-:-:S04]  /*3cc0*/  SHF.R.U32.HI R3, RZ, 0x18, R2 ;  /* 0x00000018ff037819 */ /* 0x000fc80000011602 */
[----:B------:R-:W-:-:S04]  /*3cd0*/  LOP3.LUT R0, R0, R3, RZ, 0xfc, !PT ;  /* 0x0000000300007212 */ /* 0x000fc800078efcff */
[----:B------:R-:W-:-:S07]  /*3ce0*/  PRMT R8, R0, 0x7610, R8 ;  /* 0x0000761000087816 */ /* 0x000fce0000000008 */
.L_x_13538:
[----:B------:R-:W-:Y:S05]  /*3cf0*/  BSYNC B0 ;  /* 0x0000000000007941 */ /* 0x000fea0003800000 */
.L_x_13537:
[----:B------:R0:W-:Y:S01]  /*3d00*/  STG.E.U8 desc[UR36][R16.64], R8 ;  /* 0x0000000810007986 */ /* 0x0001e2000c101124 */
[----:B------:R-:W-:Y:S05]  /*3d10*/  BRA `(.L_x_13517) ;  /* 0x00000004000c7947 */ /* 0x000fea0003800000 */
.L_x_13535:
        /* <DEDUP_REMOVED lines=17> */
.L_x_13542:
[----:B------:R-:W-:-:S04]  /*3e30*/  LOP3.LUT R2, R3, 0x80000000, RZ, 0xc0, !PT ;  /* 0x8000000003027812 */ /* 0x000fc800078ec0ff */
[----:B------:R-:W-:-:S04]  /*3e40*/  SHF.R.U32.HI R3, RZ, 0x18, R2 ;  /* 0x00000018ff037819 */ /* 0x000fc80000011602 */
[----:B------:R-:W-:-:S04]  /*3e50*/  LOP3.LUT R0, R0, R3, RZ, 0xfc, !PT ;  /* 0x0000000300007212 */ /* 0x000fc800078efcff */
[----:B------:R-:W-:-:S07]  /*3e60*/  PRMT R8, R0, 0x7610, R8 ;  /* 0x0000761000087816 */ /* 0x000fce0000000008 */
.L_x_13541:
[----:B------:R-:W-:Y:S05]  /*3e70*/  BSYNC B0 ;  /* 0x0000000000007941 */ /* 0x000fea0003800000 */
.L_x_13540:
[----:B------:R0:W-:Y:S01]  /*3e80*/  STG.E.U8 desc[UR36][R16.64], R8 ;  /* 0x0000000810007986 */ /* 0x0001e2000c101124 */
[----:B------:R-:W-:Y:S05]  /*3e90*/  BRA `(.L_x_13517) ;  /* 0x0000000000ac7947 */ /* 0x000fea0003800000 */
.L_x_13534:
        /* <DEDUP_REMOVED lines=22> */
.L_x_13516:
        /* <DEDUP_REMOVED lines=16> */
.L_x_13545:
[----:B------:R-:W-:Y:S05]  /*4100*/  BRA `(.L_x_13517) ;  /* 0x0000000000107947 */ /* 0x000fea0003800000 */
.L_x_13544:
[----:B------:R-:W-:-:S05]  /*4110*/  SHF.R.S32.HI R3, RZ, 0x1f, R2 ;  /* 0x0000001fff037819 */ /* 0x000fca0000011402 */
[----:B------:R0:W-:Y:S01]  /*4120*/  STG.E.64 desc[UR36][R16.64], R2 ;  /* 0x0000000210007986 */ /* 0x0001e2000c101b24 */
[----:B------:R-:W-:Y:S05]  /*4130*/  BRA `(.L_x_13517) ;  /* 0x0000000000047947 */ /* 0x000fea0003800000 */
.L_x_13543:
[----:B------:R0:W-:Y:S02]  /*4140*/  STG.E desc[UR36][R16.64], R2 ;  /* 0x0000000210007986 */ /* 0x0001e4000c101924 */
.L_x_13517:
[----:B------:R-:W-:-:S04]  /*4150*/  IMAD R18, R18, 0x200, R23 ;  /* 0x0000020012127824 */ /* 0x000fc800078e0217 */
[----:B------:R-:W-:-:S07]  /*4160*/  VIADD R19, R18, 0x80 ;  /* 0x0000008012137836 */ /* 0x000fce0000000000 */
.L_x_13444:
[----:B------:R-:W-:Y:S05]  /*4170*/  BSYNC B6 ;  /* 0x0000000000067941 */ /* 0x000fea0003800000 */
.L_x_13443:
        /* <DEDUP_REMOVED lines=358> */
.L_x_13548:
        /* <DEDUP_REMOVED lines=20> */
.L_x_13552:
[----:B------:R0:W5:Y:S01]  /*5920*/  LDG.E.U8 R22, desc[UR36][R2.64] ;  /* 0x0000002402167981 */ /* 0x000162000c1e1100 */
[----:B------:R-:W-:Y:S05]  /*5930*/  BRA `(.L_x_13554) ;  /* 0x0000000c00347947 */ /* 0x000fea0003800000 */
.L_x_13551:
        /* <DEDUP_REMOVED lines=8> */
.L_x_13556:
[----:B------:R0:W5:Y:S01]  /*59c0*/  LDG.E R22, desc[UR36][R2.64] ;  /* 0x0000002402167981 */ /* 0x000162000c1e1900 */
[----:B------:R-:W-:Y:S05]  /*59d0*/  BRA `(.L_x_13554) ;  /* 0x0000000c000c7947 */ /* 0x000fea0003800000 */
.L_x_13555:
[----:B------:R0:W5:Y:S01]  /*59e0*/  LDG.E.S16 R22, desc[UR36][R2.64] ;  /* 0x0000002402167981 */ /* 0x000162000c1e1700 */
[----:B------:R-:W-:Y:S05]  /*59f0*/  BRA `(.L_x_13554) ;  /* 0x0000000c00047947 */ /* 0x000fea0003800000 */
.L_x_13550:
        /* <DEDUP_REMOVED lines=9> */
.L_x_13558:
[----:B------:R-:W2:Y:S02]  /*5a90*/  LDG.E.U16 R2, desc[UR36][R2.64] ;  /* 0x0000002402027981 */ /* 0x000ea4000c1e1500 */
[----:B--2---:R-:W-:-:S06]  /*5aa0*/  HADD2.F32 R22, -RZ, R2.H0_H0 ;  /* 0x20000002ff167230 */ /* 0x004fcc0000004100 */
[----:B------:R-:W0:Y:S01]  /*5ab0*/  F2I.FTZ.TRUNC.NTZ R22, R22 ;  /* 0x0000001600167305 */ /* 0x000e22000021f100 */
[----:B------:R-:W-:Y:S05]  /*5ac0*/  BRA `(.L_x_13554) ;  /* 0x0000000800d07947 */ /* 0x000fea0003800000 */
.L_x_13557:
        /* <DEDUP_REMOVED lines=9> */
.L_x_13560:
[----:B------:R-:W2:Y:S02]  /*5b60*/  LDG.E.U16 R2, desc[UR36][R2.64] ;  /* 0x0000002402027981 */ /* 0x000ea4000c1e1500 */
[----:B--2---:R-:W-:-:S06]  /*5b70*/  HADD2.F32 R22, -RZ, R2.H0_H0 ;  /* 0x20000002ff167230 */ /* 0x004fcc0000004100 */
[----:B------:R-:W0:Y:S01]  /*5b80*/  F2I.FTZ.TRUNC.NTZ R22, R22 ;  /* 0x0000001600167305 */ /* 0x000e22000021f100 */
[----:B------:R-:W-:Y:S05]  /*5b90*/  BRA `(.L_x_13554) ;  /* 0x00000008009c7947 */ /* 0x000fea0003800000 */
.L_x_13559:
[----:B------:R-:W2:Y:S02]  /*5ba0*/  LDG.E.64 R22, desc[UR36][R2.64] ;  /* 0x0000002402167981 */ /* 0x000ea4000c1e1b00 */
[----:B--2---:R0:W1:Y:S01]  /*5bb0*/  F2I.F64.TRUNC R22, R22 ;  /* 0x0000001600167311 */ /* 0x004062000030d100 */
[----:B------:R-:W-:Y:S05]  /*5bc0*/  BRA `(.L_x_13554) ;  /* 0x0000000800907947 */ /* 0x000fea0003800000 */
.L_x_13549:
        /* <DEDUP_REMOVED lines=12> */
.L_x_13563:
[----:B------:R-:W2:Y:S02]  /*5c90*/  LDG.E.64 R2, desc[UR36][R2.64] ;  /* 0x0000002402027981 */ /* 0x000ea4000c1e1b00 */
[----:B--2---:R0:W1:Y:S01]  /*5ca0*/  F2I.F64.TRUNC R22, R2 ;  /* 0x0000000200167311 */ /* 0x004062000030d100 */
[----:B------:R-:W-:Y:S05]  /*5cb0*/  BRA `(.L_x_13554) ;  /* 0x0000000800547947 */ /* 0x000fea0003800000 */
.L_x_13562:
        /* <DEDUP_REMOVED lines=25> */
[----:B------:R4:W0:Y:S01]  /*5e50*/  F2I.FTZ.TRUNC.NTZ R22, R5 ;  /* 0x0000000500167305 */ /* 0x000822000021f100 */
[----:B------:R-:W-:Y:S05]  /*5e60*/  BRA `(.L_x_13554) ;  /* 0x0000000400e87947 */ /* 0x000fea0003800000 */
.L_x_13565:
        /* <DEDUP_REMOVED lines=14> */
.L_x_13564:
[----:B------:R-:W2:Y:S02]  /*5f50*/  LDG.E.U16 R22, desc[UR36][R2.64] ;  /* 0x0000002402167981 */ /* 0x000ea4000c1e1500 */
[----:B--2---:R-:W-:-:S06]  /*5f60*/  IMAD.U32 R22, R22, 0x10000, RZ ;  /* 0x0001000016167824 */ /* 0x004fcc00078e00ff */
[----:B------:R-:W0:Y:S01]  /*5f70*/  F2I.FTZ.TRUNC.NTZ R22, R22 ;  /* 0x0000001600167305 */ /* 0x000e22000021f100 */
[----:B------:R-:W-:Y:S05]  /*5f80*/  BRA `(.L_x_13554) ;  /* 0x0000000400a07947 */ /* 0x000fea0003800000 */
.L_x_13561:
        /* <DEDUP_REMOVED lines=10> */
.L_x_13568:
        /* <DEDUP_REMOVED lines=21> */
.L_x_13572:
[----:B------:R-:W-:Y:S05]  /*6180*/  BSYNC B1 ;  /* 0x0000000000017941 */ /* 0x000fea0003800000 */
.L_x_13571:
[----:B------:R-:W-:Y:S01]  /*6190*/  IMAD.SHL.U32 R2, R2, 0x100000, RZ ;  /* 0x0010000002027824 */ /* 0x000fe200078e00ff */
[----:B------:R-:W-:-:S04]  /*61a0*/  LEA R3, R0, 0x3b800000, 0x17 ;  /* 0x3b80000000037811 */ /* 0x000fc800078eb8ff */
[----:B------:R-:W-:-:S07]  /*61b0*/  LOP3.LUT R22, R3, R2, R22, 0xfe, !PT ;  /* 0x0000000203167212 */ /* 0x000fce00078efe16 */
.L_x_13570:
[----:B------:R-:W-:Y:S05]  /*61c0*/  BSYNC B0 ;  /* 0x0000000000007941 */ /* 0x000fea0003800000 */
.L_x_13569:
[----:B------:R-:W0:Y:S01]  /*61d0*/  F2I.FTZ.TRUNC.NTZ R22, R22 ;  /* 0x0000001600167305 */ /* 0x000e22000021f100 */
[----:B------:R-:W-:Y:S05]  /*61e0*/  BRA `(.L_x_13554) ;  /* 0x0000000400087947 */ /* 0x000fea0003800000 */
.L_x_13567:
        /* <DEDUP_REMOVED lines=21> */
.L_x_13576:
[----:B------:R-:W-:Y:S05]  /*6340*/  BSYNC B1 ;  /* 0x0000000000017941 */ /* 0x000fea0003800000 */
.L_x_13575:
[----:B------:R-:W-:Y:S01]  /*6350*/  IMAD.SHL.U32 R2, R2, 0x200000, RZ ;  /* 0x0020000002027824 */ /* 0x000fe200078e00ff */
[----:B------:R-:W-:-:S04]  /*6360*/  LEA R3, R0, 0x37800000, 0x17 ;  /* 0x3780000000037811 */ /* 0x000fc800078eb8ff */
[----:B------:R-:W-:-:S07]  /*6370*/  LOP3.LUT R22, R3, R2, R22, 0xfe, !PT ;  /* 0x0000000203167212 */ /* 0x000fce00078efe16 */
.L_x_13574:
[----:B------:R-:W-:Y:S05]  /*6380*/  BSYNC B0 ;  /* 0x0000000000007941 */ /* 0x000fea0003800000 */
.L_x_13573:
[----:B------:R-:W0:Y:S01]  /*6390*/  F2I.FTZ.TRUNC.NTZ R22, R22 ;  /* 0x0000001600167305 */ /* 0x000e22000021f100 */
[----:B------:R-:W-:Y:S05]  /*63a0*/  BRA `(.L_x_13554) ;  /* 0x0000000000987947 */ /* 0x000fea0003800000 */
.L_x_13566:
        /* <DEDUP_REMOVED lines=14> */
.L_x_13580:
[----:B------:R-:W-:Y:S05]  /*6490*/  BSYNC B0 ;  /* 0x0000000000007941 */ /* 0x000fea0003800000 */
.L_x_13579:
[----:B------:R-:W0:Y:S01]  /*64a0*/  F2I.FTZ.TRUNC.NTZ R22, R22 ;  /* 0x0000001600167305 */ /* 0x000e22000021f100 */
[----:B------:R-:W-:Y:S05]  /*64b0*/  BRA `(.L_x_13554) ;  /* 0x0000000000547947 */ /* 0x000fea0003800000 */
.L_x_13553:
        /* <DEDUP_REMOVED lines=17> */
.L_x_13581:
[----:B------:R-:W-:Y:S05]  /*65d0*/  BRA `(.L_x_13554) ;  /* 0x00000000000c7947 */ /* 0x000fea0003800000 */
.L_x_13578:
[----:B------:R0:W5:Y:S01]  /*65e0*/  LDG.E R22, desc[UR36][R2.64] ;  /* 0x0000002402167981 */ /* 0x000162000c1e1900 */
[----:B------:R-:W-:Y:S05]  /*65f0*/  BRA `(.L_x_13554) ;  /* 0x0000000000047947 */ /* 0x000fea0003800000 */
.L_x_13577:
[----:B------:R0:W5:Y:S02]  /*6600*/  LDG.E R22, desc[UR36][R2.64] ;  /* 0x0000002402167981 */ /* 0x000164000c1e1900 */
.L_x_13554:
[----:B--2---:R-:W2:Y:S01]  /*6610*/  LDC.U8 R4, c[0x0][0x493] ;  /* 0x000124c0ff047b82 */ /* 0x004ea20000000000 */
[----:B------:R-:W-:Y:S02]  /*6620*/  ULDC.64 UR4, c[0x0][0x488] ;  /* 0x0001220000047ab9 */ /* 0x000fe40000000a00 */
[----:B0-----:R-:W-:-:S05]  /*6630*/  IADD3 R2, P0, R18, UR4, RZ ;  /* 0x0000000412027c10 */ /* 0x001fca000ff1e0ff */
        /* <DEDUP_REMOVED lines=14> */
.L_x_13585:
[----:B------:R0:W5:Y:S01]  /*6720*/  LDG.E.U8 R23, desc[UR36][R2.64] ;  /* 0x0000002402177981 */ /* 0x000162000c1e1100 */
[----:B------:R-:W-:Y:S05]  /*6730*/  BRA `(.L_x_13587) ;  /* 0x0000000c00347947 */ /* 0x000fea0003800000 */
.L_x_13584:
        /* <DEDUP_REMOVED lines=8> */
.L_x_13589:
[----:B------:R0:W5:Y:S01]  /*67c0*/  LDG.E R23, desc[UR36][R2.64] ;  /* 0x0000002402177981 */ /* 0x000162000c1e1900 */
[----:B------:R-:W-:Y:S05]  /*67d0*/  BRA `(.L_x_13587) ;  /* 0x0000000c000c7947 */ /* 0x000fea0003800000 */
.L_x_13588:
[----:B------:R0:W5:Y:S01]  /*67e0*/  LDG.E.S16 R23, desc[UR36][R2.64] ;  /* 0x0000002402177981 */ /* 0x000162000c1e1700 */
[----:B------:R-:W-:Y:S05]  /*67f0*/  BRA `(.L_x_13587) ;  /* 0x0000000c00047947 */ /* 0x000fea0003800000 */
.L_x_13583:
        /* <DEDUP_REMOVED lines=9> */
.L_x_13591:
[----:B------:R-:W2:Y:S02]  /*6890*/  LDG.E.U16 R2, desc[UR36][R2.64] ;  /* 0x0000002402027981 */ /* 0x000ea4000c1e1500 */
[----:B--2---:R-:W-:-:S06]  /*68a0*/  HADD2.F32 R23, -RZ, R2.H0_H0 ;  /* 0x20000002ff177230 */ /* 0x004fcc0000004100 */
[----:B------:R-:W0:Y:S01]  /*68b0*/  F2I.FTZ.TRUNC.NTZ R23, R23 ;  /* 0x0000001700177305 */ /* 0x000e22000021f100 */
[----:B------:R-:W-:Y:S05]  /*68c0*/  BRA `(.L_x_13587) ;  /* 0x0000000800d07947 */ /* 0x000fea0003800000 */
.L_x_13590:
        /* <DEDUP_REMOVED lines=9> */
.L_x_13593:
[----:B------:R-:W2:Y:S02]  /*6960*/  LDG.E.U16 R2, desc[UR36][R2.64] ;  /* 0x0000002402027981 */ /* 0x000ea4000c1e1500 */
[----:B--2---:R-:W-:-:S06]  /*6970*/  HADD2.F32 R23, -RZ, R2.H0_H0 ;  /* 0x20000002ff177230 */ /* 0x004fcc0000004100 */
[----:B------:R-:W0:Y:S01]  /*6980*/  F2I.FTZ.TRUNC.NTZ R23, R23 ;  /* 0x0000001700177305 */ /* 0x000e22000021f100 */
[----:B------:R-:W-:Y:S05]  /*6990*/  BRA `(.L_x_13587) ;  /* 0x00000008009c7947 */ /* 0x000fea0003800000 */
.L_x_13592:
[----:B------:R-:W2:Y:S02]  /*69a0*/  LDG.E.64 R2, desc[UR36][R2.64] ;  /* 0x0000002402027981 */ /* 0x000ea4000c1e1b00 */
[----:B--2---:R0:W2:Y:S01]  /*69b0*/  F2I.F64.TRUNC R23, R2 ;  /* 0x0000000200177311 */ /* 0x0040a2000030d100 */
[----:B------:R-:W-:Y:S05]  /*69c0*/  BRA `(.L_x_13587) ;  /* 0x0000000800907947 */ /* 0x000fea0003800000 */
.L_x_13582:
        /* <DEDUP_REMOVED lines=12> */
.L_x_13596:
[----:B------:R-:W2:Y:S02]  /*6a90*/  LDG.E.64 R2, desc[UR36][R2.64] ;  /* 0x0000002402027981 */ /* 0x000ea4000c1e1b00 */
[----:B--2---:R0:W2:Y:S01]  /*6aa0*/  F2I.F64.TRUNC R23, R2 ;  /* 0x0000000200177311 */ /* 0x0040a2000030d100 */
[----:B------:R-:W-:Y:S05]  /*6ab0*/  BRA `(.L_x_13587) ;  /* 0x0000000800547947 */ /* 0x000fea0003800000 */
.L_x_13595:
        /* <DEDUP_REMOVED lines=10> */
[----:B----4-:R-:W0:Y:S01]  /*6b60*/  FLO.U32 R5, R4 ;  /* 0x0000000400057300 */ /* 0x010e2200000e0000 */
        /* <DEDUP_REMOVED lines=14> */
[----:B------:R0:W2:Y:S01]  /*6c50*/  F2I.FTZ.TRUNC.NTZ R23, R5 ;  /* 0x0000000500177305 */ /* 0x0000a2000021f100 */
[----:B------:R-:W-:Y:S05]  /*6c60*/  BRA `(.L_x_13587) ;  /* 0x0000000400e87947 */ /* 0x000fea0003800000 */
.L_x_13598:
[----:B------:R-:W2:Y:S02]  /*6c70*/  LDG.E.U8 R2, desc[UR36][R2.64] ;  /* 0x0000002402027981 */ /* 0x000ea4000c1e1100 */
[C---:B--2---:R-:W-:Y:S02]  /*6c80*/  IMAD.SHL.U32 R0, R2.reuse, 0x2000000, RZ ;  /* 0x0200000002007824 */ /* 0x044fe400078e00ff */
[----:B----4-:R-:W-:-:S03]  /*6c90*/  IMAD.SHL.U32 R5, R2, 0x1000000, RZ ;  /* 0x0100000002057824 */ /* 0x010fc600078e00ff */
        /* <DEDUP_REMOVED lines=9> */
[----:B------:R0:W2:Y:S01]  /*6d30*/  F2I.FTZ.TRUNC.NTZ R23, R4 ;  /* 0x0000000400177305 */ /* 0x0000a2000021f100 */
[----:B------:R-:W-:Y:S05]  /*6d40*/  BRA `(.L_x_13587) ;  /* 0x0000000400b07947 */ /* 0x000fea0003800000 */
.L_x_13597:
[----:B------:R-:W2:Y:S02]  /*6d50*/  LDG.E.U16 R23, desc[UR36][R2.64] ;  /* 0x0000002402177981 */ /* 0x000ea4000c1e1500 */
[----:B--2---:R-:W-:-:S06]  /*6d60*/  IMAD.U32 R23, R23, 0x10000, RZ ;  /* 0x0001000017177824 */ /* 0x004fcc00078e00ff */
[----:B------:R-:W0:Y:S01]  /*6d70*/  F2I.FTZ.TRUNC.NTZ R23, R23 ;  /* 0x0000001700177305 */ /* 0x000e22000021f100 */
[----:B------:R-:W-:Y:S05]  /*6d80*/  BRA `(.L_x_13587) ;  /* 0x0000000400a07947 */ /* 0x000fea0003800000 */
.L_x_13594:
        /* <DEDUP_REMOVED lines=10> */
.L_x_13601:
        /* <DEDUP_REMOVED lines=18> */
[----:B----4-:R-:W-:-:S05]  /*6f50*/  VIADD R5, R3, 0xffffffe4 ;  /* 0xffffffe403057836 */ /* 0x010fca0000000000 */
[----:B------:R-:W-:-:S04]  /*6f60*/  SHF.L.U32 R5, R2, R5, RZ ;  /* 0x0000000502057219 */ /* 0x000fc800000006ff */
[----:B------:R-:W-:-:S07]  /*6f70*/  LOP3.LUT R2, R5, 0x7, RZ, 0xc0, !PT ;  /* 0x0000000705027812 */ /* 0x000fce00078ec0ff */
.L_x_13605:
[----:B------:R-:W-:Y:S05]  /*6f80*/  BSYNC B1 ;  /* 0x0000000000017941 */ /* 0x000fea0003800000 */
.L_x_13604:
[----:B------:R-:W-:Y:S01]  /*6f90*/  IMAD.SHL.U32 R2, R2, 0x100000, RZ ;  /* 0x0010000002027824 */ /* 0x000fe200078e00ff */
[----:B------:R-:W-:-:S04]  /*6fa0*/  LEA R0, R0, 0x3b800000, 0x17 ;  /* 0x3b80000000007811 */ /* 0x000fc800078eb8ff */
[----:B------:R-:W-:-:S07]  /*6fb0*/  LOP3.LUT R23, R0, R2, R23, 0xfe, !PT ;  /* 0x0000000200177212 */ /* 0x000fce00078efe17 */
.L_x_13603:
[----:B------:R-:W-:Y:S05]  /*6fc0*/  BSYNC B0 ;  /* 0x0000000000007941 */ /* 0x000fea0003800000 */
.L_x_13602:
[----:B------:R-:W0:Y:S01]  /*6fd0*/  F2I.FTZ.TRUNC.NTZ R23, R23 ;  /* 0x0000001700177305 */ /* 0x000e22000021f100 */
[----:B------:R-:W-:Y:S05]  /*6fe0*/  BRA `(.L_x_13587) ;  /* 0x0000000400087947 */ /* 0x000fea0003800000 */
.L_x_13600:
        /* <DEDUP_REMOVED lines=21> */
.L_x_13609:
[----:B------:R-:W-:Y:S05]  /*7140*/  BSYNC B1 ;  /* 0x0000000000017941 */ /* 0x000fea0003800000 */
.L_x_13608:
[----:B------:R-:W-:Y:S01]  /*7150*/  IMAD.SHL.U32 R2, R2, 0x200000, RZ ;  /* 0x0020000002027824 */ /* 0x000fe200078e00ff */
[----:B------:R-:W-:-:S04]  /*7160*/  LEA R0, R0, 0x37800000, 0x17 ;  /* 0x3780000000007811 */ /* 0x000fc800078eb8ff */
[----:B------:R-:W-:-:S07]  /*7170*/  LOP3.LUT R23, R0, R2, R23, 0xfe, !PT ;  /* 0x0000000200177212 */ /* 0x000fce00078efe17 */
.L_x_13607:
[----:B------:R-:W-:Y:S05]  /*7180*/  BSYNC B0 ;  /* 0x0000000000007941 */ /* 0x000fea0003800000 */
.L_x_13606:
[----:B------:R-:W0:Y:S01]  /*7190*/  F2I.FTZ.TRUNC.NTZ R23, R23 ;  /* 0x0000001700177305 */ /* 0x000e22000021f100 */
[----:B------:R-:W-:Y:S05]  /*71a0*/  BRA `(.L_x_13587) ;  /* 0x0000000000987947 */ /* 0x000fea0003800000 */
.L_x_13599:
        /* <DEDUP_REMOVED lines=14> */
.L_x_13613:
[----:B------:R-:W-:Y:S05]  /*7290*/  BSYNC B0 ;  /* 0x0000000000007941 */ /* 0x000fea0003800000 */
.L_x_13612:
[----:B------:R-:W0:Y:S01]  /*72a0*/  F2I.FTZ.TRUNC.NTZ R23, R23 ;  /* 0x0000001700177305 */ /* 0x000e22000021f100 */
[----:B------:R-:W-:Y:S05]  /*72b0*/  BRA `(.L_x_13587) ;  /* 0x0000000000547947 */ /* 0x000fea0003800000 */
.L_x_13586:
[----:B------:R-:W-:Y:S01]  /*72c0*/  MOV R2, 0x0 ;  /* 0x0000000000027802 */ /* 0x000fe20000000f00 */
[----:B------:R-:W-:Y:S01]  /*72d0*/  ULDC.64 UR4, c[0x4][0x1a8] ;  /* 0x01006a0000047ab9 */ /* 0x000fe20000000a00 */
[----:B------:R-:W-:Y:S01]  /*72e0*/  ULDC.64 UR6, c[0x4][0x30] ;  /* 0x01000c0000067ab9 */ /* 0x000fe20000000a00 */
[----:B------:R-:W-:Y:S02]  /*72f0*/  IMAD.U32 R4, RZ, RZ, UR4 ;  /* 0x00000004ff047e24 */ /* 0x000fe4000f8e00ff */
[----:B----4-:R-:W-:Y:S01]  /*7300*/  IMAD.U32 R5, RZ, RZ, UR5 ;  /* 0x00000005ff057e24 */ /* 0x010fe2000f8e00ff */
        /* <DEDUP_REMOVED lines=11> */
[----:B01-3-5:R-:W-:Y:S05]  /*73c0*/  CALL.ABS.NOINC R2 ;  /* 0x0000000002007343 */ /* 0x02bfea0003c00000 */
.L_x_13614:
[----:B------:R-:W-:Y:S05]  /*73d0*/  BRA `(.L_x_13587) ;  /* 0x00000000000c7947 */ /* 0x000fea0003800000 */
.L_x_13611:
[----:B------:R0:W5:Y:S01]  /*73e0*/  LDG.E R23, desc[UR36][R2.64] ;  /* 0x0000002402177981 */ /* 0x000162000c1e1900 */
[----:B------:R-:W-:Y:S05]  /*73f0*/  BRA `(.L_x_13587) ;  /* 0x0000000000047947 */ /* 0x000fea0003800000 */
.L_x_13610:
[----:B------:R0:W5:Y:S02]  /*7400*/  LDG.E R23, desc[UR36][R2.64] ;  /* 0x0000002402177981 */ /* 0x000164000c1e1900 */
.L_x_13587:
[----:B0-2---:R-:W0:Y:S01]  /*7410*/  LDC.U8 R3, c[0x0][0x491] ;  /* 0x00012440ff037b82 */ /* 0x005e220000000000 */
[----:B-1-3-5:R-:W-:Y:S01]  /*7420*/  IMAD R2, R23, R22, RZ ;  /* 0x0000001617027224 */ /* 0x02afe200078e02ff */
        /* <DEDUP_REMOVED lines=13> */
.L_x_13618:
[----:B------:R0:W-:Y:S01]  /*7500*/  STG.E.U8 desc[UR36][R16.64], R2 ;  /* 0x0000000210007986 */ /* 0x0001e2000c101124 */
[----:B------:R-:W-:Y:S05]  /*7510*/  BRA `(.L_x_13620) ;  /* 0x0000000c00507947 */ /* 0x000fea0003800000 */
.L_x_13617:
        /* <DEDUP_REMOVED lines=9> */
.L_x_13622:
[----:B------:R3:W-:Y:S01]  /*75b0*/  STG.E desc[UR36][R16.64], R2 ;  /* 0x0000000210007986 */ /* 0x0007e2000c101924 */
[----:B------:R-:W-:Y:S05]  /*75c0*/  BRA `(.L_x_13620) ;  /* 0x0000000c00247947 */ /* 0x000fea0003800000 */
.L_x_13621:
[----:B------:R2:W-:Y:S01]  /*75d0*/  STG.E.U16 desc[UR36][R16.64], R2 ;  /* 0x0000000210007986 */ /* 0x0005e2000c101524 */
[----:B------:R-:W-:Y:S05]  /*75e0*/  BRA `(.L_x_13620) ;  /* 0x0000000c001c7947 */ /* 0x000fea0003800000 */
.L_x_13616:
        /* <DEDUP_REMOVED lines=9> */
.L_x_13624:
[----:B------:R-:W-:-:S04]  /*7680*/  I2FP.F32.S32 R0, R2 ;  /* 0x0000000200007245 */ /* 0x000fc80000201400 */
[----:B------:R-:W-:-:S05]  /*7690*/  F2FP.F16.F32.PACK_AB R0, RZ, R0 ;  /* 0x00000000ff00723e */ /* 0x000fca00000000ff */
[----:B------:R0:W-:Y:S01]  /*76a0*/  STG.E.U16 desc[UR36][R16.64], R0 ;  /* 0x0000000010007986 */ /* 0x0001e2000c101524 */
[----:B------:R-:W-:Y:S05]  /*76b0*/  BRA `(.L_x_13620) ;  /* 0x0000000800e87947 */ /* 0x000fea0003800000 */
.L_x_13623:
        /* <DEDUP_REMOVED lines=10> */
.L_x_13626:
[----:B------:R-:W-:-:S04]  /*7760*/  I2FP.F32.S32 R2, R2 ;  /* 0x0000000200027245 */ /* 0x000fc80000201400 */
[----:B------:R-:W-:-:S04]  /*7770*/  F2FP.F16.F32.PACK_AB R3, RZ, R2 ;  /* 0x00000002ff03723e */ /* 0x000fc800000000ff */
[----:B------:R-:W-:-:S05]  /*7780*/  PRMT R3, R3, 0x5410, RZ ;  /* 0x0000541003037816 */ /* 0x000fca00000000ff */
[----:B------:R0:W-:Y:S01]  /*7790*/  STG.E desc[UR36][R16.64], R3 ;  /* 0x0000000310007986 */ /* 0x0001e2000c101924 */
[----:B------:R-:W-:Y:S05]  /*77a0*/  BRA `(.L_x_13620) ;  /* 0x0000000800ac7947 */ /* 0x000fea0003800000 */
.L_x_13625:
[----:B------:R-:W0:Y:S02]  /*77b0*/  I2F.F64 R2, R2 ;  /* 0x0000000200027312 */ /* 0x000e240000201c00 */
[----:B0-----:R0:W-:Y:S01]  /*77c0*/  STG.E.64 desc[UR36][R16.64], R2 ;  /* 0x0000000210007986 */ /* 0x0011e2000c101b24 */
[----:B------:R-:W-:Y:S05]  /*77d0*/  BRA `(.L_x_13620) ;  /* 0x0000000800a07947 */ /* 0x000fea0003800000 */
.L_x_13615:
        /* <DEDUP_REMOVED lines=12> */
.L_x_13629:
[----:B----4-:R-:W0:Y:S01]  /*78a0*/  I2F.F64 R4, R2 ;  /* 0x0000000200047312 */ /* 0x010e220000201c00 */
[----:B------:R-:W-:-:S05]  /*78b0*/  CS2R R6, SRZ ;  /* 0x0000000000067805 */ /* 0x000fca000001ff00 */
[----:B0-----:R0:W-:Y:S01]  /*78c0*/  STG.E.128 desc[UR36][R16.64], R4 ;  /* 0x0000000410007986 */ /* 0x0011e2000c101d24 */
[----:B------:R-:W-:Y:S05]  /*78d0*/  BRA `(.L_x_13620) ;  /* 0x0000000800607947 */ /* 0x000fea0003800000 */
.L_x_13628:
[----:B------:R-:W-:-:S13]  /*78e0*/  ISETP.NE.AND P0, PT, R0, 0xf, PT ;  /* 0x0000000f0000780c */ /* 0x000fda0003f05270 */
[----:B------:R-:W-:Y:S05]  /*78f0*/  @!P0 BRA `(.L_x_13630) ;  /* 0x0000000000b48947 */ /* 0x000fea0003800000 */
[----:B------:R-:W-:-:S13]  /*7900*/  ISETP.NE.AND P0, PT, R0, 0x17, PT ;  /* 0x000000170000780c */ /* 0x000fda0003f05270 */
[----:B------:R-:W-:Y:S05]  /*7910*/  @!P0 BRA `(.L_x_13631) ;  /* 0x0000000000548947 */ /* 0x000fea0003800000 */
[----:B------:R-:W-:-:S13]  /*7920*/  ISETP.NE.AND P0, PT, R0, 0x18, PT ;  /* 0x000000180000780c */ /* 0x000fda0003f05270 */
[----:B------:R-:W-:Y:S05]  /*7930*/  @P0 BRA `(.L_x_13619) ;  /* 0x0000000400f40947 */ /* 0x000fea0003800000 */
[----:B----4-:R-:W-:Y:S01]  /*7940*/  I2FP.F32.S32 R5, R2 ;  /* 0x0000000200057245 */ /* 0x010fe20000201400 */
        /* <DEDUP_REMOVED lines=14> */
.L_x_13633:
[----:B------:R-:W-:Y:S05]  /*7a30*/  BSYNC B0 ;  /* 0x0000000000007941 */ /* 0x000fea0003800000 */
.L_x_13632:
[----:B------:R-:W-:-:S05]  /*7a40*/  LOP3.LUT R3, R0, R3, RZ, 0xfc, !PT ;  /* 0x0000000300037212 */ /* 0x000fca00078efcff */
[----:B------:R0:W-:Y:S01]  /*7a50*/  STG.E.U8 desc[UR36][R16.64], R3 ;  /* 0x0000000310007986 */ /* 0x0001e2000c101124 */
[----:B------:R-:W-:Y:S05]  /*7a60*/  BRA `(.L_x_13620) ;  /* 0x0000000400fc7947 */ /* 0x000fea0003800000 */
.L_x_13631:
        /* <DEDUP_REMOVED lines=13> */
.L_x_13635:
[----:B------:R-:W-:Y:S01]  /*7b40*/  IMAD.MOV.U32 R0, RZ, RZ, 0x7f ;  /* 0x0000007fff007424 */ /* 0x000fe200078e00ff */
[----:B------:R-:W-:-:S04]  /*7b50*/  ISETP.GT.U32.AND P0, PT, R2, 0x7f800000, PT ;  /* 0x7f8000000200780c */ /* 0x000fc80003f04070 */
[----:B------:R-:W-:-:S09]  /*7b60*/  SEL R0, R0, 0x7c, P0 ;  /* 0x0000007c00007807 */ /* 0x000fd20000000000 */
.L_x_13636:
[----:B------:R-:W-:Y:S05]  /*7b70*/  BSYNC B0 ;  /* 0x0000000000007941 */ /* 0x000fea0003800000 */
.L_x_13634:
[----:B------:R-:W-:-:S04]  /*7b80*/  LOP3.LUT R2, R3, 0x80000000, RZ, 0xc0, !PT ;  /* 0x8000000003027812 */ /* 0x000fc800078ec0ff */
[----:B------:R-:W-:-:S04]  /*7b90*/  SHF.R.U32.HI R3, RZ, 0x18, R2 ;  /* 0x00000018ff037819 */ /* 0x000fc80000011602 */
[----:B------:R-:W-:-:S05]  /*7ba0*/  LOP3.LUT R3, R0, R3, RZ, 0xfc, !PT ;  /* 0x0000000300037212 */ /* 0x000fca00078efcff */
[----:B------:R0:W-:Y:S01]  /*7bb0*/  STG.E.U8 desc[UR36][R16.64], R3 ;  /* 0x0000000310007986 */ /* 0x0001e2000c101124 */
[----:B------:R-:W-:Y:S05]  /*7bc0*/  BRA `(.L_x_13620) ;  /* 0x0000000400a47947 */ /* 0x000fea0003800000 */
.L_x_13630:
[----:B------:R-:W-:-:S04]  /*7bd0*/  I2FP.F32.S32 R0, R2 ;  /* 0x0000000200007245 */ /* 0x000fc80000201400 */
[----:B------:R-:W-:-:S05]  /*7be0*/  F2FP.BF16.F32.PACK_AB R0, RZ, R0 ;  /* 0x00000000ff00723e */ /* 0x000fca00000010ff */
[----:B------:R0:W-:Y:S01]  /*7bf0*/  STG.E.U16 desc[UR36][R16.64], R0 ;  /* 0x0000000010007986 */ /* 0x0001e2000c101524 */
[----:B------:R-:W-:Y:S05]  /*7c00*/  BRA `(.L_x_13620) ;  /* 0x0000000400947947 */ /* 0x000fea0003800000 */
.L_x_13627:
        /* <DEDUP_REMOVED lines=10> */
.L_x_13639:
        /* <DEDUP_REMOVED lines=17> */
.L_x_13642:
[----:B------:R-:W-:-:S04]  /*7dc0*/  LOP3.LUT R2, R3, 0x80000000, RZ, 0xc0, !PT ;  /* 0x8000000003027812 */ /* 0x000fc800078ec0ff */
[----:B------:R-:W-:-:S04]  /*7dd0*/  SHF.R.U32.HI R3, RZ, 0x18, R2 ;  /* 0x00000018ff037819 */ /* 0x000fc80000011602 */
[----:B------:R-:W-:-:S04]  /*7de0*/  LOP3.LUT R0, R0, R3, RZ, 0xfc, !PT ;  /* 0x0000000300007212 */ /* 0x000fc800078efcff */
[----:B------:R-:W-:-:S07]  /*7df0*/  PRMT R8, R0, 0x7610, R8 ;  /* 0x0000761000087816 */ /* 0x000fce0000000008 */
.L_x_13641:
[----:B------:R-:W-:Y:S05]  /*7e00*/  BSYNC B0 ;  /* 0x0000000000007941 */ /* 0x000fea0003800000 */
.L_x_13640:
[----:B------:R0:W-:Y:S01]  /*7e10*/  STG.E.U8 desc[UR36][R16.64], R8 ;  /* 0x0000000810007986 */ /* 0x0001e2000c101124 */
[----:B------:R-:W-:Y:S05]  /*7e20*/  BRA `(.L_x_13620) ;  /* 0x00000004000c7947 */ /* 0x000fea0003800000 */
.L_x_13638:
        /* <DEDUP_REMOVED lines=17> */
.L_x_13645:
[----:B------:R-:W-:-:S04]  /*7f40*/  LOP3.LUT R2, R3, 0x80000000, RZ, 0xc0, !PT ;  /* 0x8000000003027812 */ /* 0x000fc800078ec0ff */
[----:B------:R-:W-:-:S04]  /*7f50*/  SHF.R.U32.HI R3, RZ, 0x18, R2 ;  /* 0x00000018ff037819 */ /* 0x000fc80000011602 */
[----:B------:R-:W-:-:S04]  /*7f60*/  LOP3.LUT R0, R0, R3, RZ, 0xfc, !PT ;  /* 0x0000000300007212 */ /* 0x000fc800078efcff */
[----:B------:R-:W-:-:S07]  /*7f70*/  PRMT R8, R0, 0x7610, R8 ;  /* 0x0000761000087816 */ /* 0x000fce0000000008 */
.L_x_13644:
[----:B------:R-:W-:Y:S05]  /*7f80*/  BSYNC B0 ;  /* 0x0000000000007941 */ /* 0x000fea0003800000 */
.L_x_13643:
[----:B------:R0:W-:Y:S01]  /*7f90*/  STG.E.U8 desc[UR36][R16.64], R8 ;  /* 0x0000000810007986 */ /* 0x0001e2000c101124 */
[----:B------:R-:W-:Y:S05]  /*7fa0*/  BRA `(.L_x_13620) ;  /* 0x0000000000ac7947 */ /* 0x000fea0003800000 */
.L_x_13637:
        /* <DEDUP_REMOVED lines=22> */
.L_x_13619:
[----:B------:R-:W-:Y:S01]  /*8110*/  MOV R0, 0x0 ;  /* 0x0000000000007802 */ /* 0x000fe20000000f00 */
[----:B------:R-:W-:Y:S01]  /*8120*/  ULDC.64 UR4, c[0x4][0x1a8] ;  /* 0x01006a0000047ab9 */ /* 0x000fe20000000a00 */
[----:B------:R-:W-:Y:S01]  /*8130*/  ULDC.64 UR6, c[0x4][0x38] ;  /* 0x01000e0000067ab9 */ /* 0x000fe20000000a00 */
[----:B------:R-:W-:Y:S01]  /*8140*/  IMAD.U32 R4, RZ, RZ, UR4 ;  /* 0x00000004ff047e24 */ /* 0x000fe2000f8e00ff */
[----:B------:R0:W1:Y:S01]  /*8150*/  LDC.64 R2, c[0x4][R0] ;  /* 0x0100000000027b82 */ /* 0x0000620000000a00 */
[----:B----4-:R-:W-:Y:S01]  /*8160*/  IMAD.U32 R5, RZ, RZ, UR5 ;  /* 0x00000005ff057e24 */ /* 0x010fe2000f8e00ff */
        /* <DEDUP_REMOVED lines=10> */
.L_x_13648:
[----:B------:R-:W-:Y:S05]  /*8210*/  BRA `(.L_x_13620) ;  /* 0x0000000000107947 */ /* 0x000fea0003800000 */
.L_x_13647:
[----:B------:R-:W-:-:S05]  /*8220*/  SHF.R.S32.HI R3, RZ, 0x1f, R2 ;  /* 0x0000001fff037819 */ /* 0x000fca0000011402 */
[----:B------:R0:W-:Y:S01]  /*8230*/  STG.E.64 desc[UR36][R16.64], R2 ;  /* 0x0000000210007986 */ /* 0x0001e2000c101b24 */
[----:B------:R-:W-:Y:S05]  /*8240*/  BRA `(.L_x_13620) ;  /* 0x0000000000047947 */ /* 0x000fea0003800000 */
.L_x_13646:
[----:B------:R0:W-:Y:S02]  /*8250*/  STG.E desc[UR36][R16.64], R2 ;  /* 0x0000000210007986 */ /* 0x0001e4000c101924 */
.L_x_13620:
[----:B------:R-:W-:-:S07]  /*8260*/  VIADD R19, R19, 0x80 ;  /* 0x0000008013137836 */ /* 0x000fce0000000000 */
.L_x_13547:
[----:B------:R-:W-:Y:S05]  /*8270*/  BSYNC B6 ;  /* 0x0000000000067941 */ /* 0x000fea0003800000 */
.L_x_13546:
        /* <DEDUP_REMOVED lines=358> */
.L_x_13651:
        /* <DEDUP_REMOVED lines=20> */
.L_x_13655:
[----:B------:R0:W5:Y:S01]  /*9a20*/  LDG.E.U8 R22, desc[UR36][R2.64] ;  /* 0x0000002402167981 */ /* 0x000162000c1e1100 */
[----:B------:R-:W-:Y:S05]  /*9a30*/  BRA `(.L_x_13657) ;  /* 0x0000000c00347947 */ /* 0x000fea0003800000 */
.L_x_13654:
        /* <DEDUP_REMOVED lines=8> */
.L_x_13659:
[----:B------:R0:W5:Y:S01]  /*9ac0*/  LDG.E R22, desc[UR36][R2.64] ;  /* 0x0000002402167981 */ /* 0x000162000c1e1900 */
[----:B------:R-:W-:Y:S05]  /*9ad0*/  BRA `(.L_x_13657) ;  /* 0x0000000c000c7947 */ /* 0x000fea0003800000 */
.L_x_13658:
[----:B------:R0:W5:Y:S01]  /*9ae0*/  LDG.E.S16 R22, desc[UR36][R2.64] ;  /* 0x0000002402167981 */ /* 0x000162000c1e1700 */
[----:B------:R-:W-:Y:S05]  /*9af0*/  BRA `(.L_x_13657) ;  /* 0x0000000c00047947 */ /* 0x000fea0003800000 */
.L_x_13653:
        /* <DEDUP_REMOVED lines=9> */
.L_x_13661:
[----:B------:R-:W2:Y:S02]  /*9b90*/  LDG.E.U16 R2, desc[UR36][R2.64] ;  /* 0x0000002402027981 */ /* 0x000ea4000c1e1500 */
[----:B--2---:R-:W-:-:S06]  /*9ba0*/  HADD2.F32 R22, -RZ, R2.H0_H0 ;  /* 0x20000002ff167230 */ /* 0x004fcc0000004100 */
[----:B------:R-:W2:Y:S01]  /*9bb0*/  F2I.FTZ.TRUNC.NTZ R22, R22 ;  /* 0x0000001600167305 */ /* 0x000ea2000021f100 */
[----:B------:R-:W-:Y:S05]  /*9bc0*/  BRA `(.L_x_13657) ;  /* 0x0000000800d07947 */ /* 0x000fea0003800000 */
.L_x_13660:
        /* <DEDUP_REMOVED lines=9> */
.L_x_13663:
[----:B------:R-:W2:Y:S02]  /*9c60*/  LDG.E.U16 R2, desc[UR36][R2.64] ;  /* 0x0000002402027981 */ /* 0x000ea4000c1e1500 */
[----:B--2---:R-:W-:-:S06]  /*9c70*/  HADD2.F32 R22, -RZ, R2.H0_H0 ;  /* 0x20000002ff167230 */ /* 0x004fcc0000004100 */
[----:B------:R-:W0:Y:S01]  /*9c80*/  F2I.FTZ.TRUNC.NTZ R22, R22 ;  /* 0x0000001600167305 */ /* 0x000e22000021f100 */
[----:B------:R-:W-:Y:S05]  /*9c90*/  BRA `(.L_x_13657) ;  /* 0x00000008009c7947 */ /* 0x000fea0003800000 */
.L_x_13662:
[----:B------:R-:W2:Y:S02]  /*9ca0*/  LDG.E.64 R22, desc[UR36][R2.64] ;  /* 0x0000002402167981 */ /* 0x000ea4000c1e1b00 */
[----:B--2---:R3:W4:Y:S01]  /*9cb0*/  F2I.F64.TRUNC R22, R22 ;  /* 0x0000001600167311 */ /* 0x004722000030d100 */
[----:B------:R-:W-:Y:S05]  /*9cc0*/  BRA `(.L_x_13657) ;  /* 0x0000000800907947 */ /* 0x000fea0003800000 */
.L_x_13652:
        /* <DEDUP_REMOVED lines=12> */
.L_x_13666:
[----:B------:R-:W2:Y:S02]  /*9d90*/  LDG.E.64 R2, desc[UR36][R2.64] ;  /* 0x0000002402027981 */ /* 0x000ea4000c1e1b00 */
[----:B--2---:R0:W1:Y:S01]  /*9da0*/  F2I.F64.TRUNC R22, R2 ;  /* 0x0000000200167311 */ /* 0x004062000030d100 */
[----:B------:R-:W-:Y:S05]  /*9db0*/  BRA `(.L_x_13657) ;  /* 0x0000000800547947 */ /* 0x000fea0003800000 */
.L_x_13665:
        /* <DEDUP_REMOVED lines=27> */
.L_x_13668:
        /* <DEDUP_REMOVED lines=14> */
.L_x_13667:
[----:B------:R-:W2:Y:S02]  /*a050*/  LDG.E.U16 R22, desc[UR36][R2.64] ;  /* 0x0000002402167981 */ /* 0x000ea4000c1e1500 */
[----:B--2---:R-:W-:-:S06]  /*a060*/  IMAD.U32 R22, R22, 0x10000, RZ ;  /* 0x0001000016167824 */ /* 0x004fcc00078e00ff */
[----:B------:R-:W0:Y:S01]  /*a070*/  F2I.FTZ.TRUNC.NTZ R22, R22 ;  /* 0x0000001600167305 */ /* 0x000e22000021f100 */
[----:B------:R-:W-:Y:S05]  /*a080*/  BRA `(.L_x_13657) ;  /* 0x0000000400a07947 */ /* 0x000fea0003800000 */
.L_x_13664:
        /* <DEDUP_REMOVED lines=10> */
.L_x_13671:
        /* <DEDUP_REMOVED lines=21> */
.L_x_13675:
[----:B------:R-:W-:Y:S05]  /*a280*/  BSYNC B1 ;  /* 0x0000000000017941 */ /* 0x000fea0003800000 */
.L_x_13674:
[----:B------:R-:W-:Y:S01]  /*a290*/  IMAD.SHL.U32 R2, R2, 0x100000, RZ ;  /* 0x0010000002027824 */ /* 0x000fe200078e00ff */
[----:B------:R-:W-:-:S04]  /*a2a0*/  LEA R3, R0, 0x3b800000, 0x17 ;  /* 0x3b80000000037811 */ /* 0x000fc800078eb8ff */
[----:B------:R-:W-:-:S07]  /*a2b0*/  LOP3.LUT R22, R3, R2, R22, 0xfe, !PT ;  /* 0x0000000203167212 */ /* 0x000fce00078efe16 */
.L_x_13673:
[----:B------:R-:W-:Y:S05]  /*a2c0*/  BSYNC B0 ;  /* 0x0000000000007941 */ /* 0x000fea0003800000 */
.L_x_13672:
[----:B------:R-:W0:Y:S01]  /*a2d0*/  F2I.FTZ.TRUNC.NTZ R22, R22 ;  /* 0x0000001600167305 */ /* 0x000e22000021f100 */
[----:B------:R-:W-:Y:S05]  /*a2e0*/  BRA `(.L_x_13657) ;  /* 0x0000000400087947 */ /* 0x000fea0003800000 */
.L_x_13670:
        /* <DEDUP_REMOVED lines=21> */
.L_x_13679:
[----:B------:R-:W-:Y:S05]  /*a440*/  BSYNC B1 ;  /* 0x0000000000017941 */ /* 0x000fea0003800000 */
.L_x_13678:
[----:B------:R-:W-:Y:S01]  /*a450*/  IMAD.SHL.U32 R2, R2, 0x200000, RZ ;  /* 0x0020000002027824 */ /* 0x000fe200078e00ff */
[----:B------:R-:W-:-:S04]  /*a460*/  LEA R3, R0, 0x37800000, 0x17 ;  /* 0x3780000000037811 */ /* 0x000fc800078eb8ff */
[----:B------:R-:W-:-:S07]  /*a470*/  LOP3.LUT R22, R3, R2, R22, 0xfe, !PT ;  /* 0x0000000203167212 */ /* 0x000fce00078efe16 */
.L_x_13677:
[----:B------:R-:W-:Y:S05]  /*a480*/  BSYNC B0 ;  /* 0x0000000000007941 */ /* 0x000fea0003800000 */
.L_x_13676:
[----:B------:R-:W0:Y:S01]  /*a490*/  F2I.FTZ.TRUNC.NTZ R22, R22 ;  /* 0x0000001600167305 */ /* 0x000e22000021f100 */
[----:B------:R-:W-:Y:S05]  /*a4a0*/  BRA `(.L_x_13657) ;  /* 0x0000000000987947 */ /* 0x000fea0003800000 */
.L_x_13669:
        /* <DEDUP_REMOVED lines=14> */
.L_x_13683:
[----:B------:R-:W-:Y:S05]  /*a590*/  BSYNC B0 ;  /* 0x0000000000007941 */ /* 0x000fea0003800000 */
.L_x_13682:
[----:B------:R-:W0:Y:S01]  /*a5a0*/  F2I.FTZ.TRUNC.NTZ R22, R22 ;  /* 0x0000001600167305 */ /* 0x000e22000021f100 */
[----:B------:R-:W-:Y:S05]  /*a5b0*/  BRA `(.L_x_13657) ;  /* 0x0000000000547947 */ /* 0x000fea0003800000 */
.L_x_13656:
        /* <DEDUP_REMOVED lines=17> */
.L_x_13684:
[----:B------:R-:W-:Y:S05]  /*a6d0*/  BRA `(.L_x_13657) ;  /* 0x00000000000c7947 */ /* 0x000fea0003800000 */
.L_x_13681:
[----:B------:R0:W5:Y:S01]  /*a6e0*/  LDG.E R22, desc[UR36][R2.64] ;  /* 0x0000002402167981 */ /* 0x000162000c1e1900 */
[----:B------:R-:W-:Y:S05]  /*a6f0*/  BRA `(.L_x_13657) ;  /* 0x0000000000047947 */ /* 0x000fea0003800000 */
.L_x_13680:
[----:B------:R0:W5:Y:S02]  /*a700*/  LDG.E R22, desc[UR36][R2.64] ;  /* 0x0000002402167981 */ /* 0x000164000c1e1900 */
.L_x_13657:
        /* <DEDUP_REMOVED lines=15> */
[----:B---3--:R0:W5:Y:S01]  /*a800*/  LDG.E.S8 R23, desc[UR36][R2.64] ;  /* 0x0000002402177981 */ /* 0x008162000c1e1300 */
[----:B------:R-:W-:Y:S05]  /*a810*/  BRA `(.L_x_13690) ;  /* 0x0000000c003c7947 */ /* 0x000fea0003800000 */
.L_x_13688:
[----:B---3--:R0:W5:Y:S01]  /*a820*/  LDG.E.U8 R23, desc[UR36][R2.64] ;  /* 0x0000002402177981 */ /* 0x008162000c1e1100 */
[----:B------:R-:W-:Y:S05]  /*a830*/  BRA `(.L_x_13690) ;  /* 0x0000000c00347947 */ /* 0x000fea0003800000 */
.L_x_13687:
[----:B------:R-:W-:-:S13]  /*a840*/  ISETP.NE.AND P0, PT, R0, 0x2, PT ;  /* 0x000000020000780c */ /* 0x000fda0003f05270 */
[----:B------:R-:W-:Y:S05]  /*a850*/  @!P0 BRA `(.L_x_13691) ;  /* 0x0000000000208947 */ /* 0x000fea0003800000 */
[----:B------:R-:W-:-:S13]  /*a860*/  ISETP.NE.AND P0, PT, R0, 0x3, PT ;  /* 0x000000030000780c */ /* 0x000fda0003f05270 */
[----:B------:R-:W-:Y:S05]  /*a870*/  @!P0 BRA `(.L_x_13692) ;  /* 0x0000000000108947 */ /* 0x000fea0003800000 */
[----:B------:R-:W-:-:S13]  /*a880*/  ISETP.NE.AND P0, PT, R0, 0x4, PT ;  /* 0x000000040000780c */ /* 0x000fda0003f05270 */
[----:B------:R-:W-:Y:S05]  /*a890*/  @P0 BRA `(.L_x_13689) ;  /* 0x0000000800c80947 */ /* 0x000fea0003800000 */
[----:B---3--:R0:W5:Y:S01]  /*a8a0*/  LDG.E R23, desc[UR36][R2.64] ;  /* 0x0000002402177981 */ /* 0x008162000c1e1900 */
[----:B------:R-:W-:Y:S05]  /*a8b0*/  BRA `(.L_x_13690) ;  /* 0x0000000c00147947 */ /* 0x000fea0003800000 */
.L_x_13692:
[----:B---3--:R0:W5:Y:S01]  /*a8c0*/  LDG.E R23, desc[UR36][R2.64] ;  /* 0x0000002402177981 */ /* 0x008162000c1e1900 */
[----:B------:R-:W-:Y:S05]  /*a8d0*/  BRA `(.L_x_13690) ;  /* 0x0000000c000c7947 */ /* 0x000fea0003800000 */
.L_x_13691:
[----:B---3--:R0:W5:Y:S01]  /*a8e0*/  LDG.E.S16 R23, desc[UR36][R2.64] ;  /* 0x0000002402177981 */ /* 0x008162000c1e1700 */
[----:B------:R-:W-:Y:S05]  /*a8f0*/  BRA `(.L_x_13690) ;  /* 0x0000000c00047947 */ /* 0x000fea0003800000 */
.L_x_13686:
[----:B------:R-:W-:-:S13]  /*a900*/  ISETP.GT.AND P0, PT, R0, 0x6, PT ;  /* 0x000000060000780c */ /* 0x000fda0003f04270 */
[----:B------:R-:W-:Y:S05]  /*a910*/  @P0 BRA `(.L_x_13693) ;  /* 0x00000000002c0947 */ /* 0x000fea0003800000 */
[----:B------:R-:W-:-:S13]  /*a920*/  ISETP.NE.AND P0, PT, R0, 0x5, PT ;  /* 0x000000050000780c */ /* 0x000fda0003f05270 */
[----:B------:R-:W-:Y:S05]  /*a930*/  @!P0 BRA `(.L_x_13694) ;  /* 0x0000000000148947 */ /* 0x000fea0003800000 */
[----:B------:R-:W-:-:S13]  /*a940*/  ISETP.NE.AND P0, PT, R0, 0x6, PT ;  /* 0x000000060000780c */ /* 0x000fda0003f05270 */
[----:B------:R-:W-:Y:S05]  /*a950*/  @P0 BRA `(.L_x_13689) ;  /* 0x0000000800980947 */ /* 0x000fea0003800000 */
[----:B------:R-:W3:Y:S02]  /*a960*/  LDG.E R2, desc[UR36][R2.64] ;  /* 0x0000002402027981 */ /* 0x000ee4000c1e1900 */
[----:B---3--:R3:W0:Y:S01]  /*a970*/  F2I.FTZ.TRUNC.NTZ R23, R2 ;  /* 0x0000000200177305 */ /* 0x008622000021f100 */
[----:B------:R-:W-:Y:S05]  /*a980*/  BRA `(.L_x_13690) ;  /* 0x0000000800e07947 */ /* 0x000fea0003800000 */
.L_x_13694:
[----:B------:R-:W3:Y:S02]  /*a990*/  LDG.E.U16 R2, desc[UR36][R2.64] ;  /* 0x0000002402027981 */ /* 0x000ee4000c1e1500 */
[----:B---3--:R-:W-:-:S06]  /*a9a0*/  HADD2.F32 R23, -RZ, R2.H0_H0 ;  /* 0x20000002ff177230 */ /* 0x008fcc0000004100 */
[----:B------:R-:W0:Y:S01]  /*a9b0*/  F2I.FTZ.TRUNC.NTZ R23, R23 ;  /* 0x0000001700177305 */ /* 0x000e22000021f100 */
[----:B------:R-:W-:Y:S05]  /*a9c0*/  BRA `(.L_x_13690) ;  /* 0x0000000800d07947 */ /* 0x000fea0003800000 */
.L_x_13693:
        /* <DEDUP_REMOVED lines=9> */
.L_x_13696:
[----:B------:R-:W3:Y:S02]  /*aa60*/  LDG.E.U16 R2, desc[UR36][R2.64] ;  /* 0x0000002402027981 */ /* 0x000ee4000c1e1500 */
[----:B---3--:R-:W-:-:S06]  /*aa70*/  HADD2.F32 R23, -RZ, R2.H0_H0 ;  /* 0x20000002ff177230 */ /* 0x008fcc0000004100 */
[----:B------:R-:W0:Y:S01]  /*aa80*/  F2I.FTZ.TRUNC.NTZ R23, R23 ;  /* 0x0000001700177305 */ /* 0x000e22000021f100 */
[----:B------:R-:W-:Y:S05]  /*aa90*/  BRA `(.L_x_13690) ;  /* 0x00000008009c7947 */ /* 0x000fea0003800000 */
.L_x_13695:
[----:B------:R-:W3:Y:S02]  /*aaa0*/  LDG.E.64 R2, desc[UR36][R2.64] ;  /* 0x0000002402027981 */ /* 0x000ee4000c1e1b00 */
[----:B---3--:R0:W3:Y:S01]  /*aab0*/  F2I.F64.TRUNC R23, R2 ;  /* 0x0000000200177311 */ /* 0x0080e2000030d100 */
[----:B------:R-:W-:Y:S05]  /*aac0*/  BRA `(.L_x_13690) ;  /* 0x0000000800907947 */ /* 0x000fea0003800000 */
.L_x_13685:
        /* <DEDUP_REMOVED lines=10> */
[----:B---3--:R-:W-:Y:S01]  /*ab70*/  SEL R23, RZ, 0x1, !P0 ;  /* 0x00000001ff177807 */ /* 0x008fe20004000000 */
[----:B------:R-:W-:Y:S08]  /*ab80*/  BRA `(.L_x_13690) ;  /* 0x0000000800607947 */ /* 0x000ff00003800000 */
.L_x_13699:
[----:B------:R-:W3:Y:S02]  /*ab90*/  LDG.E.64 R2, desc[UR36][R2.64] ;  /* 0x0000002402027981 */ /* 0x000ee4000c1e1b00 */
[----:B---3--:R0:W3:Y:S01]  /*aba0*/  F2I.F64.TRUNC R23, R2 ;  /* 0x0000000200177311 */ /* 0x0080e2000030d100 */
[----:B------:R-:W-:Y:S05]  /*abb0*/  BRA `(.L_x_13690) ;  /* 0x0000000800547947 */ /* 0x000fea0003800000 */
.L_x_13698:
        /* <DEDUP_REMOVED lines=25> */
[----:B---3--:R0:W2:Y:S01]  /*ad50*/  F2I.FTZ.TRUNC.NTZ R23, R5 ;  /* 0x0000000500177305 */ /* 0x0080a2000021f100 */
[----:B------:R-:W-:Y:S05]  /*ad60*/  BRA `(.L_x_13690) ;  /* 0x0000000400e87947 */ /* 0x000fea0003800000 */
.L_x_13701:
        /* <DEDUP_REMOVED lines=12> */
[----:B---3--:R0:W2:Y:S01]  /*ae30*/  F2I.FTZ.TRUNC.NTZ R23, R4 ;  /* 0x0000000400177305 */ /* 0x0080a2000021f100 */
[----:B------:R-:W-:Y:S05]  /*ae40*/  BRA `(.L_x_13690) ;  /* 0x0000000400b07947 */ /* 0x000fea0003800000 */
.L_x_13700:
[----:B---3--:R-:W3:Y:S02]  /*ae50*/  LDG.E.U16 R23, desc[UR36][R2.64] ;  /* 0x0000002402177981 */ /* 0x008ee4000c1e1500 */
[----:B---3--:R-:W-:-:S06]  /*ae60*/  IMAD.U32 R23, R23, 0x10000, RZ ;  /* 0x0001000017177824 */ /* 0x008fcc00078e00ff */
[----:B------:R-:W0:Y:S01]  /*ae70*/  F2I.FTZ.TRUNC.NTZ R23, R23 ;  /* 0x0000001700177305 */ /* 0x000e22000021f100 */
[----:B------:R-:W-:Y:S05]  /*ae80*/  BRA `(.L_x_13690) ;  /* 0x0000000400a07947 */ /* 0x000fea0003800000 */
.L_x_13697:
        /* <DEDUP_REMOVED lines=8> */
[----:B---3--:R0:W5:Y:S01]  /*af10*/  LDG.E.U16 R23, desc[UR36][R2.64] ;  /* 0x0000002402177981 */ /* 0x008162000c1e1500 */
[----:B------:R-:W-:Y:S05]  /*af20*/  BRA `(.L_x_13690) ;  /* 0x0000000400787947 */ /* 0x000fea0003800000 */
.L_x_13704:
[----:B------:R-:W2:Y:S01]  /*af30*/  LDG.E.U8 R2, desc[UR36][R2.64] ;  /* 0x0000002402027981 */ /* 0x000ea2000c1e1100 */
[----:B------:R-:W-:Y:S01]  /*af40*/  BSSY B0, `(.L_x_13705) ;  /* 0x0000018000007945 */ /* 0x000fe20003800000 */
[----:B---3--:R-:W-:Y:S01]  /*af50*/  IMAD.MOV.U32 R23, RZ, RZ, RZ ;  /* 0x000000ffff177224 */ /* 0x008fe200078e00ff */
        /* <DEDUP_REMOVED lines=18> */
.L_x_13708:
[----:B------:R-:W-:Y:S05]  /*b080*/  BSYNC B1 ;  /* 0x0000000000017941 */ /* 0x000fea0003800000 */
.L_x_13707:
[----:B------:R-:W-:Y:S01]  /*b090*/  IMAD.SHL.U32 R2, R2, 0x100000, RZ ;  /* 0x0010000002027824 */ /* 0x000fe200078e00ff */
[----:B------:R-:W-:-:S04]  /*b0a0*/  LEA R0, R0, 0x3b800000, 0x17 ;  /* 0x3b80000000007811 */ /* 0x000fc800078eb8ff */
[----:B------:R-:W-:-:S07]  /*b0b0*/  LOP3.LUT R23, R0, R2, R23, 0xfe, !PT ;  /* 0x0000000200177212 */ /* 0x000fce00078efe17 */
.L_x_13706:
[----:B------:R-:W-:Y:S05]  /*b0c0*/  BSYNC B0 ;  /* 0x0000000000007941 */ /* 0x000fea0003800000 */
.L_x_13705:
[----:B------:R-:W0:Y:S01]  /*b0d0*/  F2I.FTZ.TRUNC.NTZ R23, R23 ;  /* 0x0000001700177305 */ /* 0x000e22000021f100 */
[----:B------:R-:W-:Y:S05]  /*b0e0*/  BRA `(.L_x_13690) ;  /* 0x0000000400087947 */ /* 0x000fea0003800000 */
.L_x_13703:
        /* <DEDUP_REMOVED lines=21> */
.L_x_13712:
[----:B------:R-:W-:Y:S05]  /*b240*/  BSYNC B1 ;  /* 0x0000000000017941 */ /* 0x000fea0003800000 */
.L_x_13711:
[----:B------:R-:W-:Y:S01]  /*b250*/  IMAD.SHL.U32 R2, R2, 0x200000, RZ ;  /* 0x0020000002027824 */ /* 0x000fe200078e00ff */
[----:B------:R-:W-:-:S04]  /*b260*/  LEA R0, R0, 0x37800000, 0x17 ;  /* 0x3780000000007811 */ /* 0x000fc800078eb8ff */
[----:B------:R-:W-:-:S07]  /*b270*/  LOP3.LUT R23, R0, R2, R23, 0xfe, !PT ;  /* 0x0000000200177212 */ /* 0x000fce00078efe17 */
.L_x_13710:
[----:B------:R-:W-:Y:S05]  /*b280*/  BSYNC B0 ;  /* 0x0000000000007941 */ /* 0x000fea0003800000 */
.L_x_13709:
[----:B------:R-:W0:Y:S01]  /*b290*/  F2I.FTZ.TRUNC.NTZ R23, R23 ;  /* 0x0000001700177305 */ /* 0x000e22000021f100 */
[----:B------:R-:W-:Y:S05]  /*b2a0*/  BRA `(.L_x_13690) ;  /* 0x0000000000987947 */ /* 0x000fea0003800000 */
.L_x_13702:
        /* <DEDUP_REMOVED lines=8> */
[----:B---3--:R-:W-:Y:S01]  /*b330*/  IMAD.MOV.U32 R23, RZ, RZ, 0x400000 ;  /* 0x00400000ff177424 */ /* 0x008fe200078e00ff */
[----:B--2---:R-:W-:-:S13]  /*b340*/  ISETP.NE.AND P0, PT, R2, RZ, PT ;  /* 0x000000ff0200720c */ /* 0x004fda0003f05270 */
[----:B------:R-:W-:Y:S05]  /*b350*/  @!P0 BRA `(.L_x_13716) ;  /* 0x00000000000c8947 */ /* 0x000fea0003800000 */
[----:B------:R-:W-:-:S13]  /*b360*/  ISETP.NE.AND P0, PT, R2, 0xff, PT ;  /* 0x000000ff0200780c */ /* 0x000fda0003f05270 */
[----:B------:R-:W-:Y:S02]  /*b370*/  @!P0 IMAD.MOV.U32 R23, RZ, RZ, 0x7f800001 ;  /* 0x7f800001ff178424 */ /* 0x000fe400078e00ff */
[----:B------:R-:W-:-:S07]  /*b380*/  @P0 IMAD.SHL.U32 R23, R2, 0x800000, RZ ;  /* 0x0080000002170824 */ /* 0x000fce00078e00ff */
.L_x_13716:
[----:B------:R-:W-:Y:S05]  /*b390*/  BSYNC B0 ;  /* 0x0000000000007941 */ /* 0x000fea0003800000 */
.L_x_13715:
[----:B------:R-:W0:Y:S01]  /*b3a0*/  F2I.FTZ.TRUNC.NTZ R23, R23 ;  /* 0x0000001700177305 */ /* 0x000e22000021f100 */
[----:B------:R-:W-:Y:S05]  /*b3b0*/  BRA `(.L_x_13690) ;  /* 0x0000000000547947 */ /* 0x000fea0003800000 */
.L_x_13689:
        /* <DEDUP_REMOVED lines=14> */
[----:B---3--:R-:W-:-:S07]  /*b4a0*/  IMAD.MOV.U32 R23, RZ, RZ, RZ ;  /* 0x000000ffff177224 */ /* 0x008fce00078e00ff */
[----:B------:R-:W-:-:S07]  /*b4b0*/  LEPC R20, `(.L_x_13717) ;  /* 0x000000001014794e */ /* 0x000fce0000000000 */
[----:B012-45:R-:W-:Y:S05]  /*b4c0*/  CALL.ABS.NOINC R2 ;  /* 0x0000000002007343 */ /* 0x037fea0003c00000 */
.L_x_13717:
[----:B------:R-:W-:Y:S05]  /*b4d0*/  BRA `(.L_x_13690) ;  /* 0x00000000000c7947 */ /* 0x000fea0003800000 */
.L_x_13714:
[----:B---3--:R0:W5:Y:S01]  /*b4e0*/  LDG.E R23, desc[UR36][R2.64] ;  /* 0x0000002402177981 */ /* 0x008162000c1e1900 */
[----:B------:R-:W-:Y:S05]  /*b4f0*/  BRA `(.L_x_13690) ;  /* 0x0000000000047947 */ /* 0x000fea0003800000 */
.L_x_13713:
[----:B---3--:R0:W5:Y:S02]  /*b500*/  LDG.E R23, desc[UR36][R2.64] ;  /* 0x0000002402177981 */ /* 0x008164000c1e1900 */
.L_x_13690:
[----:B0-----:R-:W0:Y:S01]  /*b510*/  LDC.U8 R3, c[0x0][0x491] ;  /* 0x00012440ff037b82 */ /* 0x001e220000000000 */
[----:B-12345:R-:W-:Y:S01]  /*b520*/  IMAD R2, R23, R22, RZ ;  /* 0x0000001617027224 */ /* 0x03efe200078e02ff */
        /* <DEDUP_REMOVED lines=13> */
.L_x_13721:
[----:B------:R0:W-:Y:S01]  /*b600*/  STG.E.U8 desc[UR36][R16.64], R2 ;  /* 0x0000000210007986 */ /* 0x0001e2000c101124 */
[----:B------:R-:W-:Y:S05]  /*b610*/  BRA `(.L_x_13723) ;  /* 0x0000000c00507947 */ /* 0x000fea0003800000 */
.L_x_13720:
        /* <DEDUP_REMOVED lines=9> */
.L_x_13725:
[----:B------:R0:W-:Y:S01]  /*b6b0*/  STG.E desc[UR36][R16.64], R2 ;  /* 0x0000000210007986 */ /* 0x0001e2000c101924 */
[----:B------:R-:W-:Y:S05]  /*b6c0*/  BRA `(.L_x_13723) ;  /* 0x0000000c00247947 */ /* 0x000fea0003800000 */
.L_x_13724:
[----:B------:R0:W-:Y:S01]  /*b6d0*/  STG.E.U16 desc[UR36][R16.64], R2 ;  /* 0x0000000210007986 */ /* 0x0001e2000c101524 */
[----:B------:R-:W-:Y:S05]  /*b6e0*/  BRA `(.L_x_13723) ;  /* 0x0000000c001c7947 */ /* 0x000fea0003800000 */
.L_x_13719:
        /* <DEDUP_REMOVED lines=9> */
.L_x_13727:
[----:B------:R-:W-:-:S04]  /*b780*/  I2FP.F32.S32 R0, R2 ;  /* 0x0000000200007245 */ /* 0x000fc80000201400 */
[----:B------:R-:W-:-:S05]  /*b790*/  F2FP.F16.F32.PACK_AB R0, RZ, R0 ;  /* 0x00000000ff00723e */ /* 0x000fca00000000ff */
[----:B------:R0:W-:Y:S01]  /*b7a0*/  STG.E.U16 desc[UR36][R16.64], R0 ;  /* 0x0000000010007986 */ /* 0x0001e2000c101524 */
[----:B------:R-:W-:Y:S05]  /*b7b0*/  BRA `(.L_x_13723) ;  /* 0x0000000800e87947 */ /* 0x000fea0003800000 */
.L_x_13726:
        /* <DEDUP_REMOVED lines=10> */
.L_x_13729:
[----:B------:R-:W-:-:S04]  /*b860*/  I2FP.F32.S32 R2, R2 ;  /* 0x0000000200027245 */ /* 0x000fc80000201400 */
[----:B------:R-:W-:-:S04]  /*b870*/  F2FP.F16.F32.PACK_AB R3, RZ, R2 ;  /* 0x00000002ff03723e */ /* 0x000fc800000000ff */
[----:B------:R-:W-:-:S05]  /*b880*/  PRMT R3, R3, 0x5410, RZ ;  /* 0x0000541003037816 */ /* 0x000fca00000000ff */
[----:B------:R0:W-:Y:S01]  /*b890*/  STG.E desc[UR36][R16.64], R3 ;  /* 0x0000000310007986 */ /* 0x0001e2000c101924 */
[----:B------:R-:W-:Y:S05]  /*b8a0*/  BRA `(.L_x_13723) ;  /* 0x0000000800ac7947 */ /* 0x000fea0003800000 */
.L_x_13728:
[----:B------:R-:W0:Y:S02]  /*b8b0*/  I2F.F64 R2, R2 ;  /* 0x0000000200027312 */ /* 0x000e240000201c00 */
[----:B0-----:R0:W-:Y:S01]  /*b8c0*/  STG.E.64 desc[UR36][R16.64], R2 ;  /* 0x0000000210007986 */ /* 0x0011e2000c101b24 */
[----:B------:R-:W-:Y:S05]  /*b8d0*/  BRA `(.L_x_13723) ;  /* 0x0000000800a07947 */ /* 0x000fea0003800000 */
.L_x_13718:
        /* <DEDUP_REMOVED lines=12> */
.L_x_13732:
[----:B------:R-:W0:Y:S01]  /*b9a0*/  I2F.F64 R4, R2 ;  /* 0x0000000200047312 */ /* 0x000e220000201c00 */
[----:B------:R-:W-:-:S05]  /*b9b0*/  CS2R R6, SRZ ;  /* 0x0000000000067805 */ /* 0x000fca000001ff00 */
[----:B0-----:R0:W-:Y:S01]  /*b9c0*/  STG.E.128 desc[UR36][R16.64], R4 ;  /* 0x0000000410007986 */ /* 0x0011e2000c101d24 */
[----:B------:R-:W-:Y:S05]  /*b9d0*/  BRA `(.L_x_13723) ;  /* 0x0000000800607947 */ /* 0x000fea0003800000 */
.L_x_13731:
        /* <DEDUP_REMOVED lines=21> */
.L_x_13736:
[----:B------:R-:W-:Y:S05]  /*bb30*/  BSYNC B0 ;  /* 0x0000000000007941 */ /* 0x000fea0003800000 */
.L_x_13735:
[----:B------:R-:W-:-:S05]  /*bb40*/  LOP3.LUT R3, R0, R3, RZ, 0xfc, !PT ;  /* 0x0000000300037212 */ /* 0x000fca00078efcff */
[----:B------:R0:W-:Y:S01]  /*bb50*/  STG.E.U8 desc[UR36][R16.64], R3 ;  /* 0x0000000310007986 */ /* 0x0001e2000c101124 */
[----:B------:R-:W-:Y:S05]  /*bb60*/  BRA `(.L_x_13723) ;  /* 0x0000000400fc7947 */ /* 0x000fea0003800000 */
.L_x_13734:
        /* <DEDUP_REMOVED lines=13> */
.L_x_13738:
[----:B------:R-:W-:Y:S01]  /*bc40*/  IMAD.MOV.U32 R0, RZ, RZ, 0x7f ;  /* 0x0000007fff007424 */ /* 0x000fe200078e00ff */
[----:B------:R-:W-:-:S04]  /*bc50*/  ISETP.GT.U32.AND P0, PT, R2, 0x7f800000, PT ;  /* 0x7f8000000200780c */ /* 0x000fc80003f04070 */
[----:B------:R-:W-:-:S09]  /*bc60*/  SEL R0, R0, 0x7c, P0 ;  /* 0x0000007c00007807 */ /* 0x000fd20000000000 */
.L_x_13739:
[----:B------:R-:W-:Y:S05]  /*bc70*/  BSYNC B0 ;  /* 0x0000000000007941 */ /* 0x000fea0003800000 */
.L_x_13737:
[----:B------:R-:W-:-:S04]  /*bc80*/  LOP3.LUT R2, R3, 0x80000000, RZ, 0xc0, !PT ;  /* 0x8000000003027812 */ /* 0x000fc800078ec0ff */
[----:B------:R-:W-:-:S04]  /*bc90*/  SHF.R.U32.HI R3, RZ, 0x18, R2 ;  /* 0x00000018ff037819 */ /* 0x000fc80000011602 */
[----:B------:R-:W-:-:S05]  /*bca0*/  LOP3.LUT R3, R0, R3, RZ, 0xfc, !PT ;  /* 0x0000000300037212 */ /* 0x000fca00078efcff */
[----:B------:R0:W-:Y:S01]  /*bcb0*/  STG.E.U8 desc[UR36][R16.64], R3 ;  /* 0x0000000310007986 */ /* 0x0001e2000c101124 */
[----:B------:R-:W-:Y:S05]  /*bcc0*/  BRA `(.L_x_13723) ;  /* 0x0000000400a47947 */ /* 0x000fea0003800000 */
.L_x_13733:
[----:B------:R-:W-:-:S04]  /*bcd0*/  I2FP.F32.S32 R0, R2 ;  /* 0x0000000200007245 */ /* 0x000fc80000201400 */
[----:B------:R-:W-:-:S05]  /*bce0*/  F2FP.BF16.F32.PACK_AB R0, RZ, R0 ;  /* 0x00000000ff00723e */ /* 0x000fca00000010ff */
[----:B------:R0:W-:Y:S01]  /*bcf0*/  STG.E.U16 desc[UR36][R16.64], R0 ;  /* 0x0000000010007986 */ /* 0x0001e2000c101524 */
[----:B------:R-:W-:Y:S05]  /*bd00*/  BRA `(.L_x_13723) ;  /* 0x0000000400947947 */ /* 0x000fea0003800000 */
.L_x_13730:
        /* <DEDUP_REMOVED lines=10> */
.L_x_13742:
        /* <DEDUP_REMOVED lines=17> */
.L_x_13745:
[----:B------:R-:W-:-:S04]  /*bec0*/  LOP3.LUT R2, R3, 0x80000000, RZ, 0xc0, !PT ;  /* 0x8000000003027812 */ /* 0x000fc800078ec0ff */
[----:B------:R-:W-:-:S04]  /*bed0*/  SHF.R.U32.HI R3, RZ, 0x18, R2 ;  /* 0x00000018ff037819 */ /* 0x000fc80000011602 */
[----:B------:R-:W-:-:S04]  /*bee0*/  LOP3.LUT R0, R0, R3, RZ, 0xfc, !PT ;  /* 0x0000000300007212 */ /* 0x000fc800078efcff */
[----:B------:R-:W-:-:S07]  /*bef0*/  PRMT R8, R0, 0x7610, R8 ;  /* 0x0000761000087816 */ /* 0x000fce0000000008 */
.L_x_13744:
[----:B------:R-:W-:Y:S05]  /*bf00*/  BSYNC B0 ;  /* 0x0000000000007941 */ /* 0x000fea0003800000 */
.L_x_13743:
[----:B------:R3:W-:Y:S01]  /*bf10*/  STG.E.U8 desc[UR36][R16.64], R8 ;  /* 0x0000000810007986 */ /* 0x0007e2000c101124 */
[----:B------:R-:W-:Y:S05]  /*bf20*/  BRA `(.L_x_13723) ;  /* 0x00000004000c7947 */ /* 0x000fea0003800000 */
.L_x_13741:
        /* <DEDUP_REMOVED lines=17> */
.L_x_13748:
[----:B------:R-:W-:-:S04]  /*c040*/  LOP3.LUT R2, R3, 0x80000000, RZ, 0xc0, !PT ;  /* 0x8000000003027812 */ /* 0x000fc800078ec0ff */
[----:B------:R-:W-:-:S04]  /*c050*/  SHF.R.U32.HI R3, RZ, 0x18, R2 ;  /* 0x00000018ff037819 */ /* 0x000fc80000011602 */
[----:B------:R-:W-:-:S04]  /*c060*/  LOP3.LUT R0, R0, R3, RZ, 0xfc, !PT ;  /* 0x0000000300007212 */ /* 0x000fc800078efcff */
[----:B------:R-:W-:-:S07]  /*c070*/  PRMT R8, R0, 0x7610, R8 ;  /* 0x0000761000087816 */ /* 0x000fce0000000008 */
.L_x_13747:
[----:B------:R-:W-:Y:S05]  /*c080*/  BSYNC B0 ;  /* 0x0000000000007941 */ /* 0x000fea0003800000 */
.L_x_13746:
[----:B------:R0:W-:Y:S01]  /*c090*/  STG.E.U8 desc[UR36][R16.64], R8 ;  /* 0x0000000810007986 */ /* 0x0001e2000c101124 */
[----:B------:R-:W-:Y:S05]  /*c0a0*/  BRA `(.L_x_13723) ;  /* 0x0000000000ac7947 */ /* 0x000fea0003800000 */
.L_x_13740:
        /* <DEDUP_REMOVED lines=22> */
.L_x_13722:
        /* <DEDUP_REMOVED lines=16> */
.L_x_13751:
[----:B------:R-:W-:Y:S05]  /*c310*/  BRA `(.L_x_13723) ;  /* 0x0000000000107947 */ /* 0x000fea0003800000 */
.L_x_13750:
[----:B------:R-:W-:-:S05]  /*c320*/  SHF.R.S32.HI R3, RZ, 0x1f, R2 ;  /* 0x0000001fff037819 */ /* 0x000fca0000011402 */
[----:B------:R1:W-:Y:S01]  /*c330*/  STG.E.64 desc[UR36][R16.64], R2 ;  /* 0x0000000210007986 */ /* 0x0003e2000c101b24 */
[----:B------:R-:W-:Y:S05]  /*c340*/  BRA `(.L_x_13723) ;  /* 0x0000000000047947 */ /* 0x000fea0003800000 */
.L_x_13749:
[----:B------:R0:W-:Y:S02]  /*c350*/  STG.E desc[UR36][R16.64], R2 ;  /* 0x0000000210007986 */ /* 0x0001e4000c101924 */
.L_x_13723:
[----:B------:R-:W-:-:S07]  /*c360*/  VIADD R19, R19, 0x80 ;  /* 0x0000008013137836 */ /* 0x000fce0000000000 */
.L_x_13650:
[----:B------:R-:W-:Y:S05]  /*c370*/  BSYNC B6 ;  /* 0x0000000000067941 */ /* 0x000fea0003800000 */
.L_x_13649:
        /* <DEDUP_REMOVED lines=357> */
.L_x_13752:
        /* <DEDUP_REMOVED lines=20> */
.L_x_13756:
[----:B------:R0:W5:Y:S01]  /*db10*/  LDG.E.U8 R19, desc[UR36][R2.64] ;  /* 0x0000002402137981 */ /* 0x000162000c1e1100 */
[----:B------:R-:W-:Y:S05]  /*db20*/  BRA `(.L_x_13758) ;  /* 0x0000000c00347947 */ /* 0x000fea0003800000 */
.L_x_13755:
        /* <DEDUP_REMOVED lines=8> */
.L_x_13760:
[----:B------:R0:W5:Y:S01]  /*dbb0*/  LDG.E R19, desc[UR36][R2.64] ;  /* 0x0000002402137981 */ /* 0x000162000c1e1900 */
[----:B------:R-:W-:Y:S05]  /*dbc0*/  BRA `(.L_x_13758) ;  /* 0x0000000c000c7947 */ /* 0x000fea0003800000 */
.L_x_13759:
[----:B------:R0:W5:Y:S01]  /*dbd0*/  LDG.E.S16 R19, desc[UR36][R2.64] ;  /* 0x0000002402137981 */ /* 0x000162000c1e1700 */
[----:B------:R-:W-:Y:S05]  /*dbe0*/  BRA `(.L_x_13758) ;  /* 0x0000000c00047947 */ /* 0x000fea0003800000 */
.L_x_13754:
        /* <DEDUP_REMOVED lines=9> */
.L_x_13762:
[----:B------:R-:W2:Y:S02]  /*dc80*/  LDG.E.U16 R2, desc[UR36][R2.64] ;  /* 0x0000002402027981 */ /* 0x000ea4000c1e1500 */
[----:B--2---:R-:W-:-:S06]  /*dc90*/  HADD2.F32 R19, -RZ, R2.H0_H0 ;  /* 0x20000002ff137230 */ /* 0x004fcc0000004100 */
[----:B------:R-:W0:Y:S01]  /*dca0*/  F2I.FTZ.TRUNC.NTZ R19, R19 ;  /* 0x0000001300137305 */ /* 0x000e22000021f100 */
[----:B------:R-:W-:Y:S05]  /*dcb0*/  BRA `(.L_x_13758) ;  /* 0x0000000800d07947 */ /* 0x000fea0003800000 */
.L_x_13761:
        /* <DEDUP_REMOVED lines=9> */
.L_x_13764:
[----:B------:R-:W2:Y:S02]  /*dd50*/  LDG.E.U16 R2, desc[UR36][R2.64] ;  /* 0x0000002402027981 */ /* 0x000ea4000c1e1500 */
[----:B--2---:R-:W-:-:S06]  /*dd60*/  HADD2.F32 R19, -RZ, R2.H0_H0 ;  /* 0x20000002ff137230 */ /* 0x004fcc0000004100 */
[----:B------:R-:W0:Y:S01]  /*dd70*/  F2I.FTZ.TRUNC.NTZ R19, R19 ;  /* 0x0000001300137305 */ /* 0x000e22000021f100 */
[----:B------:R-:W-:Y:S05]  /*dd80*/  BRA `(.L_x_13758) ;  /* 0x00000008009c7947 */ /* 0x000fea0003800000 */
.L_x_13763:
[----:B------:R-:W2:Y:S02]  /*dd90*/  LDG.E.64 R2, desc[UR36][R2.64] ;  /* 0x0000002402027981 */ /* 0x000ea4000c1e1b00 */
[----:B--2---:R0:W1:Y:S01]  /*dda0*/  F2I.F64.TRUNC R19, R2 ;  /* 0x0000000200137311 */ /* 0x004062000030d100 */
[----:B------:R-:W-:Y:S05]  /*ddb0*/  BRA `(.L_x_13758) ;  /* 0x0000000800907947 */ /* 0x000fea0003800000 */
.L_x_13753:
        /* <DEDUP_REMOVED lines=12> */
.L_x_13767:
[----:B------:R-:W2:Y:S02]  /*de80*/  LDG.E.64 R2, desc[UR36][R2.64] ;  /* 0x0000002402027981 */ /* 0x000ea4000c1e1b00 */
[----:B--2---:R0:W1:Y:S01]  /*de90*/  F2I.F64.TRUNC R19, R2 ;  /* 0x0000000200137311 */ /* 0x004062000030d100 */
[----:B------:R-:W-:Y:S05]  /*dea0*/  BRA `(.L_x_13758) ;  /* 0x0000000800547947 */ /* 0x000fea0003800000 */
.L_x_13766:
        /* <DEDUP_REMOVED lines=27> */
.L_x_13769:
        /* <DEDUP_REMOVED lines=14> */
.L_x_13768:
[----:B------:R-:W2:Y:S02]  /*e140*/  LDG.E.U16 R19, desc[UR36][R2.64] ;  /* 0x0000002402137981 */ /* 0x000ea4000c1e1500 */
[----:B--2---:R-:W-:-:S06]  /*e150*/  IMAD.U32 R19, R19, 0x10000, RZ ;  /* 0x0001000013137824 */ /* 0x004fcc00078e00ff */
[----:B------:R-:W4:Y:S01]  /*e160*/  F2I.FTZ.TRUNC.NTZ R19, R19 ;  /* 0x0000001300137305 */ /* 0x000f22000021f100 */
[----:B------:R-:W-:Y:S05]  /*e170*/  BRA `(.L_x_13758) ;  /* 0x0000000400a07947 */ /* 0x000fea0003800000 */
.L_x_13765:
        /* <DEDUP_REMOVED lines=10> */
.L_x_13772:
        /* <DEDUP_REMOVED lines=21> */
.L_x_13776:
[----:B------:R-:W-:Y:S05]  /*e370*/  BSYNC B1 ;  /* 0x0000000000017941 */ /* 0x000fea0003800000 */
.L_x_13775:
[----:B------:R-:W-:Y:S01]  /*e380*/  IMAD.SHL.U32 R2, R2, 0x100000, RZ ;  /* 0x0010000002027824 */ /* 0x000fe200078e00ff */
[----:B------:R-:W-:-:S04]  /*e390*/  LEA R0, R0, 0x3b800000, 0x17 ;  /* 0x3b80000000007811 */ /* 0x000fc800078eb8ff */
[----:B------:R-:W-:-:S07]  /*e3a0*/  LOP3.LUT R19, R0, R2, R19, 0xfe, !PT ;  /* 0x0000000200137212 */ /* 0x000fce00078efe13 */
.L_x_13774:
[----:B------:R-:W-:Y:S05]  /*e3b0*/  BSYNC B0 ;  /* 0x0000000000007941 */ /* 0x000fea0003800000 */
.L_x_13773:
[----:B------:R-:W0:Y:S01]  /*e3c0*/  F2I.FTZ.TRUNC.NTZ R19, R19 ;  /* 0x0000001300137305 */ /* 0x000e22000021f100 */
[----:B------:R-:W-:Y:S05]  /*e3d0*/  BRA `(.L_x_13758) ;  /* 0x0000000400087947 */ /* 0x000fea0003800000 */
.L_x_13771:
        /* <DEDUP_REMOVED lines=21> */
.L_x_13780:
[----:B------:R-:W-:Y:S05]  /*e530*/  BSYNC B1 ;  /* 0x0000000000017941 */ /* 0x000fea0003800000 */
.L_x_13779:
[----:B------:R-:W-:Y:S01]  /*e540*/  IMAD.SHL.U32 R2, R2, 0x200000, RZ ;  /* 0x0020000002027824 */ /* 0x000fe200078e00ff */
[----:B------:R-:W-:-:S04]  /*e550*/  LEA R0, R0, 0x37800000, 0x17 ;  /* 0x3780000000007811 */ /* 0x000fc800078eb8ff */
[----:B------:R-:W-:-:S07]  /*e560*/  LOP3.LUT R19, R0, R2, R19, 0xfe, !PT ;  /* 0x0000000200137212 */ /* 0x000fce00078efe13 */
.L_x_13778:
[----:B------:R-:W-:Y:S05]  /*e570*/  BSYNC B0 ;  /* 0x0000000000007941 */ /* 0x000fea0003800000 */
.L_x_13777:
[----:B------:R-:W0:Y:S01]  /*e580*/  F2I.FTZ.TRUNC.NTZ R19, R19 ;  /* 0x0000001300137305 */ /* 0x000e22000021f100 */
[----:B------:R-:W-:Y:S05]  /*e590*/  BRA `(.L_x_13758) ;  /* 0x0000000000987947 */ /* 0x000fea0003800000 */
.L_x_13770:
        /* <DEDUP_REMOVED lines=14> */
.L_x_13784:
[----:B------:R-:W-:Y:S05]  /*e680*/  BSYNC B0 ;  /* 0x0000000000007941 */ /* 0x000fea0003800000 */
.L_x_13783:
[----:B------:R-:W0:Y:S01]  /*e690*/  F2I.FTZ.TRUNC.NTZ R19, R19 ;  /* 0x0000001300137305 */ /* 0x000e22000021f100 */
[----:B------:R-:W-:Y:S05]  /*e6a0*/  BRA `(.L_x_13758) ;  /* 0x0000000000547947 */ /* 0x000fea0003800000 */
.L_x_13757:
        /* <DEDUP_REMOVED lines=17> */
.L_x_13785:
[----:B------:R-:W-:Y:S05]  /*e7c0*/  BRA `(.L_x_13758) ;  /* 0x00000000000c7947 */ /* 0x000fea0003800000 */
.L_x_13782:
[----:B------:R0:W5:Y:S01]  /*e7d0*/  LDG.E R19, desc[UR36][R2.64] ;  /* 0x0000002402137981 */ /* 0x000162000c1e1900 */
[----:B------:R-:W-:Y:S05]  /*e7e0*/  BRA `(.L_x_13758) ;  /* 0x0000000000047947 */ /* 0x000fea0003800000 */
.L_x_13781:
[----:B------:R0:W5:Y:S02]  /*e7f0*/  LDG.E R19, desc[UR36][R2.64] ;  /* 0x0000002402137981 */ /* 0x000164000c1e1900 */
.L_x_13758:
        /* <DEDUP_REMOVED lines=17> */
.L_x_13789:
[----:B------:R2:W5:Y:S01]  /*e910*/  LDG.E.U8 R18, desc[UR36][R2.64] ;  /* 0x0000002402127981 */ /* 0x000562000c1e1100 */
[----:B------:R-:W-:Y:S05]  /*e920*/  BRA `(.L_x_13791) ;  /* 0x0000000c00347947 */ /* 0x000fea0003800000 */
.L_x_13788:
        /* <DEDUP_REMOVED lines=8> */
.L_x_13793:
[----:B------:R0:W5:Y:S01]  /*e9b0*/  LDG.E R18, desc[UR36][R2.64] ;  /* 0x0000002402127981 */ /* 0x000162000c1e1900 */
[----:B------:R-:W-:Y:S05]  /*e9c0*/  BRA `(.L_x_13791) ;  /* 0x0000000c000c7947 */ /* 0x000fea0003800000 */
.L_x_13792:
[----:B------:R0:W5:Y:S01]  /*e9d0*/  LDG.E.S16 R18, desc[UR36][R2.64] ;  /* 0x0000002402127981 */ /* 0x000162000c1e1700 */
[----:B------:R-:W-:Y:S05]  /*e9e0*/  BRA `(.L_x_13791) ;  /* 0x0000000c00047947 */ /* 0x000fea0003800000 */
.L_x_13787:
        /* <DEDUP_REMOVED lines=9> */
.L_x_13795:
[----:B------:R-:W2:Y:S02]  /*ea80*/  LDG.E.U16 R2, desc[UR36][R2.64] ;  /* 0x0000002402027981 */ /* 0x000ea4000c1e1500 */
[----:B--2---:R-:W-:-:S06]  /*ea90*/  HADD2.F32 R18, -RZ, R2.H0_H0 ;  /* 0x20000002ff127230 */ /* 0x004fcc0000004100 */
[----:B------:R-:W0:Y:S01]  /*eaa0*/  F2I.FTZ.TRUNC.NTZ R18, R18 ;  /* 0x0000001200127305 */ /* 0x000e22000021f100 */
[----:B------:R-:W-:Y:S05]  /*eab0*/  BRA `(.L_x_13791) ;  /* 0x0000000800d07947 */ /* 0x000fea0003800000 */
.L_x_13794:
        /* <DEDUP_REMOVED lines=9> */
.L_x_13797:
[----:B------:R-:W2:Y:S02]  /*eb50*/  LDG.E.U16 R2, desc[UR36][R2.64] ;  /* 0x0000002402027981 */ /* 0x000ea4000c1e1500 */
[----:B--2---:R-:W-:-:S06]  /*eb60*/  HADD2.F32 R18, -RZ, R2.H0_H0 ;  /* 0x20000002ff127230 */ /* 0x004fcc0000004100 */
[----:B------:R-:W0:Y:S01]  /*eb70*/  F2I.FTZ.TRUNC.NTZ R18, R18 ;  /* 0x0000001200127305 */ /* 0x000e22000021f100 */
[----:B------:R-:W-:Y:S05]  /*eb80*/  BRA `(.L_x_13791) ;  /* 0x00000008009c7947 */ /* 0x000fea0003800000 */
.L_x_13796:
[----:B------:R-:W2:Y:S02]  /*eb90*/  LDG.E.64 R2, desc[UR36][R2.64] ;  /* 0x0000002402027981 */ /* 0x000ea4000c1e1b00 */
[----:B--2---:R0:W2:Y:S01]  /*eba0*/  F2I.F64.TRUNC R18, R2 ;  /* 0x0000000200127311 */ /* 0x0040a2000030d100 */
[----:B------:R-:W-:Y:S05]  /*ebb0*/  BRA `(.L_x_13791) ;  /* 0x0000000800907947 */ /* 0x000fea0003800000 */
.L_x_13786:
        /* <DEDUP_REMOVED lines=12> */
.L_x_13800:
[----:B------:R-:W2:Y:S02]  /*ec80*/  LDG.E.64 R2, desc[UR36][R2.64] ;  /* 0x0000002402027981 */ /* 0x000ea4000c1e1b00 */
[----:B--2---:R0:W2:Y:S01]  /*ec90*/  F2I.F64.TRUNC R18, R2 ;  /* 0x0000000200127311 */ /* 0x0040a2000030d100 */
[----:B------:R-:W-:Y:S05]  /*eca0*/  BRA `(.L_x_13791) ;  /* 0x0000000800547947 */ /* 0x000fea0003800000 */
.L_x_13799:
        /* <DEDUP_REMOVED lines=27> */
.L_x_13802:
        /* <DEDUP_REMOVED lines=14> */
.L_x_13801:
[----:B------:R-:W2:Y:S02]  /*ef40*/  LDG.E.U16 R18, desc[UR36][R2.64] ;  /* 0x0000002402127981 */ /* 0x000ea4000c1e1500 */
[----:B--2---:R-:W-:-:S06]  /*ef50*/  IMAD.U32 R18, R18, 0x10000, RZ ;  /* 0x0001000012127824 */ /* 0x004fcc00078e00ff */
[----:B------:R-:W0:Y:S01]  /*ef60*/  F2I.FTZ.TRUNC.NTZ R18, R18 ;  /* 0x0000001200127305 */ /* 0x000e22000021f100 */
[----:B------:R-:W-:Y:S05]  /*ef70*/  BRA `(.L_x_13791) ;  /* 0x0000000400a07947 */ /* 0x000fea0003800000 */
.L_x_13798:
        /* <DEDUP_REMOVED lines=10> */
.L_x_13805:
        /* <DEDUP_REMOVED lines=21> */
.L_x_13809:
[----:B------:R-:W-:Y:S05]  /*f170*/  BSYNC B1 ;  /* 0x0000000000017941 */ /* 0x000fea0003800000 */
.L_x_13808:
[----:B------:R-:W-:Y:S01]  /*f180*/  IMAD.SHL.U32 R2, R2, 0x100000, RZ ;  /* 0x0010000002027824 */ /* 0x000fe200078e00ff */
[----:B------:R-:W-:-:S04]  /*f190*/  LEA R3, R0, 0x3b800000, 0x17 ;  /* 0x3b80000000037811 */ /* 0x000fc800078eb8ff */
[----:B------:R-:W-:-:S07]  /*f1a0*/  LOP3.LUT R18, R3, R2, R18, 0xfe, !PT ;  /* 0x0000000203127212 */ /* 0x000fce00078efe12 */
.L_x_13807:
[----:B------:R-:W-:Y:S05]  /*f1b0*/  BSYNC B0 ;  /* 0x0000000000007941 */ /* 0x000fea0003800000 */
.L_x_13806:
[----:B------:R-:W0:Y:S01]  /*f1c0*/  F2I.FTZ.TRUNC.NTZ R18, R18 ;  /* 0x0000001200127305 */ /* 0x000e22000021f100 */
[----:B------:R-:W-:Y:S05]  /*f1d0*/  BRA `(.L_x_13791) ;  /* 0x0000000400087947 */ /* 0x000fea0003800000 */
.L_x_13804:
        /* <DEDUP_REMOVED lines=21> */
.L_x_13813:
[----:B------:R-:W-:Y:S05]  /*f330*/  BSYNC B1 ;  /* 0x0000000000017941 */ /* 0x000fea0003800000 */
.L_x_13812:
[----:B------:R-:W-:Y:S01]  /*f340*/  IMAD.SHL.U32 R2, R2, 0x200000, RZ ;  /* 0x0020000002027824 */ /* 0x000fe200078e00ff */
[----:B------:R-:W-:-:S04]  /*f350*/  LEA R3, R0, 0x37800000, 0x17 ;  /* 0x3780000000037811 */ /* 0x000fc800078eb8ff */
[----:B------:R-:W-:-:S07]  /*f360*/  LOP3.LUT R18, R3, R2, R18, 0xfe, !PT ;  /* 0x0000000203127212 */ /* 0x000fce00078efe12 */
.L_x_13811:
[----:B------:R-:W-:Y:S05]  /*f370*/  BSYNC B0 ;  /* 0x0000000000007941 */ /* 0x000fea0003800000 */
.L_x_13810:
[----:B------:R-:W0:Y:S01]  /*f380*/  F2I.FTZ.TRUNC.NTZ R18, R18 ;  /* 0x0000001200127305 */ /* 0x000e22000021f100 */
[----:B------:R-:W-:Y:S05]  /*f390*/  BRA `(.L_x_13791) ;  /* 0x0000000000987947 */ /* 0x000fea0003800000 */
.L_x_13803:
        /* <DEDUP_REMOVED lines=14> */
.L_x_13817:
[----:B------:R-:W-:Y:S05]  /*f480*/  BSYNC B0 ;  /* 0x0000000000007941 */ /* 0x000fea0003800000 */
.L_x_13816:
[----:B------:R-:W0:Y:S01]  /*f490*/  F2I.FTZ.TRUNC.NTZ R18, R18 ;  /* 0x0000001200127305 */ /* 0x000e22000021f100 */
[----:B------:R-:W-:Y:S05]  /*f4a0*/  BRA `(.L_x_13791) ;  /* 0x0000000000547947 */ /* 0x000fea0003800000 */
.L_x_13790:
        /* <DEDUP_REMOVED lines=17> */
.L_x_13818:
[----:B------:R-:W-:Y:S05]  /*f5c0*/  BRA `(.L_x_13791) ;  /* 0x00000000000c7947 */ /* 0x000fea0003800000 */
.L_x_13815:
[----:B------:R0:W5:Y:S01]  /*f5d0*/  LDG.E R18, desc[UR36][R2.64] ;  /* 0x0000002402127981 */ /* 0x000162000c1e1900 */
[----:B------:R-:W-:Y:S05]  /*f5e0*/  BRA `(.L_x_13791) ;  /* 0x0000000000047947 */ /* 0x000fea0003800000 */
.L_x_13814:
[----:B------:R0:W5:Y:S02]  /*f5f0*/  LDG.E R18, desc[UR36][R2.64] ;  /* 0x0000002402127981 */ /* 0x000164000c1e1900 */
.L_x_13791:
[----:B0-2---:R-:W0:Y:S01]  /*f600*/  LDC.U8 R3, c[0x0][0x491] ;  /* 0x00012440ff037b82 */ /* 0x005e220000000000 */
        /* <DEDUP_REMOVED lines=14> */
.L_x_13822:
[----:B------:R-:W-:Y:S01]  /*f6f0*/  STG.E.U8 desc[UR36][R16.64], R2 ;  /* 0x0000000210007986 */ /* 0x000fe2000c101124 */
[----:B------:R-:W-:Y:S05]  /*f700*/  EXIT ;  /* 0x000000000000794d */ /* 0x000fea0003800000 */
.L_x_13821:
        /* <DEDUP_REMOVED lines=9> */
.L_x_13825:
[----:B------:R-:W-:Y:S01]  /*f7a0*/  STG.E desc[UR36][R16.64], R2 ;  /* 0x0000000210007986 */ /* 0x000fe2000c101924 */
[----:B------:R-:W-:Y:S05]  /*f7b0*/  EXIT ;  /* 0x000000000000794d */ /* 0x000fea0003800000 */
.L_x_13824:
[----:B------:R-:W-:Y:S01]  /*f7c0*/  STG.E.U16 desc[UR36][R16.64], R2 ;  /* 0x0000000210007986 */ /* 0x000fe2000c101524 */
[----:B------:R-:W-:Y:S05]  /*f7d0*/  EXIT ;  /* 0x000000000000794d */ /* 0x000fea0003800000 */
.L_x_13820:
        /* <DEDUP_REMOVED lines=9> */
.L_x_13827:
[----:B------:R-:W-:-:S04]  /*f870*/  I2FP.F32.S32 R0, R2 ;  /* 0x0000000200007245 */ /* 0x000fc80000201400 */
[----:B------:R-:W-:-:S05]  /*f880*/  F2FP.F16.F32.PACK_AB R0, RZ, R0 ;  /* 0x00000000ff00723e */ /* 0x000fca00000000ff */
[----:B------:R-:W-:Y:S01]  /*f890*/  STG.E.U16 desc[UR36][R16.64], R0 ;  /* 0x0000000010007986 */ /* 0x000fe2000c101524 */
[----:B------:R-:W-:Y:S05]  /*f8a0*/  EXIT ;  /* 0x000000000000794d */ /* 0x000fea0003800000 */
.L_x_13826:
        /* <DEDUP_REMOVED lines=10> */
.L_x_13829:
[----:B------:R-:W-:-:S04]  /*f950*/  I2FP.F32.S32 R2, R2 ;  /* 0x0000000200027245 */ /* 0x000fc80000201400 */
[----:B------:R-:W-:-:S04]  /*f960*/  F2FP.F16.F32.PACK_AB R3, RZ, R2 ;  /* 0x00000002ff03723e */ /* 0x000fc800000000ff */
[----:B------:R-:W-:-:S05]  /*f970*/  PRMT R3, R3, 0x5410, RZ ;  /* 0x0000541003037816 */ /* 0x000fca00000000ff */
[----:B------:R-:W-:Y:S01]  /*f980*/  STG.E desc[UR36][R16.64], R3 ;  /* 0x0000000310007986 */ /* 0x000fe2000c101924 */
[----:B------:R-:W-:Y:S05]  /*f990*/  EXIT ;  /* 0x000000000000794d */ /* 0x000fea0003800000 */
.L_x_13828:
[----:B------:R-:W0:Y:S02]  /*f9a0*/  I2F.F64 R2, R2 ;  /* 0x0000000200027312 */ /* 0x000e240000201c00 */
[----:B0-----:R-:W-:Y:S01]  /*f9b0*/  STG.E.64 desc[UR36][R16.64], R2 ;  /* 0x0000000210007986 */ /* 0x001fe2000c101b24 */
[----:B------:R-:W-:Y:S05]  /*f9c0*/  EXIT ;  /* 0x000000000000794d */ /* 0x000fea0003800000 */
.L_x_13819:
        /* <DEDUP_REMOVED lines=12> */
.L_x_13832:
[----:B------:R-:W0:Y:S01]  /*fa90*/  I2F.F64 R4, R2 ;  /* 0x0000000200047312 */ /* 0x000e220000201c00 */
[----:B------:R-:W-:-:S05]  /*faa0*/  CS2R R6, SRZ ;  /* 0x0000000000067805 */ /* 0x000fca000001ff00 */
[----:B0-----:R-:W-:Y:S01]  /*fab0*/  STG.E.128 desc[UR36][R16.64], R4 ;  /* 0x0000000410007986 */ /* 0x001fe2000c101d24 */
[----:B------:R-:W-:Y:S05]  /*fac0*/  EXIT ;  /* 0x000000000000794d */ /* 0x000fea0003800000 */
.L_x_13831:
        /* <DEDUP_REMOVED lines=21> */
.L_x_13836:
[----:B------:R-:W-:Y:S05]  /*fc20*/  BSYNC B0 ;  /* 0x0000000000007941 */ /* 0x000fea0003800000 */
.L_x_13835:
[----:B------:R-:W-:-:S05]  /*fc30*/  LOP3.LUT R3, R0, R3, RZ, 0xfc, !PT ;  /* 0x0000000300037212 */ /* 0x000fca00078efcff */
[----:B------:R-:W-:Y:S01]  /*fc40*/  STG.E.U8 desc[UR36][R16.64], R3 ;  /* 0x0000000310007986 */ /* 0x000fe2000c101124 */
[----:B------:R-:W-:Y:S05]  /*fc50*/  EXIT ;  /* 0x000000000000794d */ /* 0x000fea0003800000 */
.L_x_13834:
        /* <DEDUP_REMOVED lines=13> */
.L_x_13838:
[----:B------:R-:W-:Y:S01]  /*fd30*/  IMAD.MOV.U32 R0, RZ, RZ, 0x7f ;  /* 0x0000007fff007424 */ /* 0x000fe200078e00ff */
[----:B------:R-:W-:-:S04]  /*fd40*/  ISETP.GT.U32.AND P0, PT, R2, 0x7f800000, PT ;  /* 0x7f8000000200780c */ /* 0x000fc80003f04070 */
[----:B------:R-:W-:-:S09]  /*fd50*/  SEL R0, R0, 0x7c, P0 ;  /* 0x0000007c00007807 */ /* 0x000fd20000000000 */
.L_x_13839:
[----:B------:R-:W-:Y:S05]  /*fd60*/  BSYNC B0 ;  /* 0x0000000000007941 */ /* 0x000fea0003800000 */
.L_x_13837:
[----:B------:R-:W-:-:S04]  /*fd70*/  LOP3.LUT R2, R3, 0x80000000, RZ, 0xc0, !PT ;  /* 0x8000000003027812 */ /* 0x000fc800078ec0ff */
[----:B------:R-:W-:-:S04]  /*fd80*/  SHF.R.U32.HI R3, RZ, 0x18, R2 ;  /* 0x00000018ff037819 */ /* 0x000fc80000011602 */
[----:B------:R-:W-:-:S05]  /*fd90*/  LOP3.LUT R3, R0, R3, RZ, 0xfc, !PT ;  /* 0x0000000300037212 */ /* 0x000fca00078efcff */
[----:B------:R-:W-:Y:S01]  /*fda0*/  STG.E.U8 desc[UR36][R16.64], R3 ;  /* 0x0000000310007986 */ /* 0x000fe2000c101124 */
[----:B------:R-:W-:Y:S05]  /*fdb0*/  EXIT ;  /* 0x000000000000794d */ /* 0x000fea0003800000 */
.L_x_13833:
[----:B------:R-:W-:-:S04]  /*fdc0*/  I2FP.F32.S32 R0, R2 ;  /* 0x0000000200007245 */ /* 0x000fc80000201400 */
[----:B------:R-:W-:-:S05]  /*fdd0*/  F2FP.BF16.F32.PACK_AB R0, RZ, R0 ;  /* 0x00000000ff00723e */ /* 0x000fca00000010ff */
[----:B------:R-:W-:Y:S01]  /*fde0*/  STG.E.U16 desc[UR36][R16.64], R0 ;  /* 0x0000000010007986 */ /* 0x000fe2000c101524 */
[----:B------:R-:W-:Y:S05]  /*fdf0*/  EXIT ;  /* 0x000000000000794d */ /* 0x000fea0003800000 */
.L_x_13830:
        /* <DEDUP_REMOVED lines=10> */
.L_x_13842:
        /* <DEDUP_REMOVED lines=17> */
.L_x_13845:
[----:B------:R-:W-:-:S04]  /*ffb0*/  LOP3.LUT R2, R3, 0x80000000, RZ, 0xc0, !PT ;  /* 0x8000000003027812 */ /* 0x000fc800078ec0ff */
[----:B------:R-:W-:-:S04]  /*ffc0*/  SHF.R.U32.HI R3, RZ, 0x18, R2 ;  /* 0x00000018ff037819 */ /* 0x000fc80000011602 */
[----:B------:R-:W-:-:S04]  /*ffd0*/  LOP3.LUT R0, R0, R3, RZ, 0xfc, !PT ;  /* 0x0000000300007212 */ /* 0x000fc800078efcff */
[----:B------:R-:W-:-:S07]  /*ffe0*/  PRMT R8, R0, 0x7610, R8 ;  /* 0x0000761000087816 */ /* 0x000fce0000000008 */
.L_x_13844:
[----:B------:R-:W-:Y:S05]  /*fff0*/  BSYNC B0 ;  /* 0x0000000000007941 */ /* 0x000fea0003800000 */
.L_x_13843:
[----:B------:R-:W-:Y:S01]  /*10000*/  STG.E.U8 desc[UR36][R16.64], R8 ;  /* 0x0000000810007986 */ /* 0x000fe2000c101124 */
[----:B------:R-:W-:Y:S05]  /*10010*/  EXIT ;  /* 0x000000000000794d */ /* 0x000fea0003800000 */
.L_x_13841:
        /* <DEDUP_REMOVED lines=17> */
.L_x_13848:
[----:B------:R-:W-:-:S04]  /*10130*/  LOP3.LUT R2, R3, 0x80000000, RZ, 0xc0, !PT ;  /* 0x8000000003027812 */ /* 0x000fc800078ec0ff */
[----:B------:R-:W-:-:S04]  /*10140*/  SHF.R.U32.HI R3, RZ, 0x18, R2 ;  /* 0x00000018ff037819 */ /* 0x000fc80000011602 */
[----:B------:R-:W-:-:S04]  /*10150*/  LOP3.LUT R0, R0, R3, RZ, 0xfc, !PT ;  /* 0x0000000300007212 */ /* 0x000fc800078efcff */
[----:B------:R-:W-:-:S07]  /*10160*/  PRMT R8, R0, 0x7610, R8 ;  /* 0x0000761000087816 */ /* 0x000fce0000000008 */
.L_x_13847:
[----:B------:R-:W-:Y:S05]  /*10170*/  BSYNC B0 ;  /* 0x0000000000007941 */ /* 0x000fea0003800000 */
.L_x_13846:
[----:B------:R-:W-:Y:S01]  /*10180*/  STG.E.U8 desc[UR36][R16.64], R8 ;  /* 0x0000000810007986 */ /* 0x000fe2000c101124 */
[----:B------:R-:W-:Y:S05]  /*10190*/  EXIT ;  /* 0x000000000000794d */ /* 0x000fea0003800000 */
.L_x_13840:
        /* <DEDUP_REMOVED lines=22> */
.L_x_13823:
        /* <DEDUP_REMOVED lines=16> */
.L_x_13851:
[----:B------:R-:W-:Y:S05]  /*10400*/  EXIT ;  /* 0x000000000000794d */ /* 0x000fea0003800000 */
.L_x_13850:
[----:B------:R-:W-:-:S05]  /*10410*/  SHF.R.S32.HI R3, RZ, 0x1f, R2 ;  /* 0x0000001fff037819 */ /* 0x000fca0000011402 */
[----:B------:R-:W-:Y:S01]  /*10420*/  STG.E.64 desc[UR36][R16.64], R2 ;  /* 0x0000000210007986 */ /* 0x000fe2000c101b24 */
[----:B------:R-:W-:Y:S05]  /*10430*/  EXIT ;  /* 0x000000000000794d */ /* 0x000fea0003800000 */
.L_x_13849:
[----:B------:R-:W-:Y:S01]  /*10440*/  STG.E desc[UR36][R16.64], R2 ;  /* 0x0000000210007986 */ /* 0x000fe2000c101924 */
[----:B------:R-:W-:Y:S05]  /*10450*/  EXIT ;  /* 0x000000000000794d */ /* 0x000fea0003800000 */
.L_x_13852:
        /* <DEDUP_REMOVED lines=10> */
.L_x_17339:


//--------------------- .text._ZN2at6native27unrolled_elementwise_kernelINS0_13BinaryFunctorIiiiNS0_15binary_internal10MulFunctorIiEEEESt5arrayIPcLm3EELi4E23TrivialOffsetCalculatorILi2EjESA_ILi1EjENS0_6memory12LoadWithCastILi2EEENSD_13StoreWithCastILi1EEEEEviT_T0_T2_T3_T4_T5_ --------------------------
	.section	.text._ZN2at6native27unrolled_elementwise_kernelINS0_13BinaryFunctorIiiiNS0_15binary_internal10MulFunctorIiEEEESt5arrayIPcLm3EELi4E23TrivialOffsetCalculatorILi2EjESA_ILi1EjENS0_6memory12LoadWithCastILi2EEENSD_13StoreWithCastILi1EEEEEviT_T0_T2_T3_T4_T5_,"ax",@progbits
	.align	128
        .global         _ZN2at6native27unrolled_elementwise_kernelINS0_13BinaryFunctorIiiiNS0_15binary_internal10MulFunctorIiEEEESt5arrayIPcLm3EELi4E23TrivialOffsetCalculatorILi2EjESA_ILi1EjENS0_6memory12LoadWithCastILi2EEENSD_13StoreWithCastILi1EEEEEviT_T0_T2_T3_T4_T5_
        .type           _ZN2at6native27unrolled_elementwise_kernelINS0_13BinaryFunctorIiiiNS0_15binary_internal10MulFunctorIiEEEESt5arrayIPcLm3EELi4E23TrivialOffsetCalculatorILi2EjESA_ILi1EjENS0_6memory12LoadWithCastILi2EEENSD_13StoreWithCastILi1EEEEEviT_T0_T2_T3_T4_T5_,@function
        .size           _ZN2at6native27unrolled_elementwise_kernelINS0_13BinaryFunctorIiiiNS0_15binary_internal10MulFunctorIiEEEESt5arrayIPcLm3EELi4E23TrivialOffsetCalculatorILi2EjESA_ILi1EjENS0_6memory12LoadWithCastILi2EEENSD_13StoreWithCastILi1EEEEEviT_T0_T2_T3_T4_T5_,(.L_x_17340 - _ZN2at6native27unrolled_elementwise_kernelINS0_13BinaryFunctorIiiiNS0_15binary_internal10MulFunctorIiEEEESt5arrayIPcLm3EELi4E23TrivialOffsetCalculatorILi2EjESA_ILi1EjENS0_6memory12LoadWithCastILi2EEENSD_13StoreWithCastILi1EEEEEviT_T0_T2_T3_T4_T5_)
        .other          _ZN2at6native27unrolled_elementwise_kernelINS0_13BinaryFunctorIiiiNS0_15binary_internal10MulFunctorIiEEEESt5arrayIPcLm3EELi4E23TrivialOffsetCalculatorILi2EjESA_ILi1EjENS0_6memory12LoadWithCastILi2EEENSD_13StoreWithCastILi1EEEEEviT_T0_T2_T3_T4_T5_,@"STO_CUDA_ENTRY STV_DEFAULT"
_ZN2at6native27unrolled_elementwise_kernelINS0_13BinaryFunctorIiiiNS0_15binary_internal10MulFunctorIiEEEESt5arrayIPcLm3EELi4E23TrivialOffsetCalculatorILi2EjESA_ILi1EjENS0_6memory12LoadWithCastILi2EEENSD_13StoreWithCastILi1EEEEEviT_T0_T2_T3_T4_T5_:
.text._ZN2at6native27unrolled_elementwise_kernelINS0_13BinaryFunctorIiiiNS0_15binary_internal10MulFunctorIiEEEESt5arrayIPcLm3EELi4E23TrivialOffsetCalculatorILi2EjESA_ILi1EjENS0_6memory12LoadWithCastILi2EEENSD_13StoreWithCastILi1EEEEEviT_T0_T2_T3_T4_T5_:
        /* <DEDUP_REMOVED lines=33> */
.L_x_13858:
[----:B------:R3:W5:Y:S01]  /*0210*/  LDG.E.U8 R24, desc[UR36][R4.64] ;  /* 0x0000002404187981 */ /* 0x000762000c1e1100 */
[----:B------:R-:W-:Y:S05]  /*0220*/  BRA `(.L_x_13860) ;  /* 0x0000000c00387947 */ /* 0x000fea0003800000 */
.L_x_13857:
        /* <DEDUP_REMOVED lines=8> */
.L_x_13862:
[----:B------:R1:W5:Y:S01]  /*02b0*/  LDG.E R24, desc[UR36][R4.64] ;  /* 0x0000002404187981 */ /* 0x000362000c1e1900 */
[----:B------:R-:W-:Y:S05]  /*02c0*/  BRA `(.L_x_13860) ;  /* 0x0000000c00107947 */ /* 0x000fea0003800000 */
.L_x_13861:
[----:B------:R2:W5:Y:S01]  /*02d0*/  LDG.E.S16 R24, desc[UR36][R4.64] ;  /* 0x0000002404187981 */ /* 0x000562000c1e1700 */
[----:B------:R-:W-:Y:S05]  /*02e0*/  BRA `(.L_x_13860) ;  /* 0x0000000c00087947 */ /* 0x000fea0003800000 */
.L_x_13856:
        /* <DEDUP_REMOVED lines=9> */
.L_x_13864:
[----:B------:R-:W2:Y:S02]  /*0380*/  LDG.E.U16 R4, desc[UR36][R4.64] ;  /* 0x0000002404047981 */ /* 0x000ea4000c1e1500 */
[----:B--2---:R-:W-:-:S06]  /*0390*/  HADD2.F32 R24, -RZ, R4.H0_H0 ;  /* 0x20000004ff187230 */ /* 0x004fcc0000004100 */
[----:B------:R-:W0:Y:S01]  /*03a0*/  F2I.FTZ.TRUNC.NTZ R24, R24 ;  /* 0x0000001800187305 */ /* 0x000e22000021f100 */
[----:B------:R-:W-:Y:S05]  /*03b0*/  BRA `(.L_x_13860) ;  /* 0x0000000800d47947 */ /* 0x000fea0003800000 */
.L_x_13863:
        /* <DEDUP_REMOVED lines=9> */
.L_x_13866:
[----:B------:R-:W2:Y:S02]  /*0450*/  LDG.E.U16 R4, desc[UR36][R4.64] ;  /* 0x0000002404047981 */ /* 0x000ea4000c1e1500 */
[----:B--2---:R-:W-:-:S06]  /*0460*/  HADD2.F32 R24, -RZ, R4.H0_H0 ;  /* 0x20000004ff187230 */ /* 0x004fcc0000004100 */
[----:B------:R-:W0:Y:S01]  /*0470*/  F2I.FTZ.TRUNC.NTZ R24, R24 ;  /* 0x0000001800187305 */ /* 0x000e22000021f100 */
[----:B------:R-:W-:Y:S05]  /*0480*/  BRA `(.L_x_13860) ;  /* 0x0000000800a07947 */ /* 0x000fea0003800000 */
.L_x_13865:
[----:B------:R-:W2:Y:S02]  /*0490*/  LDG.E.64 R24, desc[UR36][R4.64] ;  /* 0x0000002404187981 */ /* 0x000ea4000c1e1b00 */
[----:B--2---:R0:W1:Y:S01]  /*04a0*/  F2I.F64.TRUNC R24, R24 ;  /* 0x0000001800187311 */ /* 0x004062000030d100 */
[----:B------:R-:W-:Y:S05]  /*04b0*/  BRA `(.L_x_13860) ;  /* 0x0000000800947947 */ /* 0x000fea0003800000 */
.L_x_13855:
        /* <DEDUP_REMOVED lines=12> */
.L_x_13869:
[----:B------:R-:W2:Y:S02]  /*0580*/  LDG.E.64 R4, desc[UR36][R4.64] ;  /* 0x0000002404047981 */ /* 0x000ea4000c1e1b00 */
[----:B--2---:R0:W1:Y:S01]  /*0590*/  F2I.F64.TRUNC R24, R4 ;  /* 0x0000000400187311 */ /* 0x004062000030d100 */
[----:B------:R-:W-:Y:S05]  /*05a0*/  BRA `(.L_x_13860) ;  /* 0x0000000800587947 */ /* 0x000fea0003800000 */
.L_x_13868:
        /* <DEDUP_REMOVED lines=27> */
.L_x_13871:
        /* <DEDUP_REMOVED lines=13> */
[----:B------:R0:W1:Y:S01]  /*0830*/  F2I.FTZ.TRUNC.NTZ R24, R0 ;  /* 0x0000000000187305 */ /* 0x000062000021f100 */
[----:B------:R-:W-:Y:S05]  /*0840*/  BRA `(.L_x_13860) ;  /* 0x0000000400b07947 */ /* 0x000fea0003800000 */
.L_x_13870:
[----:B------:R-:W2:Y:S02]  /*0850*/  LDG.E.U16 R24, desc[UR36][R4.64] ;  /* 0x0000002404187981 */ /* 0x000ea4000c1e1500 */
[----:B--2---:R-:W-:-:S06]  /*0860*/  IMAD.U32 R24, R24, 0x10000, RZ ;  /* 0x0001000018187824 */ /* 0x004fcc00078e00ff */
[----:B------:R-:W0:Y:S01]  /*0870*/  F2I.FTZ.TRUNC.NTZ R24, R24 ;  /* 0x0000001800187305 */ /* 0x000e22000021f100 */
[----:B------:R-:W-:Y:S05]  /*0880*/  BRA `(.L_x_13860) ;  /* 0x0000000400a07947 */ /* 0x000fea0003800000 */
.L_x_13867:
        /* <DEDUP_REMOVED lines=10> */
.L_x_13874:
        /* <DEDUP_REMOVED lines=21> */
.L_x_13878:
[----:B------:R-:W-:Y:S05]  /*0a80*/  BSYNC B1 ;  /* 0x0000000000017941 */ /* 0x000fea0003800000 */
.L_x_13877:
[----:B------:R-:W-:Y:S01]  /*0a90*/  IMAD.SHL.U32 R3, R3, 0x100000, RZ ;  /* 0x0010000003037824 */ /* 0x000fe200078e00ff */
[----:B------:R-:W-:-:S04]  /*0aa0*/  LEA R5, R0, 0x3b800000, 0x17 ;  /* 0x3b80000000057811 */ /* 0x000fc800078eb8ff */
[----:B------:R-:W-:-:S07]  /*0ab0*/  LOP3.LUT R24, R5, R3, R24, 0xfe, !PT ;  /* 0x0000000305187212 */ /* 0x000fce00078efe18 */
.L_x_13876:
[----:B------:R-:W-:Y:S05]  /*0ac0*/  BSYNC B0 ;  /* 0x0000000000007941 */ /* 0x000fea0003800000 */
.L_x_13875:
[----:B------:R-:W0:Y:S01]  /*0ad0*/  F2I.FTZ.TRUNC.NTZ R24, R24 ;  /* 0x0000001800187305 */ /* 0x000e22000021f100 */
[----:B------:R-:W-:Y:S05]  /*0ae0*/  BRA `(.L_x_13860) ;  /* 0x0000000400087947 */ /* 0x000fea0003800000 */
.L_x_13873:
        /* <DEDUP_REMOVED lines=21> */
.L_x_13882:
[----:B------:R-:W-:Y:S05]  /*0c40*/  BSYNC B1 ;  /* 0x0000000000017941 */ /* 0x000fea0003800000 */
.L_x_13881:
[----:B------:R-:W-:Y:S01]  /*0c50*/  IMAD.SHL.U32 R3, R3, 0x200000, RZ ;  /* 0x0020000003037824 */ /* 0x000fe200078e00ff */
[----:B------:R-:W-:-:S04]  /*0c60*/  LEA R5, R0, 0x37800000, 0x17 ;  /* 0x3780000000057811 */ /* 0x000fc800078eb8ff */
[----:B------:R-:W-:-:S07]  /*0c70*/  LOP3.LUT R24, R5, R3, R24, 0xfe, !PT ;  /* 0x0000000305187212 */ /* 0x000fce00078efe18 */
.L_x_13880:
[----:B------:R-:W-:Y:S05]  /*0c80*/  BSYNC B0 ;  /* 0x0000000000007941 */ /* 0x000fea0003800000 */
.L_x_13879:
[----:B------:R-:W0:Y:S01]  /*0c90*/  F2I.FTZ.TRUNC.NTZ R24, R24 ;  /* 0x0000001800187305 */ /* 0x000e22000021f100 */
[----:B------:R-:W-:Y:S05]  /*0ca0*/  BRA `(.L_x_13860) ;  /* 0x0000000000987947 */ /* 0x000fea0003800000 */
.L_x_13872:
        /* <DEDUP_REMOVED lines=14> */
.L_x_13886:
[----:B------:R-:W-:Y:S05]  /*0d90*/  BSYNC B0 ;  /* 0x0000000000007941 */ /* 0x000fea0003800000 */
.L_x_13885:
[----:B------:R-:W0:Y:S01]  /*0da0*/  F2I.FTZ.TRUNC.NTZ R24, R24 ;  /* 0x0000001800187305 */ /* 0x000e22000021f100 */
[----:B------:R-:W-:Y:S05]  /*0db0*/  BRA `(.L_x_13860) ;  /* 0x0000000000547947 */ /* 0x000fea0003800000 */
.L_x_13859:
        /* <DEDUP_REMOVED lines=17> */
.L_x_13887:
[----:B------:R-:W-:Y:S05]  /*0ed0*/  BRA `(.L_x_13860) ;  /* 0x00000000000c7947 */ /* 0x000fea0003800000 */
.L_x_13884:
[----:B------:R0:W5:Y:S01]  /*0ee0*/  LDG.E R24, desc[UR36][R4.64] ;  /* 0x0000002404187981 */ /* 0x000162000c1e1900 */
[----:B------:R-:W-:Y:S05]  /*0ef0*/  BRA `(.L_x_13860) ;  /* 0x0000000000047947 */ /* 0x000fea0003800000 */
.L_x_13883:
[----:B------:R0:W5:Y:S02]  /*0f00*/  LDG.E R24, desc[UR36][R4.64] ;  /* 0x0000002404187981 */ /* 0x000164000c1e1900 */
.L_x_13860:
        /* <DEDUP_REMOVED lines=18> */
.L_x_13891:
[----:B------:R1:W5:Y:S01]  /*1030*/  LDG.E.U8 R27, desc[UR36][R4.64] ;  /* 0x00000024041b7981 */ /* 0x000362000c1e1100 */
[----:B------:R-:W-:Y:S05]  /*1040*/  BRA `(.L_x_13893) ;  /* 0x0000000c00347947 */ /* 0x000fea0003800000 */
.L_x_13890:
        /* <DEDUP_REMOVED lines=8> */
.L_x_13895:
[----:B------:R3:W5:Y:S01]  /*10d0*/  LDG.E R27, desc[UR36][R4.64] ;  /* 0x00000024041b7981 */ /* 0x000762000c1e1900 */
[----:B------:R-:W-:Y:S05]  /*10e0*/  BRA `(.L_x_13893) ;  /* 0x0000000c000c7947 */ /* 0x000fea0003800000 */
.L_x_13894:
[----:B------:R2:W5:Y:S01]  /*10f0*/  LDG.E.S16 R27, desc[UR36][R4.64] ;  /* 0x00000024041b7981 */ /* 0x000562000c1e1700 */
[----:B------:R-:W-:Y:S05]  /*1100*/  BRA `(.L_x_13893) ;  /* 0x0000000c00047947 */ /* 0x000fea0003800000 */
.L_x_13889:
        /* <DEDUP_REMOVED lines=9> */
.L_x_13897:
[----:B------:R-:W2:Y:S02]  /*11a0*/  LDG.E.U16 R4, desc[UR36][R4.64] ;  /* 0x0000002404047981 */ /* 0x000ea4000c1e1500 */
[----:B--2---:R-:W-:-:S06]  /*11b0*/  HADD2.F32 R27, -RZ, R4.H0_H0 ;  /* 0x20000004ff1b7230 */ /* 0x004fcc0000004100 */
[----:B------:R-:W0:Y:S01]  /*11c0*/  F2I.FTZ.TRUNC.NTZ R27, R27 ;  /* 0x0000001b001b7305 */ /* 0x000e22000021f100 */
[----:B------:R-:W-:Y:S05]  /*11d0*/  BRA `(.L_x_13893) ;  /* 0x0000000800d07947 */ /* 0x000fea0003800000 */
.L_x_13896:
        /* <DEDUP_REMOVED lines=9> */
.L_x_13899:
[----:B------:R-:W2:Y:S02]  /*1270*/  LDG.E.U16 R4, desc[UR36][R4.64] ;  /* 0x0000002404047981 */ /* 0x000ea4000c1e1500 */
[----:B--2---:R-:W-:-:S06]  /*1280*/  HADD2.F32 R27, -RZ, R4.H0_H0 ;  /* 0x20000004ff1b7230 */ /* 0x004fcc0000004100 */
[----:B------:R-:W0:Y:S01]  /*1290*/  F2I.FTZ.TRUNC.NTZ R27, R27 ;  /* 0x0000001b001b7305 */ /* 0x000e22000021f100 */
[----:B------:R-:W-:Y:S05]  /*12a0*/  BRA `(.L_x_13893) ;  /* 0x00000008009c7947 */ /* 0x000fea0003800000 */
.L_x_13898:
[----:B------:R-:W2:Y:S02]  /*12b0*/  LDG.E.64 R4, desc[UR36][R4.64] ;  /* 0x0000002404047981 */ /* 0x000ea4000c1e1b00 */
[----:B--2---:R0:W1:Y:S01]  /*12c0*/  F2I.F64.TRUNC R27, R4 ;  /* 0x00000004001b7311 */ /* 0x004062000030d100 */
[----:B------:R-:W-:Y:S05]  /*12d0*/  BRA `(.L_x_13893) ;  /* 0x0000000800907947 */ /* 0x000fea0003800000 */
.L_x_13888:
        /* <DEDUP_REMOVED lines=12> */
.L_x_13902:
[----:B------:R-:W2:Y:S02]  /*13a0*/  LDG.E.64 R4, desc[UR36][R4.64] ;  /* 0x0000002404047981 */ /* 0x000ea4000c1e1b00 */
[----:B--2---:R0:W1:Y:S01]  /*13b0*/  F2I.F64.TRUNC R27, R4 ;  /* 0x00000004001b7311 */ /* 0x004062000030d100 */
[----:B------:R-:W-:Y:S05]  /*13c0*/  BRA `(.L_x_13893) ;  /* 0x0000000800547947 */ /* 0x000fea0003800000 */
.L_x_13901:
        /* <DEDUP_REMOVED lines=27> */
.L_x_13904:
        /* <DEDUP_REMOVED lines=14> */
.L_x_13903:
[----:B------:R-:W2:Y:S02]  /*1660*/  LDG.E.U16 R27, desc[UR36][R4.64] ;  /* 0x00000024041b7981 */ /* 0x000ea4000c1e1500 */
[----:B--2---:R-:W-:-:S06]  /*1670*/  IMAD.U32 R27, R27, 0x10000, RZ ;  /* 0x000100001b1b7824 */ /* 0x004fcc00078e00ff */
[----:B------:R-:W0:Y:S01]  /*1680*/  F2I.FTZ.TRUNC.NTZ R27, R27 ;  /* 0x0000001b001b7305 */ /* 0x000e22000021f100 */
[----:B------:R-:W-:Y:S05]  /*1690*/  BRA `(.L_x_13893) ;  /* 0x0000000400a07947 */ /* 0x000fea0003800000 */
.L_x_13900:
        /* <DEDUP_REMOVED lines=10> */
.L_x_13907:
        /* <DEDUP_REMOVED lines=21> */
.L_x_13911:
[----:B------:R-:W-:Y:S05]  /*1890*/  BSYNC B1 ;  /* 0x0000000000017941 */ /* 0x000fea0003800000 */
.L_x_13910:
[----:B------:R-:W-:Y:S01]  /*18a0*/  IMAD.SHL.U32 R3, R3, 0x100000, RZ ;  /* 0x0010000003037824 */ /* 0x000fe200078e00ff */
[----:B------:R-:W-:-:S04]  /*18b0*/  LEA R0, R0, 0x3b800000, 0x17 ;  /* 0x3b80000000007811 */ /* 0x000fc800078eb8ff */
[----:B------:R-:W-:-:S07]  /*18c0*/  LOP3.LUT R27, R0, R3, R27, 0xfe, !PT ;  /* 0x00000003001b7212 */ /* 0x000fce00078efe1b */
.L_x_13909:
[----:B------:R-:W-:Y:S05]  /*18d0*/  BSYNC B0 ;  /* 0x0000000000007941 */ /* 0x000fea0003800000 */
.L_x_13908:
[----:B------:R-:W0:Y:S01]  /*18e0*/  F2I.FTZ.TRUNC.NTZ R27, R27 ;  /* 0x0000001b001b7305 */ /* 0x000e22000021f100 */
[----:B------:R-:W-:Y:S05]  /*18f0*/  BRA `(.L_x_13893) ;  /* 0x0000000400087947 */ /* 0x000fea0003800000 */
.L_x_13906:
        /* <DEDUP_REMOVED lines=21> */
.L_x_13915:
[----:B------:R-:W-:Y:S05]  /*1a50*/  BSYNC B1 ;  /* 0x0000000000017941 */ /* 0x000fea0003800000 */
.L_x_13914:
[----:B------:R-:W-:Y:S01]  /*1a60*/  IMAD.SHL.U32 R3, R3, 0x200000, RZ ;  /* 0x0020000003037824 */ /* 0x000fe200078e00ff */
[----:B------:R-:W-:-:S04]  /*1a70*/  LEA R0, R0, 0x37800000, 0x17 ;  /* 0x3780000000007811 */ /* 0x000fc800078eb8ff */
[----:B------:R-:W-:-:S07]  /*1a80*/  LOP3.LUT R27, R0, R3, R27, 0xfe, !PT ;  /* 0x00000003001b7212 */ /* 0x000fce00078efe1b */
.L_x_13913:
[----:B------:R-:W-:Y:S05]  /*1a90*/  BSYNC B0 ;  /* 0x0000000000007941 */ /* 0x000fea0003800000 */
.L_x_13912:
[----:B------:R-:W0:Y:S01]  /*1aa0*/  F2I.FTZ.TRUNC.NTZ R27, R27 ;  /* 0x0000001b001b7305 */ /* 0x000e22000021f100 */
[----:B------:R-:W-:Y:S05]  /*1ab0*/  BRA `(.L_x_13893) ;  /* 0x0000000000987947 */ /* 0x000fea0003800000 */
.L_x_13905:
        /* <DEDUP_REMOVED lines=14> */
.L_x_13919:
[----:B------:R-:W-:Y:S05]  /*1ba0*/  BSYNC B0 ;  /* 0x0000000000007941 */ /* 0x000fea0003800000 */
.L_x_13918:
[----:B------:R-:W0:Y:S01]  /*1bb0*/  F2I.FTZ.TRUNC.NTZ R27, R27 ;  /* 0x0000001b001b7305 */ /* 0x000e22000021f100 */
[----:B------:R-:W-:Y:S05]  /*1bc0*/  BRA `(.L_x_13893) ;  /* 0x0000000000547947 */ /* 0x000fea0003800000 */
.L_x_13892:
        /* <DEDUP_REMOVED lines=17> */
.L_x_13920:
[----:B------:R-:W-:Y:S05]  /*1ce0*/  BRA `(.L_x_13893) ;  /* 0x00000000000c7947 */ /* 0x000fea0003800000 */
.L_x_13917:
[----:B------:R0:W5:Y:S01]  /*1cf0*/  LDG.E R27, desc[UR36][R4.64] ;  /* 0x00000024041b7981 */ /* 0x000162000c1e1900 */
[----:B------:R-:W-:Y:S05]  /*1d00*/  BRA `(.L_x_13893) ;  /* 0x0000000000047947 */ /* 0x000fea0003800000 */
.L_x_13916:
[----:B------:R0:W5:Y:S02]  /*1d10*/  LDG.E R27, desc[UR36][R4.64] ;  /* 0x00000024041b7981 */ /* 0x000164000c1e1900 */
.L_x_13893:
[----:B------:R-:W2:Y:S02]  /*1d20*/  S2R R17, SR_TID.X ;  /* 0x0000000000117919 */ /* 0x000ea40000002100 */
[----:B--2---:R-:W-:-:S07]  /*1d30*/  VIADD R17, R17, 0x80 ;  /* 0x0000008011117836 */ /* 0x004fce0000000000 */
.L_x_13854:
[----:B------:R-:W-:Y:S05]  /*1d40*/  BSYNC B6 ;  /* 0x0000000000067941 */ /* 0x000fea0003800000 */
.L_x_13853:
[----:B------:R-:W-:Y:S01]  /*1d50*/  ISETP.GE.AND P0, PT, R17, R16, PT ;  /* 0x000000101100720c */ /* 0x000fe20003f06270 */
[----:B------:R-:W-:Y:S01]  /*1d60*/  BSSY B6, `(.L_x_13921) ;  /* 0x00001c7000067945 */ /* 0x000fe20003800000 */
[----:B------:R-:W-:-:S11]  /*1d70*/  IMAD.MOV.U32 R26, RZ, RZ, RZ ;  /* 0x000000ffff1a7224 */ /* 0x000fd600078e00ff */
        /* <DEDUP_REMOVED lines=20> */
.L_x_13926:
[----:B------:R0:W5:Y:S01]  /*1ec0*/  LDG.E.U8 R29, desc[UR36][R4.64] ;  /* 0x00000024041d7981 */ /* 0x000162000c1e1100 */
[----:B------:R-:W-:Y:S05]  /*1ed0*/  BRA `(.L_x_13928) ;  /* 0x0000000c00347947 */ /* 0x000fea0003800000 */
.L_x_13925:
        /* <DEDUP_REMOVED lines=8> */
.L_x_13930:
[----:B------:R0:W5:Y:S01]  /*1f60*/  LDG.E R29, desc[UR36][R4.64] ;  /* 0x00000024041d7981 */ /* 0x000162000c1e1900 */
[----:B------:R-:W-:Y:S05]  /*1f70*/  BRA `(.L_x_13928) ;  /* 0x0000000c000c7947 */ /* 0x000fea0003800000 */
.L_x_13929:
[----:B------:R0:W5:Y:S01]  /*1f80*/  LDG.E.S16 R29, desc[UR36][R4.64] ;  /* 0x00000024041d7981 */ /* 0x000162000c1e1700 */
[----:B------:R-:W-:Y:S05]  /*1f90*/  BRA `(.L_x_13928) ;  /* 0x0000000c00047947 */ /* 0x000fea0003800000 */
.L_x_13924:
        /* <DEDUP_REMOVED lines=9> */
.L_x_13932:
[----:B------:R-:W2:Y:S02]  /*2030*/  LDG.E.U16 R4, desc[UR36][R4.64] ;  /* 0x0000002404047981 */ /* 0x000ea4000c1e1500 */
[----:B--2---:R-:W-:-:S06]  /*2040*/  HADD2.F32 R29, -RZ, R4.H0_H0 ;  /* 0x20000004ff1d7230 */ /* 0x004fcc0000004100 */
[----:B------:R-:W0:Y:S01]  /*2050*/  F2I.FTZ.TRUNC.NTZ R29, R29 ;  /* 0x0000001d001d7305 */ /* 0x000e22000021f100 */
[----:B------:R-:W-:Y:S05]  /*2060*/  BRA `(.L_x_13928) ;  /* 0x0000000800d07947 */ /* 0x000fea0003800000 */
.L_x_13931:
        /* <DEDUP_REMOVED lines=9> */
.L_x_13934:
[----:B------:R-:W2:Y:S02]  /*2100*/  LDG.E.U16 R4, desc[UR36][R4.64] ;  /* 0x0000002404047981 */ /* 0x000ea4000c1e1500 */
[----:B--2---:R-:W-:-:S06]  /*2110*/  HADD2.F32 R29, -RZ, R4.H0_H0 ;  /* 0x20000004ff1d7230 */ /* 0x004fcc0000004100 */
[----:B------:R-:W0:Y:S01]  /*2120*/  F2I.FTZ.TRUNC.NTZ R29, R29 ;  /* 0x0000001d001d7305 */ /* 0x000e22000021f100 */
[----:B------:R-:W-:Y:S05]  /*2130*/  BRA `(.L_x_13928) ;  /* 0x00000008009c7947 */ /* 0x000fea0003800000 */
.L_x_13933:
[----:B------:R-:W2:Y:S02]  /*2140*/  LDG.E.64 R4, desc[UR36][R4.64] ;  /* 0x0000002404047981 */ /* 0x000ea4000c1e1b00 */
[----:B--2---:R0:W1:Y:S01]  /*2150*/  F2I.F64.TRUNC R29, R4 ;  /* 0x00000004001d7311 */ /* 0x004062000030d100 */
[----:B------:R-:W-:Y:S05]  /*2160*/  BRA `(.L_x_13928) ;  /* 0x0000000800907947 */ /* 0x000fea0003800000 */
.L_x_13923:
        /* <DEDUP_REMOVED lines=12> */
.L_x_13937:
[----:B------:R-:W2:Y:S02]  /*2230*/  LDG.E.64 R4, desc[UR36][R4.64] ;  /* 0x0000002404047981 */ /* 0x000ea4000c1e1b00 */
[----:B--2---:R0:W1:Y:S01]  /*2240*/  F2I.F64.TRUNC R29, R4 ;  /* 0x00000004001d7311 */ /* 0x004062000030d100 */
[----:B------:R-:W-:Y:S05]  /*2250*/  BRA `(.L_x_13928) ;  /* 0x0000000800547947 */ /* 0x000fea0003800000 */
.L_x_13936:
        /* <DEDUP_REMOVED lines=27> */
.L_x_13939:
        /* <DEDUP_REMOVED lines=12> */
[----:B------:R3:W4:Y:S01]  /*24d0*/  F2I.FTZ.TRUNC.NTZ R29, R0 ;  /* 0x00000000001d7305 */ /* 0x000722000021f100 */
[----:B------:R-:W-:Y:S05]  /*24e0*/  BRA `(.L_x_13928) ;  /* 0x0000000400b07947 */ /* 0x000fea0003800000 */
.L_x_13938:
[----:B------:R-:W2:Y:S02]  /*24f0*/  LDG.E.U16 R29, desc[UR36][R4.64] ;  /* 0x00000024041d7981 */ /* 0x000ea4000c1e1500 */
[----:B--2---:R-:W-:-:S06]  /*2500*/  IMAD.U32 R29, R29, 0x10000, RZ ;  /* 0x000100001d1d7824 */ /* 0x004fcc00078e00ff */
[----:B------:R-:W2:Y:S01]  /*2510*/  F2I.FTZ.TRUNC.NTZ R29, R29 ;  /* 0x0000001d001d7305 */ /* 0x000ea2000021f100 */
[----:B------:R-:W-:Y:S05]  /*2520*/  BRA `(.L_x_13928) ;  /* 0x0000000400a07947 */ /* 0x000fea0003800000 */
.L_x_13935:
        /* <DEDUP_REMOVED lines=10> */
.L_x_13942:
        /* <DEDUP_REMOVED lines=21> */
.L_x_13946:
[----:B------:R-:W-:Y:S05]  /*2720*/  BSYNC B1 ;  /* 0x0000000000017941 */ /* 0x000fea0003800000 */
.L_x_13945:
[----:B------:R-:W-:Y:S01]  /*2730*/  IMAD.SHL.U32 R3, R3, 0x100000, RZ ;  /* 0x0010000003037824 */ /* 0x000fe200078e00ff */
[----:B------:R-:W-:-:S04]  /*2740*/  LEA R0, R0, 0x3b800000, 0x17 ;  /* 0x3b80000000007811 */ /* 0x000fc800078eb8ff */
[----:B------:R-:W-:-:S07]  /*2750*/  LOP3.LUT R29, R0, R3, R29, 0xfe, !PT ;  /* 0x00000003001d7212 */ /* 0x000fce00078efe1d */
.L_x_13944:
[----:B------:R-:W-:Y:S05]  /*2760*/  BSYNC B0 ;  /* 0x0000000000007941 */ /* 0x000fea0003800000 */
.L_x_13943:
[----:B------:R-:W0:Y:S01]  /*2770*/  F2I.FTZ.TRUNC.NTZ R29, R29 ;  /* 0x0000001d001d7305 */ /* 0x000e22000021f100 */
[----:B------:R-:W-:Y:S05]  /*2780*/  BRA `(.L_x_13928) ;  /* 0x0000000400087947 */ /* 0x000fea0003800000 */
.L_x_13941:
        /* <DEDUP_REMOVED lines=21> */
.L_x_13950:
[----:B------:R-:W-:Y:S05]  /*28e0*/  BSYNC B1 ;  /* 0x0000000000017941 */ /* 0x000fea0003800000 */
.L_x_13949:
[----:B------:R-:W-:Y:S01]  /*28f0*/  IMAD.SHL.U32 R3, R3, 0x200000, RZ ;  /* 0x0020000003037824 */ /* 0x000fe200078e00ff */
[----:B------:R-:W-:-:S04]  /*2900*/  LEA R0, R0, 0x37800000, 0x17 ;  /* 0x3780000000007811 */ /* 0x000fc800078eb8ff */
[----:B------:R-:W-:-:S07]  /*2910*/  LOP3.LUT R29, R0, R3, R29, 0xfe, !PT ;  /* 0x00000003001d7212 */ /* 0x000fce00078efe1d */
.L_x_13948:
[----:B------:R-:W-:Y:S05]  /*2920*/  BSYNC B0 ;  /* 0x0000000000007941 */ /* 0x000fea0003800000 */
.L_x_13947:
[----:B------:R-:W0:Y:S01]  /*2930*/  F2I.FTZ.TRUNC.NTZ R29, R29 ;  /* 0x0000001d001d7305 */ /* 0x000e22000021f100 */
[----:B------:R-:W-:Y:S05]  /*2940*/  BRA `(.L_x_13928) ;  /* 0x0000000000987947 */ /* 0x000fea0003800000 */
.L_x_13940:
        /* <DEDUP_REMOVED lines=14> */
.L_x_13954:
[----:B------:R-:W-:Y:S05]  /*2a30*/  BSYNC B0 ;  /* 0x0000000000007941 */ /* 0x000fea0003800000 */
.L_x_13953:
[----:B------:R-:W0:Y:S01]  /*2a40*/  F2I.FTZ.TRUNC.NTZ R29, R29 ;  /* 0x0000001d001d7305 */ /* 0x000e22000021f100 */
[----:B------:R-:W-:Y:S05]  /*2a50*/  BRA `(.L_x_13928) ;  /* 0x0000000000547947 */ /* 0x000fea0003800000 */
.L_x_13927:
        /* <DEDUP_REMOVED lines=17> */
.L_x_13955:
[----:B------:R-:W-:Y:S05]  /*2b70*/  BRA `(.L_x_13928) ;  /* 0x00000000000c7947 */ /* 0x000fea0003800000 */
.L_x_13952:
[----:B------:R0:W5:Y:S01]  /*2b80*/  LDG.E R29, desc[UR36][R4.64] ;  /* 0x00000024041d7981 */ /* 0x000162000c1e1900 */
[----:B------:R-:W-:Y:S05]  /*2b90*/  BRA `(.L_x_13928) ;  /* 0x0000000000047947 */ /* 0x000fea0003800000 */
.L_x_13951:
[----:B------:R0:W5:Y:S02]  /*2ba0*/  LDG.E R29, desc[UR36][R4.64] ;  /* 0x00000024041d7981 */ /* 0x000164000c1e1900 */
.L_x_13928:
        /* <DEDUP_REMOVED lines=18> */
.L_x_13959:
[----:B------:R0:W5:Y:S01]  /*2cd0*/  LDG.E.U8 R26, desc[UR36][R4.64] ;  /* 0x00000024041a7981 */ /* 0x000162000c1e1100 */
[----:B------:R-:W-:Y:S05]  /*2ce0*/  BRA `(.L_x_13961) ;  /* 0x0000000c00347947 */ /* 0x000fea0003800000 */
.L_x_13958:
        /* <DEDUP_REMOVED lines=8> */
.L_x_13963:
[----:B------:R0:W5:Y:S01]  /*2d70*/  LDG.E R26, desc[UR36][R4.64] ;  /* 0x00000024041a7981 */ /* 0x000162000c1e1900 */
[----:B------:R-:W-:Y:S05]  /*2d80*/  BRA `(.L_x_13961) ;  /* 0x0000000c000c7947 */ /* 0x000fea0003800000 */
.L_x_13962:
[----:B------:R0:W5:Y:S01]  /*2d90*/  LDG.E.S16 R26, desc[UR36][R4.64] ;  /* 0x00000024041a7981 */ /* 0x000162000c1e1700 */
[----:B------:R-:W-:Y:S05]  /*2da0*/  BRA `(.L_x_13961) ;  /* 0x0000000c00047947 */ /* 0x000fea0003800000 */
.L_x_13957:
        /* <DEDUP_REMOVED lines=9> */
.L_x_13965:
[----:B------:R-:W3:Y:S02]  /*2e40*/  LDG.E.U16 R4, desc[UR36][R4.64] ;  /* 0x0000002404047981 */ /* 0x000ee4000c1e1500 */
[----:B---3--:R-:W-:-:S06]  /*2e50*/  HADD2.F32 R26, -RZ, R4.H0_H0 ;  /* 0x20000004ff1a7230 */ /* 0x008fcc0000004100 */
[----:B------:R-:W0:Y:S01]  /*2e60*/  F2I.FTZ.TRUNC.NTZ R26, R26 ;  /* 0x0000001a001a7305 */ /* 0x000e22000021f100 */
[----:B------:R-:W-:Y:S05]  /*2e70*/  BRA `(.L_x_13961) ;  /* 0x0000000800d07947 */ /* 0x000fea0003800000 */
.L_x_13964:
        /* <DEDUP_REMOVED lines=9> */
.L_x_13967:
[----:B------:R-:W3:Y:S02]  /*2f10*/  LDG.E.U16 R4, desc[UR36][R4.64] ;  /* 0x0000002404047981 */ /* 0x000ee4000c1e1500 */
[----:B---3--:R-:W-:-:S06]  /*2f20*/  HADD2.F32 R26, -RZ, R4.H0_H0 ;  /* 0x20000004ff1a7230 */ /* 0x008fcc0000004100 */
[----:B------:R-:W0:Y:S01]  /*2f30*/  F2I.FTZ.TRUNC.NTZ R26, R26 ;  /* 0x0000001a001a7305 */ /* 0x000e22000021f100 */
[----:B------:R-:W-:Y:S05]  /*2f40*/  BRA `(.L_x_13961) ;  /* 0x00000008009c7947 */ /* 0x000fea0003800000 */
.L_x_13966:
[----:B------:R-:W3:Y:S02]  /*2f50*/  LDG.E.64 R4, desc[UR36][R4.64] ;  /* 0x0000002404047981 */ /* 0x000ee4000c1e1b00 */
[----:B---3--:R0:W3:Y:S01]  /*2f60*/  F2I.F64.TRUNC R26, R4 ;  /* 0x00000004001a7311 */ /* 0x0080e2000030d100 */
[----:B------:R-:W-:Y:S05]  /*2f70*/  BRA `(.L_x_13961) ;  /* 0x0000000800907947 */ /* 0x000fea0003800000 */
.L_x_13956:
        /* <DEDUP_REMOVED lines=12> */
.L_x_13970:
[----:B------:R-:W3:Y:S02]  /*3040*/  LDG.E.64 R4, desc[UR36][R4.64] ;  /* 0x0000002404047981 */ /* 0x000ee4000c1e1b00 */
[----:B---3--:R0:W3:Y:S01]  /*3050*/  F2I.F64.TRUNC R26, R4 ;  /* 0x00000004001a7311 */ /* 0x0080e2000030d100 */
[----:B------:R-:W-:Y:S05]  /*3060*/  BRA `(.L_x_13961) ;  /* 0x0000000800547947 */ /* 0x000fea0003800000 */
.L_x_13969:
        /* <DEDUP_REMOVED lines=27> */
.L_x_13972:
        /* <DEDUP_REMOVED lines=12> */
[----:B------:R0:W3:Y:S01]  /*32e0*/  F2I.FTZ.TRUNC.NTZ R26, R0 ;  /* 0x00000000001a7305 */ /* 0x0000e2000021f100 */
[----:B------:R-:W-:Y:S05]  /*32f0*/  BRA `(.L_x_13961) ;  /* 0x0000000400b07947 */ /* 0x000fea0003800000 */
.L_x_13971:
[----:B------:R-:W3:Y:S02]  /*3300*/  LDG.E.U16 R26, desc[UR36][R4.64] ;  /* 0x00000024041a7981 */ /* 0x000ee4000c1e1500 */
[----:B---3--:R-:W-:-:S06]  /*3310*/  IMAD.U32 R26, R26, 0x10000, RZ ;  /* 0x000100001a1a7824 */ /* 0x008fcc00078e00ff */
[----:B------:R-:W0:Y:S01]  /*3320*/  F2I.FTZ.TRUNC.NTZ R26, R26 ;  /* 0x0000001a001a7305 */ /* 0x000e22000021f100 */
[----:B------:R-:W-:Y:S05]  /*3330*/  BRA `(.L_x_13961) ;  /* 0x0000000400a07947 */ /* 0x000fea0003800000 */
.L_x_13968:
        /* <DEDUP_REMOVED lines=10> */
.L_x_13975:
        /* <DEDUP_REMOVED lines=21> */
.L_x_13979:
[----:B------:R-:W-:Y:S05]  /*3530*/  BSYNC B1 ;  /* 0x0000000000017941 */ /* 0x000fea0003800000 */
.L_x_13978:
[----:B------:R-:W-:Y:S01]  /*3540*/  IMAD.SHL.U32 R3, R3, 0x100000, RZ ;  /* 0x0010000003037824 */ /* 0x000fe200078e00ff */
[----:B------:R-:W-:-:S04]  /*3550*/  LEA R5, R0, 0x3b800000, 0x17 ;  /* 0x3b80000000057811 */ /* 0x000fc800078eb8ff */
[----:B------:R-:W-:-:S07]  /*3560*/  LOP3.LUT R26, R5, R3, R26, 0xfe, !PT ;  /* 0x00000003051a7212 */ /* 0x000fce00078efe1a */
.L_x_13977:
[----:B------:R-:W-:Y:S05]  /*3570*/  BSYNC B0 ;  /* 0x0000000000007941 */ /* 0x000fea0003800000 */
.L_x_13976:
[----:B------:R-:W3:Y:S01]  /*3580*/  F2I.FTZ.TRUNC.NTZ R26, R26 ;  /* 0x0000001a001a7305 */ /* 0x000ee2000021f100 */
[----:B------:R-:W-:Y:S05]  /*3590*/  BRA `(.L_x_13961) ;  /* 0x0000000400087947 */ /* 0x000fea0003800000 */
.L_x_13974:
        /* <DEDUP_REMOVED lines=21> */
.L_x_13983:
[----:B------:R-:W-:Y:S05]  /*36f0*/  BSYNC B1 ;  /* 0x0000000000017941 */ /* 0x000fea0003800000 */
.L_x_13982:
[----:B------:R-:W-:Y:S01]  /*3700*/  IMAD.SHL.U32 R3, R3, 0x200000, RZ ;  /* 0x0020000003037824 */ /* 0x000fe200078e00ff */
[----:B------:R-:W-:-:S04]  /*3710*/  LEA R5, R0, 0x37800000, 0x17 ;  /* 0x3780000000057811 */ /* 0x000fc800078eb8ff */
[----:B------:R-:W-:-:S07]  /*3720*/  LOP3.LUT R26, R5, R3, R26, 0xfe, !PT ;  /* 0x00000003051a7212 */ /* 0x000fce00078efe1a */
.L_x_13981:
[----:B------:R-:W-:Y:S05]  /*3730*/  BSYNC B0 ;  /* 0x0000000000007941 */ /* 0x000fea0003800000 */
.L_x_13980:
[----:B------:R-:W0:Y:S01]  /*3740*/  F2I.FTZ.TRUNC.NTZ R26, R26 ;  /* 0x0000001a001a7305 */ /* 0x000e22000021f100 */
[----:B------:R-:W-:Y:S05]  /*3750*/  BRA `(.L_x_13961) ;  /* 0x0000000000987947 */ /* 0x000fea0003800000 */
.L_x_13973:
        /* <DEDUP_REMOVED lines=14> */
.L_x_13987:
[----:B------:R-:W-:Y:S05]  /*3840*/  BSYNC B0 ;  /* 0x0000000000007941 */ /* 0x000fea0003800000 */
.L_x_13986:
[----:B------:R-:W0:Y:S01]  /*3850*/  F2I.FTZ.TRUNC.NTZ R26, R26 ;  /* 0x0000001a001a7305 */ /* 0x000e22000021f100 */
[----:B------:R-:W-:Y:S05]  /*3860*/  BRA `(.L_x_13961) ;  /* 0x0000000000547947 */ /* 0x000fea0003800000 */
.L_x_13960:
        /* <DEDUP_REMOVED lines=17> */
.L_x_13988:
[----:B------:R-:W-:Y:S05]  /*3980*/  BRA `(.L_x_13961) ;  /* 0x00000000000c7947 */ /* 0x000fea0003800000 */
.L_x_13985:
[----:B------:R0:W5:Y:S01]  /*3990*/  LDG.E R26, desc[UR36][R4.64] ;  /* 0x00000024041a7981 */ /* 0x000162000c1e1900 */
[----:B------:R-:W-:Y:S05]  /*39a0*/  BRA `(.L_x_13961) ;  /* 0x0000000000047947 */ /* 0x000fea0003800000 */
.L_x_13984:
[----:B------:R0:W5:Y:S02]  /*39b0*/  LDG.E R26, desc[UR36][R4.64] ;  /* 0x00000024041a7981 */ /* 0x000164000c1e1900 */
.L_x_13961:
[----:B------:R-:W-:-:S07]  /*39c0*/  VIADD R17, R17, 0x80 ;  /* 0x0000008011117836 */ /* 0x000fce0000000000 */
.L_x_13922:
[----:B------:R-:W-:Y:S05]  /*39d0*/  BSYNC B6 ;  /* 0x0000000000067941 */ /* 0x000fea0003800000 */
.L_x_13921:
[----:B------:R-:W-:Y:S01]  /*39e0*/  ISETP.GE.AND P0, PT, R17, R16, PT ;  /* 0x000000101100720c */ /* 0x000fe20003f06270 */
[----:B------:R-:W-:Y:S01]  /*39f0*/  BSSY B6, `(.L_x_13989) ;  /* 0x00001ca000067945 */ /* 0x000fe20003800000 */
[----:B------:R-:W-:Y:S02]  /*3a00*/  IMAD.MOV.U32 R18, RZ, RZ, RZ ;  /* 0x000000ffff127224 */ /* 0x000fe400078e00ff */
[----:B------:R-:W-:Y:S02]  /*3a10*/  IMAD.MOV.U32 R22, RZ, RZ, RZ ;  /* 0x000000ffff167224 */ /* 0x000fe400078e00ff */
[----:B------:R-:W-:-:S07]  /*3a20*/  IMAD.MOV.U32 R25, RZ, RZ, RZ ;  /* 0x000000ffff197224 */ /* 0x000fce00078e00ff */
        /* <DEDUP_REMOVED lines=20> */
.L_x_13994:
[----:B------:R0:W5:Y:S01]  /*3b70*/  LDG.E.U8 R22, desc[UR36][R4.64] ;  /* 0x0000002404167981 */ /* 0x000162000c1e1100 */
[----:B------:R-:W-:Y:S05]  /*3b80*/  BRA `(.L_x_13996) ;  /* 0x0000000c00347947 */ /* 0x000fea0003800000 */
.L_x_13993:
        /* <DEDUP_REMOVED lines=8> */
.L_x_13998:
[----:B------:R0:W5:Y:S01]  /*3c10*/  LDG.E R22, desc[UR36][R4.64] ;  /* 0x0000002404167981 */ /* 0x000162000c1e1900 */
[----:B------:R-:W-:Y:S05]  /*3c20*/  BRA `(.L_x_13996) ;  /* 0x0000000c000c7947 */ /* 0x000fea0003800000 */
.L_x_13997:
[----:B------:R0:W5:Y:S01]  /*3c30*/  LDG.E.S16 R22, desc[UR36][R4.64] ;  /* 0x0000002404167981 */ /* 0x000162000c1e1700 */
[----:B------:R-:W-:Y:S05]  /*3c40*/  BRA `(.L_x_13996) ;  /* 0x0000000c00047947 */ /* 0x000fea0003800000 */
.L_x_13992:
        /* <DEDUP_REMOVED lines=9> */
.L_x_14000:
[----:B------:R-:W3:Y:S02]  /*3ce0*/  LDG.E.U16 R4, desc[UR36][R4.64] ;  /* 0x0000002404047981 */ /* 0x000ee4000c1e1500 */
[----:B---3--:R-:W-:-:S06]  /*3cf0*/  HADD2.F32 R22, -RZ, R4.H0_H0 ;  /* 0x20000004ff167230 */ /* 0x008fcc0000004100 */
[----:B------:R-:W0:Y:S01]  /*3d00*/  F2I.FTZ.TRUNC.NTZ R22, R22 ;  /* 0x0000001600167305 */ /* 0x000e22000021f100 */
[----:B------:R-:W-:Y:S05]  /*3d10*/  BRA `(.L_x_13996) ;  /* 0x0000000800d07947 */ /* 0x000fea0003800000 */
.L_x_13999:
        /* <DEDUP_REMOVED lines=9> */
.L_x_14002:
[----:B------:R-:W3:Y:S02]  /*3db0*/  LDG.E.U16 R4, desc[UR36][R4.64] ;  /* 0x0000002404047981 */ /* 0x000ee4000c1e1500 */
[----:B---3--:R-:W-:-:S06]  /*3dc0*/  HADD2.F32 R22, -RZ, R4.H0_H0 ;  /* 0x20000004ff167230 */ /* 0x008fcc0000004100 */
[----:B------:R-:W0:Y:S01]  /*3dd0*/  F2I.FTZ.TRUNC.NTZ R22, R22 ;  /* 0x0000001600167305 */ /* 0x000e22000021f100 */
[----:B------:R-:W-:Y:S05]  /*3de0*/  BRA `(.L_x_13996) ;  /* 0x00000008009c7947 */ /* 0x000fea0003800000 */
.L_x_14001:
[----:B------:R-:W3:Y:S02]  /*3df0*/  LDG.E.64 R4, desc[UR36][R4.64] ;  /* 0x0000002404047981 */ /* 0x000ee4000c1e1b00 */
[----:B---3--:R0:W1:Y:S01]  /*3e00*/  F2I.F64.TRUNC R22, R4 ;  /* 0x0000000400167311 */ /* 0x008062000030d100 */
[----:B------:R-:W-:Y:S05]  /*3e10*/  BRA `(.L_x_13996) ;  /* 0x0000000800907947 */ /* 0x000fea0003800000 */
.L_x_13991:
        /* <DEDUP_REMOVED lines=12> */
.L_x_14005:
[----:B------:R-:W3:Y:S02]  /*3ee0*/  LDG.E.64 R4, desc[UR36][R4.64] ;  /* 0x0000002404047981 */ /* 0x000ee4000c1e1b00 */
[----:B---3--:R0:W1:Y:S01]  /*3ef0*/  F2I.F64.TRUNC R22, R4 ;  /* 0x0000000400167311 */ /* 0x008062000030d100 */
[----:B------:R-:W-:Y:S05]  /*3f00*/  BRA `(.L_x_13996) ;  /* 0x0000000800547947 */ /* 0x000fea0003800000 */
.L_x_14004:
        /* <DEDUP_REMOVED lines=27> */
.L_x_14007:
        /* <DEDUP_REMOVED lines=12> */
[----:B------:R4:W0:Y:S01]  /*4180*/  F2I.FTZ.TRUNC.NTZ R22, R0 ;  /* 0x0000000000167305 */ /* 0x000822000021f100 */
[----:B------:R-:W-:Y:S05]  /*4190*/  BRA `(.L_x_13996) ;  /* 0x0000000400b07947 */ /* 0x000fea0003800000 */
.L_x_14006:
[----:B------:R-:W3:Y:S02]  /*41a0*/  LDG.E.U16 R22, desc[UR36][R4.64] ;  /* 0x0000002404167981 */ /* 0x000ee4000c1e1500 */
[----:B---3--:R-:W-:-:S06]  /*41b0*/  IMAD.U32 R22, R22, 0x10000, RZ ;  /* 0x0001000016167824 */ /* 0x008fcc00078e00ff */
[----:B------:R-:W3:Y:S01]  /*41c0*/  F2I.FTZ.TRUNC.NTZ R22, R22 ;  /* 0x0000001600167305 */ /* 0x000ee2000021f100 */
[----:B------:R-:W-:Y:S05]  /*41d0*/  BRA `(.L_x_13996) ;  /* 0x0000000400a07947 */ /* 0x000fea0003800000 */
.L_x_14003:
        /* <DEDUP_REMOVED lines=10> */
.L_x_14010:
        /* <DEDUP_REMOVED lines=21> */
.L_x_14014:
[----:B------:R-:W-:Y:S05]  /*43d0*/  BSYNC B1 ;  /* 0x0000000000017941 */ /* 0x000fea0003800000 */
.L_x_14013:
[----:B------:R-:W-:Y:S01]  /*43e0*/  IMAD.SHL.U32 R3, R3, 0x100000, RZ ;  /* 0x0010000003037824 */ /* 0x000fe200078e00ff */
[----:B------:R-:W-:-:S04]  /*43f0*/  LEA R5, R0, 0x3b800000, 0x17 ;  /* 0x3b80000000057811 */ /* 0x000fc800078eb8ff */
[----:B------:R-:W-:-:S07]  /*4400*/  LOP3.LUT R22, R5, R3, R22, 0xfe, !PT ;  /* 0x0000000305167212 */ /* 0x000fce00078efe16 */
.L_x_14012:
[----:B------:R-:W-:Y:S05]  /*4410*/  BSYNC B0 ;  /* 0x0000000000007941 */ /* 0x000fea0003800000 */
.L_x_14011:
[----:B------:R-:W0:Y:S01]  /*4420*/  F2I.FTZ.TRUNC.NTZ R22, R22 ;  /* 0x0000001600167305 */ /* 0x000e22000021f100 */
[----:B------:R-:W-:Y:S05]  /*4430*/  BRA `(.L_x_13996) ;  /* 0x0000000400087947 */ /* 0x000fea0003800000 */
.L_x_14009:
        /* <DEDUP_REMOVED lines=21> */
.L_x_14018:
[----:B------:R-:W-:Y:S05]  /*4590*/  BSYNC B1 ;  /* 0x0000000000017941 */ /* 0x000fea0003800000 */
.L_x_14017:
[----:B------:R-:W-:Y:S01]  /*45a0*/  IMAD.SHL.U32 R3, R3, 0x200000, RZ ;  /* 0x0020000003037824 */ /* 0x000fe200078e00ff */
[----:B------:R-:W-:-:S04]  /*45b0*/  LEA R5, R0, 0x37800000, 0x17 ;  /* 0x3780000000057811 */ /* 0x000fc800078eb8ff */
[----:B------:R-:W-:-:S07]  /*45c0*/  LOP3.LUT R22, R5, R3, R22, 0xfe, !PT ;  /* 0x0000000305167212 */ /* 0x000fce00078efe16 */
.L_x_14016:
[----:B------:R-:W-:Y:S05]  /*45d0*/  BSYNC B0 ;  /* 0x0000000000007941 */ /* 0x000fea0003800000 */
.L_x_14015:
[----:B------:R-:W0:Y:S01]  /*45e0*/  F2I.FTZ.TRUNC.NTZ R22, R22 ;  /* 0x0000001600167305 */ /* 0x000e22000021f100 */
[----:B------:R-:W-:Y:S05]  /*45f0*/  BRA `(.L_x_13996) ;  /* 0x0000000000987947 */ /* 0x000fea0003800000 */
.L_x_14008:
        /* <DEDUP_REMOVED lines=14> */
.L_x_14022:
[----:B------:R-:W-:Y:S05]  /*46e0*/  BSYNC B0 ;  /* 0x0000000000007941 */ /* 0x000fea0003800000 */
.L_x_14021:
[----:B------:R-:W0:Y:S01]  /*46f0*/  F2I.FTZ.TRUNC.NTZ R22, R22 ;  /* 0x0000001600167305 */ /* 0x000e22000021f100 */
[----:B------:R-:W-:Y:S05]  /*4700*/  BRA `(.L_x_13996) ;  /* 0x0000000000547947 */ /* 0x000fea0003800000 */
.L_x_13995:
        /* <DEDUP_REMOVED lines=16> */
[----:B0-2--5:R-:W-:Y:S05]  /*4810*/  CALL.ABS.NOINC R14 ;  /* 0x000000000e007343 */ /* 0x025fea0003c00000 */
.L_x_14023:
[----:B------:R-:W-:Y:S05]  /*4820*/  BRA `(.L_x_13996) ;  /* 0x00000000000c7947 */ /* 0x000fea0003800000 */
.L_x_14020:
[----:B------:R0:W5:Y:S01]  /*4830*/  LDG.E R22, desc[UR36][R4.64] ;  /* 0x0000002404167981 */ /* 0x000162000c1e1900 */
[----:B------:R-:W-:Y:S05]  /*4840*/  BRA `(.L_x_13996) ;  /* 0x0000000000047947 */ /* 0x000fea0003800000 */
.L_x_14019:
[----:B------:R0:W5:Y:S02]  /*4850*/  LDG.E R22, desc[UR36][R4.64] ;  /* 0x0000002404167981 */ /* 0x000164000c1e1900 */
.L_x_13996:
[----:B------:R-:W4:Y:S01]  /*4860*/  LDC.U8 R3, c[0x0][0x235] ;  /* 0x00008d40ff037b82 */ /* 0x000f220000000000 */
[----:B------:R-:W-:Y:S02]  /*4870*/  ULDC UR4, c[0x0][0x23c] ;  /* 0x00008f0000047ab9 */ /* 0x000fe40000000800 */
[----:B------:R-:W-:-:S05]  /*4880*/  IMAD R23, R23, UR4, RZ ;  /* 0x0000000417177c24 */ /* 0x000fca000f8e02ff */
[----:B0-----:R-:W0:Y:S01]  /*4890*/  LDC.64 R4, c[0x0][0x228] ;  /* 0x00008a00ff047b82 */ /* 0x001e220000000a00 */
[----:B----4-:R-:W-:-:S04]  /*48a0*/  PRMT R0, R3, 0x9910, RZ ;  /* 0x0000991003007816 */ /* 0x010fc800000000ff */
        /* <DEDUP_REMOVED lines=14> */
.L_x_14027:
[----:B------:R0:W5:Y:S01]  /*4990*/  LDG.E.U8 R25, desc[UR36][R4.64] ;  /* 0x0000002404197981 */ /* 0x000162000c1e1100 */
[----:B------:R-:W-:Y:S05]  /*49a0*/  BRA `(.L_x_14029) ;  /* 0x0000000c00347947 */ /* 0x000fea0003800000 */
.L_x_14026:
        /* <DEDUP_REMOVED lines=8> */
.L_x_14031:
[----:B------:R0:W5:Y:S01]  /*4a30*/  LDG.E R25, desc[UR36][R4.64] ;  /* 0x0000002404197981 */ /* 0x000162000c1e1900 */
[----:B------:R-:W-:Y:S05]  /*4a40*/  BRA `(.L_x_14029) ;  /* 0x0000000c000c7947 */ /* 0x000fea0003800000 */
.L_x_14030:
[----:B------:R0:W5:Y:S01]  /*4a50*/  LDG.E.S16 R25, desc[UR36][R4.64] ;  /* 0x0000002404197981 */ /* 0x000162000c1e1700 */
[----:B------:R-:W-:Y:S05]  /*4a60*/  BRA `(.L_x_14029) ;  /* 0x0000000c00047947 */ /* 0x000fea0003800000 */
.L_x_14025:
[----:B------:R-:W-:-:S13]  /*4a70*/  ISETP.GT.AND P0, PT, R0, 0x6, PT ;  /* 0x000000060000780c */ /* 0x000fda0003f04270 */
[----:B------:R-:W-:Y:S05]  /*4a80*/  @P0 BRA `(.L_x_14032) ;  /* 0x00000000002c0947 */ /* 0x000fea0003800000 */
[----:B------:R-:W-:-:S13]  /*4a90*/  ISETP.NE.AND P0, PT, R0, 0x5, PT ;  /* 0x000000050000780c */ /* 0x000fda0003f05270 */
[----:B------:R-:W-:Y:S05]  /*4aa0*/  @!P0 BRA `(.L_x_14033) ;  /* 0x0000000000148947 */ /* 0x000fea0003800000 */
[----:B------:R-:W-:-:S13]  /*4ab0*/  ISETP.NE.AND P0, PT, R0, 0x6, PT ;  /* 0x000000060000780c */ /* 0x000fda0003f05270 */
[----:B------:R-:W-:Y:S05]  /*4ac0*/  @P0 BRA `(.L_x_14028) ;  /* 0x0000000800980947 */ /* 0x000fea0003800000 */
[----:B------:R-:W4:Y:S02]  /*4ad0*/  LDG.E R4, desc[UR36][R4.64] ;  /* 0x0000002404047981 */ /* 0x000f24000c1e1900 */
[----:B----4-:R0:W4:Y:S01]  /*4ae0*/  F2I.FTZ.TRUNC.NTZ R25, R4 ;  /* 0x0000000400197305 */ /* 0x010122000021f100 */
[----:B------:R-:W-:Y:S05]  /*4af0*/  BRA `(.L_x_14029) ;  /* 0x0000000800e07947 */ /* 0x000fea0003800000 */
.L_x_14033:
[----:B------:R-:W4:Y:S02]  /*4b00*/  LDG.E.U16 R4, desc[UR36][R4.64] ;  /* 0x0000002404047981 */ /* 0x000f24000c1e1500 */
[----:B----4-:R-:W-:-:S06]  /*4b10*/  HADD2.F32 R25, -RZ, R4.H0_H0 ;  /* 0x20000004ff197230 */ /* 0x010fcc0000004100 */
[----:B------:R-:W0:Y:S01]  /*4b20*/  F2I.FTZ.TRUNC.NTZ R25, R25 ;  /* 0x0000001900197305 */ /* 0x000e22000021f100 */
[----:B------:R-:W-:Y:S05]  /*4b30*/  BRA `(.L_x_14029) ;  /* 0x0000000800d07947 */ /* 0x000fea0003800000 */
.L_x_14032:
[----:B------:R-:W-:-:S13]  /*4b40*/  ISETP.NE.AND P0, PT, R0, 0x7, PT ;  /* 0x000000070000780c */ /* 0x000fda0003f05270 */
[----:B------:R-:W-:Y:S05]  /*4b50*/  @!P0 BRA `(.L_x_14034) ;  /* 0x00000000002c8947 */ /* 0x000fea0003800000 */
[----:B------:R-:W-:-:S13]  /*4b60*/  ISETP.NE.AND P0, PT, R0, 0x8, PT ;  /* 0x000000080000780c */ /* 0x000fda0003f05270 */
[----:B------:R-:W-:Y:S05]  /*4b70*/  @!P0 BRA `(.L_x_14035) ;  /* 0x0000000000148947 */ /* 0x000fea0003800000 */
[----:B------:R-:W-:-:S13]  /*4b80*/  ISETP.NE.AND P0, PT, R0, 0x9, PT ;  /* 0x000000090000780c */ /* 0x000fda0003f05270 */
[----:B------:R-:W-:Y:S05]  /*4b90*/  @P0 BRA `(.L_x_14028) ;  /* 0x0000000800640947 */ /* 0x000fea0003800000 */
[----:B------:R-:W4:Y:S02]  /*4ba0*/  LDG.E R4, desc[UR36][R4.64] ;  /* 0x0000002404047981 */ /* 0x000f24000c1e1900 */
[----:B----4-:R0:W4:Y:S01]  /*4bb0*/  F2I.FTZ.TRUNC.NTZ R25, R4 ;  /* 0x0000000400197305 */ /* 0x010122000021f100 */
[----:B------:R-:W-:Y:S05]  /*4bc0*/  BRA `(.L_x_14029) ;  /* 0x0000000800ac7947 */ /* 0x000fea0003800000 */
.L_x_14035:
[----:B------:R-:W4:Y:S02]  /*4bd0*/  LDG.E.U16 R4, desc[UR36][R4.64] ;  /* 0x0000002404047981 */ /* 0x000f24000c1e1500 */
[----:B----4-:R-:W-:-:S06]  /*4be0*/  HADD2.F32 R25, -RZ, R4.H0_H0 ;  /* 0x20000004ff197230 */ /* 0x010fcc0000004100 */
[----:B------:R-:W0:Y:S01]  /*4bf0*/  F2I.FTZ.TRUNC.NTZ R25, R25 ;  /* 0x0000001900197305 */ /* 0x000e22000021f100 */
[----:B------:R-:W-:Y:S05]  /*4c00*/  BRA `(.L_x_14029) ;  /* 0x00000008009c7947 */ /* 0x000fea0003800000 */
.L_x_14034:
[----:B------:R-:W4:Y:S02]  /*4c10*/  LDG.E.64 R4, desc[UR36][R4.64] ;  /* 0x0000002404047981 */ /* 0x000f24000c1e1b00 */
[----:B----4-:R0:W4:Y:S01]  /*4c20*/  F2I.F64.TRUNC R25, R4 ;  /* 0x0000000400197311 */ /* 0x010122000030d100 */
[----:B------:R-:W-:Y:S05]  /*4c30*/  BRA `(.L_x_14029) ;  /* 0x0000000800907947 */ /* 0x000fea0003800000 */
.L_x_14024:
        /* <DEDUP_REMOVED lines=10> */
[----:B------:R-:W-:Y:S01]  /*4ce0*/  SEL R25, RZ, 0x1, !P0 ;  /* 0x00000001ff197807 */ /* 0x000fe20004000000 */
[----:B------:R-:W-:Y:S08]  /*4cf0*/  BRA `(.L_x_14029) ;  /* 0x0000000800607947 */ /* 0x000ff00003800000 */
.L_x_14038:
[----:B------:R-:W4:Y:S02]  /*4d00*/  LDG.E.64 R4, desc[UR36][R4.64] ;  /* 0x0000002404047981 */ /* 0x000f24000c1e1b00 */
[----:B----4-:R0:W4:Y:S01]  /*4d10*/  F2I.F64.TRUNC R25, R4 ;  /* 0x0000000400197311 */ /* 0x010122000030d100 */
[----:B------:R-:W-:Y:S05]  /*4d20*/  BRA `(.L_x_14029) ;  /* 0x0000000800547947 */ /* 0x000fea0003800000 */
.L_x_14037:
        /* <DEDUP_REMOVED lines=25> */
[----:B------:R0:W4:Y:S01]  /*4ec0*/  F2I.FTZ.TRUNC.NTZ R25, R7 ;  /* 0x0000000700197305 */ /* 0x000122000021f100 */
[----:B------:R-:W-:Y:S05]  /*4ed0*/  BRA `(.L_x_14029) ;  /* 0x0000000400e87947 */ /* 0x000fea0003800000 */
.L_x_14040:
        /* <DEDUP_REMOVED lines=14> */
.L_x_14039:
[----:B------:R-:W4:Y:S02]  /*4fc0*/  LDG.E.U16 R25, desc[UR36][R4.64] ;  /* 0x0000002404197981 */ /* 0x000f24000c1e1500 */
[----:B----4-:R-:W-:-:S06]  /*4fd0*/  IMAD.U32 R25, R25, 0x10000, RZ ;  /* 0x0001000019197824 */ /* 0x010fcc00078e00ff */
[----:B------:R-:W0:Y:S01]  /*4fe0*/  F2I.FTZ.TRUNC.NTZ R25, R25 ;  /* 0x0000001900197305 */ /* 0x000e22000021f100 */
[----:B------:R-:W-:Y:S05]  /*4ff0*/  BRA `(.L_x_14029) ;  /* 0x0000000400a07947 */ /* 0x000fea0003800000 */
.L_x_14036:
        /* <DEDUP_REMOVED lines=10> */
.L_x_14043:
        /* <DEDUP_REMOVED lines=21> */
.L_x_14047:
[----:B------:R-:W-:Y:S05]  /*51f0*/  BSYNC B1 ;  /* 0x0000000000017941 */ /* 0x000fea0003800000 */
.L_x_14046:
[----:B------:R-:W-:Y:S01]  /*5200*/  IMAD.SHL.U32 R3, R3, 0x100000, RZ ;  /* 0x0010000003037824 */ /* 0x000fe200078e00ff */
[----:B------:R-:W-:-:S04]  /*5210*/  LEA R0, R0, 0x3b800000, 0x17 ;  /* 0x3b80000000007811 */ /* 0x000fc800078eb8ff */
[----:B------:R-:W-:-:S07]  /*5220*/  LOP3.LUT R25, R0, R3, R25, 0xfe, !PT ;  /* 0x0000000300197212 */ /* 0x000fce00078efe19 */
.L_x_14045:
[----:B------:R-:W-:Y:S05]  /*5230*/  BSYNC B0 ;  /* 0x0000000000007941 */ /* 0x000fea0003800000 */
.L_x_14044:
[----:B------:R-:W4:Y:S01]  /*5240*/  F2I.FTZ.TRUNC.NTZ R25, R25 ;  /* 0x0000001900197305 */ /* 0x000f22000021f100 */
[----:B------:R-:W-:Y:S05]  /*5250*/  BRA `(.L_x_14029) ;  /* 0x0000000400087947 */ /* 0x000fea0003800000 */
.L_x_14042:
        /* <DEDUP_REMOVED lines=21> */
.L_x_14051:
[----:B------:R-:W-:Y:S05]  /*53b0*/  BSYNC B1 ;  /* 0x0000000000017941 */ /* 0x000fea0003800000 */
.L_x_14050:
[----:B------:R-:W-:Y:S01]  /*53c0*/  IMAD.SHL.U32 R3, R3, 0x200000, RZ ;  /* 0x0020000003037824 */ /* 0x000fe200078e00ff */
[----:B------:R-:W-:-:S04]  /*53d0*/  LEA R0, R0, 0x37800000, 0x17 ;  /* 0x3780000000007811 */ /* 0x000fc800078eb8ff */
[----:B------:R-:W-:-:S07]  /*53e0*/  LOP3.LUT R25, R0, R3, R25, 0xfe, !PT ;  /* 0x0000000300197212 */ /* 0x000fce00078efe19 */
.L_x_14049:
[----:B------:R-:W-:Y:S05]  /*53f0*/  BSYNC B0 ;  /* 0x0000000000007941 */ /* 0x000fea0003800000 */
.L_x_14048:
[----:B------:R-:W0:Y:S01]  /*5400*/  F2I.FTZ.TRUNC.NTZ R25, R25 ;  /* 0x0000001900197305 */ /* 0x000e22000021f100 */
[----:B------:R-:W-:Y:S05]  /*5410*/  BRA `(.L_x_14029) ;  /* 0x0000000000987947 */ /* 0x000fea0003800000 */
.L_x_14041:
        /* <DEDUP_REMOVED lines=14> */
.L_x_14055:
[----:B------:R-:W-:Y:S05]  /*5500*/  BSYNC B0 ;  /* 0x0000000000007941 */ /* 0x000fea0003800000 */
.L_x_14054:
[----:B------:R-:W0:Y:S01]  /*5510*/  F2I.FTZ.TRUNC.NTZ R25, R25 ;  /* 0x0000001900197305 */ /* 0x000e22000021f100 */
[----:B------:R-:W-:Y:S05]  /*5520*/  BRA `(.L_x_14029) ;  /* 0x0000000000547947 */ /* 0x000fea0003800000 */
.L_x_14028:
        /* <DEDUP_REMOVED lines=17> */
.L_x_14056:
[----:B------:R-:W-:Y:S05]  /*5640*/  BRA `(.L_x_14029) ;  /* 0x00000000000c7947 */ /* 0x000fea0003800000 */
.L_x_14053:
[----:B------:R0:W5:Y:S01]  /*5650*/  LDG.E R25, desc[UR36][R4.64] ;  /* 0x0000002404197981 */ /* 0x000162000c1e1900 */
[----:B------:R-:W-:Y:S05]  /*5660*/  BRA `(.L_x_14029) ;  /* 0x0000000000047947 */ /* 0x000fea0003800000 */
.L_x_14052:
[----:B------:R0:W5:Y:S02]  /*5670*/  LDG.E R25, desc[UR36][R4.64] ;  /* 0x0000002404197981 */ /* 0x000164000c1e1900 */
.L_x_14029:
[----:B------:R-:W-:-:S07]  /*5680*/  VIADD R17, R17, 0x80 ;  /* 0x0000008011117836 */ /* 0x000fce0000000000 */
.L_x_13990:
[----:B------:R-:W-:Y:S05]  /*5690*/  BSYNC B6 ;  /* 0x0000000000067941 */ /* 0x000fea0003800000 */
.L_x_13989:
        /* <DEDUP_REMOVED lines=23> */
.L_x_14062:
[----:B------:R0:W5:Y:S01]  /*5810*/  LDG.E.U8 R23, desc[UR36][R4.64] ;  /* 0x0000002404177981 */ /* 0x000162000c1e1100 */
[----:B------:R-:W-:Y:S05]  /*5820*/  BRA `(.L_x_14064) ;  /* 0x0000000c00347947 */ /* 0x000fea0003800000 */
.L_x_14061:
        /* <DEDUP_REMOVED lines=8> */
.L_x_14066:
[----:B------:R4:W5:Y:S01]  /*58b0*/  LDG.E R23, desc[UR36][R4.64] ;  /* 0x0000002404177981 */ /* 0x000962000c1e1900 */
[----:B------:R-:W-:Y:S05]  /*58c0*/  BRA `(.L_x_14064) ;  /* 0x0000000c000c7947 */ /* 0x000fea0003800000 */
.L_x_14065:
[----:B------:R3:W5:Y:S01]  /*58d0*/  LDG.E.S16 R23, desc[UR36][R4.64] ;  /* 0x0000002404177981 */ /* 0x000762000c1e1700 */
[----:B------:R-:W-:Y:S05]  /*58e0*/  BRA `(.L_x_14064) ;  /* 0x0000000c00047947 */ /* 0x000fea0003800000 */
.L_x_14060:
        /* <DEDUP_REMOVED lines=9> */
.L_x_14068:
[----:B------:R-:W3:Y:S02]  /*5980*/  LDG.E.U16 R4, desc[UR36][R4.64] ;  /* 0x0000002404047981 */ /* 0x000ee4000c1e1500 */
[----:B---3--:R-:W-:-:S06]  /*5990*/  HADD2.F32 R23, -RZ, R4.H0_H0 ;  /* 0x20000004ff177230 */ /* 0x008fcc0000004100 */
[----:B------:R-:W0:Y:S01]  /*59a0*/  F2I.FTZ.TRUNC.NTZ R23, R23 ;  /* 0x0000001700177305 */ /* 0x000e22000021f100 */
[----:B------:R-:W-:Y:S05]  /*59b0*/  BRA `(.L_x_14064) ;  /* 0x0000000800d07947 */ /* 0x000fea0003800000 */
.L_x_14067:
        /* <DEDUP_REMOVED lines=9> */
.L_x_14070:
[----:B------:R-:W3:Y:S02]  /*5a50*/  LDG.E.U16 R4, desc[UR36][R4.64] ;  /* 0x0000002404047981 */ /* 0x000ee4000c1e1500 */
[----:B---3--:R-:W-:-:S06]  /*5a60*/  HADD2.F32 R23, -RZ, R4.H0_H0 ;  /* 0x20000004ff177230 */ /* 0x008fcc0000004100 */
[----:B------:R-:W0:Y:S01]  /*5a70*/  F2I.FTZ.TRUNC.NTZ R23, R23 ;  /* 0x0000001700177305 */ /* 0x000e22000021f100 */
[----:B------:R-:W-:Y:S05]  /*5a80*/  BRA `(.L_x_14064) ;  /* 0x00000008009c7947 */ /* 0x000fea0003800000 */
.L_x_14069:
[----:B------:R-:W3:Y:S02]  /*5a90*/  LDG.E.64 R4, desc[UR36][R4.64] ;  /* 0x0000002404047981 */ /* 0x000ee4000c1e1b00 */
[----:B---3--:R0:W1:Y:S01]  /*5aa0*/  F2I.F64.TRUNC R23, R4 ;  /* 0x0000000400177311 */ /* 0x008062000030d100 */
[----:B------:R-:W-:Y:S05]  /*5ab0*/  BRA `(.L_x_14064) ;  /* 0x0000000800907947 */ /* 0x000fea0003800000 */
.L_x_14059:
        /* <DEDUP_REMOVED lines=12> */
.L_x_14073:
[----:B------:R-:W3:Y:S02]  /*5b80*/  LDG.E.64 R4, desc[UR36][R4.64] ;  /* 0x0000002404047981 */ /* 0x000ee4000c1e1b00 */
[----:B---3--:R0:W1:Y:S01]  /*5b90*/  F2I.F64.TRUNC R23, R4 ;  /* 0x0000000400177311 */ /* 0x008062000030d100 */
[----:B------:R-:W-:Y:S05]  /*5ba0*/  BRA `(.L_x_14064) ;  /* 0x0000000800547947 */ /* 0x000fea0003800000 */
.L_x_14072:
        /* <DEDUP_REMOVED lines=27> */
.L_x_14075:
        /* <DEDUP_REMOVED lines=14> */
.L_x_14074:
[----:B------:R-:W3:Y:S02]  /*5e40*/  LDG.E.U16 R23, desc[UR36][R4.64] ;  /* 0x0000002404177981 */ /* 0x000ee4000c1e1500 */
[----:B---3--:R-:W-:-:S06]  /*5e50*/  IMAD.U32 R23, R23, 0x10000, RZ ;  /* 0x0001000017177824 */ /* 0x008fcc00078e00ff */
[----:B------:R-:W0:Y:S01]  /*5e60*/  F2I.FTZ.TRUNC.NTZ R23, R23 ;  /* 0x0000001700177305 */ /* 0x000e22000021f100 */
[----:B------:R-:W-:Y:S05]  /*5e70*/  BRA `(.L_x_14064) ;  /* 0x0000000400a07947 */ /* 0x000fea0003800000 */
.L_x_14071:
        /* <DEDUP_REMOVED lines=10> */
.L_x_14078:
        /* <DEDUP_REMOVED lines=21> */
.L_x_14082:
[----:B------:R-:W-:Y:S05]  /*6070*/  BSYNC B1 ;  /* 0x0000000000017941 */ /* 0x000fea0003800000 */
.L_x_14081:
[----:B------:R-:W-:Y:S01]  /*6080*/  IMAD.SHL.U32 R3, R3, 0x100000, RZ ;  /* 0x0010000003037824 */ /* 0x000fe200078e00ff */
[----:B------:R-:W-:-:S04]  /*6090*/  LEA R0, R0, 0x3b800000, 0x17 ;  /* 0x3b80000000007811 */ /* 0x000fc800078eb8ff */
[----:B------:R-:W-:-:S07]  /*60a0*/  LOP3.LUT R23, R0, R3, R23, 0xfe, !PT ;  /* 0x0000000300177212 */ /* 0x000fce00078efe17 */
.L_x_14080:
[----:B------:R-:W-:Y:S05]  /*60b0*/  BSYNC B0 ;  /* 0x0000000000007941 */ /* 0x000fea0003800000 */
.L_x_14079:
[----:B------:R-:W0:Y:S01]  /*60c0*/  F2I.FTZ.TRUNC.NTZ R23, R23 ;  /* 0x0000001700177305 */ /* 0x000e22000021f100 */
[----:B------:R-:W-:Y:S05]  /*60d0*/  BRA `(.L_x_14064) ;  /* 0x0000000400087947 */ /* 0x000fea0003800000 */
.L_x_14077:
        /* <DEDUP_REMOVED lines=21> */
.L_x_14086:
[----:B------:R-:W-:Y:S05]  /*6230*/  BSYNC B1 ;  /* 0x0000000000017941 */ /* 0x000fea0003800000 */
.L_x_14085:
[----:B------:R-:W-:Y:S01]  /*6240*/  IMAD.SHL.U32 R3, R3, 0x200000, RZ ;  /* 0x0020000003037824 */ /* 0x000fe200078e00ff */
[----:B------:R-:W-:-:S04]  /*6250*/  LEA R0, R0, 0x37800000, 0x17 ;  /* 0x3780000000007811 */ /* 0x000fc800078eb8ff */
[----:B------:R-:W-:-:S07]  /*6260*/  LOP3.LUT R23, R0, R3, R23, 0xfe, !PT ;  /* 0x0000000300177212 */ /* 0x000fce00078efe17 */
.L_x_14084:
[----:B------:R-:W-:Y:S05]  /*6270*/  BSYNC B0 ;  /* 0x0000000000007941 */ /* 0x000fea0003800000 */
.L_x_14083:
[----:B------:R-:W0:Y:S01]  /*6280*/  F2I.FTZ.TRUNC.NTZ R23, R23 ;  /* 0x0000001700177305 */ /* 0x000e22000021f100 */
[----:B------:R-:W-:Y:S05]  /*6290*/  BRA `(.L_x_14064) ;  /* 0x0000000000987947 */ /* 0x000fea0003800000 */
.L_x_14076:
        /* <DEDUP_REMOVED lines=14> */
.L_x_14090:
[----:B------:R-:W-:Y:S05]  /*6380*/  BSYNC B0 ;  /* 0x0000000000007941 */ /* 0x000fea0003800000 */
.L_x_14089:
[----:B------:R-:W0:Y:S01]  /*6390*/  F2I.FTZ.TRUNC.NTZ R23, R23 ;  /* 0x0000001700177305 */ /* 0x000e22000021f100 */
[----:B------:R-:W-:Y:S05]  /*63a0*/  BRA `(.L_x_14064) ;  /* 0x0000000000547947 */ /* 0x000fea0003800000 */
.L_x_14063:
        /* <DEDUP_REMOVED lines=17> */
.L_x_14091:
[----:B------:R-:W-:Y:S05]  /*64c0*/  BRA `(.L_x_14064) ;  /* 0x00000000000c7947 */ /* 0x000fea0003800000 */
.L_x_14088:
[----:B------:R0:W5:Y:S01]  /*64d0*/  LDG.E R23, desc[UR36][R4.64] ;  /* 0x0000002404177981 */ /* 0x000162000c1e1900 */
[----:B------:R-:W-:Y:S05]  /*64e0*/  BRA `(.L_x_14064) ;  /* 0x0000000000047947 */ /* 0x000fea0003800000 */
.L_x_14087:
[----:B------:R0:W5:Y:S02]  /*64f0*/  LDG.E R23, desc[UR36][R4.64] ;  /* 0x0000002404177981 */ /* 0x000164000c1e1900 */
.L_x_14064:
[----:B------:R-:W2:Y:S01]  /*6500*/  LDC.U8 R3, c[0x0][0x235] ;  /* 0x00008d40ff037b82 */ /* 0x000ea20000000000 */
[----:B------:R-:W-:Y:S02]  /*6510*/  ULDC UR4, c[0x0][0x23c] ;  /* 0x00008f0000047ab9 */ /* 0x000fe40000000800 */
[----:B------:R-:W-:-:S05]  /*6520*/  IMAD R17, R17, UR4, RZ ;  /* 0x0000000411117c24 */ /* 0x000fca000f8e02ff */
[----:B01-34-:R-:W0:Y:S01]  /*6530*/  LDC.64 R4, c[0x0][0x228] ;  /* 0x00008a00ff047b82 */ /* 0x01be220000000a00 */
        /* <DEDUP_REMOVED lines=15> */
.L_x_14095:
[----:B------:R0:W5:Y:S01]  /*6630*/  LDG.E.U8 R18, desc[UR36][R4.64] ;  /* 0x0000002404127981 */ /* 0x000162000c1e1100 */
[----:B------:R-:W-:Y:S05]  /*6640*/  BRA `(.L_x_14058) ;  /* 0x0000000c00307947 */ /* 0x000fea0003800000 */
.L_x_14094:
        /* <DEDUP_REMOVED lines=8> */
.L_x_14098:
[----:B------:R0:W5:Y:S01]  /*66d0*/  LDG.E R18, desc[UR36][R4.64] ;  /* 0x0000002404127981 */ /* 0x000162000c1e1900 */
[----:B------:R-:W-:Y:S05]  /*66e0*/  BRA `(.L_x_14058) ;  /* 0x0000000c00087947 */ /* 0x000fea0003800000 */
.L_x_14097:
[----:B------:R0:W5:Y:S01]  /*66f0*/  LDG.E.S16 R18, desc[UR36][R4.64] ;  /* 0x0000002404127981 */ /* 0x000162000c1e1700 */
[----:B------:R-:W-:Y:S05]  /*6700*/  BRA `(.L_x_14058) ;  /* 0x0000000c00007947 */ /* 0x000fea0003800000 */
.L_x_14093:
        /* <DEDUP_REMOVED lines=9> */
.L_x_14100:
[----:B------:R-:W2:Y:S02]  /*67a0*/  LDG.E.U16 R4, desc[UR36][R4.64] ;  /* 0x0000002404047981 */ /* 0x000ea4000c1e1500 */
[----:B--2---:R-:W-:-:S06]  /*67b0*/  HADD2.F32 R18, -RZ, R4.H0_H0 ;  /* 0x20000004ff127230 */ /* 0x004fcc0000004100 */
[----:B------:R-:W0:Y:S01]  /*67c0*/  F2I.FTZ.TRUNC.NTZ R18, R18 ;  /* 0x0000001200127305 */ /* 0x000e22000021f100 */
[----:B------:R-:W-:Y:S05]  /*67d0*/  BRA `(.L_x_14058) ;  /* 0x0000000800cc7947 */ /* 0x000fea0003800000 */
.L_x_14099:
        /* <DEDUP_REMOVED lines=9> */
.L_x_14102:
[----:B------:R-:W2:Y:S02]  /*6870*/  LDG.E.U16 R4, desc[UR36][R4.64] ;  /* 0x0000002404047981 */ /* 0x000ea4000c1e1500 */
[----:B--2---:R-:W-:-:S06]  /*6880*/  HADD2.F32 R18, -RZ, R4.H0_H0 ;  /* 0x20000004ff127230 */ /* 0x004fcc0000004100 */
[----:B------:R-:W0:Y:S01]  /*6890*/  F2I.FTZ.TRUNC.NTZ R18, R18 ;  /* 0x0000001200127305 */ /* 0x000e22000021f100 */
[----:B------:R-:W-:Y:S05]  /*68a0*/  BRA `(.L_x_14058) ;  /* 0x0000000800987947 */ /* 0x000fea0003800000 */
.L_x_14101:
[----:B------:R-:W2:Y:S02]  /*68b0*/  LDG.E.64 R18, desc[UR36][R4.64] ;  /* 0x0000002404127981 */ /* 0x000ea4000c1e1b00 */
[----:B--2---:R0:W1:Y:S01]  /*68c0*/  F2I.F64.TRUNC R18, R18 ;  /* 0x0000001200127311 */ /* 0x004062000030d100 */
[----:B------:R-:W-:Y:S05]  /*68d0*/  BRA `(.L_x_14058) ;  /* 0x00000008008c7947 */ /* 0x000fea0003800000 */
.L_x_14092:
        /* <DEDUP_REMOVED lines=12> */
.L_x_14105:
[----:B------:R-:W2:Y:S02]  /*69a0*/  LDG.E.64 R4, desc[UR36][R4.64] ;  /* 0x0000002404047981 */ /* 0x000ea4000c1e1b00 */
[----:B--2---:R0:W1:Y:S01]  /*69b0*/  F2I.F64.TRUNC R18, R4 ;  /* 0x0000000400127311 */ /* 0x004062000030d100 */
[----:B------:R-:W-:Y:S05]  /*69c0*/  BRA `(.L_x_14058) ;  /* 0x0000000800507947 */ /* 0x000fea0003800000 */
.L_x_14104:
        /* <DEDUP_REMOVED lines=27> */
.L_x_14107:
        /* <DEDUP_REMOVED lines=14> */
.L_x_14106:
[----:B------:R-:W2:Y:S02]  /*6c60*/  LDG.E.U16 R18, desc[UR36][R4.64] ;  /* 0x0000002404127981 */ /* 0x000ea4000c1e1500 */
[----:B--2---:R-:W-:-:S06]  /*6c70*/  IMAD.U32 R18, R18, 0x10000, RZ ;  /* 0x0001000012127824 */ /* 0x004fcc00078e00ff */
[----:B------:R-:W0:Y:S01]  /*6c80*/  F2I.FTZ.TRUNC.NTZ R18, R18 ;  /* 0x0000001200127305 */ /* 0x000e22000021f100 */
[----:B------:R-:W-:Y:S05]  /*6c90*/  BRA `(.L_x_14058) ;  /* 0x00000004009c7947 */ /* 0x000fea0003800000 */
.L_x_14103:
        /* <DEDUP_REMOVED lines=10> */
.L_x_14110:
        /* <DEDUP_REMOVED lines=21> */
.L_x_14114:
[----:B------:R-:W-:Y:S05]  /*6e90*/  BSYNC B1 ;  /* 0x0000000000017941 */ /* 0x000fea0003800000 */
.L_x_14113:
[----:B------:R-:W-:Y:S01]  /*6ea0*/  IMAD.SHL.U32 R3, R3, 0x100000, RZ ;  /* 0x0010000003037824 */ /* 0x000fe200078e00ff */
[----:B------:R-:W-:-:S04]  /*6eb0*/  LEA R5, R0, 0x3b800000, 0x17 ;  /* 0x3b80000000057811 */ /* 0x000fc800078eb8ff */
[----:B------:R-:W-:-:S07]  /*6ec0*/  LOP3.LUT R18, R5, R3, R18, 0xfe, !PT ;  /* 0x0000000305127212 */ /* 0x000fce00078efe12 */
.L_x_14112:
[----:B------:R-:W-:Y:S05]  /*6ed0*/  BSYNC B0 ;  /* 0x0000000000007941 */ /* 0x000fea0003800000 */
.L_x_14111:
[----:B------:R-:W0:Y:S01]  /*6ee0*/  F2I.FTZ.TRUNC.NTZ R18, R18 ;  /* 0x0000001200127305 */ /* 0x000e22000021f100 */
[----:B------:R-:W-:Y:S05]  /*6ef0*/  BRA `(.L_x_14058) ;  /* 0x0000000400047947 */ /* 0x000fea0003800000 */
.L_x_14109:
        /* <DEDUP_REMOVED lines=21> */
.L_x_14118:
[----:B------:R-:W-:Y:S05]  /*7050*/  BSYNC B1 ;  /* 0x0000000000017941 */ /* 0x000fea0003800000 */
.L_x_14117:
[----:B------:R-:W-:Y:S01]  /*7060*/  IMAD.SHL.U32 R3, R3, 0x200000, RZ ;  /* 0x0020000003037824 */ /* 0x000fe200078e00ff */
[----:B------:R-:W-:-:S04]  /*7070*/  LEA R5, R0, 0x37800000, 0x17 ;  /* 0x3780000000057811 */ /* 0x000fc800078eb8ff */
[----:B------:R-:W-:-:S07]  /*7080*/  LOP3.LUT R18, R5, R3, R18, 0xfe, !PT ;  /* 0x0000000305127212 */ /* 0x000fce00078efe12 */
.L_x_14116:
[----:B------:R-:W-:Y:S05]  /*7090*/  BSYNC B0 ;  /* 0x0000000000007941 */ /* 0x000fea0003800000 */
.L_x_14115:
[----:B------:R-:W0:Y:S01]  /*70a0*/  F2I.FTZ.TRUNC.NTZ R18, R18 ;  /* 0x0000001200127305 */ /* 0x000e22000021f100 */
[----:B------:R-:W-:Y:S05]  /*70b0*/  BRA `(.L_x_14058) ;  /* 0x0000000000947947 */ /* 0x000fea0003800000 */
.L_x_14108:
        /* <DEDUP_REMOVED lines=14> */
.L_x_14122:
[----:B------:R-:W-:Y:S05]  /*71a0*/  BSYNC B0 ;  /* 0x0000000000007941 */ /* 0x000fea0003800000 */
.L_x_14121:
[----:B------:R-:W0:Y:S01]  /*71b0*/  F2I.FTZ.TRUNC.NTZ R18, R18 ;  /* 0x0000001200127305 */ /* 0x000e22000021f100 */
[----:B------:R-:W-:Y:S05]  /*71c0*/  BRA `(.L_x_14058) ;  /* 0x0000000000507947 */ /* 0x000fea0003800000 */
.L_x_14096:
        /* <DEDUP_REMOVED lines=16> */
.L_x_14123:
[----:B------:R-:W-:Y:S05]  /*72d0*/  BRA `(.L_x_14058) ;  /* 0x00000000000c7947 */ /* 0x000fea0003800000 */
.L_x_14120:
[----:B------:R0:W5:Y:S01]  /*72e0*/  LDG.E R18, desc[UR36][R4.64] ;  /* 0x0000002404127981 */ /* 0x000162000c1e1900 */
[----:B------:R-:W-:Y:S05]  /*72f0*/  BRA `(.L_x_14058) ;  /* 0x0000000000047947 */ /* 0x000fea0003800000 */
.L_x_14119:
[----:B------:R0:W5:Y:S02]  /*7300*/  LDG.E R18, desc[UR36][R4.64] ;  /* 0x0000002404127981 */ /* 0x000164000c1e1900 */
.L_x_14058:
[----:B------:R-:W-:Y:S05]  /*7310*/  BSYNC B6 ;  /* 0x0000000000067941 */ /* 0x000fea0003800000 */
.L_x_14057:
[----:B0-----:R-:W0:Y:S01]  /*7320*/  S2R R19, SR_TID.X ;  /* 0x0000000000137919 */ /* 0x001e220000002100 */
[----:B------:R-:W0:Y:S01]  /*7330*/  LDC.U8 R17, c[0x0][0x240] ;  /* 0x00009000ff117b82 */ /* 0x000e220000000000 */
[----:B------:R-:W-:Y:S01]  /*7340*/  BSSY B6, `(.L_x_14124) ;  /* 0x00000f2000067945 */ /* 0x000fe20003800000 */
[----:B-1-345:R-:W-:Y:S02]  /*7350*/  IMAD R4, R27, R24, RZ ;  /* 0x000000181b047224 */ /* 0x03afe400078e02ff */
[----:B--2---:R-:W-:Y:S02]  /*7360*/  IMAD R24, R26, R29, RZ ;  /* 0x0000001d1a187224 */ /* 0x004fe400078e02ff */
[----:B------:R-:W-:Y:S02]  /*7370*/  IMAD R22, R25, R22, RZ ;  /* 0x0000001619167224 */ /* 0x000fe400078e02ff */
[----:B------:R-:W-:Y:S01]  /*7380*/  IMAD R18, R23, R18, RZ ;  /* 0x0000001217127224 */ /* 0x000fe200078e02ff */
        /* <DEDUP_REMOVED lines=23> */
.L_x_14129:
[----:B------:R0:W-:Y:S01]  /*7500*/  STG.E.U8 desc[UR36][R8.64], R4 ;  /* 0x0000000408007986 */ /* 0x0001e2000c101124 */
[----:B------:R-:W-:Y:S05]  /*7510*/  BRA `(.L_x_14125) ;  /* 0x0000000c00507947 */ /* 0x000fea0003800000 */
.L_x_14128:
        /* <DEDUP_REMOVED lines=9> */
.L_x_14132:
[----:B------:R0:W-:Y:S01]  /*75b0*/  STG.E desc[UR36][R8.64], R4 ;  /* 0x0000000408007986 */ /* 0x0001e2000c101924 */
[----:B------:R-:W-:Y:S05]  /*75c0*/  BRA `(.L_x_14125) ;  /* 0x0000000c00247947 */ /* 0x000fea0003800000 */
.L_x_14131:
[----:B------:R0:W-:Y:S01]  /*75d0*/  STG.E.U16 desc[UR36][R8.64], R4 ;  /* 0x0000000408007986 */ /* 0x0001e2000c101524 */
[----:B------:R-:W-:Y:S05]  /*75e0*/  BRA `(.L_x_14125) ;  /* 0x0000000c001c7947 */ /* 0x000fea0003800000 */
.L_x_14127:
        /* <DEDUP_REMOVED lines=9> */
.L_x_14134:
[----:B------:R-:W-:-:S04]  /*7680*/  I2FP.F32.S32 R0, R4 ;  /* 0x0000000400007245 */ /* 0x000fc80000201400 */
[----:B------:R-:W-:-:S05]  /*7690*/  F2FP.F16.F32.PACK_AB R0, RZ, R0 ;  /* 0x00000000ff00723e */ /* 0x000fca00000000ff */
[----:B------:R0:W-:Y:S01]  /*76a0*/  STG.E.U16 desc[UR36][R8.64], R0 ;  /* 0x0000000008007986 */ /* 0x0001e2000c101524 */
[----:B------:R-:W-:Y:S05]  /*76b0*/  BRA `(.L_x_14125) ;  /* 0x0000000800e87947 */ /* 0x000fea0003800000 */
.L_x_14133:
        /* <DEDUP_REMOVED lines=10> */
.L_x_14136:
[----:B------:R-:W-:-:S04]  /*7760*/  I2FP.F32.S32 R4, R4 ;  /* 0x0000000400047245 */ /* 0x000fc80000201400 */
[----:B------:R-:W-:-:S04]  /*7770*/  F2FP.F16.F32.PACK_AB R3, RZ, R4 ;  /* 0x00000004ff03723e */ /* 0x000fc800000000ff */
[----:B------:R-:W-:-:S05]  /*7780*/  PRMT R3, R3, 0x5410, RZ ;  /* 0x0000541003037816 */ /* 0x000fca00000000ff */
[----:B------:R3:W-:Y:S01]  /*7790*/  STG.E desc[UR36][R8.64], R3 ;  /* 0x0000000308007986 */ /* 0x0007e2000c101924 */
[----:B------:R-:W-:Y:S05]  /*77a0*/  BRA `(.L_x_14125) ;  /* 0x0000000800ac7947 */ /* 0x000fea0003800000 */
.L_x_14135:
[----:B------:R-:W0:Y:S02]  /*77b0*/  I2F.F64 R4, R4 ;  /* 0x0000000400047312 */ /* 0x000e240000201c00 */
[----:B0-----:R4:W-:Y:S01]  /*77c0*/  STG.E.64 desc[UR36][R8.64], R4 ;  /* 0x0000000408007986 */ /* 0x0019e2000c101b24 */
[----:B------:R-:W-:Y:S05]  /*77d0*/  BRA `(.L_x_14125) ;  /* 0x0000000800a07947 */ /* 0x000fea0003800000 */
.L_x_14126:
        /* <DEDUP_REMOVED lines=12> */
.L_x_14139:
[----:B------:R-:W0:Y:S01]  /*78a0*/  I2F.F64 R4, R4 ;  /* 0x0000000400047312 */ /* 0x000e220000201c00 */
[----:B------:R-:W-:-:S05]  /*78b0*/  CS2R R6, SRZ ;  /* 0x0000000000067805 */ /* 0x000fca000001ff00 */
[----:B0-----:R0:W-:Y:S01]  /*78c0*/  STG.E.128 desc[UR36][R8.64], R4 ;  /* 0x0000000408007986 */ /* 0x0011e2000c101d24 */
[----:B------:R-:W-:Y:S05]  /*78d0*/  BRA `(.L_x_14125) ;  /* 0x0000000800607947 */ /* 0x000fea0003800000 */
.L_x_14138:
        /* <DEDUP_REMOVED lines=21> */
.L_x_14143:
[----:B------:R-:W-:Y:S05]  /*7a30*/  BSYNC B0 ;  /* 0x0000000000007941 */ /* 0x000fea0003800000 */
.L_x_14142:
[----:B------:R-:W-:-:S05]  /*7a40*/  LOP3.LUT R5, R0, R5, RZ, 0xfc, !PT ;  /* 0x0000000500057212 */ /* 0x000fca00078efcff */
[----:B------:R0:W-:Y:S01]  /*7a50*/  STG.E.U8 desc[UR36][R8.64], R5 ;  /* 0x0000000508007986 */ /* 0x0001e2000c101124 */
[----:B------:R-:W-:Y:S05]  /*7a60*/  BRA `(.L_x_14125) ;  /* 0x0000000400fc7947 */ /* 0x000fea0003800000 */
.L_x_14141:
        /* <DEDUP_REMOVED lines=13> */
.L_x_14145:
[----:B------:R-:W-:Y:S01]  /*7b40*/  IMAD.MOV.U32 R0, RZ, RZ, 0x7f ;  /* 0x0000007fff007424 */ /* 0x000fe200078e00ff */
[----:B------:R-:W-:-:S04]  /*7b50*/  ISETP.GT.U32.AND P0, PT, R3, 0x7f800000, PT ;  /* 0x7f8000000300780c */ /* 0x000fc80003f04070 */
[----:B------:R-:W-:-:S09]  /*7b60*/  SEL R0, R0, 0x7c, P0 ;  /* 0x0000007c00007807 */ /* 0x000fd20000000000 */
.L_x_14146:
[----:B------:R-:W-:Y:S05]  /*7b70*/  BSYNC B0 ;  /* 0x0000000000007941 */ /* 0x000fea0003800000 */
.L_x_14144:
[----:B------:R-:W-:-:S04]  /*7b80*/  LOP3.LUT R3, R5, 0x80000000, RZ, 0xc0, !PT ;  /* 0x8000000005037812 */ /* 0x000fc800078ec0ff */
[----:B------:R-:W-:-:S04]  /*7b90*/  SHF.R.U32.HI R3, RZ, 0x18, R3 ;  /* 0x00000018ff037819 */ /* 0x000fc80000011603 */
[----:B------:R-:W-:-:S05]  /*7ba0*/  LOP3.LUT R3, R0, R3, RZ, 0xfc, !PT ;  /* 0x0000000300037212 */ /* 0x000fca00078efcff */
[----:B------:R0:W-:Y:S01]  /*7bb0*/  STG.E.U8 desc[UR36][R8.64], R3 ;  /* 0x0000000308007986 */ /* 0x0001e2000c101124 */
[----:B------:R-:W-:Y:S05]  /*7bc0*/  BRA `(.L_x_14125) ;  /* 0x0000000400a47947 */ /* 0x000fea0003800000 */
.L_x_14140:
[----:B------:R-:W-:-:S04]  /*7bd0*/  I2FP.F32.S32 R0, R4 ;  /* 0x0000000400007245 */ /* 0x000fc80000201400 */
[----:B------:R-:W-:-:S05]  /*7be0*/  F2FP.BF16.F32.PACK_AB R0, RZ, R0 ;  /* 0x00000000ff00723e */ /* 0x000fca00000010ff */
[----:B------:R0:W-:Y:S01]  /*7bf0*/  STG.E.U16 desc[UR36][R8.64], R0 ;  /* 0x0000000008007986 */ /* 0x0001e2000c101524 */
[----:B------:R-:W-:Y:S05]  /*7c00*/  BRA `(.L_x_14125) ;  /* 0x0000000400947947 */ /* 0x000fea0003800000 */
.L_x_14137:
        /* <DEDUP_REMOVED lines=10> */
.L_x_14149:
        /* <DEDUP_REMOVED lines=17> */
.L_x_14152:
[----:B------:R-:W-:-:S04]  /*7dc0*/  LOP3.LUT R3, R5, 0x80000000, RZ, 0xc0, !PT ;  /* 0x8000000005037812 */ /* 0x000fc800078ec0ff */
[----:B------:R-:W-:-:S04]  /*7dd0*/  SHF.R.U32.HI R3, RZ, 0x18, R3 ;  /* 0x00000018ff037819 */ /* 0x000fc80000011603 */
[----:B------:R-:W-:-:S04]  /*7de0*/  LOP3.LUT R0, R0, R3, RZ, 0xfc, !PT ;  /* 0x0000000300007212 */ /* 0x000fc800078efcff */
[----:B------:R-:W-:-:S07]  /*7df0*/  PRMT R4, R0, 0x7610, R4 ;  /* 0x0000761000047816 */ /* 0x000fce0000000004 */
.L_x_14151:
[----:B------:R-:W-:Y:S05]  /*7e00*/  BSYNC B0 ;  /* 0x0000000000007941 */ /* 0x000fea0003800000 */
.L_x_14150:
[----:B------:R0:W-:Y:S01]  /*7e10*/  STG.E.U8 desc[UR36][R8.64], R4 ;  /* 0x0000000408007986 */ /* 0x0001e2000c101124 */
[----:B------:R-:W-:Y:S05]  /*7e20*/  BRA `(.L_x_14125) ;  /* 0x00000004000c7947 */ /* 0x000fea0003800000 */
.L_x_14148:
        /* <DEDUP_REMOVED lines=17> */
.L_x_14155:
[----:B------:R-:W-:-:S04]  /*7f40*/  LOP3.LUT R3, R5, 0x80000000, RZ, 0xc0, !PT ;  /* 0x8000000005037812 */ /* 0x000fc800078ec0ff */
[----:B------:R-:W-:-:S04]  /*7f50*/  SHF.R.U32.HI R3, RZ, 0x18, R3 ;  /* 0x00000018ff037819 */ /* 0x000fc80000011603 */
[----:B------:R-:W-:-:S04]  /*7f60*/  LOP3.LUT R0, R0, R3, RZ, 0xfc, !PT ;  /* 0x0000000300007212 */ /* 0x000fc800078efcff */
[----:B------:R-:W-:-:S07]  /*7f70*/  PRMT R4, R0, 0x7610, R4 ;  /* 0x0000761000047816 */ /* 0x000fce0000000004 */
.L_x_14154:
[----:B------:R-:W-:Y:S05]  /*7f80*/  BSYNC B0 ;  /* 0x0000000000007941 */ /* 0x000fea0003800000 */
.L_x_14153:
[----:B------:R0:W-:Y:S01]  /*7f90*/  STG.E.U8 desc[UR36][R8.64], R4 ;  /* 0x0000000408007986 */ /* 0x0001e2000c101124 */
[----:B------:R-:W-:Y:S05]  /*7fa0*/  BRA `(.L_x_14125) ;  /* 0x0000000000ac7947 */ /* 0x000fea0003800000 */
.L_x_14147:
        /* <DEDUP_REMOVED lines=22> */
.L_x_14130:
        /* <DEDUP_REMOVED lines=16> */
.L_x_14158:
[----:B------:R-:W-:Y:S05]  /*8210*/  BRA `(.L_x_14125) ;  /* 0x0000000000107947 */ /* 0x000fea0003800000 */
.L_x_14157:
[----:B------:R-:W-:-:S05]  /*8220*/  SHF.R.S32.HI R5, RZ, 0x1f, R4 ;  /* 0x0000001fff057819 */ /* 0x000fca0000011404 */
[----:B------:R0:W-:Y:S01]  /*8230*/  STG.E.64 desc[UR36][R8.64], R4 ;  /* 0x0000000408007986 */ /* 0x0001e2000c101b24 */
[----:B------:R-:W-:Y:S05]  /*8240*/  BRA `(.L_x_14125) ;  /* 0x0000000000047947 */ /* 0x000fea0003800000 */
.L_x_14156:
[----:B------:R0:W-:Y:S02]  /*8250*/  STG.E desc[UR36][R8.64], R4 ;  /* 0x0000000408007986 */ /* 0x0001e4000c101924 */
.L_x_14125:
[----:B------:R-:W-:Y:S05]  /*8260*/  BSYNC B6 ;  /* 0x0000000000067941 */ /* 0x000fea0003800000 */
.L_x_14124:
        /* <DEDUP_REMOVED lines=23> */
.L_x_14164:
[----:B------:R0:W-:Y:S01]  /*83e0*/  STG.E.U8 desc[UR36][R8.64], R24 ;  /* 0x0000001808007986 */ /* 0x0001e2000c101124 */
[----:B------:R-:W-:Y:S05]  /*83f0*/  BRA `(.L_x_14166) ;  /* 0x0000000c00507947 */ /* 0x000fea0003800000 */
.L_x_14163:
        /* <DEDUP_REMOVED lines=9> */
.L_x_14168:
[----:B------:R0:W-:Y:S01]  /*8490*/  STG.E desc[UR36][R8.64], R24 ;  /* 0x0000001808007986 */ /* 0x0001e2000c101924 */
[----:B------:R-:W-:Y:S05]  /*84a0*/  BRA `(.L_x_14166) ;  /* 0x0000000c00247947 */ /* 0x000fea0003800000 */
.L_x_14167:
[----:B------:R0:W-:Y:S01]  /*84b0*/  STG.E.U16 desc[UR36][R8.64], R24 ;  /* 0x0000001808007986 */ /* 0x0001e2000c101524 */
[----:B------:R-:W-:Y:S05]  /*84c0*/  BRA `(.L_x_14166) ;  /* 0x0000000c001c7947 */ /* 0x000fea0003800000 */
.L_x_14162:
        /* <DEDUP_REMOVED lines=9> */
.L_x_14170:
[----:B------:R-:W-:-:S04]  /*8560*/  I2FP.F32.S32 R0, R24 ;  /* 0x0000001800007245 */ /* 0x000fc80000201400 */
[----:B------:R-:W-:-:S05]  /*8570*/  F2FP.F16.F32.PACK_AB R0, RZ, R0 ;  /* 0x00000000ff00723e */ /* 0x000fca00000000ff */
[----:B------:R0:W-:Y:S01]  /*8580*/  STG.E.U16 desc[UR36][R8.64], R0 ;  /* 0x0000000008007986 */ /* 0x0001e2000c101524 */
[----:B------:R-:W-:Y:S05]  /*8590*/  BRA `(.L_x_14166) ;  /* 0x0000000800e87947 */ /* 0x000fea0003800000 */
.L_x_14169:
        /* <DEDUP_REMOVED lines=10> */
.L_x_14172:
[----:B------:R-:W-:-:S04]  /*8640*/  I2FP.F32.S32 R24, R24 ;  /* 0x0000001800187245 */ /* 0x000fc80000201400 */
[----:B------:R-:W-:-:S04]  /*8650*/  F2FP.F16.F32.PACK_AB R3, RZ, R24 ;  /* 0x00000018ff03723e */ /* 0x000fc800000000ff */
[----:B------:R-:W-:-:S05]  /*8660*/  PRMT R3, R3, 0x5410, RZ ;  /* 0x0000541003037816 */ /* 0x000fca00000000ff */
[----:B------:R3:W-:Y:S01]  /*8670*/  STG.E desc[UR36][R8.64], R3 ;  /* 0x0000000308007986 */ /* 0x0007e2000c101924 */
[----:B------:R-:W-:Y:S05]  /*8680*/  BRA `(.L_x_14166) ;  /* 0x0000000800ac7947 */ /* 0x000fea0003800000 */
.L_x_14171:
[----:B------:R-:W0:Y:S02]  /*8690*/  I2F.F64 R24, R24 ;  /* 0x0000001800187312 */ /* 0x000e240000201c00 */
[----:B0-----:R4:W-:Y:S01]  /*86a0*/  STG.E.64 desc[UR36][R8.64], R24 ;  /* 0x0000001808007986 */ /* 0x0019e2000c101b24 */
[----:B------:R-:W-:Y:S05]  /*86b0*/  BRA `(.L_x_14166) ;  /* 0x0000000800a07947 */ /* 0x000fea0003800000 */
.L_x_14161:
        /* <DEDUP_REMOVED lines=12> */
.L_x_14175:
[----:B------:R-:W0:Y:S01]  /*8780*/  I2F.F64 R4, R24 ;  /* 0x0000001800047312 */ /* 0x000e220000201c00 */
[----:B------:R-:W-:-:S05]  /*8790*/  CS2R R6, SRZ ;  /* 0x0000000000067805 */ /* 0x000fca000001ff00 */
[----:B0-----:R0:W-:Y:S01]  /*87a0*/  STG.E.128 desc[UR36][R8.64], R4 ;  /* 0x0000000408007986 */ /* 0x0011e2000c101d24 */
[----:B------:R-:W-:Y:S05]  /*87b0*/  BRA `(.L_x_14166) ;  /* 0x0000000800607947 */ /* 0x000fea0003800000 */
.L_x_14174:
        /* <DEDUP_REMOVED lines=21> */
.L_x_14179:
[----:B------:R-:W-:Y:S05]  /*8910*/  BSYNC B0 ;  /* 0x0000000000007941 */ /* 0x000fea0003800000 */
.L_x_14178:
[----:B------:R-:W-:-:S05]  /*8920*/  LOP3.LUT R5, R0, R5, RZ, 0xfc, !PT ;  /* 0x0000000500057212 */ /* 0x000fca00078efcff */
[----:B------:R0:W-:Y:S01]  /*8930*/  STG.E.U8 desc[UR36][R8.64], R5 ;  /* 0x0000000508007986 */ /* 0x0001e2000c101124 */
[----:B------:R-:W-:Y:S05]  /*8940*/  BRA `(.L_x_14166) ;  /* 0x0000000400fc7947 */ /* 0x000fea0003800000 */
.L_x_14177:
        /* <DEDUP_REMOVED lines=13> */
.L_x_14181:
[----:B------:R-:W-:Y:S01]  /*8a20*/  IMAD.MOV.U32 R0, RZ, RZ, 0x7f ;  /* 0x0000007fff007424 */ /* 0x000fe200078e00ff */
[----:B------:R-:W-:-:S04]  /*8a30*/  ISETP.GT.U32.AND P0, PT, R3, 0x7f800000, PT ;  /* 0x7f8000000300780c */ /* 0x000fc80003f04070 */
[----:B------:R-:W-:-:S09]  /*8a40*/  SEL R0, R0, 0x7c, P0 ;  /* 0x0000007c00007807 */ /* 0x000fd20000000000 */
.L_x_14182:
[----:B------:R-:W-:Y:S05]  /*8a50*/  BSYNC B0 ;  /* 0x0000000000007941 */ /* 0x000fea0003800000 */
.L_x_14180:
[----:B------:R-:W-:-:S04]  /*8a60*/  LOP3.LUT R3, R5, 0x80000000, RZ, 0xc0, !PT ;  /* 0x8000000005037812 */ /* 0x000fc800078ec0ff */
[----:B------:R-:W-:-:S04]  /*8a70*/  SHF.R.U32.HI R3, RZ, 0x18, R3 ;  /* 0x00000018ff037819 */ /* 0x000fc80000011603 */
[----:B------:R-:W-:-:S05]  /*8a80*/  LOP3.LUT R3, R0, R3, RZ, 0xfc, !PT ;  /* 0x0000000300037212 */ /* 0x000fca00078efcff */
[----:B------:R0:W-:Y:S01]  /*8a90*/  STG.E.U8 desc[UR36][R8.64], R3 ;  /* 0x0000000308007986 */ /* 0x0001e2000c101124 */
[----:B------:R-:W-:Y:S05]  /*8aa0*/  BRA `(.L_x_14166) ;  /* 0x0000000400a47947 */ /* 0x000fea0003800000 */
.L_x_14176:
[----:B------:R-:W-:-:S04]  /*8ab0*/  I2FP.F32.S32 R0, R24 ;  /* 0x0000001800007245 */ /* 0x000fc80000201400 */
[----:B------:R-:W-:-:S05]  /*8ac0*/  F2FP.BF16.F32.PACK_AB R0, RZ, R0 ;  /* 0x00000000ff00723e */ /* 0x000fca00000010ff */
[----:B------:R0:W-:Y:S01]  /*8ad0*/  STG.E.U16 desc[UR36][R8.64], R0 ;  /* 0x0000000008007986 */ /* 0x0001e2000c101524 */
[----:B------:R-:W-:Y:S05]  /*8ae0*/  BRA `(.L_x_14166) ;  /* 0x0000000400947947 */ /* 0x000fea0003800000 */
.L_x_14173:
        /* <DEDUP_REMOVED lines=10> */
.L_x_14185:
        /* <DEDUP_REMOVED lines=17> */
.L_x_14188:
[----:B------:R-:W-:-:S04]  /*8ca0*/  LOP3.LUT R3, R5, 0x80000000, RZ, 0xc0, !PT ;  /* 0x8000000005037812 */ /* 0x000fc800078ec0ff */
[----:B------:R-:W-:-:S04]  /*8cb0*/  SHF.R.U32.HI R3, RZ, 0x18, R3 ;  /* 0x00000018ff037819 */ /* 0x000fc80000011603 */
[----:B------:R-:W-:-:S04]  /*8cc0*/  LOP3.LUT R0, R0, R3, RZ, 0xfc, !PT ;  /* 0x0000000300007212 */ /* 0x000fc800078efcff */
[----:B------:R-:W-:-:S07]  /*8cd0*/  PRMT R4, R0, 0x7610, R4 ;  /* 0x0000761000047816 */ /* 0x000fce0000000004 */
.L_x_14187:
[----:B------:R-:W-:Y:S05]  /*8ce0*/  BSYNC B0 ;  /* 0x0000000000007941 */ /* 0x000fea0003800000 */
.L_x_14186:
[----:B------:R0:W-:Y:S01]  /*8cf0*/  STG.E.U8 desc[UR36][R8.64], R4 ;  /* 0x0000000408007986 */ /* 0x0001e2000c101124 */
[----:B------:R-:W-:Y:S05]  /*8d00*/  BRA `(.L_x_14166) ;  /* 0x00000004000c7947 */ /* 0x000fea0003800000 */
.L_x_14184:
        /* <DEDUP_REMOVED lines=17> */
.L_x_14191:
[----:B------:R-:W-:-:S04]  /*8e20*/  LOP3.LUT R3, R5, 0x80000000, RZ, 0xc0, !PT ;  /* 0x8000000005037812 */ /* 0x000fc800078ec0ff */
[----:B------:R-:W-:-:S04]  /*8e30*/  SHF.R.U32.HI R3, RZ, 0x18, R3 ;  /* 0x00000018ff037819 */ /* 0x000fc80000011603 */
[----:B------:R-:W-:-:S04]  /*8e40*/  LOP3.LUT R0, R0, R3, RZ, 0xfc, !PT ;  /* 0x0000000300007212 */ /* 0x000fc800078efcff */
[----:B------:R-:W-:-:S07]  /*8e50*/  PRMT R4, R0, 0x7610, R4 ;  /* 0x0000761000047816 */ /* 0x000fce0000000004 */
.L_x_14190:
[----:B------:R-:W-:Y:S05]  /*8e60*/  BSYNC B0 ;  /* 0x0000000000007941 */ /* 0x000fea0003800000 */
.L_x_14189:
[----:B------:R0:W-:Y:S01]  /*8e70*/  STG.E.U8 desc[UR36][R8.64], R4 ;  /* 0x0000000408007986 */ /* 0x0001e2000c101124 */
[----:B------:R-:W-:Y:S05]  /*8e80*/  BRA `(.L_x_14166) ;  /* 0x0000000000ac7947 */ /* 0x000fea0003800000 */
.L_x_14183:
        /* <DEDUP_REMOVED lines=22> */
.L_x_14165:
        /* <DEDUP_REMOVED lines=16> */
.L_x_14194:
[----:B------:R-:W-:Y:S05]  /*90f0*/  BRA `(.L_x_14166) ;  /* 0x0000000000107947 */ /* 0x000fea0003800000 */
.L_x_14193:
[----:B------:R-:W-:-:S05]  /*9100*/  SHF.R.S32.HI R25, RZ, 0x1f, R24 ;  /* 0x0000001fff197819 */ /* 0x000fca0000011418 */
[----:B------:R0:W-:Y:S01]  /*9110*/  STG.E.64 desc[UR36][R8.64], R24 ;  /* 0x0000001808007986 */ /* 0x0001e2000c101b24 */
[----:B------:R-:W-:Y:S05]  /*9120*/  BRA `(.L_x_14166) ;  /* 0x0000000000047947 */ /* 0x000fea0003800000 */
.L_x_14192:
[----:B------:R0:W-:Y:S02]  /*9130*/  STG.E desc[UR36][R8.64], R24 ;  /* 0x0000001808007986 */ /* 0x0001e4000c101924 */
.L_x_14166:
        /* <DEDUP_REMOVED lines=23> */
.L_x_14198:
[----:B------:R0:W-:Y:S01]  /*92b0*/  STG.E.U8 desc[UR36][R8.64], R22 ;  /* 0x0000001608007986 */ /* 0x0001e2000c101124 */
[----:B------:R-:W-:Y:S05]  /*92c0*/  BRA `(.L_x_14200) ;  /* 0x0000000c00507947 */ /* 0x000fea0003800000 */
.L_x_14197:
        /* <DEDUP_REMOVED lines=9> */
.L_x_14202:
[----:B------:R0:W-:Y:S01]  /*9360*/  STG.E desc[UR36][R8.64], R22 ;  /* 0x0000001608007986 */ /* 0x0001e2000c101924 */
[----:B------:R-:W-:Y:S05]  /*9370*/  BRA `(.L_x_14200) ;  /* 0x0000000c00247947 */ /* 0x000fea0003800000 */
.L_x_14201:
[----:B------:R0:W-:Y:S01]  /*9380*/  STG.E.U16 desc[UR36][R8.64], R22 ;  /* 0x0000001608007986 */ /* 0x0001e2000c101524 */
[----:B------:R-:W-:Y:S05]  /*9390*/  BRA `(.L_x_14200) ;  /* 0x0000000c001c7947 */ /* 0x000fea0003800000 */
.L_x_14196:
        /* <DEDUP_REMOVED lines=9> */
.L_x_14204:
[----:B------:R-:W-:-:S04]  /*9430*/  I2FP.F32.S32 R0, R22 ;  /* 0x0000001600007245 */ /* 0x000fc80000201400 */
[----:B------:R-:W-:-:S05]  /*9440*/  F2FP.F16.F32.PACK_AB R0, RZ, R0 ;  /* 0x00000000ff00723e */ /* 0x000fca00000000ff */
[----:B------:R4:W-:Y:S01]  /*9450*/  STG.E.U16 desc[UR36][R8.64], R0 ;  /* 0x0000000008007986 */ /* 0x0009e2000c101524 */
[----:B------:R-:W-:Y:S05]  /*9460*/  BRA `(.L_x_14200) ;  /* 0x0000000800e87947 */ /* 0x000fea0003800000 */
.L_x_14203:
        /* <DEDUP_REMOVED lines=10> */
.L_x_14206:
[----:B------:R-:W-:-:S04]  /*9510*/  I2FP.F32.S32 R22, R22 ;  /* 0x0000001600167245 */ /* 0x000fc80000201400 */
[----:B------:R-:W-:-:S04]  /*9520*/  F2FP.F16.F32.PACK_AB R3, RZ, R22 ;  /* 0x00000016ff03723e */ /* 0x000fc800000000ff */
[----:B------:R-:W-:-:S05]  /*9530*/  PRMT R3, R3, 0x5410, RZ ;  /* 0x0000541003037816 */ /* 0x000fca00000000ff */
[----:B------:R2:W-:Y:S01]  /*9540*/  STG.E desc[UR36][R8.64], R3 ;  /* 0x0000000308007986 */ /* 0x0005e2000c101924 */
[----:B------:R-:W-:Y:S05]  /*9550*/  BRA `(.L_x_14200) ;  /* 0x0000000800ac7947 */ /* 0x000fea0003800000 */
.L_x_14205:
[----:B------:R-:W0:Y:S02]  /*9560*/  I2F.F64 R22, R22 ;  /* 0x0000001600167312 */ /* 0x000e240000201c00 */
[----:B0-----:R0:W-:Y:S01]  /*9570*/  STG.E.64 desc[UR36][R8.64], R22 ;  /* 0x0000001608007986 */ /* 0x0011e2000c101b24 */
[----:B------:R-:W-:Y:S05]  /*9580*/  BRA `(.L_x_14200) ;  /* 0x0000000800a07947 */ /* 0x000fea0003800000 */
.L_x_14195:
        /* <DEDUP_REMOVED lines=12> */
.L_x_14209:
[----:B------:R-:W0:Y:S01]  /*9650*/  I2F.F64 R4, R22 ;  /* 0x0000001600047312 */ /* 0x000e220000201c00 */
[----:B------:R-:W-:-:S05]  /*9660*/  CS2R R6, SRZ ;  /* 0x0000000000067805 */ /* 0x000fca000001ff00 */
[----:B0-----:R0:W-:Y:S01]  /*9670*/  STG.E.128 desc[UR36][R8.64], R4 ;  /* 0x0000000408007986 */ /* 0x0011e2000c101d24 */
[----:B------:R-:W-:Y:S05]  /*9680*/  BRA `(.L_x_14200) ;  /* 0x0000000800607947 */ /* 0x000fea0003800000 */
.L_x_14208:
        /* <DEDUP_REMOVED lines=21> */
.L_x_14213:
[----:B------:R-:W-:Y:S05]  /*97e0*/  BSYNC B0 ;  /* 0x0000000000007941 */ /* 0x000fea0003800000 */
.L_x_14212:
[----:B------:R-:W-:-:S05]  /*97f0*/  LOP3.LUT R5, R0, R5, RZ, 0xfc, !PT ;  /* 0x0000000500057212 */ /* 0x000fca00078efcff */
[----:B------:R0:W-:Y:S01]  /*9800*/  STG.E.U8 desc[UR36][R8.64], R5 ;  /* 0x0000000508007986 */ /* 0x0001e2000c101124 */
[----:B------:R-:W-:Y:S05]  /*9810*/  BRA `(.L_x_14200) ;  /* 0x0000000400fc7947 */ /* 0x000fea0003800000 */
.L_x_14211:
        /* <DEDUP_REMOVED lines=13> */
.L_x_14215:
[----:B------:R-:W-:Y:S01]  /*98f0*/  IMAD.MOV.U32 R0, RZ, RZ, 0x7f ;  /* 0x0000007fff007424 */ /* 0x000fe200078e00ff */
[----:B------:R-:W-:-:S04]  /*9900*/  ISETP.GT.U32.AND P0, PT, R3, 0x7f800000, PT ;  /* 0x7f8000000300780c */ /* 0x000fc80003f04070 */
[----:B------:R-:W-:-:S09]  /*9910*/  SEL R0, R0, 0x7c, P0 ;  /* 0x0000007c00007807 */ /* 0x000fd20000000000 */
.L_x_14216:
[----:B------:R-:W-:Y:S05]  /*9920*/  BSYNC B0 ;  /* 0x0000000000007941 */ /* 0x000fea0003800000 */
.L_x_14214:
[----:B------:R-:W-:-:S04]  /*9930*/  LOP3.LUT R3, R5, 0x80000000, RZ, 0xc0, !PT ;  /* 0x8000000005037812 */ /* 0x000fc800078ec0ff */
[----:B------:R-:W-:-:S04]  /*9940*/  SHF.R.U32.HI R3, RZ, 0x18, R3 ;  /* 0x00000018ff037819 */ /* 0x000fc80000011603 */
[----:B------:R-:W-:-:S05]  /*9950*/  LOP3.LUT R3, R0, R3, RZ, 0xfc, !PT ;  /* 0x0000000300037212 */ /* 0x000fca00078efcff */
[----:B------:R0:W-:Y:S01]  /*9960*/  STG.E.U8 desc[UR36][R8.64], R3 ;  /* 0x0000000308007986 */ /* 0x0001e2000c101124 */
[----:B------:R-:W-:Y:S05]  /*9970*/  BRA `(.L_x_14200) ;  /* 0x0000000400a47947 */ /* 0x000fea0003800000 */
.L_x_14210:
[----:B------:R-:W-:-:S04]  /*9980*/  I2FP.F32.S32 R0, R22 ;  /* 0x0000001600007245 */ /* 0x000fc80000201400 */
[----:B------:R-:W-:-:S05]  /*9990*/  F2FP.BF16.F32.PACK_AB R0, RZ, R0 ;  /* 0x00000000ff00723e */ /* 0x000fca00000010ff */
[----:B------:R0:W-:Y:S01]  /*99a0*/  STG.E.U16 desc[UR36][R8.64], R0 ;  /* 0x0000000008007986 */ /* 0x0001e2000c101524 */
[----:B------:R-:W-:Y:S05]  /*99b0*/  BRA `(.L_x_14200) ;  /* 0x0000000400947947 */ /* 0x000fea0003800000 */
.L_x_14207:
        /* <DEDUP_REMOVED lines=10> */
.L_x_14219:
        /* <DEDUP_REMOVED lines=17> */
.L_x_14222:
[----:B------:R-:W-:-:S04]  /*9b70*/  LOP3.LUT R3, R5, 0x80000000, RZ, 0xc0, !PT ;  /* 0x8000000005037812 */ /* 0x000fc800078ec0ff */
[----:B------:R-:W-:-:S04]  /*9b80*/  SHF.R.U32.HI R3, RZ, 0x18, R3 ;  /* 0x00000018ff037819 */ /* 0x000fc80000011603 */
[----:B------:R-:W-:-:S04]  /*9b90*/  LOP3.LUT R0, R0, R3, RZ, 0xfc, !PT ;  /* 0x0000000300007212 */ /* 0x000fc800078efcff */
[----:B------:R-:W-:-:S07]  /*9ba0*/  PRMT R4, R0, 0x7610, R4 ;  /* 0x0000761000047816 */ /* 0x000fce0000000004 */
.L_x_14221:
[----:B------:R-:W-:Y:S05]  /*9bb0*/  BSYNC B0 ;  /* 0x0000000000007941 */ /* 0x000fea0003800000 */
.L_x_14220:
[----:B------:R0:W-:Y:S01]  /*9bc0*/  STG.E.U8 desc[UR36][R8.64], R4 ;  /* 0x0000000408007986 */ /* 0x0001e2000c101124 */
[----:B------:R-:W-:Y:S05]  /*9bd0*/  BRA `(.L_x_14200) ;  /* 0x00000004000c7947 */ /* 0x000fea0003800000 */
.L_x_14218:
        /* <DEDUP_REMOVED lines=17> */
.L_x_14225:
[----:B------:R-:W-:-:S04]  /*9cf0*/  LOP3.LUT R3, R5, 0x80000000, RZ, 0xc0, !PT ;  /* 0x8000000005037812 */ /* 0x000fc800078ec0ff */
[----:B------:R-:W-:-:S04]  /*9d00*/  SHF.R.U32.HI R3, RZ, 0x18, R3 ;  /* 0x00000018ff037819 */ /* 0x000fc80000011603 */
[----:B------:R-:W-:-:S04]  /*9d10*/  LOP3.LUT R0, R0, R3, RZ, 0xfc, !PT ;  /* 0x0000000300007212 */ /* 0x000fc800078efcff */
[----:B------:R-:W-:-:S07]  /*9d20*/  PRMT R4, R0, 0x7610, R4 ;  /* 0x0000761000047816 */ /* 0x000fce0000000004 */
.L_x_14224:
[----:B------:R-:W-:Y:S05]  /*9d30*/  BSYNC B0 ;  /* 0x0000000000007941 */ /* 0x000fea0003800000 */
.L_x_14223:
[----:B------:R0:W-:Y:S01]  /*9d40*/  STG.E.U8 desc[UR36][R8.64], R4 ;  /* 0x0000000408007986 */ /* 0x0001e2000c101124 */
[----:B------:R-:W-:Y:S05]  /*9d50*/  BRA `(.L_x_14200) ;  /* 0x0000000000ac7947 */ /* 0x000fea0003800000 */
.L_x_14217:
        /* <DEDUP_REMOVED lines=22> */
.L_x_14199:
        /* <DEDUP_REMOVED lines=16> */
.L_x_14228:
[----:B------:R-:W-:Y:S05]  /*9fc0*/  BRA `(.L_x_14200) ;  /* 0x0000000000107947 */ /* 0x000fea0003800000 */
.L_x_14227:
[----:B------:R-:W-:-:S05]  /*9fd0*/  SHF.R.S32.HI R23, RZ, 0x1f, R22 ;  /* 0x0000001fff177819 */ /* 0x000fca0000011416 */
[----:B------:R0:W-:Y:S01]  /*9fe0*/  STG.E.64 desc[UR36][R8.64], R22 ;  /* 0x0000001608007986 */ /* 0x0001e2000c101b24 */
[----:B------:R-:W-:Y:S05]  /*9ff0*/  BRA `(.L_x_14200) ;  /* 0x0000000000047947 */ /* 0x000fea0003800000 */
.L_x_14226:
[----:B------:R0:W-:Y:S02]  /*a000*/  STG.E desc[UR36][R8.64], R22 ;  /* 0x0000001608007986 */ /* 0x0001e4000c101924 */
.L_x_14200:
[----:B------:R-:W-:-:S07]  /*a010*/  VIADD R19, R19, 0x80 ;  /* 0x0000008013137836 */ /* 0x000fce0000000000 */
.L_x_14160:
[----:B------:R-:W-:Y:S05]  /*a020*/  BSYNC B6 ;  /* 0x0000000000067941 */ /* 0x000fea0003800000 */
.L_x_14159:
[----:B------:R-:W-:-:S13]  /*a030*/  ISETP.GE.AND P0, PT, R19, R16, PT ;  /* 0x000000101300720c */ /* 0x000fda0003f06270 */
[----:B------:R-:W-:Y:S05]  /*a040*/  @P0 EXIT ;  /* 0x000000000000094d */ /* 0x000fea0003800000 */
[----:B0-2-4-:R-:W0:Y:S01]  /*a050*/  LDC.64 R4, c[0x0][0x218] ;  /* 0x00008600ff047b82 */ /* 0x015e220000000a00 */
[----:B------:R-:W-:Y:S01]  /*a060*/  PRMT R0, R17, 0x9910, RZ ;  /* 0x0000991011007816 */ /* 0x000fe200000000ff */
[----:B------:R-:W-:Y:S01]  /*a070*/  IMAD R2, R2, 0x200, R19 ;  /* 0x0000020002027824 */ /* 0x000fe200078e0213 */
[----:B------:R-:W-:Y:S02]  /*a080*/  ULDC UR4, c[0x0][0x244] ;  /* 0x0000910000047ab9 */ /* 0x000fe40000000800 */
[----:B------:R-:W-:Y:S01]  /*a090*/  ISETP.GT.AND P1, PT, R0, 0x9, PT ;  /* 0x000000090000780c */ /* 0x000fe20003f24270 */
[----:B-1-3--:R-:W-:-:S05]  /*a0a0*/  IMAD R3, R2, UR4, RZ ;  /* 0x0000000402037c24 */ /* 0x00afca000f8e02ff */
        /* <DEDUP_REMOVED lines=13> */
.L_x_14232:
[----:B------:R-:W-:Y:S01]  /*a180*/  STG.E.U8 desc[UR36][R2.64], R18 ;  /* 0x0000001202007986 */ /* 0x000fe2000c101124 */
[----:B------:R-:W-:Y:S05]  /*a190*/  EXIT ;  /* 0x000000000000794d */ /* 0x000fea0003800000 */
.L_x_14231:
        /* <DEDUP_REMOVED lines=9> */
.L_x_14235:
[----:B------:R-:W-:Y:S01]  /*a230*/  STG.E desc[UR36][R2.64], R18 ;  /* 0x0000001202007986 */ /* 0x000fe2000c101924 */
[----:B------:R-:W-:Y:S05]  /*a240*/  EXIT ;  /* 0x000000000000794d */ /* 0x000fea0003800000 */
.L_x_14234:
[----:B------:R-:W-:Y:S01]  /*a250*/  STG.E.U16 desc[UR36][R2.64], R18 ;  /* 0x0000001202007986 */ /* 0x000fe2000c101524 */
[----:B------:R-:W-:Y:S05]  /*a260*/  EXIT ;  /* 0x000000000000794d */ /* 0x000fea0003800000 */
.L_x_14230:
        /* <DEDUP_REMOVED lines=9> */
.L_x_14237:
[----:B------:R-:W-:-:S04]  /*a300*/  I2FP.F32.S32 R0, R18 ;  /* 0x0000001200007245 */ /* 0x000fc80000201400 */
[----:B------:R-:W-:-:S05]  /*a310*/  F2FP.F16.F32.PACK_AB R0, RZ, R0 ;  /* 0x00000000ff00723e */ /* 0x000fca00000000ff */
[----:B------:R-:W-:Y:S01]  /*a320*/  STG.E.U16 desc[UR36][R2.64], R0 ;  /* 0x0000000002007986 */ /* 0x000fe2000c101524 */
[----:B------:R-:W-:Y:S05]  /*a330*/  EXIT ;  /* 0x000000000000794d */ /* 0x000fea0003800000 */
.L_x_14236:
        /* <DEDUP_REMOVED lines=10> */
.L_x_14239:
[----:B------:R-:W-:-:S04]  /*a3e0*/  I2FP.F32.S32 R18, R18 ;  /* 0x0000001200127245 */ /* 0x000fc80000201400 */
[----:B------:R-:W-:-:S04]  /*a3f0*/  F2FP.F16.F32.PACK_AB R5, RZ, R18 ;  /* 0x00000012ff05723e */ /* 0x000fc800000000ff */
[----:B------:R-:W-:-:S05]  /*a400*/  PRMT R5, R5, 0x5410, RZ ;  /* 0x0000541005057816 */ /* 0x000fca00000000ff */
[----:B------:R-:W-:Y:S01]  /*a410*/  STG.E desc[UR36][R2.64], R5 ;  /* 0x0000000502007986 */ /* 0x000fe2000c101924 */
[----:B------:R-:W-:Y:S05]  /*a420*/  EXIT ;  /* 0x000000000000794d */ /* 0x000fea0003800000 */
.L_x_14238:
[----:B------:R-:W0:Y:S02]  /*a430*/  I2F.F64 R18, R18 ;  /* 0x0000001200127312 */ /* 0x000e240000201c00 */
[----:B0-----:R-:W-:Y:S01]  /*a440*/  STG.E.64 desc[UR36][R2.64], R18 ;  /* 0x0000001202007986 */ /* 0x001fe2000c101b24 */
[----:B------:R-:W-:Y:S05]  /*a450*/  EXIT ;  /* 0x000000000000794d */ /* 0x000fea0003800000 */
.L_x_14229:
        /* <DEDUP_REMOVED lines=12> */
.L_x_14242:
[----:B------:R-:W0:Y:S01]  /*a520*/  I2F.F64 R4, R18 ;  /* 0x0000001200047312 */ /* 0x000e220000201c00 */
[----:B------:R-:W-:-:S05]  /*a530*/  CS2R R6, SRZ ;  /* 0x0000000000067805 */ /* 0x000fca000001ff00 */
[----:B0-----:R-:W-:Y:S01]  /*a540*/  STG.E.128 desc[UR36][R2.64], R4 ;  /* 0x0000000402007986 */ /* 0x001fe2000c101d24 */
[----:B------:R-:W-:Y:S05]  /*a550*/  EXIT ;  /* 0x000000000000794d */ /* 0x000fea0003800000 */
.L_x_14241:
        /* <DEDUP_REMOVED lines=21> */
.L_x_14246:
[----:B------:R-:W-:Y:S05]  /*a6b0*/  BSYNC B0 ;  /* 0x0000000000007941 */ /* 0x000fea0003800000 */
.L_x_14245:
[----:B------:R-:W-:-:S05]  /*a6c0*/  LOP3.LUT R5, R0, R5, RZ, 0xfc, !PT ;  /* 0x0000000500057212 */ /* 0x000fca00078efcff */
[----:B------:R-:W-:Y:S01]  /*a6d0*/  STG.E.U8 desc[UR36][R2.64], R5 ;  /* 0x0000000502007986 */ /* 0x000fe2000c101124 */
[----:B------:R-:W-:Y:S05]  /*a6e0*/  EXIT ;  /* 0x000000000000794d */ /* 0x000fea0003800000 */
.L_x_14244:
        /* <DEDUP_REMOVED lines=13> */
.L_x_14248:
[----:B------:R-:W-:Y:S01]  /*a7c0*/  IMAD.MOV.U32 R0, RZ, RZ, 0x7f ;  /* 0x0000007fff007424 */ /* 0x000fe200078e00ff */
[----:B------:R-:W-:-:S04]  /*a7d0*/  ISETP.GT.U32.AND P0, PT, R4, 0x7f800000, PT ;  /* 0x7f8000000400780c */ /* 0x000fc80003f04070 */
[----:B------:R-:W-:-:S09]  /*a7e0*/  SEL R0, R0, 0x7c, P0 ;  /* 0x0000007c00007807 */ /* 0x000fd20000000000 */
.L_x_14249:
[----:B------:R-:W-:Y:S05]  /*a7f0*/  BSYNC B0 ;  /* 0x0000000000007941 */ /* 0x000fea0003800000 */
.L_x_14247:
[----:B------:R-:W-:-:S04]  /*a800*/  LOP3.LUT R4, R5, 0x80000000, RZ, 0xc0, !PT ;  /* 0x8000000005047812 */ /* 0x000fc800078ec0ff */
[----:B------:R-:W-:-:S04]  /*a810*/  SHF.R.U32.HI R5, RZ, 0x18, R4 ;  /* 0x00000018ff057819 */ /* 0x000fc80000011604 */
[----:B------:R-:W-:-:S05]  /*a820*/  LOP3.LUT R5, R0, R5, RZ, 0xfc, !PT ;  /* 0x0000000500057212 */ /* 0x000fca00078efcff */
[----:B------:R-:W-:Y:S01]  /*a830*/  STG.E.U8 desc[UR36][R2.64], R5 ;  /* 0x0000000502007986 */ /* 0x000fe2000c101124 */
[----:B------:R-:W-:Y:S05]  /*a840*/  EXIT ;  /* 0x000000000000794d */ /* 0x000fea0003800000 */
.L_x_14243:
[----:B------:R-:W-:-:S04]  /*a850*/  I2FP.F32.S32 R0, R18 ;  /* 0x0000001200007245 */ /* 0x000fc80000201400 */
[----:B------:R-:W-:-:S05]  /*a860*/  F2FP.BF16.F32.PACK_AB R0, RZ, R0 ;  /* 0x00000000ff00723e */ /* 0x000fca00000010ff */
[----:B------:R-:W-:Y:S01]  /*a870*/  STG.E.U16 desc[UR36][R2.64], R0 ;  /* 0x0000000002007986 */ /* 0x000fe2000c101524 */
[----:B------:R-:W-:Y:S05]  /*a880*/  EXIT ;  /* 0x000000000000794d */ /* 0x000fea0003800000 */
.L_x_14240:
        /* <DEDUP_REMOVED lines=10> */
.L_x_14252:
        /* <DEDUP_REMOVED lines=17> */
.L_x_14255:
[----:B------:R-:W-:-:S04]  /*aa40*/  LOP3.LUT R0, R7, 0x80000000, RZ, 0xc0, !PT ;  /* 0x8000000007007812 */ /* 0x000fc800078ec0ff */
[----:B------:R-:W-:-:S04]  /*aa50*/  SHF.R.U32.HI R5, RZ, 0x18, R0 ;  /* 0x00000018ff057819 */ /* 0x000fc80000011600 */
[----:B------:R-:W-:-:S04]  /*aa60*/  LOP3.LUT R4, R4, R5, RZ, 0xfc, !PT ;  /* 0x0000000504047212 */ /* 0x000fc800078efcff */
[----:B------:R-:W-:-:S07]  /*aa70*/  PRMT R0, R4, 0x7610, R0 ;  /* 0x0000761004007816 */ /* 0x000fce0000000000 */
.L_x_14254:
[----:B------:R-:W-:Y:S05]  /*aa80*/  BSYNC B0 ;  /* 0x0000000000007941 */ /* 0x000fea0003800000 */
.L_x_14253:
[----:B------:R-:W-:Y:S01]  /*aa90*/  STG.E.U8 desc[UR36][R2.64], R0 ;  /* 0x0000000002007986 */ /* 0x000fe2000c101124 */
[----:B------:R-:W-:Y:S05]  /*aaa0*/  EXIT ;  /* 0x000000000000794d */ /* 0x000fea0003800000 */
.L_x_14251:
        /* <DEDUP_REMOVED lines=17> */
.L_x_14258:
[----:B------:R-:W-:-:S04]  /*abc0*/  LOP3.LUT R0, R7, 0x80000000, RZ, 0xc0, !PT ;  /* 0x8000000007007812 */ /* 0x000fc800078ec0ff */
[----:B------:R-:W-:-:S04]  /*abd0*/  SHF.R.U32.HI R5, RZ, 0x18, R0 ;  /* 0x00000018ff057819 */ /* 0x000fc80000011600 */
[----:B------:R-:W-:-:S04]  /*abe0*/  LOP3.LUT R4, R4, R5, RZ, 0xfc, !PT ;  /* 0x0000000504047212 */ /* 0x000fc800078efcff */
[----:B------:R-:W-:-:S07]  /*abf0*/  PRMT R0, R4, 0x7610, R0 ;  /* 0x0000761004007816 */ /* 0x000fce0000000000 */
.L_x_14257:
[----:B------:R-:W-:Y:S05]  /*ac00*/  BSYNC B0 ;  /* 0x0000000000007941 */ /* 0x000fea0003800000 */
.L_x_14256:
[----:B------:R-:W-:Y:S01]  /*ac10*/  STG.E.U8 desc[UR36][R2.64], R0 ;  /* 0x0000000002007986 */ /* 0x000fe2000c101124 */
[----:B------:R-:W-:Y:S05]  /*ac20*/  EXIT ;  /* 0x000000000000794d */ /* 0x000fea0003800000 */
.L_x_14250:
        /* <DEDUP_REMOVED lines=22> */
.L_x_14233:
        /* <DEDUP_REMOVED lines=16> */
.L_x_14261:
[----:B------:R-:W-:Y:S05]  /*ae90*/  EXIT ;  /* 0x000000000000794d */ /* 0x000fea0003800000 */
.L_x_14260:
[----:B------:R-:W-:-:S05]  /*aea0*/  SHF.R.S32.HI R19, RZ, 0x1f, R18 ;  /* 0x0000001fff137819 */ /* 0x000fca0000011412 */
[----:B------:R-:W-:Y:S01]  /*aeb0*/  STG.E.64 desc[UR36][R2.64], R18 ;  /* 0x0000001202007986 */ /* 0x000fe2000c101b24 */
[----:B------:R-:W-:Y:S05]  /*aec0*/  EXIT ;  /* 0x000000000000794d */ /* 0x000fea0003800000 */
.L_x_14259:
[----:B------:R-:W-:Y:S01]  /*aed0*/  STG.E desc[UR36][R2.64], R18 ;  /* 0x0000001202007986 */ /* 0x000fe2000c101924 */
[----:B------:R-:W-:Y:S05]  /*aee0*/  EXIT ;  /* 0x000000000000794d */ /* 0x000fea0003800000 */
.L_x_14262:
        /* <DEDUP_REMOVED lines=9> */
.L_x_17340:


//--------------------- .text._ZN2at6native18elementwise_kernelILi128ELi2EZNS0_22gpu_kernel_impl_nocastINS0_13BinaryFunctorIiiiNS0_15binary_internal10MulFunctorIiEEEEEEvRNS_18TensorIteratorBaseERKT_EUliE_EEviT1_ --------------------------
	.section	.text._ZN2at6native18elementwise_kernelILi128ELi2EZNS0_22gpu_kernel_impl_nocastINS0_13BinaryFunctorIiiiNS0_15binary_internal10MulFunctorIiEEEEEEvRNS_18TensorIteratorBaseERKT_EUliE_EEviT1_,"ax",@progbits
	.align	128
        .global         _ZN2at6native18elementwise_kernelILi128ELi2EZNS0_22gpu_kernel_impl_nocastINS0_13BinaryFunctorIiiiNS0_15binary_internal10MulFunctorIiEEEEEEvRNS_18TensorIteratorBaseERKT_EUliE_EEviT1_
        .type           _ZN2at6native18elementwise_kernelILi128ELi2EZNS0_22gpu_kernel_impl_nocastINS0_13BinaryFunctorIiiiNS0_15binary_internal10MulFunctorIiEEEEEEvRNS_18TensorIteratorBaseERKT_EUliE_EEviT1_,@function
        .size           _ZN2at6native18elementwise_kernelILi128ELi2EZNS0_22gpu_kernel_impl_nocastINS0_13BinaryFunctorIiiiNS0_15binary_internal10MulFunctorIiEEEEEEvRNS_18TensorIteratorBaseERKT_EUliE_EEviT1_,(.L_x_17341 - _ZN2at6native18elementwise_kernelILi128ELi2EZNS0_22gpu_kernel_impl_nocastINS0_13BinaryFunctorIiiiNS0_15binary_internal10MulFunctorIiEEEEEEvRNS_18TensorIteratorBaseERKT_EUliE_EEviT1_)
        .other          _ZN2at6native18elementwise_kernelILi128ELi2EZNS0_22gpu_kernel_impl_nocastINS0_13BinaryFunctorIiiiNS0_15binary_internal10MulFunctorIiEEEEEEvRNS_18TensorIteratorBaseERKT_EUliE_EEviT1_,@"STO_CUDA_ENTRY STV_DEFAULT"
_ZN2at6native18elementwise_kernelILi128ELi2EZNS0_22gpu_kernel_impl_nocastINS0_13BinaryFunctorIiiiNS0_15binary_internal10MulFunctorIiEEEEEEvRNS_18TensorIteratorBaseERKT_EUliE_EEviT1_:
.text._ZN2at6native18elementwise_kernelILi128ELi2EZNS0_22gpu_kernel_impl_nocastINS0_13BinaryFunctorIiiiNS0_15binary_internal10MulFunctorIiEEEEEEvRNS_18TensorIteratorBaseERKT_EUliE_EEviT1_:
        /* <DEDUP_REMOVED lines=363> */
.L_x_14265:
        /* <DEDUP_REMOVED lines=12> */
[----:B--2---:R-:W-:-:S05]  /*1770*/  IMAD R11, R4, R7, RZ ;  /* 0x00000007040b7224 */ /* 0x004fca00078e02ff */
[----:B------:R0:W-:Y:S02]  /*1780*/  STG.E desc[UR4][R2.64], R11 ;  /* 0x0000000b02007986 */ /* 0x0001e4000c101904 */
.L_x_14264:
[----:B------:R-:W-:Y:S05]  /*1790*/  BSYNC B0 ;  /* 0x0000000000007941 */ /* 0x000fea0003800000 */
.L_x_14263:
        /* <DEDUP_REMOVED lines=355> */
.L_x_14266:
        /* <DEDUP_REMOVED lines=11> */
[----:B--2---:R-:W-:-:S05]  /*2e80*/  IMAD R9, R4, R7, RZ ;  /* 0x0000000704097224 */ /* 0x004fca00078e02ff */
[----:B------:R-:W-:Y:S01]  /*2e90*/  STG.E desc[UR4][R2.64], R9 ;  /* 0x0000000902007986 */ /* 0x000fe2000c101904 */
[----:B------:R-:W-:Y:S05]  /*2ea0*/  EXIT ;  /* 0x000000000000794d */ /* 0x000fea0003800000 */
.L_x_14267:
        /* <DEDUP_REMOVED lines=13> */
.L_x_17341:


//--------------------- .text._ZN2at6native27unrolled_elementwise_kernelINS0_13BinaryFunctorIiiiNS0_15binary_internal10MulFunctorIiEEEESt5arrayIPcLm3EELi4E23TrivialOffsetCalculatorILi2EjESA_ILi1EjENS0_6memory15LoadWithoutCastENSD_16StoreWithoutCastEEEviT_T0_T2_T3_T4_T5_ --------------------------
	.section	.text._ZN2at6native27unrolled_elementwise_kernelINS0_13BinaryFunctorIiiiNS0_15binary_internal10MulFunctorIiEEEESt5arrayIPcLm3EELi4E23TrivialOffsetCalculatorILi2EjESA_ILi1EjENS0_6memory15LoadWithoutCastENSD_16StoreWithoutCastEEEviT_T0_T2_T3_T4_T5_,"ax",@progbits
	.align	128
        .global         _ZN2at6native27unrolled_elementwise_kernelINS0_13BinaryFunctorIiiiNS0_15binary_internal10MulFunctorIiEEEESt5arrayIPcLm3EELi4E23TrivialOffsetCalculatorILi2EjESA_ILi1EjENS0_6memory15LoadWithoutCastENSD_16StoreWithoutCastEEEviT_T0_T2_T3_T4_T5_
        .type           _ZN2at6native27unrolled_elementwise_kernelINS0_13BinaryFunctorIiiiNS0_15binary_internal10MulFunctorIiEEEESt5arrayIPcLm3EELi4E23TrivialOffsetCalculatorILi2EjESA_ILi1EjENS0_6memory15LoadWithoutCastENSD_16StoreWithoutCastEEEviT_T0_T2_T3_T4_T5_,@function
        .size           _ZN2at6native27unrolled_elementwise_kernelINS0_13BinaryFunctorIiiiNS0_15binary_internal10MulFunctorIiEEEESt5arrayIPcLm3EELi4E23TrivialOffsetCalculatorILi2EjESA_ILi1EjENS0_6memory15LoadWithoutCastENSD_16StoreWithoutCastEEEviT_T0_T2_T3_T4_T5_,(.L_x_17342 - _ZN2at6native27unrolled_elementwise_kernelINS0_13BinaryFunctorIiiiNS0_15binary_internal10MulFunctorIiEEEESt5arrayIPcLm3EELi4E23TrivialOffsetCalculatorILi2EjESA_ILi1EjENS0_6memory15LoadWithoutCastENSD_16StoreWithoutCastEEEviT_T0_T2_T3_T4_T5_)
        .other          _ZN2at6native27unrolled_elementwise_kernelINS0_13BinaryFunctorIiiiNS0_15binary_internal10MulFunctorIiEEEESt5arrayIPcLm3EELi4E23TrivialOffsetCalculatorILi2EjESA_ILi1EjENS0_6memory15LoadWithoutCastENSD_16StoreWithoutCastEEEviT_T0_T2_T3_T4_T5_,@"STO_CUDA_ENTRY STV_DEFAULT"
_ZN2at6native27unrolled_elementwise_kernelINS0_13BinaryFunctorIiiiNS0_15binary_internal10MulFunctorIiEEEESt5arrayIPcLm3EELi4E23TrivialOffsetCalculatorILi2EjESA_ILi1EjENS0_6memory15LoadWithoutCastENSD_16StoreWithoutCastEEEviT_T0_T2_T3_T4_T5_:
.text._ZN2at6native27unrolled_elementwise_kernelINS0_13BinaryFunctorIiiiNS0_15binary_internal10MulFunctorIiEEEESt5arrayIPcLm3EELi4E23TrivialOffsetCalculatorILi2EjESA_ILi1EjENS0_6memory15LoadWithoutCastENSD_16StoreWithoutCastEEEviT_T0_T2_T3_T4_T5_:
        /* <DEDUP_REMOVED lines=55> */
[----:B---3--:R-:W-:-:S05]  /*0370*/  IMAD R9, R9, R8, RZ ;  /* 0x0000000809097224 */ /* 0x008fca00078e02ff */
[----:B------:R0:W-:Y:S01]  /*0380*/  @!P0 STG.E desc[UR4][R4.64], R9 ;  /* 0x0000000904008986 */ /* 0x0001e2000c101904 */
[----:B--2---:R-:W-:Y:S02]  /*0390*/  IMAD R17, R17, R14, RZ ;  /* 0x0000000e11117224 */ /* 0x004fe400078e02ff */
[----:B----4-:R-:W-:-:S03]  /*03a0*/  IMAD R11, R11, R10, RZ ;  /* 0x0000000a0b0b7224 */ /* 0x010fc600078e02ff */
        /* <DEDUP_REMOVED lines=11> */
.L_x_14269:
[----:B------:R-:W-:Y:S05]  /*0460*/  BSYNC B0 ;  /* 0x0000000000007941 */ /* 0x000fea0003800000 */
.L_x_14268:
[----:B------:R-:W-:-:S13]  /*0470*/  ISETP.GE.AND P0, PT, R13, R6, PT ;  /* 0x000000060d00720c */ /* 0x000fda0003f06270 */
[----:B------:R-:W-:Y:S05]  /*0480*/  @P0 EXIT ;  /* 0x000000000000094d */ /* 0x000fea0003800000 */
[----:B0-----:R-:W0:Y:S01]  /*0490*/  LDC.64 R4, c[0x0][0x218] ;  /* 0x00008600ff047b82 */ /* 0x001e220000000a00 */
[----:B------:R-:W-:Y:S01]  /*04a0*/  LEA R13, R0, R13, 0x9 ;  /* 0x0000000d000d7211 */ /* 0x000fe200078e48ff */
[----:B-----5:R-:W-:-:S04]  /*04b0*/  IMAD R7, R3, R2, RZ ;  /* 0x0000000203077224 */ /* 0x020fc800078e02ff */
[----:B0-----:R-:W-:-:S05]  /*04c0*/  IMAD.WIDE.U32 R2, R13, 0x4, R4 ;  /* 0x000000040d027825 */ /* 0x001fca00078e0004 */
[----:B------:R-:W-:Y:S01]  /*04d0*/  STG.E desc[UR4][R2.64], R7 ;  /* 0x0000000702007986 */ /* 0x000fe2000c101904 */
[----:B------:R-:W-:Y:S05]  /*04e0*/  EXIT ;  /* 0x000000000000794d */ /* 0x000fea0003800000 */
.L_x_14270:
        /* <DEDUP_REMOVED lines=9> */
.L_x_17342:


//--------------------- .text._ZN2at6native29vectorized_elementwise_kernelILi2ENS0_13BinaryFunctorIiiiNS0_15binary_internal10MulFunctorIiEEEESt5arrayIPcLm3EEEEviT0_T1_ --------------------------
	.section	.text._ZN2at6native29vectorized_elementwise_kernelILi2ENS0_13BinaryFunctorIiiiNS0_15binary_internal10MulFunctorIiEEEESt5arrayIPcLm3EEEEviT0_T1_,"ax",@progbits
	.align	128
        .global         _ZN2at6native29vectorized_elementwise_kernelILi2ENS0_13BinaryFunctorIiiiNS0_15binary_internal10MulFunctorIiEEEESt5arrayIPcLm3EEEEviT0_T1_
        .type           _ZN2at6native29vectorized_elementwise_kernelILi2ENS0_13BinaryFunctorIiiiNS0_15binary_internal10MulFunctorIiEEEESt5arrayIPcLm3EEEEviT0_T1_,@function
        .size           _ZN2at6native29vectorized_elementwise_kernelILi2ENS0_13BinaryFunctorIiiiNS0_15binary_internal10MulFunctorIiEEEESt5arrayIPcLm3EEEEviT0_T1_,(.L_x_17343 - _ZN2at6native29vectorized_elementwise_kernelILi2ENS0_13BinaryFunctorIiiiNS0_15binary_internal10MulFunctorIiEEEESt5arrayIPcLm3EEEEviT0_T1_)
        .other          _ZN2at6native29vectorized_elementwise_kernelILi2ENS0_13BinaryFunctorIiiiNS0_15binary_internal10MulFunctorIiEEEESt5arrayIPcLm3EEEEviT0_T1_,@"STO_CUDA_ENTRY STV_DEFAULT"
_ZN2at6native29vectorized_elementwise_kernelILi2ENS0_13BinaryFunctorIiiiNS0_15binary_internal10MulFunctorIiEEEESt5arrayIPcLm3EEEEviT0_T1_:
.text._ZN2at6native29vectorized_elementwise_kernelILi2ENS0_13BinaryFunctorIiiiNS0_15binary_internal10MulFunctorIiEEEESt5arrayIPcLm3EEEEviT0_T1_:
        /* <DEDUP_REMOVED lines=26> */
[----:B--2---:R-:W-:Y:S02]  /*01a0*/  IMAD R23, R23, R25, RZ ;  /* 0x0000001917177224 */ /* 0x004fe400078e02ff */
[----:B------:R-:W-:Y:S02]  /*01b0*/  IMAD R22, R22, R24, RZ ;  /* 0x0000001816167224 */ /* 0x000fe400078e02ff */
[----:B----4-:R-:W-:Y:S02]  /*01c0*/  IMAD R9, R13, R9, RZ ;  /* 0x000000090d097224 */ /* 0x010fe400078e02ff */
[----:B------:R-:W-:Y:S02]  /*01d0*/  IMAD R8, R12, R8, RZ ;  /* 0x000000080c087224 */ /* 0x000fe400078e02ff */
[----:B-----5:R-:W-:Y:S02]  /*01e0*/  IMAD R5, R5, R7, RZ ;  /* 0x0000000705057224 */ /* 0x020fe400078e02ff */
[----:B------:R-:W-:Y:S01]  /*01f0*/  IMAD R4, R4, R6, RZ ;  /* 0x0000000604047224 */ /* 0x000fe200078e02ff */
[----:B------:R-:W-:Y:S01]  /*0200*/  STG.E.64 desc[UR4][R20.64], R22 ;  /* 0x0000001614007986 */ /* 0x000fe2000c101b04 */
[----:B------:R-:W-:-:S02]  /*0210*/  IMAD R11, R11, R15, RZ ;  /* 0x0000000f0b0b7224 */ /* 0x000fc400078e02ff */
[----:B------:R-:W-:Y:S01]  /*0220*/  IMAD R10, R10, R14, RZ ;  /* 0x0000000e0a0a7224 */ /* 0x000fe200078e02ff */
[----:B------:R-:W-:Y:S04]  /*0230*/  STG.E.64 desc[UR4][R20.64+0x400], R8 ;  /* 0x0004000814007986 */ /* 0x000fe8000c101b04 */
[----:B------:R-:W-:Y:S04]  /*0240*/  STG.E.64 desc[UR4][R20.64+0x800], R4 ;  /* 0x0008000414007986 */ /* 0x000fe8000c101b04 */
[----:B------:R-:W-:Y:S01]  /*0250*/  STG.E.64 desc[UR4][R20.64+0xc00], R10 ;  /* 0x000c000a14007986 */ /* 0x000fe2000c101b04 */
[----:B------:R-:W-:Y:S05]  /*0260*/  EXIT ;  /* 0x000000000000794d */ /* 0x000fea0003800000 */
.L_x_14271:
        /* <DEDUP_REMOVED lines=90> */
[----:B----4-:R-:W-:-:S02]  /*0810*/  IMAD R29, R10, R9, RZ ;  /* 0x000000090a1d7224 */ /* 0x010fc400078e02ff */
[----:B------:R-:W-:Y:S02]  /*0820*/  VIADD R10, R3, 0x80 ;  /* 0x00000080030a7836 */ /* 0x000fe40000000000 */
[----:B0-----:R-:W-:-:S03]  /*0830*/  @!P0 IMAD.WIDE.U32 R8, R19, 0x4, R12 ;  /* 0x0000000413088825 */ /* 0x001fc600078e000c */
[----:B------:R-:W-:Y:S02]  /*0840*/  @!P0 MOV R3, R10 ;  /* 0x0000000a00038202 */ /* 0x000fe40000000f00 */
[----:B------:R0:W-:Y:S02]  /*0850*/  @!P0 STG.E desc[UR4][R8.64], R29 ;  /* 0x0000001d08008986 */ /* 0x0001e4000c101904 */
[----:B------:R-:W-:Y:S01]  /*0860*/  ISETP.GE.AND P0, PT, R3, R2, PT ;  /* 0x000000020300720c */ /* 0x000fe20003f06270 */
[----:B--2---:R-:W-:Y:S02]  /*0870*/  IMAD R21, R21, R22, RZ ;  /* 0x0000001615157224 */ /* 0x004fe400078e02ff */
[----:B------:R-:W-:Y:S02]  /*0880*/  IMAD R4, R20, R4, RZ ;  /* 0x0000000414047224 */ /* 0x000fe400078e02ff */
[----:B------:R-:W-:Y:S02]  /*0890*/  IMAD R5, R11, R5, RZ ;  /* 0x000000050b057224 */ /* 0x000fe400078e02ff */
[----:B-----5:R-:W-:-:S02]  /*08a0*/  IMAD R24, R25, R24, RZ ;  /* 0x0000001819187224 */ /* 0x020fc400078e02ff */
[----:B---3--:R-:W-:Y:S02]  /*08b0*/  IMAD R6, R23, R6, RZ ;  /* 0x0000000617067224 */ /* 0x008fe400078e02ff */
[----:B------:R-:W-:Y:S02]  /*08c0*/  IMAD R27, R28, R27, RZ ;  /* 0x0000001b1c1b7224 */ /* 0x000fe400078e02ff */
[----:B------:R-:W-:Y:S01]  /*08d0*/  IMAD R7, R7, R26, RZ ;  /* 0x0000001a07077224 */ /* 0x000fe200078e02ff */
[----:B0-----:R-:W-:Y:S06]  /*08e0*/  @P0 BRA `(.L_x_14274) ;  /* 0x0000000000300947 */ /* 0x001fec0003800000 */
        /* <DEDUP_REMOVED lines=12> */
.L_x_14274:
[----:B------:R-:W-:-:S13]  /*09b0*/  ISETP.GE.AND P0, PT, R3, R2, PT ;  /* 0x000000020300720c */ /* 0x000fda0003f06270 */
[----:B------:R-:W-:Y:S05]  /*09c0*/  @P0 BRA `(.L_x_14276) ;  /* 0x0000000000300947 */ /* 0x000fea0003800000 */
[----:B0-----:R-:W0:Y:S01]  /*09d0*/  LDC.64 R8, c[0x0][0x218] ;  /* 0x00008600ff087b82 */ /* 0x001e220000000a00 */
[----:B------:R-:W-:Y:S02]  /*09e0*/  IADD3 R11, R0, R3, RZ ;  /* 0x00000003000b7210 */ /* 0x000fe40007ffe0ff */
[----:B------:R-:W-:-:S03]  /*09f0*/  IADD3 R3, R3, 0x80, RZ ;  /* 0x0000008003037810 */ /* 0x000fc60007ffe0ff */
[----:B0-----:R-:W-:-:S05]  /*0a00*/  IMAD.WIDE.U32 R8, R11, 0x4, R8 ;  /* 0x000000040b087825 */ /* 0x001fca00078e0008 */
[----:B------:R1:W-:Y:S02]  /*0a10*/  STG.E desc[UR4][R8.64], R5 ;  /* 0x0000000508007986 */ /* 0x0003e4000c101904 */
.L_x_14275:
[----:B------:R-:W-:-:S13]  /*0a20*/  ISETP.GE.AND P0, PT, R3, R2, PT ;  /* 0x000000020300720c */ /* 0x000fda0003f06270 */
[----:B------:R-:W-:Y:S05]  /*0a30*/  @P0 BRA `(.L_x_14277) ;  /* 0x0000000000340947 */ /* 0x000fea0003800000 */
[----:B-1----:R-:W1:Y:S01]  /*0a40*/  LDC.64 R4, c[0x0][0x218] ;  /* 0x00008600ff047b82 */ /* 0x002e620000000a00 */
[----:B0-----:R-:W-:Y:S02]  /*0a50*/  IADD3 R9, R0, R3, RZ ;  /* 0x0000000300097210 */ /* 0x001fe40007ffe0ff */
[----:B------:R-:W-:-:S03]  /*0a60*/  IADD3 R3, R3, 0x80, RZ ;  /* 0x0000008003037810 */ /* 0x000fc60007ffe0ff */
[----:B-1----:R-:W-:-:S05]  /*0a70*/  IMAD.WIDE.U32 R4, R9, 0x4, R4 ;  /* 0x0000000409047825 */ /* 0x002fca00078e0004 */
[----:B------:R1:W-:Y:S02]  /*0a80*/  STG.E desc[UR4][R4.64], R6 ;  /* 0x0000000604007986 */ /* 0x0003e4000c101904 */
.L_x_14276:
        /* <DEDUP_REMOVED lines=8> */
.L_x_14277:
[----:B------:R-:W-:Y:S05]  /*0b10*/  BSYNC B1 ;  /* 0x0000000000017941 */ /* 0x000fea0003800000 */
.L_x_14273:
[----:B------:R-:W-:-:S13]  /*0b20*/  ISETP.GE.AND P0, PT, R3, R2, PT ;  /* 0x000000020300720c */ /* 0x000fda0003f06270 */
[----:B-12---:R-:W1:Y:S01]  /*0b30*/  @!P0 LDC.64 R4, c[0x0][0x218] ;  /* 0x00008600ff048b82 */ /* 0x006e620000000a00 */
[----:B0-----:R-:W-:Y:S02]  /*0b40*/  @!P0 IADD3 R9, R0, R3, RZ ;  /* 0x0000000300098210 */ /* 0x001fe40007ffe0ff */
[----:B------:R-:W-:-:S03]  /*0b50*/  @!P0 IADD3 R3, R3, 0x80, RZ ;  /* 0x0000008003038810 */ /* 0x000fc60007ffe0ff */
[----:B-1----:R-:W-:-:S05]  /*0b60*/  @!P0 IMAD.WIDE.U32 R4, R9, 0x4, R4 ;  /* 0x0000000409048825 */ /* 0x002fca00078e0004 */
[----:B------:R2:W-:Y:S02]  /*0b70*/  @!P0 STG.E desc[UR4][R4.64], R7 ;  /* 0x0000000704008986 */ /* 0x0005e4000c101904 */
.L_x_14278:
[----:B------:R-:W-:Y:S05]  /*0b80*/  BSYNC B0 ;  /* 0x0000000000007941 */ /* 0x000fea0003800000 */
.L_x_14272:
        /* <DEDUP_REMOVED lines=8> */
.L_x_14279:
        /* <DEDUP_REMOVED lines=15> */
.L_x_17343:


//--------------------- .text._ZN2at6native29vectorized_elementwise_kernelILi4ENS0_13BinaryFunctorIiiiNS0_15binary_internal10MulFunctorIiEEEESt5arrayIPcLm3EEEEviT0_T1_ --------------------------
	.section	.text._ZN2at6native29vectorized_elementwise_kernelILi4ENS0_13BinaryFunctorIiiiNS0_15binary_internal10MulFunctorIiEEEESt5arrayIPcLm3EEEEviT0_T1_,"ax",@progbits
	.align	128
        .global         _ZN2at6native29vectorized_elementwise_kernelILi4ENS0_13BinaryFunctorIiiiNS0_15binary_internal10MulFunctorIiEEEESt5arrayIPcLm3EEEEviT0_T1_
        .type           _ZN2at6native29vectorized_elementwise_kernelILi4ENS0_13BinaryFunctorIiiiNS0_15binary_internal10MulFunctorIiEEEESt5arrayIPcLm3EEEEviT0_T1_,@function
        .size           _ZN2at6native29vectorized_elementwise_kernelILi4ENS0_13BinaryFunctorIiiiNS0_15binary_internal10MulFunctorIiEEEESt5arrayIPcLm3EEEEviT0_T1_,(.L_x_17344 - _ZN2at6native29vectorized_elementwise_kernelILi4ENS0_13BinaryFunctorIiiiNS0_15binary_internal10MulFunctorIiEEEESt5arrayIPcLm3EEEEviT0_T1_)
        .other          _ZN2at6native29vectorized_elementwise_kernelILi4ENS0_13BinaryFunctorIiiiNS0_15binary_internal10MulFunctorIiEEEESt5arrayIPcLm3EEEEviT0_T1_,@"STO_CUDA_ENTRY STV_DEFAULT"
_ZN2at6native29vectorized_elementwise_kernelILi4ENS0_13BinaryFunctorIiiiNS0_15binary_internal10MulFunctorIiEEEESt5arrayIPcLm3EEEEviT0_T1_:
.text._ZN2at6native29vectorized_elementwise_kernelILi4ENS0_13BinaryFunctorIiiiNS0_15binary_internal10MulFunctorIiEEEESt5arrayIPcLm3EEEEviT0_T1_:
        /* <DEDUP_REMOVED lines=22> */
[----:B--2---:R-:W-:Y:S02]  /*0160*/  IMAD R15, R15, R19, RZ ;  /* 0x000000130f0f7224 */ /* 0x004fe400078e02ff */
[----:B------:R-:W-:Y:S02]  /*0170*/  IMAD R14, R14, R18, RZ ;  /* 0x000000120e0e7224 */ /* 0x000fe400078e02ff */
[----:B------:R-:W-:Y:S02]  /*0180*/  IMAD R13, R13, R17, RZ ;  /* 0x000000110d0d7224 */ /* 0x000fe400078e02ff */
[----:B------:R-:W-:Y:S02]  /*0190*/  IMAD R12, R12, R16, RZ ;  /* 0x000000100c0c7224 */ /* 0x000fe400078e02ff */
[----:B----4-:R-:W-:Y:S02]  /*01a0*/  IMAD R7, R11, R7, RZ ;  /* 0x000000070b077224 */ /* 0x010fe400078e02ff */
[----:B------:R-:W-:-:S02]  /*01b0*/  IMAD R6, R10, R6, RZ ;  /* 0x000000060a067224 */ /* 0x000fc400078e02ff */
[----:B------:R-:W-:Y:S02]  /*01c0*/  IMAD R5, R9, R5, RZ ;  /* 0x0000000509057224 */ /* 0x000fe400078e02ff */
[----:B------:R-:W-:Y:S01]  /*01d0*/  IMAD R4, R8, R4, RZ ;  /* 0x0000000408047224 */ /* 0x000fe200078e02ff */
[----:B------:R-:W-:Y:S04]  /*01e0*/  STG.E.128 desc[UR4][R24.64], R12 ;  /* 0x0000000c18007986 */ /* 0x000fe8000c101d04 */
[----:B------:R-:W-:Y:S01]  /*01f0*/  STG.E.128 desc[UR4][R24.64+0x800], R4 ;  /* 0x0008000418007986 */ /* 0x000fe2000c101d04 */
[----:B------:R-:W-:Y:S05]  /*0200*/  EXIT ;  /* 0x000000000000794d */ /* 0x000fea0003800000 */
.L_x_14280:
        /* <DEDUP_REMOVED lines=116> */
.L_x_14283:
[----:B------:R-:W-:-:S13]  /*0950*/  ISETP.GE.AND P0, PT, R3, R2, PT ;  /* 0x000000020300720c */ /* 0x000fda0003f06270 */
[----:B------:R-:W-:Y:S05]  /*0960*/  @P0 BRA `(.L_x_14285) ;  /* 0x0000000000300947 */ /* 0x000fea0003800000 */
[----:B0-----:R-:W0:Y:S01]  /*0970*/  LDC.64 R8, c[0x0][0x218] ;  /* 0x00008600ff087b82 */ /* 0x001e220000000a00 */
[----:B------:R-:W-:Y:S02]  /*0980*/  IADD3 R11, R0, R3, RZ ;  /* 0x00000003000b7210 */ /* 0x000fe40007ffe0ff */
[----:B------:R-:W-:-:S03]  /*0990*/  IADD3 R3, R3, 0x80, RZ ;  /* 0x0000008003037810 */ /* 0x000fc60007ffe0ff */
[----:B0-----:R-:W-:-:S05]  /*09a0*/  IMAD.WIDE.U32 R8, R11, 0x4, R8 ;  /* 0x000000040b087825 */ /* 0x001fca00078e0008 */
[----:B------:R1:W-:Y:S02]  /*09b0*/  STG.E desc[UR4][R8.64], R5 ;  /* 0x0000000508007986 */ /* 0x0003e4000c101904 */
.L_x_14284:
[----:B------:R-:W-:-:S13]  /*09c0*/  ISETP.GE.AND P0, PT, R3, R2, PT ;  /* 0x000000020300720c */ /* 0x000fda0003f06270 */
[----:B------:R-:W-:Y:S05]  /*09d0*/  @P0 BRA `(.L_x_14286) ;  /* 0x0000000000340947 */ /* 0x000fea0003800000 */
[----:B-1----:R-:W1:Y:S01]  /*09e0*/  LDC.64 R4, c[0x0][0x218] ;  /* 0x00008600ff047b82 */ /* 0x002e620000000a00 */
[----:B0-----:R-:W-:Y:S02]  /*09f0*/  IADD3 R9, R0, R3, RZ ;  /* 0x0000000300097210 */ /* 0x001fe40007ffe0ff */
[----:B------:R-:W-:-:S03]  /*0a00*/  IADD3 R3, R3, 0x80, RZ ;  /* 0x0000008003037810 */ /* 0x000fc60007ffe0ff */
[----:B-1----:R-:W-:-:S05]  /*0a10*/  IMAD.WIDE.U32 R4, R9, 0x4, R4 ;  /* 0x0000000409047825 */ /* 0x002fca00078e0004 */
[----:B------:R1:W-:Y:S02]  /*0a20*/  STG.E desc[UR4][R4.64], R6 ;  /* 0x0000000604007986 */ /* 0x0003e4000c101904 */
.L_x_14285:
        /* <DEDUP_REMOVED lines=8> */
.L_x_14286:
[----:B------:R-:W-:Y:S05]  /*0ab0*/  BSYNC B1 ;  /* 0x0000000000017941 */ /* 0x000fea0003800000 */
.L_x_14282:
[----:B------:R-:W-:-:S13]  /*0ac0*/  ISETP.GE.AND P0, PT, R3, R2, PT ;  /* 0x000000020300720c */ /* 0x000fda0003f06270 */
[----:B-12---:R-:W1:Y:S01]  /*0ad0*/  @!P0 LDC.64 R4, c[0x0][0x218] ;  /* 0x00008600ff048b82 */ /* 0x006e620000000a00 */
[----:B0-----:R-:W-:Y:S02]  /*0ae0*/  @!P0 IADD3 R9, R0, R3, RZ ;  /* 0x0000000300098210 */ /* 0x001fe40007ffe0ff */
[----:B------:R-:W-:-:S03]  /*0af0*/  @!P0 IADD3 R3, R3, 0x80, RZ ;  /* 0x0000008003038810 */ /* 0x000fc60007ffe0ff */
[----:B-1----:R-:W-:-:S05]  /*0b00*/  @!P0 IMAD.WIDE.U32 R4, R9, 0x4, R4 ;  /* 0x0000000409048825 */ /* 0x002fca00078e0004 */
[----:B------:R2:W-:Y:S02]  /*0b10*/  @!P0 STG.E desc[UR4][R4.64], R7 ;  /* 0x0000000704008986 */ /* 0x0005e4000c101904 */
.L_x_14287:
[----:B------:R-:W-:Y:S05]  /*0b20*/  BSYNC B0 ;  /* 0x0000000000007941 */ /* 0x000fea0003800000 */
.L_x_14281:
        /* <DEDUP_REMOVED lines=8> */
.L_x_14288:
        /* <DEDUP_REMOVED lines=13> */
.L_x_17344:


//--------------------- .text._ZN2at6native29vectorized_elementwise_kernelILi8ENS0_13BinaryFunctorIiiiNS0_15binary_internal10MulFunctorIiEEEESt5arrayIPcLm3EEEEviT0_T1_ --------------------------
	.section	.text._ZN2at6native29vectorized_elementwise_kernelILi8ENS0_13BinaryFunctorIiiiNS0_15binary_internal10MulFunctorIiEEEESt5arrayIPcLm3EEEEviT0_T1_,"ax",@progbits
	.align	128
        .global         _ZN2at6native29vectorized_elementwise_kernelILi8ENS0_13BinaryFunctorIiiiNS0_15binary_internal10MulFunctorIiEEEESt5arrayIPcLm3EEEEviT0_T1_
        .type           _ZN2at6native29vectorized_elementwise_kernelILi8ENS0_13BinaryFunctorIiiiNS0_15binary_internal10MulFunctorIiEEEESt5arrayIPcLm3EEEEviT0_T1_,@function
        .size           _ZN2at6native29vectorized_elementwise_kernelILi8ENS0_13BinaryFunctorIiiiNS0_15binary_internal10MulFunctorIiEEEESt5arrayIPcLm3EEEEviT0_T1_,(.L_x_17345 - _ZN2at6native29vectorized_elementwise_kernelILi8ENS0_13BinaryFunctorIiiiNS0_15binary_internal10MulFunctorIiEEEESt5arrayIPcLm3EEEEviT0_T1_)
        .other          _ZN2at6native29vectorized_elementwise_kernelILi8ENS0_13BinaryFunctorIiiiNS0_15binary_internal10MulFunctorIiEEEESt5arrayIPcLm3EEEEviT0_T1_,@"STO_CUDA_ENTRY STV_DEFAULT"
_ZN2at6native29vectorized_elementwise_kernelILi8ENS0_13BinaryFunctorIiiiNS0_15binary_internal10MulFunctorIiEEEESt5arrayIPcLm3EEEEviT0_T1_:
.text._ZN2at6native29vectorized_elementwise_kernelILi8ENS0_13BinaryFunctorIiiiNS0_15binary_internal10MulFunctorIiEEEESt5arrayIPcLm3EEEEviT0_T1_:
        /* <DEDUP_REMOVED lines=33> */
.L_x_14289:
        /* <DEDUP_REMOVED lines=116> */
.L_x_14292:
[----:B------:R-:W-:-:S13]  /*0950*/  ISETP.GE.AND P0, PT, R3, R2, PT ;  /* 0x000000020300720c */ /* 0x000fda0003f06270 */
[----:B------:R-:W-:Y:S05]  /*0960*/  @P0 BRA `(.L_x_14294) ;  /* 0x0000000000300947 */ /* 0x000fea0003800000 */
[----:B0-----:R-:W0:Y:S01]  /*0970*/  LDC.64 R8, c[0x0][0x218] ;  /* 0x00008600ff087b82 */ /* 0x001e220000000a00 */
[----:B------:R-:W-:Y:S02]  /*0980*/  IADD3 R11, R0, R3, RZ ;  /* 0x00000003000b7210 */ /* 0x000fe40007ffe0ff */
[----:B------:R-:W-:-:S03]  /*0990*/  IADD3 R3, R3, 0x80, RZ ;  /* 0x0000008003037810 */ /* 0x000fc60007ffe0ff */
[----:B0-----:R-:W-:-:S05]  /*09a0*/  IMAD.WIDE.U32 R8, R11, 0x4, R8 ;  /* 0x000000040b087825 */ /* 0x001fca00078e0008 */
[----:B------:R1:W-:Y:S02]  /*09b0*/  STG.E desc[UR4][R8.64], R5 ;  /* 0x0000000508007986 */ /* 0x0003e4000c101904 */
.L_x_14293:
[----:B------:R-:W-:-:S13]  /*09c0*/  ISETP.GE.AND P0, PT, R3, R2, PT ;  /* 0x000000020300720c */ /* 0x000fda0003f06270 */
[----:B------:R-:W-:Y:S05]  /*09d0*/  @P0 BRA `(.L_x_14295) ;  /* 0x0000000000340947 */ /* 0x000fea0003800000 */
[----:B-1----:R-:W1:Y:S01]  /*09e0*/  LDC.64 R4, c[0x0][0x218] ;  /* 0x00008600ff047b82 */ /* 0x002e620000000a00 */
[----:B0-----:R-:W-:Y:S02]  /*09f0*/  IADD3 R9, R0, R3, RZ ;  /* 0x0000000300097210 */ /* 0x001fe40007ffe0ff */
[----:B------:R-:W-:-:S03]  /*0a00*/  IADD3 R3, R3, 0x80, RZ ;  /* 0x0000008003037810 */ /* 0x000fc60007ffe0ff */
[----:B-1----:R-:W-:-:S05]  /*0a10*/  IMAD.WIDE.U32 R4, R9, 0x4, R4 ;  /* 0x0000000409047825 */ /* 0x002fca00078e0004 */
[----:B------:R1:W-:Y:S02]  /*0a20*/  STG.E desc[UR4][R4.64], R6 ;  /* 0x0000000604007986 */ /* 0x0003e4000c101904 */
.L_x_14294:
        /* <DEDUP_REMOVED lines=8> */
.L_x_14295:
[----:B------:R-:W-:Y:S05]  /*0ab0*/  BSYNC B1 ;  /* 0x0000000000017941 */ /* 0x000fea0003800000 */
.L_x_14291:
[----:B------:R-:W-:-:S13]  /*0ac0*/  ISETP.GE.AND P0, PT, R3, R2, PT ;  /* 0x000000020300720c */ /* 0x000fda0003f06270 */
[----:B-12---:R-:W1:Y:S01]  /*0ad0*/  @!P0 LDC.64 R4, c[0x0][0x218] ;  /* 0x00008600ff048b82 */ /* 0x006e620000000a00 */
[----:B0-----:R-:W-:Y:S02]  /*0ae0*/  @!P0 IADD3 R9, R0, R3, RZ ;  /* 0x0000000300098210 */ /* 0x001fe40007ffe0ff */
[----:B------:R-:W-:-:S03]  /*0af0*/  @!P0 IADD3 R3, R3, 0x80, RZ ;  /* 0x0000008003038810 */ /* 0x000fc60007ffe0ff */
[----:B-1----:R-:W-:-:S05]  /*0b00*/  @!P0 IMAD.WIDE.U32 R4, R9, 0x4, R4 ;  /* 0x0000000409048825 */ /* 0x002fca00078e0004 */
[----:B------:R2:W-:Y:S02]  /*0b10*/  @!P0 STG.E desc[UR4][R4.64], R7 ;  /* 0x0000000704008986 */ /* 0x0005e4000c101904 */
.L_x_14296:
[----:B------:R-:W-:Y:S05]  /*0b20*/  BSYNC B0 ;  /* 0x0000000000007941 */ /* 0x000fea0003800000 */
.L_x_14290:
        /* <DEDUP_REMOVED lines=8> */
.L_x_14297:
        /* <DEDUP_REMOVED lines=13> */
.L_x_17345:


//--------------------- .text._ZN2at6native18elementwise_kernelILi128ELi4EZNS0_15gpu_kernel_implINS0_13AUnaryFunctorIaaaNS0_15binary_internal10MulFunctorIaEEEEEEvRNS_18TensorIteratorBaseERKT_EUliE_EEviT1_ --------------------------
	.section	.text._ZN2at6native18elementwise_kernelILi128ELi4EZNS0_15gpu_kernel_implINS0_13AUnaryFunctorIaaaNS0_15binary_internal10MulFunctorIaEEEEEEvRNS_18TensorIteratorBaseERKT_EUliE_EEviT1_,"ax",@progbits
	.align	128
        .global         _ZN2at6native18elementwise_kernelILi128ELi4EZNS0_15gpu_kernel_implINS0_13AUnaryFunctorIaaaNS0_15binary_internal10MulFunctorIaEEEEEEvRNS_18TensorIteratorBaseERKT_EUliE_EEviT1_
        .type           _ZN2at6native18elementwise_kernelILi128ELi4EZNS0_15gpu_kernel_implINS0_13AUnaryFunctorIaaaNS0_15binary_internal10MulFunctorIaEEEEEEvRNS_18TensorIteratorBaseERKT_EUliE_EEviT1_,@function
        .size           _ZN2at6native18elementwise_kernelILi128ELi4EZNS0_15gpu_kernel_implINS0_13AUnaryFunctorIaaaNS0_15binary_internal10MulFunctorIaEEEEEEvRNS_18TensorIteratorBaseERKT_EUliE_EEviT1_,(.L_x_17346 - _ZN2at6native18elementwise_kernelILi128ELi4EZNS0_15gpu_kernel_implINS0_13AUnaryFunctorIaaaNS0_15binary_internal10MulFunctorIaEEEEEEvRNS_18TensorIteratorBaseERKT_EUliE_EEviT1_)
        .other          _ZN2at6native18elementwise_kernelILi128ELi4EZNS0_15gpu_kernel_implINS0_13AUnaryFunctorIaaaNS0_15binary_internal10MulFunctorIaEEEEEEvRNS_18TensorIteratorBaseERKT_EUliE_EEviT1_,@"STO_CUDA_ENTRY STV_DEFAULT"
_ZN2at6native18elementwise_kernelILi128ELi4EZNS0_15gpu_kernel_implINS0_13AUnaryFunctorIaaaNS0_15binary_internal10MulFunctorIaEEEEEEvRNS_18TensorIteratorBaseERKT_EUliE_EEviT1_:
.text._ZN2at6native18elementwise_kernelILi128ELi4EZNS0_15gpu_kernel_implINS0_13AUnaryFunctorIaaaNS0_15binary_internal10MulFunctorIaEEEEEEvRNS_18TensorIteratorBaseERKT_EUliE_EEviT1_:
        /* <DEDUP_REMOVED lines=314> */
.L_x_14300:
        /* <DEDUP_REMOVED lines=18> */
[----:B------:R0:W5:Y:S01]  /*14c0*/  LDG.E.U8 R0, desc[UR36][R2.64] ;  /* 0x0000002402007981 */ /* 0x000162000c1e1100 */
[----:B------:R-:W-:Y:S05]  /*14d0*/  BRA `(.L_x_14306) ;  /* 0x0000000c005c7947 */ /* 0x000fea0003800000 */
.L_x_14304:
[----:B------:R0:W5:Y:S01]  /*14e0*/  LDG.E.U8 R0, desc[UR36][R2.64] ;  /* 0x0000002402007981 */ /* 0x000162000c1e1100 */
[----:B------:R-:W-:Y:S05]  /*14f0*/  BRA `(.L_x_14306) ;  /* 0x0000000c00547947 */ /* 0x000fea0003800000 */
.L_x_14303:
[----:B------:R-:W-:-:S13]  /*1500*/  ISETP.NE.AND P0, PT, R4, 0x2, PT ;  /* 0x000000020400780c */ /* 0x000fda0003f05270 */
[----:B------:R-:W-:Y:S05]  /*1510*/  @!P0 BRA `(.L_x_14307) ;  /* 0x0000000000208947 */ /* 0x000fea0003800000 */
[----:B------:R-:W-:-:S13]  /*1520*/  ISETP.NE.AND P0, PT, R4, 0x3, PT ;  /* 0x000000030400780c */ /* 0x000fda0003f05270 */
[----:B------:R-:W-:Y:S05]  /*1530*/  @!P0 BRA `(.L_x_14308) ;  /* 0x0000000000108947 */ /* 0x000fea0003800000 */
[----:B------:R-:W-:-:S13]  /*1540*/  ISETP.NE.AND P0, PT, R4, 0x4, PT ;  /* 0x000000040400780c */ /* 0x000fda0003f05270 */
[----:B------:R-:W-:Y:S05]  /*1550*/  @P0 BRA `(.L_x_14305) ;  /* 0x0000000800e80947 */ /* 0x000fea0003800000 */
[----:B------:R0:W5:Y:S01]  /*1560*/  LDG.E.U8 R0, desc[UR36][R2.64] ;  /* 0x0000002402007981 */ /* 0x000162000c1e1100 */
[----:B------:R-:W-:Y:S05]  /*1570*/  BRA `(.L_x_14306) ;  /* 0x0000000c00347947 */ /* 0x000fea0003800000 */
.L_x_14308:
[----:B------:R0:W5:Y:S01]  /*1580*/  LDG.E.U8 R0, desc[UR36][R2.64] ;  /* 0x0000002402007981 */ /* 0x000162000c1e1100 */
[----:B------:R-:W-:Y:S05]  /*1590*/  BRA `(.L_x_14306) ;  /* 0x0000000c002c7947 */ /* 0x000fea0003800000 */
.L_x_14307:
[----:B------:R0:W5:Y:S01]  /*15a0*/  LDG.E.U16 R0, desc[UR36][R2.64] ;  /* 0x0000002402007981 */ /* 0x000162000c1e1500 */
[----:B------:R-:W-:Y:S05]  /*15b0*/  BRA `(.L_x_14306) ;  /* 0x0000000c00247947 */ /* 0x000fea0003800000 */
.L_x_14302:
        /* <DEDUP_REMOVED lines=9> */
.L_x_14310:
[----:B------:R-:W2:Y:S02]  /*1650*/  LDG.E.U16 R4, desc[UR36][R2.64] ;  /* 0x0000002402047981 */ /* 0x000ea4000c1e1500 */
[----:B--2---:R-:W-:-:S06]  /*1660*/  HADD2.F32 R4, -RZ, R4.H0_H0 ;  /* 0x20000004ff047230 */ /* 0x004fcc0000004100 */
[----:B------:R-:W0:Y:S02]  /*1670*/  F2I.FTZ.TRUNC.NTZ R4, R4 ;  /* 0x0000000400047305 */ /* 0x000e24000021f100 */
[----:B0-----:R-:W-:Y:S01]  /*1680*/  PRMT R0, R4, 0x7610, R0 ;  /* 0x0000761004007816 */ /* 0x001fe20000000000 */
[----:B------:R-:W-:Y:S06]  /*1690*/  BRA `(.L_x_14306) ;  /* 0x0000000800ec7947 */ /* 0x000fec0003800000 */
.L_x_14309:
        /* <DEDUP_REMOVED lines=9> */
.L_x_14312:
[----:B------:R-:W2:Y:S02]  /*1730*/  LDG.E.U16 R2, desc[UR36][R2.64] ;  /* 0x0000002402027981 */ /* 0x000ea4000c1e1500 */
[----:B--2---:R-:W-:-:S06]  /*1740*/  HADD2.F32 R4, -RZ, R2.H0_H0 ;  /* 0x20000002ff047230 */ /* 0x004fcc0000004100 */
[----:B------:R-:W0:Y:S02]  /*1750*/  F2I.FTZ.TRUNC.NTZ R4, R4 ;  /* 0x0000000400047305 */ /* 0x000e24000021f100 */
[----:B0-----:R-:W-:Y:S01]  /*1760*/  PRMT R0, R4, 0x7610, R0 ;  /* 0x0000761004007816 */ /* 0x001fe20000000000 */
[----:B------:R-:W-:Y:S06]  /*1770*/  BRA `(.L_x_14306) ;  /* 0x0000000800b47947 */ /* 0x000fec0003800000 */
.L_x_14311:
[----:B------:R-:W2:Y:S02]  /*1780*/  LDG.E.64 R2, desc[UR36][R2.64] ;  /* 0x0000002402027981 */ /* 0x000ea4000c1e1b00 */
[----:B--2---:R0:W1:Y:S01]  /*1790*/  F2I.F64.TRUNC R0, R2 ;  /* 0x0000000200007311 */ /* 0x004062000030d100 */
[----:B------:R-:W-:Y:S05]  /*17a0*/  BRA `(.L_x_14306) ;  /* 0x0000000800a87947 */ /* 0x000fea0003800000 */
.L_x_14301:
        /* <DEDUP_REMOVED lines=12> */
.L_x_14315:
[----:B------:R-:W2:Y:S02]  /*1870*/  LDG.E.64 R2, desc[UR36][R2.64] ;  /* 0x0000002402027981 */ /* 0x000ea4000c1e1b00 */
[----:B--2---:R3:W4:Y:S01]  /*1880*/  F2I.F64.TRUNC R0, R2 ;  /* 0x0000000200007311 */ /* 0x004722000030d100 */
[----:B------:R-:W-:Y:S05]  /*1890*/  BRA `(.L_x_14306) ;  /* 0x00000008006c7947 */ /* 0x000fea0003800000 */
.L_x_14314:
        /* <DEDUP_REMOVED lines=28> */
.L_x_14317:
        /* <DEDUP_REMOVED lines=15> */
.L_x_14316:
[----:B------:R-:W2:Y:S02]  /*1b50*/  LDG.E.U16 R4, desc[UR36][R2.64] ;  /* 0x0000002402047981 */ /* 0x000ea4000c1e1500 */
[----:B--2---:R-:W-:-:S06]  /*1b60*/  IMAD.U32 R4, R4, 0x10000, RZ ;  /* 0x0001000004047824 */ /* 0x004fcc00078e00ff */
[----:B------:R-:W0:Y:S02]  /*1b70*/  F2I.FTZ.TRUNC.NTZ R4, R4 ;  /* 0x0000000400047305 */ /* 0x000e24000021f100 */
[----:B0-----:R-:W-:Y:S01]  /*1b80*/  PRMT R0, R4, 0x7610, R0 ;  /* 0x0000761004007816 */ /* 0x001fe20000000000 */
[----:B------:R-:W-:Y:S06]  /*1b90*/  BRA `(.L_x_14306) ;  /* 0x0000000400ac7947 */ /* 0x000fec0003800000 */
.L_x_14313:
        /* <DEDUP_REMOVED lines=10> */
.L_x_14320:
        /* <DEDUP_REMOVED lines=21> */
.L_x_14324:
[----:B------:R-:W-:Y:S05]  /*1d90*/  BSYNC B1 ;  /* 0x0000000000017941 */ /* 0x000fea0003800000 */
.L_x_14323:
[----:B------:R-:W-:Y:S01]  /*1da0*/  IMAD.SHL.U32 R2, R2, 0x100000, RZ ;  /* 0x0010000002027824 */ /* 0x000fe200078e00ff */
[----:B------:R-:W-:-:S04]  /*1db0*/  LEA R3, R0, 0x3b800000, 0x17 ;  /* 0x3b80000000037811 */ /* 0x000fc800078eb8ff */
[----:B------:R-:W-:-:S07]  /*1dc0*/  LOP3.LUT R4, R3, R2, R4, 0xfe, !PT ;  /* 0x0000000203047212 */ /* 0x000fce00078efe04 */
.L_x_14322:
[----:B------:R-:W-:Y:S05]  /*1dd0*/  BSYNC B0 ;  /* 0x0000000000007941 */ /* 0x000fea0003800000 */
.L_x_14321:
[----:B------:R-:W0:Y:S02]  /*1de0*/  F2I.FTZ.TRUNC.NTZ R4, R4 ;  /* 0x0000000400047305 */ /* 0x000e24000021f100 */
[----:B0-----:R-:W-:Y:S01]  /*1df0*/  PRMT R0, R4, 0x7610, R0 ;  /* 0x0000761004007816 */ /* 0x001fe20000000000 */
[----:B------:R-:W-:Y:S06]  /*1e00*/  BRA `(.L_x_14306) ;  /* 0x0000000400107947 */ /* 0x000fec0003800000 */
.L_x_14319:
        /* <DEDUP_REMOVED lines=21> */
.L_x_14328:
[----:B------:R-:W-:Y:S05]  /*1f60*/  BSYNC B1 ;  /* 0x0000000000017941 */ /* 0x000fea0003800000 */
.L_x_14327:
[----:B------:R-:W-:Y:S01]  /*1f70*/  IMAD.SHL.U32 R2, R2, 0x200000, RZ ;  /* 0x0020000002027824 */ /* 0x000fe200078e00ff */
[----:B------:R-:W-:-:S04]  /*1f80*/  LEA R3, R0, 0x37800000, 0x17 ;  /* 0x3780000000037811 */ /* 0x000fc800078eb8ff */
[----:B------:R-:W-:-:S07]  /*1f90*/  LOP3.LUT R4, R3, R2, R4, 0xfe, !PT ;  /* 0x0000000203047212 */ /* 0x000fce00078efe04 */
.L_x_14326:
[----:B------:R-:W-:Y:S05]  /*1fa0*/  BSYNC B0 ;  /* 0x0000000000007941 */ /* 0x000fea0003800000 */
.L_x_14325:
[----:B------:R-:W0:Y:S02]  /*1fb0*/  F2I.FTZ.TRUNC.NTZ R4, R4 ;  /* 0x0000000400047305 */ /* 0x000e24000021f100 */
[----:B0-----:R-:W-:Y:S01]  /*1fc0*/  PRMT R0, R4, 0x7610, R0 ;  /* 0x0000761004007816 */ /* 0x001fe20000000000 */
[----:B------:R-:W-:Y:S06]  /*1fd0*/  BRA `(.L_x_14306) ;  /* 0x00000000009c7947 */ /* 0x000fec0003800000 */
.L_x_14318:
        /* <DEDUP_REMOVED lines=14> */
.L_x_14332:
[----:B------:R-:W-:Y:S05]  /*20c0*/  BSYNC B0 ;  /* 0x0000000000007941 */ /* 0x000fea0003800000 */
.L_x_14331:
[----:B------:R-:W0:Y:S02]  /*20d0*/  F2I.FTZ.TRUNC.NTZ R4, R4 ;  /* 0x0000000400047305 */ /* 0x000e24000021f100 */
[----:B0-----:R-:W-:Y:S01]  /*20e0*/  PRMT R0, R4, 0x7610, R0 ;  /* 0x0000761004007816 */ /* 0x001fe20000000000 */
[----:B------:R-:W-:Y:S06]  /*20f0*/  BRA `(.L_x_14306) ;  /* 0x0000000000547947 */ /* 0x000fec0003800000 */
.L_x_14305:
        /* <DEDUP_REMOVED lines=16> */
.L_x_14333:
[----:B------:R-:W-:Y:S01]  /*2200*/  PRMT R0, RZ, 0x7610, R0 ;  /* 0x00007610ff007816 */ /* 0x000fe20000000000 */
[----:B------:R-:W-:Y:S06]  /*2210*/  BRA `(.L_x_14306) ;  /* 0x00000000000c7947 */ /* 0x000fec0003800000 */
.L_x_14330:
[----:B------:R2:W5:Y:S01]  /*2220*/  LDG.E.U8 R0, desc[UR36][R2.64] ;  /* 0x0000002402007981 */ /* 0x000562000c1e1100 */
[----:B------:R-:W-:Y:S05]  /*2230*/  BRA `(.L_x_14306) ;  /* 0x0000000000047947 */ /* 0x000fea0003800000 */
.L_x_14329:
[----:B------:R1:W5:Y:S02]  /*2240*/  LDG.E.U8 R0, desc[UR36][R2.64] ;  /* 0x0000002402007981 */ /* 0x000364000c1e1100 */
.L_x_14306:
[----:B0123--:R-:W0:Y:S01]  /*2250*/  LDC.U8 R3, c[0x0][0x422] ;  /* 0x00010880ff037b82 */ /* 0x00fe220000000000 */
[----:B------:R-:W-:Y:S01]  /*2260*/  ULDC.U8 UR4, c[0x0][0x421] ;  /* 0x0001084000047ab9 */ /* 0x000fe20000000000 */
        /* <DEDUP_REMOVED lines=16> */
.L_x_14337:
[----:B------:R3:W-:Y:S01]  /*2370*/  STG.E.U8 desc[UR36][R16.64], R5 ;  /* 0x0000000510007986 */ /* 0x0007e2000c101124 */
[----:B------:R-:W-:Y:S05]  /*2380*/  BRA `(.L_x_14339) ;  /* 0x0000000c00987947 */ /* 0x000fea0003800000 */
.L_x_14336:
[----:B------:R-:W-:-:S13]  /*2390*/  ISETP.NE.AND P0, PT, R2, 0x2, PT ;  /* 0x000000020200780c */ /* 0x000fda0003f05270 */
[----:B------:R-:W-:Y:S05]  /*23a0*/  @!P0 BRA `(.L_x_14340) ;  /* 0x0000000000388947 */ /* 0x000fea0003800000 */
[----:B------:R-:W-:-:S13]  /*23b0*/  ISETP.NE.AND P0, PT, R2, 0x3, PT ;  /* 0x000000030200780c */ /* 0x000fda0003f05270 */
[----:B------:R-:W-:Y:S05]  /*23c0*/  @!P0 BRA `(.L_x_14341) ;  /* 0x0000000000208947 */ /* 0x000fea0003800000 */
[----:B------:R-:W-:-:S13]  /*23d0*/  ISETP.NE.AND P0, PT, R2, 0x4, PT ;  /* 0x000000040200780c */ /* 0x000fda0003f05270 */
[----:B------:R-:W-:Y:S05]  /*23e0*/  @P0 BRA `(.L_x_14338) ;  /* 0x0000000c00180947 */ /* 0x000fea0003800000 */
[----:B------:R-:W-:-:S04]  /*23f0*/  LOP3.LUT R0, R5, 0xffff, RZ, 0xc0, !PT ;  /* 0x0000ffff05007812 */ /* 0x000fc800078ec0ff */
[----:B------:R-:W-:-:S05]  /*2400*/  PRMT R0, R0, 0x8880, RZ ;  /* 0x0000888000007816 */ /* 0x000fca00000000ff */
[----:B------:R-:W-:-:S05]  /*2410*/  IMAD.MOV.U32 R2, RZ, RZ, R0 ;  /* 0x000000ffff027224 */ /* 0x000fca00078e0000 */
[----:B------:R-:W-:-:S05]  /*2420*/  SHF.R.S32.HI R3, RZ, 0x1f, R2 ;  /* 0x0000001fff037819 */ /* 0x000fca0000011402 */
[----:B------:R0:W-:Y:S01]  /*2430*/  STG.E.64 desc[UR36][R16.64], R2 ;  /* 0x0000000210007986 */ /* 0x0001e2000c101b24 */
[----:B------:R-:W-:Y:S05]  /*2440*/  BRA `(.L_x_14339) ;  /* 0x0000000c00687947 */ /* 0x000fea0003800000 */
.L_x_14341:
[----:B------:R-:W-:-:S04]  /*2450*/  LOP3.LUT R5, R5, 0xffff, RZ, 0xc0, !PT ;  /* 0x0000ffff05057812 */ /* 0x000fc800078ec0ff */
[----:B------:R-:W-:-:S05]  /*2460*/  PRMT R3, R5, 0x8880, RZ ;  /* 0x0000888005037816 */ /* 0x000fca00000000ff */
[----:B------:R1:W-:Y:S01]  /*2470*/  STG.E desc[UR36][R16.64], R3 ;  /* 0x0000000310007986 */ /* 0x0003e2000c101924 */
[----:B------:R-:W-:Y:S05]  /*2480*/  BRA `(.L_x_14339) ;  /* 0x0000000c00587947 */ /* 0x000fea0003800000 */
.L_x_14340:
[----:B------:R-:W-:-:S04]  /*2490*/  PRMT R3, R5, 0x8880, RZ ;  /* 0x0000888005037816 */ /* 0x000fc800000000ff */
[----:B------:R-:W-:-:S05]  /*24a0*/  PRMT R3, R3, 0x7710, RZ ;  /* 0x0000771003037816 */ /* 0x000fca00000000ff */
[----:B------:R2:W-:Y:S01]  /*24b0*/  STG.E.U16 desc[UR36][R16.64], R3 ;  /* 0x0000000310007986 */ /* 0x0005e2000c101524 */
[----:B------:R-:W-:Y:S05]  /*24c0*/  BRA `(.L_x_14339) ;  /* 0x0000000c00487947 */ /* 0x000fea0003800000 */
.L_x_14335:
[----:B------:R-:W-:-:S13]  /*24d0*/  ISETP.GT.AND P0, PT, R2, 0x6, PT ;  /* 0x000000060200780c */ /* 0x000fda0003f04270 */
[----:B------:R-:W-:Y:S05]  /*24e0*/  @P0 BRA `(.L_x_14342) ;  /* 0x00000000002c0947 */ /* 0x000fea0003800000 */
[----:B------:R-:W-:-:S13]  /*24f0*/  ISETP.NE.AND P0, PT, R2, 0x5, PT ;  /* 0x000000050200780c */ /* 0x000fda0003f05270 */
[----:B------:R-:W-:Y:S05]  /*2500*/  @!P0 BRA `(.L_x_14343) ;  /* 0x0000000000148947 */ /* 0x000fea0003800000 */
[----:B------:R-:W-:-:S13]  /*2510*/  ISETP.NE.AND P0, PT, R2, 0x6, PT ;  /* 0x000000060200780c */ /* 0x000fda0003f05270 */
[----:B------:R-:W-:Y:S05]  /*2520*/  @P0 BRA `(.L_x_14338) ;  /* 0x0000000800c80947 */ /* 0x000fea0003800000 */
[----:B------:R-:W0:Y:S02]  /*2530*/  I2F.S8 R3, R5 ;  /* 0x0000000500037306 */ /* 0x000e240000001400 */
[----:B0-----:R0:W-:Y:S01]  /*2540*/  STG.E desc[UR36][R16.64], R3 ;  /* 0x0000000310007986 */ /* 0x0011e2000c101924 */
[----:B------:R-:W-:Y:S05]  /*2550*/  BRA `(.L_x_14339) ;  /* 0x0000000c00247947 */ /* 0x000fea0003800000 */
.L_x_14343:
[----:B------:R-:W0:Y:S02]  /*2560*/  I2F.S8 R0, R5 ;  /* 0x0000000500007306 */ /* 0x000e240000001400 */
[----:B0-----:R-:W-:-:S05]  /*2570*/  F2FP.F16.F32.PACK_AB R0, RZ, R0 ;  /* 0x00000000ff00723e */ /* 0x001fca00000000ff */
[----:B------:R0:W-:Y:S01]  /*2580*/  STG.E.U16 desc[UR36][R16.64], R0 ;  /* 0x0000000010007986 */ /* 0x0001e2000c101524 */
[----:B------:R-:W-:Y:S05]  /*2590*/  BRA `(.L_x_14339) ;  /* 0x0000000c00147947 */ /* 0x000fea0003800000 */
.L_x_14342:
[----:B------:R-:W-:-:S13]  /*25a0*/  ISETP.NE.AND P0, PT, R2, 0x7, PT ;  /* 0x000000070200780c */ /* 0x000fda0003f05270 */
[----:B------:R-:W-:Y:S05]  /*25b0*/  @!P0 BRA `(.L_x_14344) ;  /* 0x0000000000348947 */ /* 0x000fea0003800000 */
[----:B------:R-:W-:-:S13]  /*25c0*/  ISETP.NE.AND P0, PT, R2, 0x8, PT ;  /* 0x000000080200780c */ /* 0x000fda0003f05270 */
[----:B------:R-:W-:Y:S05]  /*25d0*/  @!P0 BRA `(.L_x_14345) ;  /* 0x0000000000188947 */ /* 0x000fea0003800000 */
[----:B------:R-:W-:-:S13]  /*25e0*/  ISETP.NE.AND P0, PT, R2, 0x9, PT ;  /* 0x000000090200780c */ /* 0x000fda0003f05270 */
[----:B------:R-:W-:Y:S05]  /*25f0*/  @P0 BRA `(.L_x_14338) ;  /* 0x0000000800940947 */ /* 0x000fea0003800000 */
[----:B------:R-:W0:Y:S01]  /*2600*/  I2F.S8 R2, R5 ;  /* 0x0000000500027306 */ /* 0x000e220000001400 */
[----:B------:R-:W-:-:S05]  /*2610*/  IMAD.MOV.U32 R3, RZ, RZ, RZ ;  /* 0x000000ffff037224 */ /* 0x000fca00078e00ff */
[----:B0-----:R0:W-:Y:S01]  /*2620*/  STG.E.64 desc[UR36][R16.64], R2 ;  /* 0x0000000210007986 */ /* 0x0011e2000c101b24 */
[----:B------:R-:W-:Y:S05]  /*2630*/  BRA `(.L_x_14339) ;  /* 0x0000000800ec7947 */ /* 0x000fea0003800000 */
.L_x_14345:
[----:B------:R-:W0:Y:S02]  /*2640*/  I2F.S8 R5, R5 ;  /* 0x0000000500057306 */ /* 0x000e240000001400 */
[----:B0-----:R-:W-:-:S04]  /*2650*/  F2FP.F16.F32.PACK_AB R3, RZ, R5 ;  /* 0x00000005ff03723e */ /* 0x001fc800000000ff */
[----:B------:R-:W-:-:S05]  /*2660*/  PRMT R3, R3, 0x5410, RZ ;  /* 0x0000541003037816 */ /* 0x000fca00000000ff */
[----:B------:R0:W-:Y:S01]  /*2670*/  STG.E desc[UR36][R16.64], R3 ;  /* 0x0000000310007986 */ /* 0x0001e2000c101924 */
[----:B------:R-:W-:Y:S05]  /*2680*/  BRA `(.L_x_14339) ;  /* 0x0000000800d87947 */ /* 0x000fea0003800000 */
.L_x_14344:
[----:B------:R-:W-:-:S04]  /*2690*/  PRMT R2, R5, 0x8880, RZ ;  /* 0x0000888005027816 */ /* 0x000fc800000000ff */
[----:B------:R-:W-:-:S06]  /*26a0*/  PRMT R2, R2, 0x7710, RZ ;  /* 0x0000771002027816 */ /* 0x000fcc00000000ff */
[----:B------:R-:W0:Y:S02]  /*26b0*/  I2F.F64.S16 R2, R2 ;  /* 0x0000000200027312 */ /* 0x000e240000101c00 */
[----:B0-----:R0:W-:Y:S01]  /*26c0*/  STG.E.64 desc[UR36][R16.64], R2 ;  /* 0x0000000210007986 */ /* 0x0011e2000c101b24 */
[----:B------:R-:W-:Y:S05]  /*26d0*/  BRA `(.L_x_14339) ;  /* 0x0000000800c47947 */ /* 0x000fea0003800000 */
.L_x_14334:
        /* <DEDUP_REMOVED lines=8> */
[----:B------:R-:W-:-:S04]  /*2760*/  LOP3.LUT P0, RZ, R5, 0xff, RZ, 0xc0, !PT ;  /* 0x000000ff05ff7812 */ /* 0x000fc8000780c0ff */
[----:B------:R-:W-:-:S05]  /*2770*/  SEL R3, RZ, 0x1, !P0 ;  /* 0x00000001ff037807 */ /* 0x000fca0004000000 */
[----:B------:R0:W-:Y:S01]  /*2780*/  STG.E.U8 desc[UR36][R16.64], R3 ;  /* 0x0000000310007986 */ /* 0x0001e2000c101124 */
[----:B------:R-:W-:Y:S05]  /*2790*/  BRA `(.L_x_14339) ;  /* 0x0000000800947947 */ /* 0x000fea0003800000 */
.L_x_14348:
[----:B------:R-:W-:Y:S02]  /*27a0*/  PRMT R4, R5, 0x8880, RZ ;  /* 0x0000888005047816 */ /* 0x000fe400000000ff */
[----:B------:R-:W-:Y:S02]  /*27b0*/  CS2R R6, SRZ ;  /* 0x0000000000067805 */ /* 0x000fe4000001ff00 */
[----:B------:R-:W-:-:S06]  /*27c0*/  PRMT R4, R4, 0x7710, RZ ;  /* 0x0000771004047816 */ /* 0x000fcc00000000ff */
[----:B------:R-:W0:Y:S02]  /*27d0*/  I2F.F64.S16 R4, R4 ;  /* 0x0000000400047312 */ /* 0x000e240000101c00 */
[----:B0-----:R0:W-:Y:S01]  /*27e0*/  STG.E.128 desc[UR36][R16.64], R4 ;  /* 0x0000000410007986 */ /* 0x0011e2000c101d24 */
[----:B------:R-:W-:Y:S05]  /*27f0*/  BRA `(.L_x_14339) ;  /* 0x00000008007c7947 */ /* 0x000fea0003800000 */
.L_x_14347:
[----:B------:R-:W-:-:S13]  /*2800*/  ISETP.NE.AND P0, PT, R2, 0xf, PT ;  /* 0x0000000f0200780c */ /* 0x000fda0003f05270 */
[----:B------:R-:W-:Y:S05]  /*2810*/  @!P0 BRA `(.L_x_14349) ;  /* 0x0000000000b48947 */ /* 0x000fea0003800000 */
[----:B------:R-:W-:-:S13]  /*2820*/  ISETP.NE.AND P0, PT, R2, 0x17, PT ;  /* 0x000000170200780c */ /* 0x000fda0003f05270 */
[----:B------:R-:W-:Y:S05]  /*2830*/  @!P0 BRA `(.L_x_14350) ;  /* 0x0000000000548947 */ /* 0x000fea0003800000 */
[----:B------:R-:W-:-:S13]  /*2840*/  ISETP.NE.AND P0, PT, R2, 0x18, PT ;  /* 0x000000180200780c */ /* 0x000fda0003f05270 */
[----:B------:R-:W-:Y:S05]  /*2850*/  @P0 BRA `(.L_x_14338) ;  /* 0x0000000400fc0947 */ /* 0x000fea0003800000 */
[----:B------:R-:W0:Y:S01]  /*2860*/  I2F.S8 R5, R5 ;  /* 0x0000000500057306 */ /* 0x000e220000001400 */
        /* <DEDUP_REMOVED lines=14> */
.L_x_14352:
[----:B------:R-:W-:Y:S05]  /*2950*/  BSYNC B0 ;  /* 0x0000000000007941 */ /* 0x000fea0003800000 */
.L_x_14351:
[----:B------:R-:W-:-:S05]  /*2960*/  LOP3.LUT R3, R0, R3, RZ, 0xfc, !PT ;  /* 0x0000000300037212 */ /* 0x000fca00078efcff */
[----:B------:R0:W-:Y:S01]  /*2970*/  STG.E.U8 desc[UR36][R16.64], R3 ;  /* 0x0000000310007986 */ /* 0x0001e2000c101124 */
[----:B------:R-:W-:Y:S05]  /*2980*/  BRA `(.L_x_14339) ;  /* 0x0000000800187947 */ /* 0x000fea0003800000 */
.L_x_14350:
[----:B------:R-:W0:Y:S01]  /*2990*/  I2F.S8 R5, R5 ;  /* 0x0000000500057306 */ /* 0x000e220000001400 */
        /* <DEDUP_REMOVED lines=12> */
.L_x_14354:
[----:B------:R-:W-:Y:S01]  /*2a60*/  IMAD.MOV.U32 R0, RZ, RZ, 0x7f ;  /* 0x0000007fff007424 */ /* 0x000fe200078e00ff */
[----:B------:R-:W-:-:S04]  /*2a70*/  ISETP.GT.U32.AND P0, PT, R2, 0x7f800000, PT ;  /* 0x7f8000000200780c */ /* 0x000fc80003f04070 */
[----:B------:R-:W-:-:S09]  /*2a80*/  SEL R0, R0, 0x7c, P0 ;  /* 0x0000007c00007807 */ /* 0x000fd20000000000 */
.L_x_14355:
[----:B------:R-:W-:Y:S05]  /*2a90*/  BSYNC B0 ;  /* 0x0000000000007941 */ /* 0x000fea0003800000 */
.L_x_14353:
[----:B------:R-:W-:-:S04]  /*2aa0*/  LOP3.LUT R2, R5, 0x80000000, RZ, 0xc0, !PT ;  /* 0x8000000005027812 */ /* 0x000fc800078ec0ff */
[----:B------:R-:W-:-:S04]  /*2ab0*/  SHF.R.U32.HI R3, RZ, 0x18, R2 ;  /* 0x00000018ff037819 */ /* 0x000fc80000011602 */
[----:B------:R-:W-:-:S05]  /*2ac0*/  LOP3.LUT R3, R0, R3, RZ, 0xfc, !PT ;  /* 0x0000000300037212 */ /* 0x000fca00078efcff */
[----:B------:R0:W-:Y:S01]  /*2ad0*/  STG.E.U8 desc[UR36][R16.64], R3 ;  /* 0x0000000310007986 */ /* 0x0001e2000c101124 */
[----:B------:R-:W-:Y:S05]  /*2ae0*/  BRA `(.L_x_14339) ;  /* 0x0000000400c07947 */ /* 0x000fea0003800000 */
.L_x_14349:
[----:B------:R-:W0:Y:S02]  /*2af0*/  I2F.S8 R0, R5 ;  /* 0x0000000500007306 */ /* 0x000e240000001400 */
[----:B0-----:R-:W-:-:S05]  /*2b00*/  F2FP.BF16.F32.PACK_AB R0, RZ, R0 ;  /* 0x00000000ff00723e */ /* 0x001fca00000010ff */
[----:B------:R0:W-:Y:S01]  /*2b10*/  STG.E.U16 desc[UR36][R16.64], R0 ;  /* 0x0000000010007986 */ /* 0x0001e2000c101524 */
[----:B------:R-:W-:Y:S05]  /*2b20*/  BRA `(.L_x_14339) ;  /* 0x0000000400b07947 */ /* 0x000fea0003800000 */
.L_x_14346:
        /* <DEDUP_REMOVED lines=8> */
[----:B------:R-:W-:-:S04]  /*2bb0*/  PRMT R3, R5, 0x8880, RZ ;  /* 0x0000888005037816 */ /* 0x000fc800000000ff */
[----:B------:R-:W-:-:S05]  /*2bc0*/  PRMT R3, R3, 0x7710, RZ ;  /* 0x0000771003037816 */ /* 0x000fca00000000ff */
[----:B------:R0:W-:Y:S01]  /*2bd0*/  STG.E.U16 desc[UR36][R16.64], R3 ;  /* 0x0000000310007986 */ /* 0x0001e2000c101524 */
[----:B------:R-:W-:Y:S05]  /*2be0*/  BRA `(.L_x_14339) ;  /* 0x0000000400807947 */ /* 0x000fea0003800000 */
.L_x_14358:
[----:B------:R-:W0:Y:S01]  /*2bf0*/  I2F.S8 R5, R5 ;  /* 0x0000000500057306 */ /* 0x000e220000001400 */
        /* <DEDUP_REMOVED lines=16> */
.L_x_14361:
[----:B------:R-:W-:-:S04]  /*2d00*/  LOP3.LUT R2, R5, 0x80000000, RZ, 0xc0, !PT ;  /* 0x8000000005027812 */ /* 0x000fc800078ec0ff */
[----:B------:R-:W-:-:S04]  /*2d10*/  SHF.R.U32.HI R3, RZ, 0x18, R2 ;  /* 0x00000018ff037819 */ /* 0x000fc80000011602 */
[----:B------:R-:W-:-:S04]  /*2d20*/  LOP3.LUT R0, R0, R3, RZ, 0xfc, !PT ;  /* 0x0000000300007212 */ /* 0x000fc800078efcff */
[----:B------:R-:W-:-:S07]  /*2d30*/  PRMT R8, R0, 0x7610, R8 ;  /* 0x0000761000087816 */ /* 0x000fce0000000008 */
.L_x_14360:
[----:B------:R-:W-:Y:S05]  /*2d40*/  BSYNC B0 ;  /* 0x0000000000007941 */ /* 0x000fea0003800000 */
.L_x_14359:
[----:B------:R0:W-:Y:S01]  /*2d50*/  STG.E.U8 desc[UR36][R16.64], R8 ;  /* 0x0000000810007986 */ /* 0x0001e2000c101124 */
[----:B------:R-:W-:Y:S05]  /*2d60*/  BRA `(.L_x_14339) ;  /* 0x0000000400207947 */ /* 0x000fea0003800000 */
.L_x_14357:
        /* <DEDUP_REMOVED lines=17> */
.L_x_14364:
[----:B------:R-:W-:-:S04]  /*2e80*/  LOP3.LUT R2, R5, 0x80000000, RZ, 0xc0, !PT ;  /* 0x8000000005027812 */ /* 0x000fc800078ec0ff */
[----:B------:R-:W-:-:S04]  /*2e90*/  SHF.R.U32.HI R3, RZ, 0x18, R2 ;  /* 0x00000018ff037819 */ /* 0x000fc80000011602 */
[----:B------:R-:W-:-:S04]  /*2ea0*/  LOP3.LUT R0, R0, R3, RZ, 0xfc, !PT ;  /* 0x0000000300007212 */ /* 0x000fc800078efcff */
[----:B------:R-:W-:-:S07]  /*2eb0*/  PRMT R8, R0, 0x7610, R8 ;  /* 0x0000761000087816 */ /* 0x000fce0000000008 */
.L_x_14363:
[----:B------:R-:W-:Y:S05]  /*2ec0*/  BSYNC B0 ;  /* 0x0000000000007941 */ /* 0x000fea0003800000 */
.L_x_14362:
[----:B------:R0:W-:Y:S01]  /*2ed0*/  STG.E.U8 desc[UR36][R16.64], R8 ;  /* 0x0000000810007986 */ /* 0x0001e2000c101124 */
[----:B------:R-:W-:Y:S05]  /*2ee0*/  BRA `(.L_x_14339) ;  /* 0x0000000000c07947 */ /* 0x000fea0003800000 */
.L_x_14356:
[----:B------:R-:W-:-:S13]  /*2ef0*/  ISETP.NE.AND P0, PT, R2, 0x1c, PT ;  /* 0x0000001c0200780c */ /* 0x000fda0003f05270 */
[----:B------:R-:W-:Y:S05]  /*2f00*/  @!P0 BRA `(.L_x_14365) ;  /* 0x0000000000ac8947 */ /* 0x000fea0003800000 */
[----:B------:R-:W-:-:S13]  /*2f10*/  ISETP.NE.AND P0, PT, R2, 0x1d, PT ;  /* 0x0000001d0200780c */ /* 0x000fda0003f05270 */
[----:B------:R-:W-:Y:S05]  /*2f20*/  @!P0 BRA `(.L_x_14366) ;  /* 0x00000000008c8947 */ /* 0x000fea0003800000 */
[----:B------:R-:W-:-:S13]  /*2f30*/  ISETP.NE.AND P0, PT, R2, 0x2c, PT ;  /* 0x0000002c0200780c */ /* 0x000fda0003f05270 */
[----:B------:R-:W-:Y:S05]  /*2f40*/  @P0 BRA `(.L_x_14338) ;  /* 0x0000000000400947 */ /* 0x000fea0003800000 */
[----:B------:R-:W0:Y:S02]  /*2f50*/  I2F.S8 R4, R5 ;  /* 0x0000000500047306 */ /* 0x000e240000001400 */
        /* <DEDUP_REMOVED lines=15> */
.L_x_14338:
        /* <DEDUP_REMOVED lines=16> */
.L_x_14367:
[----:B------:R-:W-:Y:S05]  /*3150*/  BRA `(.L_x_14339) ;  /* 0x0000000000247947 */ /* 0x000fea0003800000 */
.L_x_14366:
[----:B------:R-:W-:-:S04]  /*3160*/  LOP3.LUT R5, R5, 0xffff, RZ, 0xc0, !PT ;  /* 0x0000ffff05057812 */ /* 0x000fc800078ec0ff */
[----:B------:R-:W-:-:S05]  /*3170*/  PRMT R5, R5, 0x8880, RZ ;  /* 0x0000888005057816 */ /* 0x000fca00000000ff */
[----:B------:R-:W-:-:S05]  /*3180*/  IMAD.MOV.U32 R2, RZ, RZ, R5 ;  /* 0x000000ffff027224 */ /* 0x000fca00078e0005 */
[----:B------:R-:W-:-:S05]  /*3190*/  SHF.R.S32.HI R3, RZ, 0x1f, R2 ;  /* 0x0000001fff037819 */ /* 0x000fca0000011402 */
[----:B------:R0:W-:Y:S01]  /*31a0*/  STG.E.64 desc[UR36][R16.64], R2 ;  /* 0x0000000210007986 */ /* 0x0001e2000c101b24 */
[----:B------:R-:W-:Y:S05]  /*31b0*/  BRA `(.L_x_14339) ;  /* 0x00000000000c7947 */ /* 0x000fea0003800000 */
.L_x_14365:
[----:B------:R-:W-:-:S04]  /*31c0*/  LOP3.LUT R5, R5, 0xffff, RZ, 0xc0, !PT ;  /* 0x0000ffff05057812 */ /* 0x000fc800078ec0ff */
[----:B------:R-:W-:-:S05]  /*31d0*/  PRMT R3, R5, 0x8880, RZ ;  /* 0x0000888005037816 */ /* 0x000fca00000000ff */
[----:B------:R0:W-:Y:S02]  /*31e0*/  STG.E desc[UR36][R16.64], R3 ;  /* 0x0000000310007986 */ /* 0x0001e4000c101924 */
.L_x_14339:
[----:B------:R-:W-:-:S04]  /*31f0*/  IMAD R18, R23, 0x200, R18 ;  /* 0x0000020017127824 */ /* 0x000fc800078e0212 */
[----:B------:R-:W-:-:S07]  /*3200*/  VIADD R19, R18, 0x80 ;  /* 0x0000008012137836 */ /* 0x000fce0000000000 */
.L_x_14299:
[----:B------:R-:W-:Y:S05]  /*3210*/  BSYNC B6 ;  /* 0x0000000000067941 */ /* 0x000fea0003800000 */
.L_x_14298:
        /* <DEDUP_REMOVED lines=307> */
.L_x_14370:
        /* <DEDUP_REMOVED lines=20> */
.L_x_14374:
[----:B------:R0:W5:Y:S01]  /*4690*/  LDG.E.U8 R0, desc[UR36][R2.64] ;  /* 0x0000002402007981 */ /* 0x000162000c1e1100 */
[----:B------:R-:W-:Y:S05]  /*46a0*/  BRA `(.L_x_14376) ;  /* 0x0000000c00547947 */ /* 0x000fea0003800000 */
.L_x_14373:
        /* <DEDUP_REMOVED lines=8> */
.L_x_14378:
[----:B------:R0:W5:Y:S01]  /*4730*/  LDG.E.U8 R0, desc[UR36][R2.64] ;  /* 0x0000002402007981 */ /* 0x000162000c1e1100 */
[----:B------:R-:W-:Y:S05]  /*4740*/  BRA `(.L_x_14376) ;  /* 0x0000000c002c7947 */ /* 0x000fea0003800000 */
.L_x_14377:
[----:B------:R0:W5:Y:S01]  /*4750*/  LDG.E.U16 R0, desc[UR36][R2.64] ;  /* 0x0000002402007981 */ /* 0x000162000c1e1500 */
[----:B------:R-:W-:Y:S05]  /*4760*/  BRA `(.L_x_14376) ;  /* 0x0000000c00247947 */ /* 0x000fea0003800000 */
.L_x_14372:
        /* <DEDUP_REMOVED lines=9> */
.L_x_14380:
[----:B------:R-:W2:Y:S02]  /*4800*/  LDG.E.U16 R4, desc[UR36][R2.64] ;  /* 0x0000002402047981 */ /* 0x000ea4000c1e1500 */
[----:B--2---:R-:W-:-:S06]  /*4810*/  HADD2.F32 R4, -RZ, R4.H0_H0 ;  /* 0x20000004ff047230 */ /* 0x004fcc0000004100 */
[----:B------:R-:W0:Y:S02]  /*4820*/  F2I.FTZ.TRUNC.NTZ R4, R4 ;  /* 0x0000000400047305 */ /* 0x000e24000021f100 */
[----:B0-----:R-:W-:Y:S01]  /*4830*/  PRMT R0, R4, 0x7610, R0 ;  /* 0x0000761004007816 */ /* 0x001fe20000000000 */
[----:B------:R-:W-:Y:S06]  /*4840*/  BRA `(.L_x_14376) ;  /* 0x0000000800ec7947 */ /* 0x000fec0003800000 */
.L_x_14379:
        /* <DEDUP_REMOVED lines=9> */
.L_x_14382:
[----:B------:R-:W2:Y:S02]  /*48e0*/  LDG.E.U16 R2, desc[UR36][R2.64] ;  /* 0x0000002402027981 */ /* 0x000ea4000c1e1500 */
[----:B--2---:R-:W-:-:S06]  /*48f0*/  HADD2.F32 R4, -RZ, R2.H0_H0 ;  /* 0x20000002ff047230 */ /* 0x004fcc0000004100 */
[----:B------:R-:W0:Y:S02]  /*4900*/  F2I.FTZ.TRUNC.NTZ R4, R4 ;  /* 0x0000000400047305 */ /* 0x000e24000021f100 */
[----:B0-----:R-:W-:Y:S01]  /*4910*/  PRMT R0, R4, 0x7610, R0 ;  /* 0x0000761004007816 */ /* 0x001fe20000000000 */
[----:B------:R-:W-:Y:S06]  /*4920*/  BRA `(.L_x_14376) ;  /* 0x0000000800b47947 */ /* 0x000fec0003800000 */
.L_x_14381:
[----:B------:R-:W2:Y:S02]  /*4930*/  LDG.E.64 R2, desc[UR36][R2.64] ;  /* 0x0000002402027981 */ /* 0x000ea4000c1e1b00 */
[----:B--2---:R0:W1:Y:S01]  /*4940*/  F2I.F64.TRUNC R0, R2 ;  /* 0x0000000200007311 */ /* 0x004062000030d100 */
[----:B------:R-:W-:Y:S05]  /*4950*/  BRA `(.L_x_14376) ;  /* 0x0000000800a87947 */ /* 0x000fea0003800000 */
.L_x_14371:
        /* <DEDUP_REMOVED lines=12> */
.L_x_14385:
[----:B------:R-:W2:Y:S02]  /*4a20*/  LDG.E.64 R2, desc[UR36][R2.64] ;  /* 0x0000002402027981 */ /* 0x000ea4000c1e1b00 */
[----:B--2---:R3:W4:Y:S01]  /*4a30*/  F2I.F64.TRUNC R0, R2 ;  /* 0x0000000200007311 */ /* 0x004722000030d100 */
[----:B------:R-:W-:Y:S05]  /*4a40*/  BRA `(.L_x_14376) ;  /* 0x00000008006c7947 */ /* 0x000fea0003800000 */
.L_x_14384:
        /* <DEDUP_REMOVED lines=28> */
.L_x_14387:
        /* <DEDUP_REMOVED lines=15> */
.L_x_14386:
[----:B------:R-:W2:Y:S02]  /*4d00*/  LDG.E.U16 R4, desc[UR36][R2.64] ;  /* 0x0000002402047981 */ /* 0x000ea4000c1e1500 */
[----:B--2---:R-:W-:-:S06]  /*4d10*/  IMAD.U32 R4, R4, 0x10000, RZ ;  /* 0x0001000004047824 */ /* 0x004fcc00078e00ff */
[----:B------:R-:W0:Y:S02]  /*4d20*/  F2I.FTZ.TRUNC.NTZ R4, R4 ;  /* 0x0000000400047305 */ /* 0x000e24000021f100 */
[----:B0-----:R-:W-:Y:S01]  /*4d30*/  PRMT R0, R4, 0x7610, R0 ;  /* 0x0000761004007816 */ /* 0x001fe20000000000 */
[----:B------:R-:W-:Y:S06]  /*4d40*/  BRA `(.L_x_14376) ;  /* 0x0000000400ac7947 */ /* 0x000fec0003800000 */
.L_x_14383:
        /* <DEDUP_REMOVED lines=10> */
.L_x_14390:
        /* <DEDUP_REMOVED lines=21> */
.L_x_14394:
[----:B------:R-:W-:Y:S05]  /*4f40*/  BSYNC B1 ;  /* 0x0000000000017941 */ /* 0x000fea0003800000 */
.L_x_14393:
[----:B------:R-:W-:Y:S01]  /*4f50*/  IMAD.SHL.U32 R2, R2, 0x100000, RZ ;  /* 0x0010000002027824 */ /* 0x000fe200078e00ff */
[----:B------:R-:W-:-:S04]  /*4f60*/  LEA R3, R0, 0x3b800000, 0x17 ;  /* 0x3b80000000037811 */ /* 0x000fc800078eb8ff */
[----:B------:R-:W-:-:S07]  /*4f70*/  LOP3.LUT R4, R3, R2, R4, 0xfe, !PT ;  /* 0x0000000203047212 */ /* 0x000fce00078efe04 */
.L_x_14392:
[----:B------:R-:W-:Y:S05]  /*4f80*/  BSYNC B0 ;  /* 0x0000000000007941 */ /* 0x000fea0003800000 */
.L_x_14391:
[----:B------:R-:W0:Y:S02]  /*4f90*/  F2I.FTZ.TRUNC.NTZ R4, R4 ;  /* 0x0000000400047305 */ /* 0x000e24000021f100 */
[----:B0-----:R-:W-:Y:S01]  /*4fa0*/  PRMT R0, R4, 0x7610, R0 ;  /* 0x0000761004007816 */ /* 0x001fe20000000000 */
[----:B------:R-:W-:Y:S06]  /*4fb0*/  BRA `(.L_x_14376) ;  /* 0x0000000400107947 */ /* 0x000fec0003800000 */
.L_x_14389:
        /* <DEDUP_REMOVED lines=21> */
.L_x_14398:
[----:B------:R-:W-:Y:S05]  /*5110*/  BSYNC B1 ;  /* 0x0000000000017941 */ /* 0x000fea0003800000 */
.L_x_14397:
[----:B------:R-:W-:Y:S01]  /*5120*/  IMAD.SHL.U32 R2, R2, 0x200000, RZ ;  /* 0x0020000002027824 */ /* 0x000fe200078e00ff */
[----:B------:R-:W-:-:S04]  /*5130*/  LEA R3, R0, 0x37800000, 0x17 ;  /* 0x3780000000037811 */ /* 0x000fc800078eb8ff */
[----:B------:R-:W-:-:S07]  /*5140*/  LOP3.LUT R4, R3, R2, R4, 0xfe, !PT ;  /* 0x0000000203047212 */ /* 0x000fce00078efe04 */
.L_x_14396:
[----:B------:R-:W-:Y:S05]  /*5150*/  BSYNC B0 ;  /* 0x0000000000007941 */ /* 0x000fea0003800000 */
.L_x_14395:
[----:B------:R-:W0:Y:S02]  /*5160*/  F2I.FTZ.TRUNC.NTZ R4, R4 ;  /* 0x0000000400047305 */ /* 0x000e24000021f100 */
[----:B0-----:R-:W-:Y:S01]  /*5170*/  PRMT R0, R4, 0x7610, R0 ;  /* 0x0000761004007816 */ /* 0x001fe20000000000 */
[----:B------:R-:W-:Y:S06]  /*5180*/  BRA `(.L_x_14376) ;  /* 0x00000000009c7947 */ /* 0x000fec0003800000 */
.L_x_14388:
        /* <DEDUP_REMOVED lines=14> */
.L_x_14402:
[----:B------:R-:W-:Y:S05]  /*5270*/  BSYNC B0 ;  /* 0x0000000000007941 */ /* 0x000fea0003800000 */
.L_x_14401:
[----:B------:R-:W0:Y:S02]  /*5280*/  F2I.FTZ.TRUNC.NTZ R4, R4 ;  /* 0x0000000400047305 */ /* 0x000e24000021f100 */
[----:B0-----:R-:W-:Y:S01]  /*5290*/  PRMT R0, R4, 0x7610, R0 ;  /* 0x0000761004007816 */ /* 0x001fe20000000000 */
[----:B------:R-:W-:Y:S06]  /*52a0*/  BRA `(.L_x_14376) ;  /* 0x0000000000547947 */ /* 0x000fec0003800000 */
.L_x_14375:
        /* <DEDUP_REMOVED lines=16> */
.L_x_14403:
[----:B------:R-:W-:Y:S01]  /*53b0*/  PRMT R0, RZ, 0x7610, R0 ;  /* 0x00007610ff007816 */ /* 0x000fe20000000000 */
[----:B------:R-:W-:Y:S06]  /*53c0*/  BRA `(.L_x_14376) ;  /* 0x00000000000c7947 */ /* 0x000fec0003800000 */
.L_x_14400:
[----:B------:R2:W5:Y:S01]  /*53d0*/  LDG.E.U8 R0, desc[UR36][R2.64] ;  /* 0x0000002402007981 */ /* 0x000562000c1e1100 */
[----:B------:R-:W-:Y:S05]  /*53e0*/  BRA `(.L_x_14376) ;  /* 0x0000000000047947 */ /* 0x000fea0003800000 */
.L_x_14399:
[----:B------:R1:W5:Y:S02]  /*53f0*/  LDG.E.U8 R0, desc[UR36][R2.64] ;  /* 0x0000002402007981 */ /* 0x000364000c1e1100 */
.L_x_14376:
        /* <DEDUP_REMOVED lines=18> */
.L_x_14407:
[----:B------:R0:W-:Y:S01]  /*5520*/  STG.E.U8 desc[UR36][R16.64], R5 ;  /* 0x0000000510007986 */ /* 0x0001e2000c101124 */
[----:B------:R-:W-:Y:S05]  /*5530*/  BRA `(.L_x_14409) ;  /* 0x0000000c00987947 */ /* 0x000fea0003800000 */
.L_x_14406:
        /* <DEDUP_REMOVED lines=12> */
.L_x_14411:
[----:B------:R-:W-:-:S04]  /*5600*/  LOP3.LUT R5, R5, 0xffff, RZ, 0xc0, !PT ;  /* 0x0000ffff05057812 */ /* 0x000fc800078ec0ff */
[----:B------:R-:W-:-:S05]  /*5610*/  PRMT R3, R5, 0x8880, RZ ;  /* 0x0000888005037816 */ /* 0x000fca00000000ff */
[----:B------:R0:W-:Y:S01]  /*5620*/  STG.E desc[UR36][R16.64], R3 ;  /* 0x0000000310007986 */ /* 0x0001e2000c101924 */
[----:B------:R-:W-:Y:S05]  /*5630*/  BRA `(.L_x_14409) ;  /* 0x0000000c00587947 */ /* 0x000fea0003800000 */
.L_x_14410:
[----:B------:R-:W-:-:S04]  /*5640*/  PRMT R3, R5, 0x8880, RZ ;  /* 0x0000888005037816 */ /* 0x000fc800000000ff */
[----:B------:R-:W-:-:S05]  /*5650*/  PRMT R3, R3, 0x7710, RZ ;  /* 0x0000771003037816 */ /* 0x000fca00000000ff */
[----:B------:R0:W-:Y:S01]  /*5660*/  STG.E.U16 desc[UR36][R16.64], R3 ;  /* 0x0000000310007986 */ /* 0x0001e2000c101524 */
[----:B------:R-:W-:Y:S05]  /*5670*/  BRA `(.L_x_14409) ;  /* 0x0000000c00487947 */ /* 0x000fea0003800000 */
.L_x_14405:
        /* <DEDUP_REMOVED lines=9> */
.L_x_14413:
[----:B------:R-:W0:Y:S02]  /*5710*/  I2F.S8 R0, R5 ;  /* 0x0000000500007306 */ /* 0x000e240000001400 */
[----:B0-----:R-:W-:-:S05]  /*5720*/  F2FP.F16.F32.PACK_AB R0, RZ, R0 ;  /* 0x00000000ff00723e */ /* 0x001fca00000000ff */
[----:B------:R0:W-:Y:S01]  /*5730*/  STG.E.U16 desc[UR36][R16.64], R0 ;  /* 0x0000000010007986 */ /* 0x0001e2000c101524 */
[----:B------:R-:W-:Y:S05]  /*5740*/  BRA `(.L_x_14409) ;  /* 0x0000000c00147947 */ /* 0x000fea0003800000 */
.L_x_14412:
        /* <DEDUP_REMOVED lines=10> */
.L_x_14415:
[----:B------:R-:W0:Y:S02]  /*57f0*/  I2F.S8 R5, R5 ;  /* 0x0000000500057306 */ /* 0x000e240000001400 */
[----:B0-----:R-:W-:-:S04]  /*5800*/  F2FP.F16.F32.PACK_AB R3, RZ, R5 ;  /* 0x00000005ff03723e */ /* 0x001fc800000000ff */
[----:B------:R-:W-:-:S05]  /*5810*/  PRMT R3, R3, 0x5410, RZ ;  /* 0x0000541003037816 */ /* 0x000fca00000000ff */
[----:B------:R0:W-:Y:S01]  /*5820*/  STG.E desc[UR36][R16.64], R3 ;  /* 0x0000000310007986 */ /* 0x0001e2000c101924 */
[----:B------:R-:W-:Y:S05]  /*5830*/  BRA `(.L_x_14409) ;  /* 0x0000000800d87947 */ /* 0x000fea0003800000 */
.L_x_14414:
[----:B------:R-:W-:-:S04]  /*5840*/  PRMT R2, R5, 0x8880, RZ ;  /* 0x0000888005027816 */ /* 0x000fc800000000ff */
[----:B------:R-:W-:-:S06]  /*5850*/  PRMT R2, R2, 0x7710, RZ ;  /* 0x0000771002027816 */ /* 0x000fcc00000000ff */
[----:B------:R-:W0:Y:S02]  /*5860*/  I2F.F64.S16 R2, R2 ;  /* 0x0000000200027312 */ /* 0x000e240000101c00 */
[----:B0-----:R0:W-:Y:S01]  /*5870*/  STG.E.64 desc[UR36][R16.64], R2 ;  /* 0x0000000210007986 */ /* 0x0011e2000c101b24 */
[----:B------:R-:W-:Y:S05]  /*5880*/  BRA `(.L_x_14409) ;  /* 0x0000000800c47947 */ /* 0x000fea0003800000 */
.L_x_14404:
        /* <DEDUP_REMOVED lines=12> */
.L_x_14418:
[----:B------:R-:W-:Y:S02]  /*5950*/  PRMT R4, R5, 0x8880, RZ ;  /* 0x0000888005047816 */ /* 0x000fe400000000ff */
[----:B------:R-:W-:Y:S02]  /*5960*/  CS2R R6, SRZ ;  /* 0x0000000000067805 */ /* 0x000fe4000001ff00 */
[----:B------:R-:W-:-:S06]  /*5970*/  PRMT R4, R4, 0x7710, RZ ;  /* 0x0000771004047816 */ /* 0x000fcc00000000ff */
[----:B------:R-:W0:Y:S02]  /*5980*/  I2F.F64.S16 R4, R4 ;  /* 0x0000000400047312 */ /* 0x000e240000101c00 */
[----:B0-----:R0:W-:Y:S01]  /*5990*/  STG.E.128 desc[UR36][R16.64], R4 ;  /* 0x0000000410007986 */ /* 0x0011e2000c101d24 */
[----:B------:R-:W-:Y:S05]  /*59a0*/  BRA `(.L_x_14409) ;  /* 0x00000008007c7947 */ /* 0x000fea0003800000 */
.L_x_14417:
        /* <DEDUP_REMOVED lines=21> */
.L_x_14422:
[----:B------:R-:W-:Y:S05]  /*5b00*/  BSYNC B0 ;  /* 0x0000000000007941 */ /* 0x000fea0003800000 */
.L_x_14421:
[----:B------:R-:W-:-:S05]  /*5b10*/  LOP3.LUT R3, R0, R3, RZ, 0xfc, !PT ;  /* 0x0000000300037212 */ /* 0x000fca00078efcff */
[----:B------:R0:W-:Y:S01]  /*5b20*/  STG.E.U8 desc[UR36][R16.64], R3 ;  /* 0x0000000310007986 */ /* 0x0001e2000c101124 */
[----:B------:R-:W-:Y:S05]  /*5b30*/  BRA `(.L_x_14409) ;  /* 0x0000000800187947 */ /* 0x000fea0003800000 */
.L_x_14420:
        /* <DEDUP_REMOVED lines=13> */
.L_x_14424:
[----:B------:R-:W-:Y:S01]  /*5c10*/  IMAD.MOV.U32 R0, RZ, RZ, 0x7f ;  /* 0x0000007fff007424 */ /* 0x000fe200078e00ff */
[----:B------:R-:W-:-:S04]  /*5c20*/  ISETP.GT.U32.AND P0, PT, R2, 0x7f800000, PT ;  /* 0x7f8000000200780c */ /* 0x000fc80003f04070 */
[----:B------:R-:W-:-:S09]  /*5c30*/  SEL R0, R0, 0x7c, P0 ;  /* 0x0000007c00007807 */ /* 0x000fd20000000000 */
.L_x_14425:
[----:B------:R-:W-:Y:S05]  /*5c40*/  BSYNC B0 ;  /* 0x0000000000007941 */ /* 0x000fea0003800000 */
.L_x_14423:
[----:B------:R-:W-:-:S04]  /*5c50*/  LOP3.LUT R2, R5, 0x80000000, RZ, 0xc0, !PT ;  /* 0x8000000005027812 */ /* 0x000fc800078ec0ff */
[----:B------:R-:W-:-:S04]  /*5c60*/  SHF.R.U32.HI R3, RZ, 0x18, R2 ;  /* 0x00000018ff037819 */ /* 0x000fc80000011602 */
[----:B------:R-:W-:-:S05]  /*5c70*/  LOP3.LUT R3, R0, R3, RZ, 0xfc, !PT ;  /* 0x0000000300037212 */ /* 0x000fca00078efcff */
[----:B------:R0:W-:Y:S01]  /*5c80*/  STG.E.U8 desc[UR36][R16.64], R3 ;  /* 0x0000000310007986 */ /* 0x0001e2000c101124 */
[----:B------:R-:W-:Y:S05]  /*5c90*/  BRA `(.L_x_14409) ;  /* 0x0000000400c07947 */ /* 0x000fea0003800000 */
.L_x_14419:
[----:B------:R-:W0:Y:S02]  /*5ca0*/  I2F.S8 R0, R5 ;  /* 0x0000000500007306 */ /* 0x000e240000001400 */
[----:B0-----:R-:W-:-:S05]  /*5cb0*/  F2FP.BF16.F32.PACK_AB R0, RZ, R0 ;  /* 0x00000000ff00723e */ /* 0x001fca00000010ff */
[----:B------:R0:W-:Y:S01]  /*5cc0*/  STG.E.U16 desc[UR36][R16.64], R0 ;  /* 0x0000000010007986 */ /* 0x0001e2000c101524 */
[----:B------:R-:W-:Y:S05]  /*5cd0*/  BRA `(.L_x_14409) ;  /* 0x0000000400b07947 */ /* 0x000fea0003800000 */
.L_x_14416:
        /* <DEDUP_REMOVED lines=12> */
.L_x_14428:
        /* <DEDUP_REMOVED lines=17> */
.L_x_14431:
[----:B------:R-:W-:-:S04]  /*5eb0*/  LOP3.LUT R2, R5, 0x80000000, RZ, 0xc0, !PT ;  /* 0x8000000005027812 */ /* 0x000fc800078ec0ff */
[----:B------:R-:W-:-:S04]  /*5ec0*/  SHF.R.U32.HI R3, RZ, 0x18, R2 ;  /* 0x00000018ff037819 */ /* 0x000fc80000011602 */
[----:B------:R-:W-:-:S04]  /*5ed0*/  LOP3.LUT R0, R0, R3, RZ, 0xfc, !PT ;  /* 0x0000000300007212 */ /* 0x000fc800078efcff */
[----:B------:R-:W-:-:S07]  /*5ee0*/  PRMT R8, R0, 0x7610, R8 ;  /* 0x0000761000087816 */ /* 0x000fce0000000008 */
.L_x_14430:
[----:B------:R-:W-:Y:S05]  /*5ef0*/  BSYNC B0 ;  /* 0x0000000000007941 */ /* 0x000fea0003800000 */
.L_x_14429:
[----:B------:R3:W-:Y:S01]  /*5f00*/  STG.E.U8 desc[UR36][R16.64], R8 ;  /* 0x0000000810007986 */ /* 0x0007e2000c101124 */
[----:B------:R-:W-:Y:S05]  /*5f10*/  BRA `(.L_x_14409) ;  /* 0x0000000400207947 */ /* 0x000fea0003800000 */
.L_x_14427:
        /* <DEDUP_REMOVED lines=17> */
.L_x_14434:
[----:B------:R-:W-:-:S04]  /*6030*/  LOP3.LUT R2, R5, 0x80000000, RZ, 0xc0, !PT ;  /* 0x8000000005027812 */ /* 0x000fc800078ec0ff */
[----:B------:R-:W-:-:S04]  /*6040*/  SHF.R.U32.HI R3, RZ, 0x18, R2 ;  /* 0x00000018ff037819 */ /* 0x000fc80000011602 */
[----:B------:R-:W-:-:S04]  /*6050*/  LOP3.LUT R0, R0, R3, RZ, 0xfc, !PT ;  /* 0x0000000300007212 */ /* 0x000fc800078efcff */
[----:B------:R-:W-:-:S07]  /*6060*/  PRMT R8, R0, 0x7610, R8 ;  /* 0x0000761000087816 */ /* 0x000fce0000000008 */
.L_x_14433:
[----:B------:R-:W-:Y:S05]  /*6070*/  BSYNC B0 ;  /* 0x0000000000007941 */ /* 0x000fea0003800000 */
.L_x_14432:
[----:B------:R0:W-:Y:S01]  /*6080*/  STG.E.U8 desc[UR36][R16.64], R8 ;  /* 0x0000000810007986 */ /* 0x0001e2000c101124 */
[----:B------:R-:W-:Y:S05]  /*6090*/  BRA `(.L_x_14409) ;  /* 0x0000000000c07947 */ /* 0x000fea0003800000 */
.L_x_14426:
        /* <DEDUP_REMOVED lines=22> */
.L_x_14408:
        /* <DEDUP_REMOVED lines=16> */
.L_x_14437:
[----:B------:R-:W-:Y:S05]  /*6300*/  BRA `(.L_x_14409) ;  /* 0x0000000000247947 */ /* 0x000fea0003800000 */
.L_x_14436:
[----:B------:R-:W-:-:S04]  /*6310*/  LOP3.LUT R5, R5, 0xffff, RZ, 0xc0, !PT ;  /* 0x0000ffff05057812 */ /* 0x000fc800078ec0ff */
[----:B------:R-:W-:-:S05]  /*6320*/  PRMT R5, R5, 0x8880, RZ ;  /* 0x0000888005057816 */ /* 0x000fca00000000ff */
[----:B------:R-:W-:-:S05]  /*6330*/  IMAD.MOV.U32 R2, RZ, RZ, R5 ;  /* 0x000000ffff027224 */ /* 0x000fca00078e0005 */
[----:B------:R-:W-:-:S05]  /*6340*/  SHF.R.S32.HI R3, RZ, 0x1f, R2 ;  /* 0x0000001fff037819 */ /* 0x000fca0000011402 */
[----:B------:R2:W-:Y:S01]  /*6350*/  STG.E.64 desc[UR36][R16.64], R2 ;  /* 0x0000000210007986 */ /* 0x0005e2000c101b24 */
[----:B------:R-:W-:Y:S05]  /*6360*/  BRA `(.L_x_14409) ;  /* 0x00000000000c7947 */ /* 0x000fea0003800000 */
.L_x_14435:
[----:B------:R-:W-:-:S04]  /*6370*/  LOP3.LUT R5, R5, 0xffff, RZ, 0xc0, !PT ;  /* 0x0000ffff05057812 */ /* 0x000fc800078ec0ff */
[----:B------:R-:W-:-:S05]  /*6380*/  PRMT R3, R5, 0x8880, RZ ;  /* 0x0000888005037816 */ /* 0x000fca00000000ff */
[----:B------:R0:W-:Y:S02]  /*6390*/  STG.E desc[UR36][R16.64], R3 ;  /* 0x0000000310007986 */ /* 0x0001e4000c101924 */
.L_x_14409:
[----:B------:R-:W-:-:S07]  /*63a0*/  VIADD R19, R19, 0x80 ;  /* 0x0000008013137836 */ /* 0x000fce0000000000 */
.L_x_14369:
[----:B------:R-:W-:Y:S05]  /*63b0*/  BSYNC B6 ;  /* 0x0000000000067941 */ /* 0x000fea0003800000 */
.L_x_14368:
        /* <DEDUP_REMOVED lines=307> */
.L_x_14440:
        /* <DEDUP_REMOVED lines=20> */
.L_x_14444:
[----:B------:R0:W5:Y:S01]  /*7830*/  LDG.E.U8 R0, desc[UR36][R2.64] ;  /* 0x0000002402007981 */ /* 0x000162000c1e1100 */
[----:B------:R-:W-:Y:S05]  /*7840*/  BRA `(.L_x_14446) ;  /* 0x0000000c00547947 */ /* 0x000fea0003800000 */
.L_x_14443:
        /* <DEDUP_REMOVED lines=8> */
.L_x_14448:
[----:B------:R0:W5:Y:S01]  /*78d0*/  LDG.E.U8 R0, desc[UR36][R2.64] ;  /* 0x0000002402007981 */ /* 0x000162000c1e1100 */
[----:B------:R-:W-:Y:S05]  /*78e0*/  BRA `(.L_x_14446) ;  /* 0x0000000c002c7947 */ /* 0x000fea0003800000 */
.L_x_14447:
[----:B------:R0:W5:Y:S01]  /*78f0*/  LDG.E.U16 R0, desc[UR36][R2.64] ;  /* 0x0000002402007981 */ /* 0x000162000c1e1500 */
[----:B------:R-:W-:Y:S05]  /*7900*/  BRA `(.L_x_14446) ;  /* 0x0000000c00247947 */ /* 0x000fea0003800000 */
.L_x_14442:
        /* <DEDUP_REMOVED lines=9> */
.L_x_14450:
[----:B------:R-:W2:Y:S02]  /*79a0*/  LDG.E.U16 R4, desc[UR36][R2.64] ;  /* 0x0000002402047981 */ /* 0x000ea4000c1e1500 */
[----:B--2---:R-:W-:-:S06]  /*79b0*/  HADD2.F32 R4, -RZ, R4.H0_H0 ;  /* 0x20000004ff047230 */ /* 0x004fcc0000004100 */
[----:B------:R-:W0:Y:S02]  /*79c0*/  F2I.FTZ.TRUNC.NTZ R4, R4 ;  /* 0x0000000400047305 */ /* 0x000e24000021f100 */
[----:B0-----:R-:W-:Y:S01]  /*79d0*/  PRMT R0, R4, 0x7610, R0 ;  /* 0x0000761004007816 */ /* 0x001fe20000000000 */
[----:B------:R-:W-:Y:S06]  /*79e0*/  BRA `(.L_x_14446) ;  /* 0x0000000800ec7947 */ /* 0x000fec0003800000 */
.L_x_14449:
        /* <DEDUP_REMOVED lines=9> */
.L_x_14452:
[----:B------:R-:W2:Y:S02]  /*7a80*/  LDG.E.U16 R2, desc[UR36][R2.64] ;  /* 0x0000002402027981 */ /* 0x000ea4000c1e1500 */
[----:B--2---:R-:W-:-:S06]  /*7a90*/  HADD2.F32 R4, -RZ, R2.H0_H0 ;  /* 0x20000002ff047230 */ /* 0x004fcc0000004100 */
[----:B------:R-:W0:Y:S02]  /*7aa0*/  F2I.FTZ.TRUNC.NTZ R4, R4 ;  /* 0x0000000400047305 */ /* 0x000e24000021f100 */
[----:B0-----:R-:W-:Y:S01]  /*7ab0*/  PRMT R0, R4, 0x7610, R0 ;  /* 0x0000761004007816 */ /* 0x001fe20000000000 */
[----:B------:R-:W-:Y:S06]  /*7ac0*/  BRA `(.L_x_14446) ;  /* 0x0000000800b47947 */ /* 0x000fec0003800000 */
.L_x_14451:
[----:B------:R-:W2:Y:S02]  /*7ad0*/  LDG.E.64 R2, desc[UR36][R2.64] ;  /* 0x0000002402027981 */ /* 0x000ea4000c1e1b00 */
[----:B--2---:R0:W1:Y:S01]  /*7ae0*/  F2I.F64.TRUNC R0, R2 ;  /* 0x0000000200007311 */ /* 0x004062000030d100 */
[----:B------:R-:W-:Y:S05]  /*7af0*/  BRA `(.L_x_14446) ;  /* 0x0000000800a87947 */ /* 0x000fea0003800000 */
.L_x_14441:
        /* <DEDUP_REMOVED lines=12> */
.L_x_14455:
[----:B------:R-:W2:Y:S02]  /*7bc0*/  LDG.E.64 R2, desc[UR36][R2.64] ;  /* 0x0000002402027981 */ /* 0x000ea4000c1e1b00 */
[----:B--2---:R3:W4:Y:S01]  /*7bd0*/  F2I.F64.TRUNC R0, R2 ;  /* 0x0000000200007311 */ /* 0x004722000030d100 */
[----:B------:R-:W-:Y:S05]  /*7be0*/  BRA `(.L_x_14446) ;  /* 0x00000008006c7947 */ /* 0x000fea0003800000 */
.L_x_14454:
        /* <DEDUP_REMOVED lines=28> */
.L_x_14457:
        /* <DEDUP_REMOVED lines=15> */
.L_x_14456:
[----:B------:R-:W2:Y:S02]  /*7ea0*/  LDG.E.U16 R4, desc[UR36][R2.64] ;  /* 0x0000002402047981 */ /* 0x000ea4000c1e1500 */
[----:B--2---:R-:W-:-:S06]  /*7eb0*/  IMAD.U32 R4, R4, 0x10000, RZ ;  /* 0x0001000004047824 */ /* 0x004fcc00078e00ff */
[----:B------:R-:W0:Y:S02]  /*7ec0*/  F2I.FTZ.TRUNC.NTZ R4, R4 ;  /* 0x0000000400047305 */ /* 0x000e24000021f100 */
[----:B0-----:R-:W-:Y:S01]  /*7ed0*/  PRMT R0, R4, 0x7610, R0 ;  /* 0x0000761004007816 */ /* 0x001fe20000000000 */
[----:B------:R-:W-:Y:S06]  /*7ee0*/  BRA `(.L_x_14446) ;  /* 0x0000000400ac7947 */ /* 0x000fec0003800000 */
.L_x_14453:
        /* <DEDUP_REMOVED lines=10> */
.L_x_14460:
        /* <DEDUP_REMOVED lines=21> */
.L_x_14464:
[----:B------:R-:W-:Y:S05]  /*80e0*/  BSYNC B1 ;  /* 0x0000000000017941 */ /* 0x000fea0003800000 */
.L_x_14463:
[----:B------:R-:W-:Y:S01]  /*80f0*/  IMAD.SHL.U32 R2, R2, 0x100000, RZ ;  /* 0x0010000002027824 */ /* 0x000fe200078e00ff */
[----:B------:R-:W-:-:S04]  /*8100*/  LEA R3, R0, 0x3b800000, 0x17 ;  /* 0x3b80000000037811 */ /* 0x000fc800078eb8ff */
[----:B------:R-:W-:-:S07]  /*8110*/  LOP3.LUT R4, R3, R2, R4, 0xfe, !PT ;  /* 0x0000000203047212 */ /* 0x000fce00078efe04 */
.L_x_14462:
[----:B------:R-:W-:Y:S05]  /*8120*/  BSYNC B0 ;  /* 0x0000000000007941 */ /* 0x000fea0003800000 */
.L_x_14461:
[----:B------:R-:W0:Y:S02]  /*8130*/  F2I.FTZ.TRUNC.NTZ R4, R4 ;  /* 0x0000000400047305 */ /* 0x000e24000021f100 */
[----:B0-----:R-:W-:Y:S01]  /*8140*/  PRMT R0, R4, 0x7610, R0 ;  /* 0x0000761004007816 */ /* 0x001fe20000000000 */
[----:B------:R-:W-:Y:S06]  /*8150*/  BRA `(.L_x_14446) ;  /* 0x0000000400107947 */ /* 0x000fec0003800000 */
.L_x_14459:
        /* <DEDUP_REMOVED lines=21> */
.L_x_14468:
[----:B------:R-:W-:Y:S05]  /*82b0*/  BSYNC B1 ;  /* 0x0000000000017941 */ /* 0x000fea0003800000 */
.L_x_14467:
[----:B------:R-:W-:Y:S01]  /*82c0*/  IMAD.SHL.U32 R2, R2, 0x200000, RZ ;  /* 0x0020000002027824 */ /* 0x000fe200078e00ff */
[----:B------:R-:W-:-:S04]  /*82d0*/  LEA R3, R0, 0x37800000, 0x17 ;  /* 0x3780000000037811 */ /* 0x000fc800078eb8ff */
[----:B------:R-:W-:-:S07]  /*82e0*/  LOP3.LUT R4, R3, R2, R4, 0xfe, !PT ;  /* 0x0000000203047212 */ /* 0x000fce00078efe04 */
.L_x_14466:
[----:B------:R-:W-:Y:S05]  /*82f0*/  BSYNC B0 ;  /* 0x0000000000007941 */ /* 0x000fea0003800000 */
.L_x_14465:
[----:B------:R-:W0:Y:S02]  /*8300*/  F2I.FTZ.TRUNC.NTZ R4, R4 ;  /* 0x0000000400047305 */ /* 0x000e24000021f100 */
[----:B0-----:R-:W-:Y:S01]  /*8310*/  PRMT R0, R4, 0x7610, R0 ;  /* 0x0000761004007816 */ /* 0x001fe20000000000 */
[----:B------:R-:W-:Y:S06]  /*8320*/  BRA `(.L_x_14446) ;  /* 0x00000000009c7947 */ /* 0x000fec0003800000 */
.L_x_14458:
        /* <DEDUP_REMOVED lines=14> */
.L_x_14472:
[----:B------:R-:W-:Y:S05]  /*8410*/  BSYNC B0 ;  /* 0x0000000000007941 */ /* 0x000fea0003800000 */
.L_x_14471:
[----:B------:R-:W0:Y:S02]  /*8420*/  F2I.FTZ.TRUNC.NTZ R4, R4 ;  /* 0x0000000400047305 */ /* 0x000e24000021f100 */
[----:B0-----:R-:W-:Y:S01]  /*8430*/  PRMT R0, R4, 0x7610, R0 ;  /* 0x0000761004007816 */ /* 0x001fe20000000000 */
[----:B------:R-:W-:Y:S06]  /*8440*/  BRA `(.L_x_14446) ;  /* 0x0000000000547947 */ /* 0x000fec0003800000 */
.L_x_14445:
        /* <DEDUP_REMOVED lines=16> */
.L_x_14473:
[----:B------:R-:W-:Y:S01]  /*8550*/  PRMT R0, RZ, 0x7610, R0 ;  /* 0x00007610ff007816 */ /* 0x000fe20000000000 */
[----:B------:R-:W-:Y:S06]  /*8560*/  BRA `(.L_x_14446) ;  /* 0x00000000000c7947 */ /* 0x000fec0003800000 */
.L_x_14470:
[----:B------:R1:W5:Y:S01]  /*8570*/  LDG.E.U8 R0, desc[UR36][R2.64] ;  /* 0x0000002402007981 */ /* 0x000362000c1e1100 */
[----:B------:R-:W-:Y:S05]  /*8580*/  BRA `(.L_x_14446) ;  /* 0x0000000000047947 */ /* 0x000fea0003800000 */
.L_x_14469:
[----:B------:R2:W5:Y:S02]  /*8590*/  LDG.E.U8 R0, desc[UR36][R2.64] ;  /* 0x0000002402007981 */ /* 0x000564000c1e1100 */
.L_x_14446:
        /* <DEDUP_REMOVED lines=18> */
.L_x_14477:
[----:B------:R3:W-:Y:S01]  /*86c0*/  STG.E.U8 desc[UR36][R16.64], R5 ;  /* 0x0000000510007986 */ /* 0x0007e2000c101124 */
[----:B------:R-:W-:Y:S05]  /*86d0*/  BRA `(.L_x_14479) ;  /* 0x0000000c00987947 */ /* 0x000fea0003800000 */
.L_x_14476:
        /* <DEDUP_REMOVED lines=12> */
.L_x_14481:
[----:B------:R-:W-:-:S04]  /*87a0*/  LOP3.LUT R5, R5, 0xffff, RZ, 0xc0, !PT ;  /* 0x0000ffff05057812 */ /* 0x000fc800078ec0ff */
[----:B------:R-:W-:-:S05]  /*87b0*/  PRMT R3, R5, 0x8880, RZ ;  /* 0x0000888005037816 */ /* 0x000fca00000000ff */
[----:B------:R2:W-:Y:S01]  /*87c0*/  STG.E desc[UR36][R16.64], R3 ;  /* 0x0000000310007986 */ /* 0x0005e2000c101924 */
[----:B------:R-:W-:Y:S05]  /*87d0*/  BRA `(.L_x_14479) ;  /* 0x0000000c00587947 */ /* 0x000fea0003800000 */
.L_x_14480:
[----:B------:R-:W-:-:S04]  /*87e0*/  PRMT R3, R5, 0x8880, RZ ;  /* 0x0000888005037816 */ /* 0x000fc800000000ff */
[----:B------:R-:W-:-:S05]  /*87f0*/  PRMT R3, R3, 0x7710, RZ ;  /* 0x0000771003037816 */ /* 0x000fca00000000ff */
[----:B------:R0:W-:Y:S01]  /*8800*/  STG.E.U16 desc[UR36][R16.64], R3 ;  /* 0x0000000310007986 */ /* 0x0001e2000c101524 */
[----:B------:R-:W-:Y:S05]  /*8810*/  BRA `(.L_x_14479) ;  /* 0x0000000c00487947 */ /* 0x000fea0003800000 */
.L_x_14475:
        /* <DEDUP_REMOVED lines=9> */
.L_x_14483:
[----:B------:R-:W0:Y:S02]  /*88b0*/  I2F.S8 R0, R5 ;  /* 0x0000000500007306 */ /* 0x000e240000001400 */
[----:B0-----:R-:W-:-:S05]  /*88c0*/  F2FP.F16.F32.PACK_AB R0, RZ, R0 ;  /* 0x00000000ff00723e */ /* 0x001fca00000000ff */
[----:B------:R0:W-:Y:S01]  /*88d0*/  STG.E.U16 desc[UR36][R16.64], R0 ;  /* 0x0000000010007986 */ /* 0x0001e2000c101524 */
[----:B------:R-:W-:Y:S05]  /*88e0*/  BRA `(.L_x_14479) ;  /* 0x0000000c00147947 */ /* 0x000fea0003800000 */
.L_x_14482:
        /* <DEDUP_REMOVED lines=10> */
.L_x_14485:
[----:B------:R-:W0:Y:S02]  /*8990*/  I2F.S8 R5, R5 ;  /* 0x0000000500057306 */ /* 0x000e240000001400 */
[----:B0-----:R-:W-:-:S04]  /*89a0*/  F2FP.F16.F32.PACK_AB R3, RZ, R5 ;  /* 0x00000005ff03723e */ /* 0x001fc800000000ff */
[----:B------:R-:W-:-:S05]  /*89b0*/  PRMT R3, R3, 0x5410, RZ ;  /* 0x0000541003037816 */ /* 0x000fca00000000ff */
[----:B------:R0:W-:Y:S01]  /*89c0*/  STG.E desc[UR36][R16.64], R3 ;  /* 0x0000000310007986 */ /* 0x0001e2000c101924 */
[----:B------:R-:W-:Y:S05]  /*89d0*/  BRA `(.L_x_14479) ;  /* 0x0000000800d87947 */ /* 0x000fea0003800000 */
.L_x_14484:
[----:B------:R-:W-:-:S04]  /*89e0*/  PRMT R2, R5, 0x8880, RZ ;  /* 0x0000888005027816 */ /* 0x000fc800000000ff */
[----:B------:R-:W-:-:S06]  /*89f0*/  PRMT R2, R2, 0x7710, RZ ;  /* 0x0000771002027816 */ /* 0x000fcc00000000ff */
[----:B------:R-:W0:Y:S02]  /*8a00*/  I2F.F64.S16 R2, R2 ;  /* 0x0000000200027312 */ /* 0x000e240000101c00 */
[----:B0-----:R0:W-:Y:S01]  /*8a10*/  STG.E.64 desc[UR36][R16.64], R2 ;  /* 0x0000000210007986 */ /* 0x0011e2000c101b24 */
[----:B------:R-:W-:Y:S05]  /*8a20*/  BRA `(.L_x_14479) ;  /* 0x0000000800c47947 */ /* 0x000fea0003800000 */
.L_x_14474:
        /* <DEDUP_REMOVED lines=12> */
.L_x_14488:
[----:B------:R-:W-:Y:S02]  /*8af0*/  PRMT R4, R5, 0x8880, RZ ;  /* 0x0000888005047816 */ /* 0x000fe400000000ff */
[----:B------:R-:W-:Y:S02]  /*8b00*/  CS2R R6, SRZ ;  /* 0x0000000000067805 */ /* 0x000fe4000001ff00 */
[----:B------:R-:W-:-:S06]  /*8b10*/  PRMT R4, R4, 0x7710, RZ ;  /* 0x0000771004047816 */ /* 0x000fcc00000000ff */
[----:B------:R-:W0:Y:S02]  /*8b20*/  I2F.F64.S16 R4, R4 ;  /* 0x0000000400047312 */ /* 0x000e240000101c00 */
[----:B0-----:R0:W-:Y:S01]  /*8b30*/  STG.E.128 desc[UR36][R16.64], R4 ;  /* 0x0000000410007986 */ /* 0x0011e2000c101d24 */
[----:B------:R-:W-:Y:S05]  /*8b40*/  BRA `(.L_x_14479) ;  /* 0x00000008007c7947 */ /* 0x000fea0003800000 */
.L_x_14487:
        /* <DEDUP_REMOVED lines=21> */
.L_x_14492:
[----:B------:R-:W-:Y:S05]  /*8ca0*/  BSYNC B0 ;  /* 0x0000000000007941 */ /* 0x000fea0003800000 */
.L_x_14491:
[----:B------:R-:W-:-:S05]  /*8cb0*/  LOP3.LUT R3, R0, R3, RZ, 0xfc, !PT ;  /* 0x0000000300037212 */ /* 0x000fca00078efcff */
[----:B------:R0:W-:Y:S01]  /*8cc0*/  STG.E.U8 desc[UR36][R16.64], R3 ;  /* 0x0000000310007986 */ /* 0x0001e2000c101124 */
[----:B------:R-:W-:Y:S05]  /*8cd0*/  BRA `(.L_x_14479) ;  /* 0x0000000800187947 */ /* 0x000fea0003800000 */
.L_x_14490:
        /* <DEDUP_REMOVED lines=13> */
.L_x_14494:
[----:B------:R-:W-:Y:S01]  /*8db0*/  IMAD.MOV.U32 R0, RZ, RZ, 0x7f ;  /* 0x0000007fff007424 */ /* 0x000fe200078e00ff */
[----:B------:R-:W-:-:S04]  /*8dc0*/  ISETP.GT.U32.AND P0, PT, R2, 0x7f800000, PT ;  /* 0x7f8000000200780c */ /* 0x000fc80003f04070 */
[----:B------:R-:W-:-:S09]  /*8dd0*/  SEL R0, R0, 0x7c, P0 ;  /* 0x0000007c00007807 */ /* 0x000fd20000000000 */
.L_x_14495:
[----:B------:R-:W-:Y:S05]  /*8de0*/  BSYNC B0 ;  /* 0x0000000000007941 */ /* 0x000fea0003800000 */
.L_x_14493:
[----:B------:R-:W-:-:S04]  /*8df0*/  LOP3.LUT R2, R5, 0x80000000, RZ, 0xc0, !PT ;  /* 0x8000000005027812 */ /* 0x000fc800078ec0ff */
[----:B------:R-:W-:-:S04]  /*8e00*/  SHF.R.U32.HI R3, RZ, 0x18, R2 ;  /* 0x00000018ff037819 */ /* 0x000fc80000011602 */
[----:B------:R-:W-:-:S05]  /*8e10*/  LOP3.LUT R3, R0, R3, RZ, 0xfc, !PT ;  /* 0x0000000300037212 */ /* 0x000fca00078efcff */
[----:B------:R0:W-:Y:S01]  /*8e20*/  STG.E.U8 desc[UR36][R16.64], R3 ;  /* 0x0000000310007986 */ /* 0x0001e2000c101124 */
[----:B------:R-:W-:Y:S05]  /*8e30*/  BRA `(.L_x_14479) ;  /* 0x0000000400c07947 */ /* 0x000fea0003800000 */
.L_x_14489:
[----:B------:R-:W0:Y:S02]  /*8e40*/  I2F.S8 R0, R5 ;  /* 0x0000000500007306 */ /* 0x000e240000001400 */
[----:B0-----:R-:W-:-:S05]  /*8e50*/  F2FP.BF16.F32.PACK_AB R0, RZ, R0 ;  /* 0x00000000ff00723e */ /* 0x001fca00000010ff */
[----:B------:R0:W-:Y:S01]  /*8e60*/  STG.E.U16 desc[UR36][R16.64], R0 ;  /* 0x0000000010007986 */ /* 0x0001e2000c101524 */
[----:B------:R-:W-:Y:S05]  /*8e70*/  BRA `(.L_x_14479) ;  /* 0x0000000400b07947 */ /* 0x000fea0003800000 */
.L_x_14486:
        /* <DEDUP_REMOVED lines=12> */
.L_x_14498:
        /* <DEDUP_REMOVED lines=17> */
.L_x_14501:
[----:B------:R-:W-:-:S04]  /*9050*/  LOP3.LUT R2, R5, 0x80000000, RZ, 0xc0, !PT ;  /* 0x8000000005027812 */ /* 0x000fc800078ec0ff */
[----:B------:R-:W-:-:S04]  /*9060*/  SHF.R.U32.HI R3, RZ, 0x18, R2 ;  /* 0x00000018ff037819 */ /* 0x000fc80000011602 */
[----:B------:R-:W-:-:S04]  /*9070*/  LOP3.LUT R0, R0, R3, RZ, 0xfc, !PT ;  /* 0x0000000300007212 */ /* 0x000fc800078efcff */
[----:B------:R-:W-:-:S07]  /*9080*/  PRMT R8, R0, 0x7610, R8 ;  /* 0x0000761000087816 */ /* 0x000fce0000000008 */
.L_x_14500:
[----:B------:R-:W-:Y:S05]  /*9090*/  BSYNC B0 ;  /* 0x0000000000007941 */ /* 0x000fea0003800000 */
.L_x_14499:
[----:B------:R0:W-:Y:S01]  /*90a0*/  STG.E.U8 desc[UR36][R16.64], R8 ;  /* 0x0000000810007986 */ /* 0x0001e2000c101124 */
[----:B------:R-:W-:Y:S05]  /*90b0*/  BRA `(.L_x_14479) ;  /* 0x0000000400207947 */ /* 0x000fea0003800000 */
.L_x_14497:
        /* <DEDUP_REMOVED lines=17> */
.L_x_14504:
[----:B------:R-:W-:-:S04]  /*91d0*/  LOP3.LUT R2, R5, 0x80000000, RZ, 0xc0, !PT ;  /* 0x8000000005027812 */ /* 0x000fc800078ec0ff */
[----:B------:R-:W-:-:S04]  /*91e0*/  SHF.R.U32.HI R3, RZ, 0x18, R2 ;  /* 0x00000018ff037819 */ /* 0x000fc80000011602 */
[----:B------:R-:W-:-:S04]  /*91f0*/  LOP3.LUT R0, R0, R3, RZ, 0xfc, !PT ;  /* 0x0000000300007212 */ /* 0x000fc800078efcff */
[----:B------:R-:W-:-:S07]  /*9200*/  PRMT R8, R0, 0x7610, R8 ;  /* 0x0000761000087816 */ /* 0x000fce0000000008 */
.L_x_14503:
[----:B------:R-:W-:Y:S05]  /*9210*/  BSYNC B0 ;  /* 0x0000000000007941 */ /* 0x000fea0003800000 */
.L_x_14502:
[----:B------:R0:W-:Y:S01]  /*9220*/  STG.E.U8 desc[UR36][R16.64], R8 ;  /* 0x0000000810007986 */ /* 0x0001e2000c101124 */
[----:B------:R-:W-:Y:S05]  /*9230*/  BRA `(.L_x_14479) ;  /* 0x0000000000c07947 */ /* 0x000fea0003800000 */
.L_x_14496:
        /* <DEDUP_REMOVED lines=22> */
.L_x_14478:
        /* <DEDUP_REMOVED lines=16> */
.L_x_14507:
[----:B------:R-:W-:Y:S05]  /*94a0*/  BRA `(.L_x_14479) ;  /* 0x0000000000247947 */ /* 0x000fea0003800000 */
.L_x_14506:
[----:B------:R-:W-:-:S04]  /*94b0*/  LOP3.LUT R5, R5, 0xffff, RZ, 0xc0, !PT ;  /* 0x0000ffff05057812 */ /* 0x000fc800078ec0ff */
[----:B------:R-:W-:-:S05]  /*94c0*/  PRMT R5, R5, 0x8880, RZ ;  /* 0x0000888005057816 */ /* 0x000fca00000000ff */
[----:B------:R-:W-:-:S05]  /*94d0*/  IMAD.MOV.U32 R2, RZ, RZ, R5 ;  /* 0x000000ffff027224 */ /* 0x000fca00078e0005 */
[----:B------:R-:W-:-:S05]  /*94e0*/  SHF.R.S32.HI R3, RZ, 0x1f, R2 ;  /* 0x0000001fff037819 */ /* 0x000fca0000011402 */
[----:B------:R0:W-:Y:S01]  /*94f0*/  STG.E.64 desc[UR36][R16.64], R2 ;  /* 0x0000000210007986 */ /* 0x0001e2000c101b24 */
[----:B------:R-:W-:Y:S05]  /*9500*/  BRA `(.L_x_14479) ;  /* 0x00000000000c7947 */ /* 0x000fea0003800000 */
.L_x_14505:
[----:B------:R-:W-:-:S04]  /*9510*/  LOP3.LUT R5, R5, 0xffff, RZ, 0xc0, !PT ;  /* 0x0000ffff05057812 */ /* 0x000fc800078ec0ff */
[----:B------:R-:W-:-:S05]  /*9520*/  PRMT R3, R5, 0x8880, RZ ;  /* 0x0000888005037816 */ /* 0x000fca00000000ff */
[----:B------:R0:W-:Y:S02]  /*9530*/  STG.E desc[UR36][R16.64], R3 ;  /* 0x0000000310007986 */ /* 0x0001e4000c101924 */
.L_x_14479:
[----:B------:R-:W-:-:S07]  /*9540*/  VIADD R19, R19, 0x80 ;  /* 0x0000008013137836 */ /* 0x000fce0000000000 */
.L_x_14439:
[----:B------:R-:W-:Y:S05]  /*9550*/  BSYNC B6 ;  /* 0x0000000000067941 */ /* 0x000fea0003800000 */
.L_x_14438:
        /* <DEDUP_REMOVED lines=306> */
.L_x_14508:
        /* <DEDUP_REMOVED lines=20> */
.L_x_14512:
[----:B------:R4:W5:Y:S01]  /*a9c0*/  LDG.E.U8 R0, desc[UR36][R2.64] ;  /* 0x0000002402007981 */ /* 0x000962000c1e1100 */
[----:B------:R-:W-:Y:S05]  /*a9d0*/  BRA `(.L_x_14514) ;  /* 0x0000000c00547947 */ /* 0x000fea0003800000 */
.L_x_14511:
        /* <DEDUP_REMOVED lines=8> */
.L_x_14516:
[----:B------:R2:W5:Y:S01]  /*aa60*/  LDG.E.U8 R0, desc[UR36][R2.64] ;  /* 0x0000002402007981 */ /* 0x000562000c1e1100 */
[----:B------:R-:W-:Y:S05]  /*aa70*/  BRA `(.L_x_14514) ;  /* 0x0000000c002c7947 */ /* 0x000fea0003800000 */
.L_x_14515:
[----:B------:R0:W5:Y:S01]  /*aa80*/  LDG.E.U16 R0, desc[UR36][R2.64] ;  /* 0x0000002402007981 */ /* 0x000162000c1e1500 */
[----:B------:R-:W-:Y:S05]  /*aa90*/  BRA `(.L_x_14514) ;  /* 0x0000000c00247947 */ /* 0x000fea0003800000 */
.L_x_14510:
        /* <DEDUP_REMOVED lines=9> */
.L_x_14518:
[----:B------:R-:W2:Y:S02]  /*ab30*/  LDG.E.U16 R4, desc[UR36][R2.64] ;  /* 0x0000002402047981 */ /* 0x000ea4000c1e1500 */
[----:B--2---:R-:W-:-:S06]  /*ab40*/  HADD2.F32 R4, -RZ, R4.H0_H0 ;  /* 0x20000004ff047230 */ /* 0x004fcc0000004100 */
[----:B------:R-:W0:Y:S02]  /*ab50*/  F2I.FTZ.TRUNC.NTZ R4, R4 ;  /* 0x0000000400047305 */ /* 0x000e24000021f100 */
[----:B0-----:R-:W-:Y:S01]  /*ab60*/  PRMT R0, R4, 0x7610, R0 ;  /* 0x0000761004007816 */ /* 0x001fe20000000000 */
[----:B------:R-:W-:Y:S06]  /*ab70*/  BRA `(.L_x_14514) ;  /* 0x0000000800ec7947 */ /* 0x000fec0003800000 */
.L_x_14517:
        /* <DEDUP_REMOVED lines=9> */
.L_x_14520:
[----:B------:R-:W2:Y:S02]  /*ac10*/  LDG.E.U16 R2, desc[UR36][R2.64] ;  /* 0x0000002402027981 */ /* 0x000ea4000c1e1500 */
[----:B--2---:R-:W-:-:S06]  /*ac20*/  HADD2.F32 R4, -RZ, R2.H0_H0 ;  /* 0x20000002ff047230 */ /* 0x004fcc0000004100 */
[----:B------:R-:W0:Y:S02]  /*ac30*/  F2I.FTZ.TRUNC.NTZ R4, R4 ;  /* 0x0000000400047305 */ /* 0x000e24000021f100 */
[----:B0-----:R-:W-:Y:S01]  /*ac40*/  PRMT R0, R4, 0x7610, R0 ;  /* 0x0000761004007816 */ /* 0x001fe20000000000 */
[----:B------:R-:W-:Y:S06]  /*ac50*/  BRA `(.L_x_14514) ;  /* 0x0000000800b47947 */ /* 0x000fec0003800000 */
.L_x_14519:
[----:B------:R-:W2:Y:S02]  /*ac60*/  LDG.E.64 R2, desc[UR36][R2.64] ;  /* 0x0000002402027981 */ /* 0x000ea4000c1e1b00 */
[----:B--2---:R0:W1:Y:S01]  /*ac70*/  F2I.F64.TRUNC R0, R2 ;  /* 0x0000000200007311 */ /* 0x004062000030d100 */
[----:B------:R-:W-:Y:S05]  /*ac80*/  BRA `(.L_x_14514) ;  /* 0x0000000800a87947 */ /* 0x000fea0003800000 */
.L_x_14509:
        /* <DEDUP_REMOVED lines=12> */
.L_x_14523:
[----:B------:R-:W2:Y:S02]  /*ad50*/  LDG.E.64 R2, desc[UR36][R2.64] ;  /* 0x0000002402027981 */ /* 0x000ea4000c1e1b00 */
[----:B--2---:R0:W1:Y:S01]  /*ad60*/  F2I.F64.TRUNC R0, R2 ;  /* 0x0000000200007311 */ /* 0x004062000030d100 */
[----:B------:R-:W-:Y:S05]  /*ad70*/  BRA `(.L_x_14514) ;  /* 0x00000008006c7947 */ /* 0x000fea0003800000 */
.L_x_14522:
        /* <DEDUP_REMOVED lines=28> */
.L_x_14525:
        /* <DEDUP_REMOVED lines=15> */
.L_x_14524:
[----:B------:R-:W2:Y:S02]  /*b030*/  LDG.E.U16 R4, desc[UR36][R2.64] ;  /* 0x0000002402047981 */ /* 0x000ea4000c1e1500 */
[----:B--2---:R-:W-:-:S06]  /*b040*/  IMAD.U32 R4, R4, 0x10000, RZ ;  /* 0x0001000004047824 */ /* 0x004fcc00078e00ff */
[----:B------:R-:W0:Y:S02]  /*b050*/  F2I.FTZ.TRUNC.NTZ R4, R4 ;  /* 0x0000000400047305 */ /* 0x000e24000021f100 */
[----:B0-----:R-:W-:Y:S01]  /*b060*/  PRMT R0, R4, 0x7610, R0 ;  /* 0x0000761004007816 */ /* 0x001fe20000000000 */
[----:B------:R-:W-:Y:S06]  /*b070*/  BRA `(.L_x_14514) ;  /* 0x0000000400ac7947 */ /* 0x000fec0003800000 */
.L_x_14521:
        /* <DEDUP_REMOVED lines=10> */
.L_x_14528:
        /* <DEDUP_REMOVED lines=21> */
.L_x_14532:
[----:B------:R-:W-:Y:S05]  /*b270*/  BSYNC B1 ;  /* 0x0000000000017941 */ /* 0x000fea0003800000 */
.L_x_14531:
[----:B------:R-:W-:Y:S01]  /*b280*/  IMAD.SHL.U32 R2, R2, 0x100000, RZ ;  /* 0x0010000002027824 */ /* 0x000fe200078e00ff */
[----:B------:R-:W-:-:S04]  /*b290*/  LEA R3, R0, 0x3b800000, 0x17 ;  /* 0x3b80000000037811 */ /* 0x000fc800078eb8ff */
[----:B------:R-:W-:-:S07]  /*b2a0*/  LOP3.LUT R4, R3, R2, R4, 0xfe, !PT ;  /* 0x0000000203047212 */ /* 0x000fce00078efe04 */
.L_x_14530:
[----:B------:R-:W-:Y:S05]  /*b2b0*/  BSYNC B0 ;  /* 0x0000000000007941 */ /* 0x000fea0003800000 */
.L_x_14529:
[----:B------:R-:W0:Y:S02]  /*b2c0*/  F2I.FTZ.TRUNC.NTZ R4, R4 ;  /* 0x0000000400047305 */ /* 0x000e24000021f100 */
[----:B0-----:R-:W-:Y:S01]  /*b2d0*/  PRMT R0, R4, 0x7610, R0 ;  /* 0x0000761004007816 */ /* 0x001fe20000000000 */
[----:B------:R-:W-:Y:S06]  /*b2e0*/  BRA `(.L_x_14514) ;  /* 0x0000000400107947 */ /* 0x000fec0003800000 */
.L_x_14527:
        /* <DEDUP_REMOVED lines=21> */
.L_x_14536:
[----:B------:R-:W-:Y:S05]  /*b440*/  BSYNC B1 ;  /* 0x0000000000017941 */ /* 0x000fea0003800000 */
.L_x_14535:
[----:B------:R-:W-:Y:S01]  /*b450*/  IMAD.SHL.U32 R2, R2, 0x200000, RZ ;  /* 0x0020000002027824 */ /* 0x000fe200078e00ff */
[----:B------:R-:W-:-:S04]  /*b460*/  LEA R3, R0, 0x37800000, 0x17 ;  /* 0x3780000000037811 */ /* 0x000fc800078eb8ff */
[----:B------:R-:W-:-:S07]  /*b470*/  LOP3.LUT R4, R3, R2, R4, 0xfe, !PT ;  /* 0x0000000203047212 */ /* 0x000fce00078efe04 */
.L_x_14534:
[----:B------:R-:W-:Y:S05]  /*b480*/  BSYNC B0 ;  /* 0x0000000000007941 */ /* 0x000fea0003800000 */
.L_x_14533:
[----:B------:R-:W0:Y:S02]  /*b490*/  F2I.FTZ.TRUNC.NTZ R4, R4 ;  /* 0x0000000400047305 */ /* 0x000e24000021f100 */
[----:B0-----:R-:W-:Y:S01]  /*b4a0*/  PRMT R0, R4, 0x7610, R0 ;  /* 0x0000761004007816 */ /* 0x001fe20000000000 */
[----:B------:R-:W-:Y:S06]  /*b4b0*/  BRA `(.L_x_14514) ;  /* 0x00000000009c7947 */ /* 0x000fec0003800000 */
.L_x_14526:
        /* <DEDUP_REMOVED lines=14> */
.L_x_14540:
[----:B------:R-:W-:Y:S05]  /*b5a0*/  BSYNC B0 ;  /* 0x0000000000007941 */ /* 0x000fea0003800000 */
.L_x_14539:
[----:B------:R-:W0:Y:S02]  /*b5b0*/  F2I.FTZ.TRUNC.NTZ R4, R4 ;  /* 0x0000000400047305 */ /* 0x000e24000021f100 */
[----:B0-----:R-:W-:Y:S01]  /*b5c0*/  PRMT R0, R4, 0x7610, R0 ;  /* 0x0000761004007816 */ /* 0x001fe20000000000 */
[----:B------:R-:W-:Y:S06]  /*b5d0*/  BRA `(.L_x_14514) ;  /* 0x0000000000547947 */ /* 0x000fec0003800000 */
.L_x_14513:
        /* <DEDUP_REMOVED lines=16> */
.L_x_14541:
[----:B------:R-:W-:Y:S01]  /*b6e0*/  PRMT R0, RZ, 0x7610, R0 ;  /* 0x00007610ff007816 */ /* 0x000fe20000000000 */
[----:B------:R-:W-:Y:S06]  /*b6f0*/  BRA `(.L_x_14514) ;  /* 0x00000000000c7947 */ /* 0x000fec0003800000 */
.L_x_14538:
[----:B------:R0:W5:Y:S01]  /*b700*/  LDG.E.U8 R0, desc[UR36][R2.64] ;  /* 0x0000002402007981 */ /* 0x000162000c1e1100 */
[----:B------:R-:W-:Y:S05]  /*b710*/  BRA `(.L_x_14514) ;  /* 0x0000000000047947 */ /* 0x000fea0003800000 */
.L_x_14537:
[----:B------:R0:W5:Y:S02]  /*b720*/  LDG.E.U8 R0, desc[UR36][R2.64] ;  /* 0x0000002402007981 */ /* 0x000164000c1e1100 */
.L_x_14514:
[----:B01234-:R-:W0:Y:S01]  /*b730*/  LDC.U8 R3, c[0x0][0x422] ;  /* 0x00010880ff037b82 */ /* 0x01fe220000000000 */
[----:B------:R-:W-:Y:S01]  /*b740*/  ULDC.U8 UR4, c[0x0][0x421] ;  /* 0x0001084000047ab9 */ /* 0x000fe20000000000 */
        /* <DEDUP_REMOVED lines=16> */
.L_x_14545:
[----:B------:R-:W-:Y:S01]  /*b850*/  STG.E.U8 desc[UR36][R16.64], R5 ;  /* 0x0000000510007986 */ /* 0x000fe2000c101124 */
[----:B------:R-:W-:Y:S05]  /*b860*/  EXIT ;  /* 0x000000000000794d */ /* 0x000fea0003800000 */
.L_x_14544:
        /* <DEDUP_REMOVED lines=10> */
[----:B------:R-:W-:Y:S01]  /*b910*/  STG.E.64 desc[UR36][R16.64], R2 ;  /* 0x0000000210007986 */ /* 0x000fe2000c101b24 */
[----:B------:R-:W-:Y:S05]  /*b920*/  EXIT ;  /* 0x000000000000794d */ /* 0x000fea0003800000 */
.L_x_14548:
[----:B------:R-:W-:-:S04]  /*b930*/  LOP3.LUT R5, R5, 0xffff, RZ, 0xc0, !PT ;  /* 0x0000ffff05057812 */ /* 0x000fc800078ec0ff */
[----:B------:R-:W-:-:S05]  /*b940*/  PRMT R3, R5, 0x8880, RZ ;  /* 0x0000888005037816 */ /* 0x000fca00000000ff */
[----:B------:R-:W-:Y:S01]  /*b950*/  STG.E desc[UR36][R16.64], R3 ;  /* 0x0000000310007986 */ /* 0x000fe2000c101924 */
[----:B------:R-:W-:Y:S05]  /*b960*/  EXIT ;  /* 0x000000000000794d */ /* 0x000fea0003800000 */
.L_x_14547:
[----:B------:R-:W-:-:S04]  /*b970*/  PRMT R3, R5, 0x8880, RZ ;  /* 0x0000888005037816 */ /* 0x000fc800000000ff */
[----:B------:R-:W-:-:S05]  /*b980*/  PRMT R3, R3, 0x7710, RZ ;  /* 0x0000771003037816 */ /* 0x000fca00000000ff */
[----:B------:R-:W-:Y:S01]  /*b990*/  STG.E.U16 desc[UR36][R16.64], R3 ;  /* 0x0000000310007986 */ /* 0x000fe2000c101524 */
[----:B------:R-:W-:Y:S05]  /*b9a0*/  EXIT ;  /* 0x000000000000794d */ /* 0x000fea0003800000 */
.L_x_14543:
[----:B------:R-:W-:-:S13]  /*b9b0*/  ISETP.GT.AND P0, PT, R2, 0x6, PT ;  /* 0x000000060200780c */ /* 0x000fda0003f04270 */
[----:B------:R-:W-:Y:S05]  /*b9c0*/  @P0 BRA `(.L_x_14549) ;  /* 0x00000000002c0947 */ /* 0x000fea0003800000 */
[----:B------:R-:W-:-:S13]  /*b9d0*/  ISETP.NE.AND P0, PT, R2, 0x5, PT ;  /* 0x000000050200780c */ /* 0x000fda0003f05270 */
[----:B------:R-:W-:Y:S05]  /*b9e0*/  @!P0 BRA `(.L_x_14550) ;  /* 0x0000000000148947 */ /* 0x000fea0003800000 */
[----:B------:R-:W-:-:S13]  /*b9f0*/  ISETP.NE.AND P0, PT, R2, 0x6, PT ;  /* 0x000000060200780c */ /* 0x000fda0003f05270 */
[----:B------:R-:W-:Y:S05]  /*ba00*/  @P0 BRA `(.L_x_14546) ;  /* 0x0000000800c80947 */ /* 0x000fea0003800000 */
[----:B------:R-:W0:Y:S02]  /*ba10*/  I2F.S8 R3, R5 ;  /* 0x0000000500037306 */ /* 0x000e240000001400 */
[----:B0-----:R-:W-:Y:S01]  /*ba20*/  STG.E desc[UR36][R16.64], R3 ;  /* 0x0000000310007986 */ /* 0x001fe2000c101924 */
[----:B------:R-:W-:Y:S05]  /*ba30*/  EXIT ;  /* 0x000000000000794d */ /* 0x000fea0003800000 */
.L_x_14550:
[----:B------:R-:W0:Y:S02]  /*ba40*/  I2F.S8 R0, R5 ;  /* 0x0000000500007306 */ /* 0x000e240000001400 */
[----:B0-----:R-:W-:-:S05]  /*ba50*/  F2FP.F16.F32.PACK_AB R0, RZ, R0 ;  /* 0x00000000ff00723e */ /* 0x001fca00000000ff */
[----:B------:R-:W-:Y:S01]  /*ba60*/  STG.E.U16 desc[UR36][R16.64], R0 ;  /* 0x0000000010007986 */ /* 0x000fe2000c101524 */
[----:B------:R-:W-:Y:S05]  /*ba70*/  EXIT ;  /* 0x000000000000794d */ /* 0x000fea0003800000 */
.L_x_14549:
        /* <DEDUP_REMOVED lines=8> */
[----:B0-----:R-:W-:Y:S01]  /*bb00*/  STG.E.64 desc[UR36][R16.64], R2 ;  /* 0x0000000210007986 */ /* 0x001fe2000c101b24 */
[----:B------:R-:W-:Y:S05]  /*bb10*/  EXIT ;  /* 0x000000000000794d */ /* 0x000fea0003800000 */
.L_x_14552:
[----:B------:R-:W0:Y:S02]  /*bb20*/  I2F.S8 R5, R5 ;  /* 0x0000000500057306 */ /* 0x000e240000001400 */
[----:B0-----:R-:W-:-:S04]  /*bb30*/  F2FP.F16.F32.PACK_AB R3, RZ, R5 ;  /* 0x00000005ff03723e */ /* 0x001fc800000000ff */
[----:B------:R-:W-:-:S05]  /*bb40*/  PRMT R3, R3, 0x5410, RZ ;  /* 0x0000541003037816 */ /* 0x000fca00000000ff */
[----:B------:R-:W-:Y:S01]  /*bb50*/  STG.E desc[UR36][R16.64], R3 ;  /* 0x0000000310007986 */ /* 0x000fe2000c101924 */
[----:B------:R-:W-:Y:S05]  /*bb60*/  EXIT ;  /* 0x000000000000794d */ /* 0x000fea0003800000 */
.L_x_14551:
[----:B------:R-:W-:-:S04]  /*bb70*/  PRMT R2, R5, 0x8880, RZ ;  /* 0x0000888005027816 */ /* 0x000fc800000000ff */
[----:B------:R-:W-:-:S06]  /*bb80*/  PRMT R2, R2, 0x7710, RZ ;  /* 0x0000771002027816 */ /* 0x000fcc00000000ff */
[----:B------:R-:W0:Y:S02]  /*bb90*/  I2F.F64.S16 R2, R2 ;  /* 0x0000000200027312 */ /* 0x000e240000101c00 */
[----:B0-----:R-:W-:Y:S01]  /*bba0*/  STG.E.64 desc[UR36][R16.64], R2 ;  /* 0x0000000210007986 */ /* 0x001fe2000c101b24 */
[----:B------:R-:W-:Y:S05]  /*bbb0*/  EXIT ;  /* 0x000000000000794d */ /* 0x000fea0003800000 */
.L_x_14542:
        /* <DEDUP_REMOVED lines=10> */
[----:B------:R-:W-:Y:S01]  /*bc60*/  STG.E.U8 desc[UR36][R16.64], R3 ;  /* 0x0000000310007986 */ /* 0x000fe2000c101124 */
[----:B------:R-:W-:Y:S05]  /*bc70*/  EXIT ;  /* 0x000000000000794d */ /* 0x000fea0003800000 */
.L_x_14555:
[----:B------:R-:W-:Y:S02]  /*bc80*/  PRMT R4, R5, 0x8880, RZ ;  /* 0x0000888005047816 */ /* 0x000fe400000000ff */
[----:B------:R-:W-:Y:S02]  /*bc90*/  CS2R R6, SRZ ;  /* 0x0000000000067805 */ /* 0x000fe4000001ff00 */
[----:B------:R-:W-:-:S06]  /*bca0*/  PRMT R4, R4, 0x7710, RZ ;  /* 0x0000771004047816 */ /* 0x000fcc00000000ff */
[----:B------:R-:W0:Y:S02]  /*bcb0*/  I2F.F64.S16 R4, R4 ;  /* 0x0000000400047312 */ /* 0x000e240000101c00 */
[----:B0-----:R-:W-:Y:S01]  /*bcc0*/  STG.E.128 desc[UR36][R16.64], R4 ;  /* 0x0000000410007986 */ /* 0x001fe2000c101d24 */
[----:B------:R-:W-:Y:S05]  /*bcd0*/  EXIT ;  /* 0x000000000000794d */ /* 0x000fea0003800000 */
.L_x_14554:
        /* <DEDUP_REMOVED lines=21> */
.L_x_14559:
[----:B------:R-:W-:Y:S05]  /*be30*/  BSYNC B0 ;  /* 0x0000000000007941 */ /* 0x000fea0003800000 */
.L_x_14558:
[----:B------:R-:W-:-:S05]  /*be40*/  LOP3.LUT R3, R0, R3, RZ, 0xfc, !PT ;  /* 0x0000000300037212 */ /* 0x000fca00078efcff */
[----:B------:R-:W-:Y:S01]  /*be50*/  STG.E.U8 desc[UR36][R16.64], R3 ;  /* 0x0000000310007986 */ /* 0x000fe2000c101124 */
[----:B------:R-:W-:Y:S05]  /*be60*/  EXIT ;  /* 0x000000000000794d */ /* 0x000fea0003800000 */
.L_x_14557:
        /* <DEDUP_REMOVED lines=13> */
.L_x_14561:
[----:B------:R-:W-:Y:S01]  /*bf40*/  IMAD.MOV.U32 R0, RZ, RZ, 0x7f ;  /* 0x0000007fff007424 */ /* 0x000fe200078e00ff */
[----:B------:R-:W-:-:S04]  /*bf50*/  ISETP.GT.U32.AND P0, PT, R2, 0x7f800000, PT ;  /* 0x7f8000000200780c */ /* 0x000fc80003f04070 */
[----:B------:R-:W-:-:S09]  /*bf60*/  SEL R0, R0, 0x7c, P0 ;  /* 0x0000007c00007807 */ /* 0x000fd20000000000 */
.L_x_14562:
[----:B------:R-:W-:Y:S05]  /*bf70*/  BSYNC B0 ;  /* 0x0000000000007941 */ /* 0x000fea0003800000 */
.L_x_14560:
[----:B------:R-:W-:-:S04]  /*bf80*/  LOP3.LUT R2, R5, 0x80000000, RZ, 0xc0, !PT ;  /* 0x8000000005027812 */ /* 0x000fc800078ec0ff */
[----:B------:R-:W-:-:S04]  /*bf90*/  SHF.R.U32.HI R3, RZ, 0x18, R2 ;  /* 0x00000018ff037819 */ /* 0x000fc80000011602 */
[----:B------:R-:W-:-:S05]  /*bfa0*/  LOP3.LUT R3, R0, R3, RZ, 0xfc, !PT ;  /* 0x0000000300037212 */ /* 0x000fca00078efcff */
[----:B------:R-:W-:Y:S01]  /*bfb0*/  STG.E.U8 desc[UR36][R16.64], R3 ;  /* 0x0000000310007986 */ /* 0x000fe2000c101124 */
[----:B------:R-:W-:Y:S05]  /*bfc0*/  EXIT ;  /* 0x000000000000794d */ /* 0x000fea0003800000 */
.L_x_14556:
[----:B------:R-:W0:Y:S02]  /*bfd0*/  I2F.S8 R0, R5 ;  /* 0x0000000500007306 */ /* 0x000e240000001400 */
[----:B0-----:R-:W-:-:S05]  /*bfe0*/  F2FP.BF16.F32.PACK_AB R0, RZ, R0 ;  /* 0x00000000ff00723e */ /* 0x001fca00000010ff */
[----:B------:R-:W-:Y:S01]  /*bff0*/  STG.E.U16 desc[UR36][R16.64], R0 ;  /* 0x0000000010007986 */ /* 0x000fe2000c101524 */
[----:B------:R-:W-:Y:S05]  /*c000*/  EXIT ;  /* 0x000000000000794d */ /* 0x000fea0003800000 */
.L_x_14553:
        /* <DEDUP_REMOVED lines=10> */
[----:B------:R-:W-:Y:S01]  /*c0b0*/  STG.E.U16 desc[UR36][R16.64], R3 ;  /* 0x0000000310007986 */ /* 0x000fe2000c101524 */
[----:B------:R-:W-:Y:S05]  /*c0c0*/  EXIT ;  /* 0x000000000000794d */ /* 0x000fea0003800000 */
.L_x_14565:
        /* <DEDUP_REMOVED lines=17> */
.L_x_14568:
[----:B------:R-:W-:-:S04]  /*c1e0*/  LOP3.LUT R2, R5, 0x80000000, RZ, 0xc0, !PT ;  /* 0x8000000005027812 */ /* 0x000fc800078ec0ff */
[----:B------:R-:W-:-:S04]  /*c1f0*/  SHF.R.U32.HI R3, RZ, 0x18, R2 ;  /* 0x00000018ff037819 */ /* 0x000fc80000011602 */
[----:B------:R-:W-:-:S04]  /*c200*/  LOP3.LUT R0, R0, R3, RZ, 0xfc, !PT ;  /* 0x0000000300007212 */ /* 0x000fc800078efcff */
[----:B------:R-:W-:-:S07]  /*c210*/  PRMT R8, R0, 0x7610, R8 ;  /* 0x0000761000087816 */ /* 0x000fce0000000008 */
.L_x_14567:
[----:B------:R-:W-:Y:S05]  /*c220*/  BSYNC B0 ;  /* 0x0000000000007941 */ /* 0x000fea0003800000 */
.L_x_14566:
[----:B------:R-:W-:Y:S01]  /*c230*/  STG.E.U8 desc[UR36][R16.64], R8 ;  /* 0x0000000810007986 */ /* 0x000fe2000c101124 */
[----:B------:R-:W-:Y:S05]  /*c240*/  EXIT ;  /* 0x000000000000794d */ /* 0x000fea0003800000 */
.L_x_14564:
        /* <DEDUP_REMOVED lines=17> */
.L_x_14571:
[----:B------:R-:W-:-:S04]  /*c360*/  LOP3.LUT R2, R5, 0x80000000, RZ, 0xc0, !PT ;  /* 0x8000000005027812 */ /* 0x000fc800078ec0ff */
[----:B------:R-:W-:-:S04]  /*c370*/  SHF.R.U32.HI R3, RZ, 0x18, R2 ;  /* 0x00000018ff037819 */ /* 0x000fc80000011602 */
[----:B------:R-:W-:-:S04]  /*c380*/  LOP3.LUT R0, R0, R3, RZ, 0xfc, !PT ;  /* 0x0000000300007212 */ /* 0x000fc800078efcff */
[----:B------:R-:W-:-:S07]  /*c390*/  PRMT R8, R0, 0x7610, R8 ;  /* 0x0000761000087816 */ /* 0x000fce0000000008 */
.L_x_14570:
[----:B------:R-:W-:Y:S05]  /*c3a0*/  BSYNC B0 ;  /* 0x0000000000007941 */ /* 0x000fea0003800000 */
.L_x_14569:
[----:B------:R-:W-:Y:S01]  /*c3b0*/  STG.E.U8 desc[UR36][R16.64], R8 ;  /* 0x0000000810007986 */ /* 0x000fe2000c101124 */
[----:B------:R-:W-:Y:S05]  /*c3c0*/  EXIT ;  /* 0x000000000000794d */ /* 0x000fea0003800000 */
.L_x_14563:
        /* <DEDUP_REMOVED lines=22> */
.L_x_14546:
        /* <DEDUP_REMOVED lines=16> */
.L_x_14574:
[----:B------:R-:W-:Y:S05]  /*c630*/  EXIT ;  /* 0x000000000000794d */ /* 0x000fea0003800000 */
.L_x_14573:
[----:B------:R-:W-:-:S04]  /*c640*/  LOP3.LUT R5, R5, 0xffff, RZ, 0xc0, !PT ;  /* 0x0000ffff05057812 */ /* 0x000fc800078ec0ff */
[----:B------:R-:W-:-:S05]  /*c650*/  PRMT R5, R5, 0x8880, RZ ;  /* 0x0000888005057816 */ /* 0x000fca00000000ff */
[----:B------:R-:W-:-:S05]  /*c660*/  IMAD.MOV.U32 R2, RZ, RZ, R5 ;  /* 0x000000ffff027224 */ /* 0x000fca00078e0005 */
[----:B------:R-:W-:-:S05]  /*c670*/  SHF.R.S32.HI R3, RZ, 0x1f, R2 ;  /* 0x0000001fff037819 */ /* 0x000fca0000011402 */
[----:B------:R-:W-:Y:S01]  /*c680*/  STG.E.64 desc[UR36][R16.64], R2 ;  /* 0x0000000210007986 */ /* 0x000fe2000c101b24 */
[----:B------:R-:W-:Y:S05]  /*c690*/  EXIT ;  /* 0x000000000000794d */ /* 0x000fea0003800000 */
.L_x_14572:
[----:B------:R-:W-:-:S04]  /*c6a0*/  LOP3.LUT R5, R5, 0xffff, RZ, 0xc0, !PT ;  /* 0x0000ffff05057812 */ /* 0x000fc800078ec0ff */
[----:B------:R-:W-:-:S05]  /*c6b0*/  PRMT R3, R5, 0x8880, RZ ;  /* 0x0000888005037816 */ /* 0x000fca00000000ff */
[----:B------:R-:W-:Y:S01]  /*c6c0*/  STG.E desc[UR36][R16.64], R3 ;  /* 0x0000000310007986 */ /* 0x000fe2000c101924 */
[----:B------:R-:W-:Y:S05]  /*c6d0*/  EXIT ;  /* 0x000000000000794d */ /* 0x000fea0003800000 */
.L_x_14575:
        /* <DEDUP_REMOVED lines=10> */
.L_x_17346:


//--------------------- .text._ZN2at6native27unrolled_elementwise_kernelINS0_13AUnaryFunctorIaaaNS0_15binary_internal10MulFunctorIaEEEESt5arrayIPcLm2EELi4E23TrivialOffsetCalculatorILi1EjESB_NS0_6memory12LoadWithCastILi1EEENSC_13StoreWithCastILi1EEEEEviT_T0_T2_T3_T4_T5_ --------------------------
	.section	.text._ZN2at6native27unrolled_elementwise_kernelINS0_13AUnaryFunctorIaaaNS0_15binary_internal10MulFunctorIaEEEESt5arrayIPcLm2EELi4E23TrivialOffsetCalculatorILi1EjESB_NS0_6memory12LoadWithCastILi1EEENSC_13StoreWithCastILi1EEEEEviT_T0_T2_T3_T4_T5_,"ax",@progbits
	.align	128
        .global         _ZN2at6native27unrolled_elementwise_kernelINS0_13AUnaryFunctorIaaaNS0_15binary_internal10MulFunctorIaEEEESt5arrayIPcLm2EELi4E23TrivialOffsetCalculatorILi1EjESB_NS0_6memory12LoadWithCastILi1EEENSC_13StoreWithCastILi1EEEEEviT_T0_T2_T3_T4_T5_
        .type           _ZN2at6native27unrolled_elementwise_kernelINS0_13AUnaryFunctorIaaaNS0_15binary_internal10MulFunctorIaEEEESt5arrayIPcLm2EELi4E23TrivialOffsetCalculatorILi1EjESB_NS0_6memory12LoadWithCastILi1EEENSC_13StoreWithCastILi1EEEEEviT_T0_T2_T3_T4_T5_,@function
        .size           _ZN2at6native27unrolled_elementwise_kernelINS0_13AUnaryFunctorIaaaNS0_15binary_internal10MulFunctorIaEEEESt5arrayIPcLm2EELi4E23TrivialOffsetCalculatorILi1EjESB_NS0_6memory12LoadWithCastILi1EEENSC_13StoreWithCastILi1EEEEEviT_T0_T2_T3_T4_T5_,(.L_x_17347 - _ZN2at6native27unrolled_elementwise_kernelINS0_13AUnaryFunctorIaaaNS0_15binary_internal10MulFunctorIaEEEESt5arrayIPcLm2EELi4E23TrivialOffsetCalculatorILi1EjESB_NS0_6memory12LoadWithCastILi1EEENSC_13StoreWithCastILi1EEEEEviT_T0_T2_T3_T4_T5_)
        .other          _ZN2at6native27unrolled_elementwise_kernelINS0_13AUnaryFunctorIaaaNS0_15binary_internal10MulFunctorIaEEEESt5arrayIPcLm2EELi4E23TrivialOffsetCalculatorILi1EjESB_NS0_6memory12LoadWithCastILi1EEENSC_13StoreWithCastILi1EEEEEviT_T0_T2_T3_T4_T5_,@"STO_CUDA_ENTRY STV_DEFAULT"
_ZN2at6native27unrolled_elementwise_kernelINS0_13AUnaryFunctorIaaaNS0_15binary_internal10MulFunctorIaEEEESt5arrayIPcLm2EELi4E23TrivialOffsetCalculatorILi1EjESB_NS0_6memory12LoadWithCastILi1EEENSC_13StoreWithCastILi1EEEEEviT_T0_T2_T3_T4_T5_:
.text._ZN2at6native27unrolled_elementwise_kernelINS0_13AUnaryFunctorIaaaNS0_15binary_internal10MulFunctorIaEEEESt5arrayIPcLm2EELi4E23TrivialOffsetCalculatorILi1EjESB_NS0_6memory12LoadWithCastILi1EEENSC_13StoreWithCastILi1EEEEEviT_T0_T2_T3_T4_T5_:
        /* <DEDUP_REMOVED lines=31> */
.L_x_14581:
[----:B------:R3:W5:Y:S01]  /*01f0*/  LDG.E.U8 R17, desc[UR36][R2.64] ;  /* 0x0000002402117981 */ /* 0x000762000c1e1100 */
[----:B------:R-:W-:Y:S05]  /*0200*/  BRA `(.L_x_14583) ;  /* 0x0000000c00587947 */ /* 0x000fea0003800000 */
.L_x_14580:
        /* <DEDUP_REMOVED lines=8> */
.L_x_14585:
[----:B------:R1:W5:Y:S01]  /*0290*/  LDG.E.U8 R17, desc[UR36][R2.64] ;  /* 0x0000002402117981 */ /* 0x000362000c1e1100 */
[----:B------:R-:W-:Y:S05]  /*02a0*/  BRA `(.L_x_14583) ;  /* 0x0000000c00307947 */ /* 0x000fea0003800000 */
.L_x_14584:
[----:B------:R2:W5:Y:S01]  /*02b0*/  LDG.E.U16 R17, desc[UR36][R2.64] ;  /* 0x0000002402117981 */ /* 0x000562000c1e1500 */
[----:B------:R-:W-:Y:S05]  /*02c0*/  BRA `(.L_x_14583) ;  /* 0x0000000c00287947 */ /* 0x000fea0003800000 */
.L_x_14579:
        /* <DEDUP_REMOVED lines=9> */
.L_x_14587:
[----:B------:R-:W2:Y:S02]  /*0360*/  LDG.E.U16 R0, desc[UR36][R2.64] ;  /* 0x0000002402007981 */ /* 0x000ea4000c1e1500 */
[----:B--2---:R-:W-:-:S06]  /*0370*/  HADD2.F32 R0, -RZ, R0.H0_H0 ;  /* 0x20000000ff007230 */ /* 0x004fcc0000004100 */
[----:B------:R-:W0:Y:S02]  /*0380*/  F2I.FTZ.TRUNC.NTZ R0, R0 ;  /* 0x0000000000007305 */ /* 0x000e24000021f100 */
[----:B0-----:R-:W-:Y:S01]  /*0390*/  PRMT R17, R0, 0x7610, R17 ;  /* 0x0000761000117816 */ /* 0x001fe20000000011 */
[----:B------:R-:W-:Y:S06]  /*03a0*/  BRA `(.L_x_14583) ;  /* 0x0000000800f07947 */ /* 0x000fec0003800000 */
.L_x_14586:
        /* <DEDUP_REMOVED lines=9> */
.L_x_14589:
[----:B------:R-:W2:Y:S02]  /*0440*/  LDG.E.U16 R2, desc[UR36][R2.64] ;  /* 0x0000002402027981 */ /* 0x000ea4000c1e1500 */
[----:B--2---:R-:W-:-:S06]  /*0450*/  HADD2.F32 R0, -RZ, R2.H0_H0 ;  /* 0x20000002ff007230 */ /* 0x004fcc0000004100 */
[----:B------:R-:W0:Y:S02]  /*0460*/  F2I.FTZ.TRUNC.NTZ R0, R0 ;  /* 0x0000000000007305 */ /* 0x000e24000021f100 */
[----:B0-----:R-:W-:Y:S01]  /*0470*/  PRMT R17, R0, 0x7610, R17 ;  /* 0x0000761000117816 */ /* 0x001fe20000000011 */
[----:B------:R-:W-:Y:S06]  /*0480*/  BRA `(.L_x_14583) ;  /* 0x0000000800b87947 */ /* 0x000fec0003800000 */
.L_x_14588:
[----:B------:R-:W2:Y:S02]  /*0490*/  LDG.E.64 R2, desc[UR36][R2.64] ;  /* 0x0000002402027981 */ /* 0x000ea4000c1e1b00 */
[----:B--2---:R0:W1:Y:S01]  /*04a0*/  F2I.F64.TRUNC R17, R2 ;  /* 0x0000000200117311 */ /* 0x004062000030d100 */
[----:B------:R-:W-:Y:S05]  /*04b0*/  BRA `(.L_x_14583) ;  /* 0x0000000800ac7947 */ /* 0x000fea0003800000 */
.L_x_14578:
        /* <DEDUP_REMOVED lines=12> */
.L_x_14592:
[----:B------:R-:W2:Y:S02]  /*0580*/  LDG.E.64 R2, desc[UR36][R2.64] ;  /* 0x0000002402027981 */ /* 0x000ea4000c1e1b00 */
[----:B--2---:R0:W1:Y:S01]  /*0590*/  F2I.F64.TRUNC R17, R2 ;  /* 0x0000000200117311 */ /* 0x004062000030d100 */
[----:B------:R-:W-:Y:S05]  /*05a0*/  BRA `(.L_x_14583) ;  /* 0x0000000800707947 */ /* 0x000fea0003800000 */
.L_x_14591:
        /* <DEDUP_REMOVED lines=28> */
.L_x_14594:
        /* <DEDUP_REMOVED lines=16> */
.L_x_14593:
[----:B------:R-:W2:Y:S02]  /*0870*/  LDG.E.U16 R0, desc[UR36][R2.64] ;  /* 0x0000002402007981 */ /* 0x000ea4000c1e1500 */
[----:B--2---:R-:W-:-:S06]  /*0880*/  IMAD.U32 R0, R0, 0x10000, RZ ;  /* 0x0001000000007824 */ /* 0x004fcc00078e00ff */
[----:B------:R-:W0:Y:S02]  /*0890*/  F2I.FTZ.TRUNC.NTZ R0, R0 ;  /* 0x0000000000007305 */ /* 0x000e24000021f100 */
[----:B0-----:R-:W-:Y:S01]  /*08a0*/  PRMT R17, R0, 0x7610, R17 ;  /* 0x0000761000117816 */ /* 0x001fe20000000011 */
[----:B------:R-:W-:Y:S06]  /*08b0*/  BRA `(.L_x_14583) ;  /* 0x0000000400ac7947 */ /* 0x000fec0003800000 */
.L_x_14590:
        /* <DEDUP_REMOVED lines=10> */
.L_x_14597:
        /* <DEDUP_REMOVED lines=21> */
.L_x_14601:
[----:B------:R-:W-:Y:S05]  /*0ab0*/  BSYNC B1 ;  /* 0x0000000000017941 */ /* 0x000fea0003800000 */
.L_x_14600:
[----:B------:R-:W-:Y:S01]  /*0ac0*/  LEA R3, R0, 0x3b800000, 0x17 ;  /* 0x3b80000000037811 */ /* 0x000fe200078eb8ff */
[----:B------:R-:W-:-:S05]  /*0ad0*/  IMAD.SHL.U32 R0, R2, 0x100000, RZ ;  /* 0x0010000002007824 */ /* 0x000fca00078e00ff */
[----:B------:R-:W-:-:S07]  /*0ae0*/  LOP3.LUT R0, R3, R0, R4, 0xfe, !PT ;  /* 0x0000000003007212 */ /* 0x000fce00078efe04 */
.L_x_14599:
[----:B------:R-:W-:Y:S05]  /*0af0*/  BSYNC B0 ;  /* 0x0000000000007941 */ /* 0x000fea0003800000 */
.L_x_14598:
[----:B------:R-:W0:Y:S02]  /*0b00*/  F2I.FTZ.TRUNC.NTZ R0, R0 ;  /* 0x0000000000007305 */ /* 0x000e24000021f100 */
[----:B0-----:R-:W-:Y:S01]  /*0b10*/  PRMT R17, R0, 0x7610, R17 ;  /* 0x0000761000117816 */ /* 0x001fe20000000011 */
[----:B------:R-:W-:Y:S06]  /*0b20*/  BRA `(.L_x_14583) ;  /* 0x0000000400107947 */ /* 0x000fec0003800000 */
.L_x_14596:
        /* <DEDUP_REMOVED lines=21> */
.L_x_14605:
[----:B------:R-:W-:Y:S05]  /*0c80*/  BSYNC B1 ;  /* 0x0000000000017941 */ /* 0x000fea0003800000 */
.L_x_14604:
[----:B------:R-:W-:Y:S01]  /*0c90*/  LEA R3, R0, 0x37800000, 0x17 ;  /* 0x3780000000037811 */ /* 0x000fe200078eb8ff */
[----:B------:R-:W-:-:S05]  /*0ca0*/  IMAD.SHL.U32 R0, R2, 0x200000, RZ ;  /* 0x0020000002007824 */ /* 0x000fca00078e00ff */
[----:B------:R-:W-:-:S07]  /*0cb0*/  LOP3.LUT R0, R3, R0, R4, 0xfe, !PT ;  /* 0x0000000003007212 */ /* 0x000fce00078efe04 */
.L_x_14603:
[----:B------:R-:W-:Y:S05]  /*0cc0*/  BSYNC B0 ;  /* 0x0000000000007941 */ /* 0x000fea0003800000 */
.L_x_14602:
[----:B------:R-:W0:Y:S02]  /*0cd0*/  F2I.FTZ.TRUNC.NTZ R0, R0 ;  /* 0x0000000000007305 */ /* 0x000e24000021f100 */
[----:B0-----:R-:W-:Y:S01]  /*0ce0*/  PRMT R17, R0, 0x7610, R17 ;  /* 0x0000761000117816 */ /* 0x001fe20000000011 */
[----:B------:R-:W-:Y:S06]  /*0cf0*/  BRA `(.L_x_14583) ;  /* 0x00000000009c7947 */ /* 0x000fec0003800000 */
.L_x_14595:
        /* <DEDUP_REMOVED lines=14> */
.L_x_14609:
[----:B------:R-:W-:Y:S05]  /*0de0*/  BSYNC B0 ;  /* 0x0000000000007941 */ /* 0x000fea0003800000 */
.L_x_14608:
[----:B------:R-:W0:Y:S02]  /*0df0*/  F2I.FTZ.TRUNC.NTZ R0, R0 ;  /* 0x0000000000007305 */ /* 0x000e24000021f100 */
[----:B0-----:R-:W-:Y:S01]  /*0e00*/  PRMT R17, R0, 0x7610, R17 ;  /* 0x0000761000117816 */ /* 0x001fe20000000011 */
[----:B------:R-:W-:Y:S06]  /*0e10*/  BRA `(.L_x_14583) ;  /* 0x0000000000547947 */ /* 0x000fec0003800000 */
.L_x_14582:
        /* <DEDUP_REMOVED lines=16> */
.L_x_14610:
[----:B------:R-:W-:Y:S01]  /*0f20*/  PRMT R17, RZ, 0x7610, R17 ;  /* 0x00007610ff117816 */ /* 0x000fe20000000011 */
[----:B------:R-:W-:Y:S06]  /*0f30*/  BRA `(.L_x_14583) ;  /* 0x00000000000c7947 */ /* 0x000fec0003800000 */
.L_x_14607:
[----:B------:R0:W5:Y:S01]  /*0f40*/  LDG.E.U8 R17, desc[UR36][R2.64] ;  /* 0x0000002402117981 */ /* 0x000162000c1e1100 */
[----:B------:R-:W-:Y:S05]  /*0f50*/  BRA `(.L_x_14583) ;  /* 0x0000000000047947 */ /* 0x000fea0003800000 */
.L_x_14606:
[----:B------:R0:W5:Y:S02]  /*0f60*/  LDG.E.U8 R17, desc[UR36][R2.64] ;  /* 0x0000002402117981 */ /* 0x000164000c1e1100 */
.L_x_14583:
[----:B------:R-:W2:Y:S02]  /*0f70*/  S2R R19, SR_TID.X ;  /* 0x0000000000137919 */ /* 0x000ea40000002100 */
[----:B--2---:R-:W-:-:S07]  /*0f80*/  VIADD R19, R19, 0x80 ;  /* 0x0000008013137836 */ /* 0x004fce0000000000 */
.L_x_14577:
[----:B------:R-:W-:Y:S05]  /*0f90*/  BSYNC B6 ;  /* 0x0000000000067941 */ /* 0x000fea0003800000 */
.L_x_14576:
        /* <DEDUP_REMOVED lines=23> */
.L_x_14616:
[----:B------:R0:W5:Y:S01]  /*1110*/  LDG.E.U8 R16, desc[UR36][R2.64] ;  /* 0x0000002402107981 */ /* 0x000162000c1e1100 */
[----:B------:R-:W-:Y:S05]  /*1120*/  BRA `(.L_x_14618) ;  /* 0x0000000c00547947 */ /* 0x000fea0003800000 */
.L_x_14615:
        /* <DEDUP_REMOVED lines=8> */
.L_x_14620:
[----:B------:R0:W5:Y:S01]  /*11b0*/  LDG.E.U8 R16, desc[UR36][R2.64] ;  /* 0x0000002402107981 */ /* 0x000162000c1e1100 */
[----:B------:R-:W-:Y:S05]  /*11c0*/  BRA `(.L_x_14618) ;  /* 0x0000000c002c7947 */ /* 0x000fea0003800000 */
.L_x_14619:
[----:B------:R0:W5:Y:S01]  /*11d0*/  LDG.E.U16 R16, desc[UR36][R2.64] ;  /* 0x0000002402107981 */ /* 0x000162000c1e1500 */
[----:B------:R-:W-:Y:S05]  /*11e0*/  BRA `(.L_x_14618) ;  /* 0x0000000c00247947 */ /* 0x000fea0003800000 */
.L_x_14614:
        /* <DEDUP_REMOVED lines=9> */
.L_x_14622:
[----:B------:R-:W2:Y:S02]  /*1280*/  LDG.E.U16 R0, desc[UR36][R2.64] ;  /* 0x0000002402007981 */ /* 0x000ea4000c1e1500 */
[----:B--2---:R-:W-:-:S06]  /*1290*/  HADD2.F32 R0, -RZ, R0.H0_H0 ;  /* 0x20000000ff007230 */ /* 0x004fcc0000004100 */
[----:B------:R-:W0:Y:S02]  /*12a0*/  F2I.FTZ.TRUNC.NTZ R0, R0 ;  /* 0x0000000000007305 */ /* 0x000e24000021f100 */
[----:B0-----:R-:W-:Y:S01]  /*12b0*/  PRMT R16, R0, 0x7610, R16 ;  /* 0x0000761000107816 */ /* 0x001fe20000000010 */
[----:B------:R-:W-:Y:S06]  /*12c0*/  BRA `(.L_x_14618) ;  /* 0x0000000800ec7947 */ /* 0x000fec0003800000 */
.L_x_14621:
        /* <DEDUP_REMOVED lines=9> */
.L_x_14624:
[----:B------:R-:W2:Y:S02]  /*1360*/  LDG.E.U16 R2, desc[UR36][R2.64] ;  /* 0x0000002402027981 */ /* 0x000ea4000c1e1500 */
[----:B--2---:R-:W-:-:S06]  /*1370*/  HADD2.F32 R0, -RZ, R2.H0_H0 ;  /* 0x20000002ff007230 */ /* 0x004fcc0000004100 */
[----:B------:R-:W0:Y:S02]  /*1380*/  F2I.FTZ.TRUNC.NTZ R0, R0 ;  /* 0x0000000000007305 */ /* 0x000e24000021f100 */
[----:B0-----:R-:W-:Y:S01]  /*1390*/  PRMT R16, R0, 0x7610, R16 ;  /* 0x0000761000107816 */ /* 0x001fe20000000010 */
[----:B------:R-:W-:Y:S06]  /*13a0*/  BRA `(.L_x_14618) ;  /* 0x0000000800b47947 */ /* 0x000fec0003800000 */
.L_x_14623:
[----:B------:R-:W2:Y:S02]  /*13b0*/  LDG.E.64 R2, desc[UR36][R2.64] ;  /* 0x0000002402027981 */ /* 0x000ea4000c1e1b00 */
[----:B--2---:R0:W1:Y:S01]  /*13c0*/  F2I.F64.TRUNC R16, R2 ;  /* 0x0000000200107311 */ /* 0x004062000030d100 */
[----:B------:R-:W-:Y:S05]  /*13d0*/  BRA `(.L_x_14618) ;  /* 0x0000000800a87947 */ /* 0x000fea0003800000 */
.L_x_14613:
        /* <DEDUP_REMOVED lines=12> */
.L_x_14627:
[----:B------:R-:W2:Y:S02]  /*14a0*/  LDG.E.64 R2, desc[UR36][R2.64] ;  /* 0x0000002402027981 */ /* 0x000ea4000c1e1b00 */
[----:B--2---:R0:W1:Y:S01]  /*14b0*/  F2I.F64.TRUNC R16, R2 ;  /* 0x0000000200107311 */ /* 0x004062000030d100 */
[----:B------:R-:W-:Y:S05]  /*14c0*/  BRA `(.L_x_14618) ;  /* 0x00000008006c7947 */ /* 0x000fea0003800000 */
.L_x_14626:
        /* <DEDUP_REMOVED lines=28> */
.L_x_14629:
        /* <DEDUP_REMOVED lines=15> */
.L_x_14628:
[----:B------:R-:W2:Y:S02]  /*1780*/  LDG.E.U16 R0, desc[UR36][R2.64] ;  /* 0x0000002402007981 */ /* 0x000ea4000c1e1500 */
[----:B--2---:R-:W-:-:S06]  /*1790*/  IMAD.U32 R0, R0, 0x10000, RZ ;  /* 0x0001000000007824 */ /* 0x004fcc00078e00ff */
[----:B------:R-:W0:Y:S02]  /*17a0*/  F2I.FTZ.TRUNC.NTZ R0, R0 ;  /* 0x0000000000007305 */ /* 0x000e24000021f100 */
[----:B0-----:R-:W-:Y:S01]  /*17b0*/  PRMT R16, R0, 0x7610, R16 ;  /* 0x0000761000107816 */ /* 0x001fe20000000010 */
[----:B------:R-:W-:Y:S06]  /*17c0*/  BRA `(.L_x_14618) ;  /* 0x0000000400ac7947 */ /* 0x000fec0003800000 */
.L_x_14625:
        /* <DEDUP_REMOVED lines=10> */
.L_x_14632:
        /* <DEDUP_REMOVED lines=21> */
.L_x_14636:
[----:B------:R-:W-:Y:S05]  /*19c0*/  BSYNC B1 ;  /* 0x0000000000017941 */ /* 0x000fea0003800000 */
.L_x_14635:
[----:B------:R-:W-:Y:S01]  /*19d0*/  LEA R3, R0, 0x3b800000, 0x17 ;  /* 0x3b80000000037811 */ /* 0x000fe200078eb8ff */
[----:B------:R-:W-:-:S05]  /*19e0*/  IMAD.SHL.U32 R0, R2, 0x100000, RZ ;  /* 0x0010000002007824 */ /* 0x000fca00078e00ff */
[----:B------:R-:W-:-:S07]  /*19f0*/  LOP3.LUT R0, R3, R0, R4, 0xfe, !PT ;  /* 0x0000000003007212 */ /* 0x000fce00078efe04 */
.L_x_14634:
[----:B------:R-:W-:Y:S05]  /*1a00*/  BSYNC B0 ;  /* 0x0000000000007941 */ /* 0x000fea0003800000 */
.L_x_14633:
[----:B------:R-:W0:Y:S02]  /*1a10*/  F2I.FTZ.TRUNC.NTZ R0, R0 ;  /* 0x0000000000007305 */ /* 0x000e24000021f100 */
[----:B0-----:R-:W-:Y:S01]  /*1a20*/  PRMT R16, R0, 0x7610, R16 ;  /* 0x0000761000107816 */ /* 0x001fe20000000010 */
[----:B------:R-:W-:Y:S06]  /*1a30*/  BRA `(.L_x_14618) ;  /* 0x0000000400107947 */ /* 0x000fec0003800000 */
.L_x_14631:
        /* <DEDUP_REMOVED lines=21> */
.L_x_14640:
[----:B------:R-:W-:Y:S05]  /*1b90*/  BSYNC B1 ;  /* 0x0000000000017941 */ /* 0x000fea0003800000 */
.L_x_14639:
[----:B------:R-:W-:Y:S01]  /*1ba0*/  LEA R3, R0, 0x37800000, 0x17 ;  /* 0x3780000000037811 */ /* 0x000fe200078eb8ff */
[----:B------:R-:W-:-:S05]  /*1bb0*/  IMAD.SHL.U32 R0, R2, 0x200000, RZ ;  /* 0x0020000002007824 */ /* 0x000fca00078e00ff */
[----:B------:R-:W-:-:S07]  /*1bc0*/  LOP3.LUT R0, R3, R0, R4, 0xfe, !PT ;  /* 0x0000000003007212 */ /* 0x000fce00078efe04 */
.L_x_14638:
[----:B------:R-:W-:Y:S05]  /*1bd0*/  BSYNC B0 ;  /* 0x0000000000007941 */ /* 0x000fea0003800000 */
.L_x_14637:
[----:B------:R-:W0:Y:S02]  /*1be0*/  F2I.FTZ.TRUNC.NTZ R0, R0 ;  /* 0x0000000000007305 */ /* 0x000e24000021f100 */
[----:B0-----:R-:W-:Y:S01]  /*1bf0*/  PRMT R16, R0, 0x7610, R16 ;  /* 0x0000761000107816 */ /* 0x001fe20000000010 */
[----:B------:R-:W-:Y:S06]  /*1c00*/  BRA `(.L_x_14618) ;  /* 0x00000000009c7947 */ /* 0x000fec0003800000 */
.L_x_14630:
        /* <DEDUP_REMOVED lines=14> */
.L_x_14644:
[----:B------:R-:W-:Y:S05]  /*1cf0*/  BSYNC B0 ;  /* 0x0000000000007941 */ /* 0x000fea0003800000 */
.L_x_14643:
[----:B------:R-:W0:Y:S02]  /*1d00*/  F2I.FTZ.TRUNC.NTZ R0, R0 ;  /* 0x0000000000007305 */ /* 0x000e24000021f100 */
[----:B0-----:R-:W-:Y:S01]  /*1d10*/  PRMT R16, R0, 0x7610, R16 ;  /* 0x0000761000107816 */ /* 0x001fe20000000010 */
[----:B------:R-:W-:Y:S06]  /*1d20*/  BRA `(.L_x_14618) ;  /* 0x0000000000547947 */ /* 0x000fec0003800000 */
.L_x_14617:
        /* <DEDUP_REMOVED lines=16> */
.L_x_14645:
[----:B------:R-:W-:Y:S01]  /*1e30*/  PRMT R16, RZ, 0x7610, R16 ;  /* 0x00007610ff107816 */ /* 0x000fe20000000010 */
[----:B------:R-:W-:Y:S06]  /*1e40*/  BRA `(.L_x_14618) ;  /* 0x00000000000c7947 */ /* 0x000fec0003800000 */
.L_x_14642:
[----:B------:R3:W5:Y:S01]  /*1e50*/  LDG.E.U8 R16, desc[UR36][R2.64] ;  /* 0x0000002402107981 */ /* 0x000762000c1e1100 */
[----:B------:R-:W-:Y:S05]  /*1e60*/  BRA `(.L_x_14618) ;  /* 0x0000000000047947 */ /* 0x000fea0003800000 */
.L_x_14641:
[----:B------:R2:W5:Y:S02]  /*1e70*/  LDG.E.U8 R16, desc[UR36][R2.64] ;  /* 0x0000002402107981 */ /* 0x000564000c1e1100 */
.L_x_14618:
[----:B------:R-:W-:-:S07]  /*1e80*/  VIADD R19, R19, 0x80 ;  /* 0x0000008013137836 */ /* 0x000fce0000000000 */
.L_x_14612:
[----:B------:R-:W-:Y:S05]  /*1e90*/  BSYNC B6 ;  /* 0x0000000000067941 */ /* 0x000fea0003800000 */
.L_x_14611:
        /* <DEDUP_REMOVED lines=25> */
.L_x_14651:
[----:B------:R0:W5:Y:S01]  /*2030*/  LDG.E.U8 R24, desc[UR36][R2.64] ;  /* 0x0000002402187981 */ /* 0x000162000c1e1100 */
[----:B------:R-:W-:Y:S05]  /*2040*/  BRA `(.L_x_14653) ;  /* 0x0000000c00547947 */ /* 0x000fea0003800000 */
.L_x_14650:
        /* <DEDUP_REMOVED lines=8> */
.L_x_14655:
[----:B------:R0:W5:Y:S01]  /*20d0*/  LDG.E.U8 R24, desc[UR36][R2.64] ;  /* 0x0000002402187981 */ /* 0x000162000c1e1100 */
[----:B------:R-:W-:Y:S05]  /*20e0*/  BRA `(.L_x_14653) ;  /* 0x0000000c002c7947 */ /* 0x000fea0003800000 */
.L_x_14654:
[----:B------:R0:W5:Y:S01]  /*20f0*/  LDG.E.U16 R24, desc[UR36][R2.64] ;  /* 0x0000002402187981 */ /* 0x000162000c1e1500 */
[----:B------:R-:W-:Y:S05]  /*2100*/  BRA `(.L_x_14653) ;  /* 0x0000000c00247947 */ /* 0x000fea0003800000 */
.L_x_14649:
        /* <DEDUP_REMOVED lines=9> */
.L_x_14657:
[----:B------:R-:W2:Y:S02]  /*21a0*/  LDG.E.U16 R0, desc[UR36][R2.64] ;  /* 0x0000002402007981 */ /* 0x000ea4000c1e1500 */
[----:B--2---:R-:W-:-:S06]  /*21b0*/  HADD2.F32 R0, -RZ, R0.H0_H0 ;  /* 0x20000000ff007230 */ /* 0x004fcc0000004100 */
[----:B------:R-:W0:Y:S02]  /*21c0*/  F2I.FTZ.TRUNC.NTZ R0, R0 ;  /* 0x0000000000007305 */ /* 0x000e24000021f100 */
[----:B0-----:R-:W-:Y:S01]  /*21d0*/  PRMT R24, R0, 0x7610, R24 ;  /* 0x0000761000187816 */ /* 0x001fe20000000018 */
[----:B------:R-:W-:Y:S06]  /*21e0*/  BRA `(.L_x_14653) ;  /* 0x0000000800ec7947 */ /* 0x000fec0003800000 */
.L_x_14656:
        /* <DEDUP_REMOVED lines=9> */
.L_x_14659:
[----:B------:R-:W2:Y:S02]  /*2280*/  LDG.E.U16 R2, desc[UR36][R2.64] ;  /* 0x0000002402027981 */ /* 0x000ea4000c1e1500 */
[----:B--2---:R-:W-:-:S06]  /*2290*/  HADD2.F32 R0, -RZ, R2.H0_H0 ;  /* 0x20000002ff007230 */ /* 0x004fcc0000004100 */
[----:B------:R-:W0:Y:S02]  /*22a0*/  F2I.FTZ.TRUNC.NTZ R0, R0 ;  /* 0x0000000000007305 */ /* 0x000e24000021f100 */
[----:B0-----:R-:W-:Y:S01]  /*22b0*/  PRMT R24, R0, 0x7610, R24 ;  /* 0x0000761000187816 */ /* 0x001fe20000000018 */
[----:B------:R-:W-:Y:S06]  /*22c0*/  BRA `(.L_x_14653) ;  /* 0x0000000800b47947 */ /* 0x000fec0003800000 */
.L_x_14658:
[----:B------:R-:W2:Y:S02]  /*22d0*/  LDG.E.64 R2, desc[UR36][R2.64] ;  /* 0x0000002402027981 */ /* 0x000ea4000c1e1b00 */
[----:B--2---:R0:W1:Y:S01]  /*22e0*/  F2I.F64.TRUNC R24, R2 ;  /* 0x0000000200187311 */ /* 0x004062000030d100 */
[----:B------:R-:W-:Y:S05]  /*22f0*/  BRA `(.L_x_14653) ;  /* 0x0000000800a87947 */ /* 0x000fea0003800000 */
.L_x_14648:
        /* <DEDUP_REMOVED lines=12> */
.L_x_14662:
[----:B------:R-:W2:Y:S02]  /*23c0*/  LDG.E.64 R2, desc[UR36][R2.64] ;  /* 0x0000002402027981 */ /* 0x000ea4000c1e1b00 */
[----:B--2---:R3:W4:Y:S01]  /*23d0*/  F2I.F64.TRUNC R24, R2 ;  /* 0x0000000200187311 */ /* 0x004722000030d100 */
[----:B------:R-:W-:Y:S05]  /*23e0*/  BRA `(.L_x_14653) ;  /* 0x00000008006c7947 */ /* 0x000fea0003800000 */
.L_x_14661:
        /* <DEDUP_REMOVED lines=28> */
.L_x_14664:
        /* <DEDUP_REMOVED lines=15> */
.L_x_14663:
[----:B------:R-:W2:Y:S02]  /*26a0*/  LDG.E.U16 R0, desc[UR36][R2.64] ;  /* 0x0000002402007981 */ /* 0x000ea4000c1e1500 */
[----:B--2---:R-:W-:-:S06]  /*26b0*/  IMAD.U32 R0, R0, 0x10000, RZ ;  /* 0x0001000000007824 */ /* 0x004fcc00078e00ff */
[----:B------:R-:W0:Y:S02]  /*26c0*/  F2I.FTZ.TRUNC.NTZ R0, R0 ;  /* 0x0000000000007305 */ /* 0x000e24000021f100 */
[----:B0-----:R-:W-:Y:S01]  /*26d0*/  PRMT R24, R0, 0x7610, R24 ;  /* 0x0000761000187816 */ /* 0x001fe20000000018 */
[----:B------:R-:W-:Y:S06]  /*26e0*/  BRA `(.L_x_14653) ;  /* 0x0000000400ac7947 */ /* 0x000fec0003800000 */
.L_x_14660:
        /* <DEDUP_REMOVED lines=10> */
.L_x_14667:
        /* <DEDUP_REMOVED lines=21> */
.L_x_14671:
[----:B------:R-:W-:Y:S05]  /*28e0*/  BSYNC B1 ;  /* 0x0000000000017941 */ /* 0x000fea0003800000 */
.L_x_14670:
[----:B------:R-:W-:Y:S01]  /*28f0*/  LEA R3, R0, 0x3b800000, 0x17 ;  /* 0x3b80000000037811 */ /* 0x000fe200078eb8ff */
[----:B------:R-:W-:-:S05]  /*2900*/  IMAD.SHL.U32 R0, R2, 0x100000, RZ ;  /* 0x0010000002007824 */ /* 0x000fca00078e00ff */
[----:B------:R-:W-:-:S07]  /*2910*/  LOP3.LUT R0, R3, R0, R4, 0xfe, !PT ;  /* 0x0000000003007212 */ /* 0x000fce00078efe04 */
.L_x_14669:
[----:B------:R-:W-:Y:S05]  /*2920*/  BSYNC B0 ;  /* 0x0000000000007941 */ /* 0x000fea0003800000 */
.L_x_14668:
[----:B------:R-:W0:Y:S02]  /*2930*/  F2I.FTZ.TRUNC.NTZ R0, R0 ;  /* 0x0000000000007305 */ /* 0x000e24000021f100 */
[----:B0-----:R-:W-:Y:S01]  /*2940*/  PRMT R24, R0, 0x7610, R24 ;  /* 0x0000761000187816 */ /* 0x001fe20000000018 */
[----:B------:R-:W-:Y:S06]  /*2950*/  BRA `(.L_x_14653) ;  /* 0x0000000400107947 */ /* 0x000fec0003800000 */
.L_x_14666:
        /* <DEDUP_REMOVED lines=21> */
.L_x_14675:
[----:B------:R-:W-:Y:S05]  /*2ab0*/  BSYNC B1 ;  /* 0x0000000000017941 */ /* 0x000fea0003800000 */
.L_x_14674:
[----:B------:R-:W-:Y:S01]  /*2ac0*/  LEA R3, R0, 0x37800000, 0x17 ;  /* 0x3780000000037811 */ /* 0x000fe200078eb8ff */
[----:B------:R-:W-:-:S05]  /*2ad0*/  IMAD.SHL.U32 R0, R2, 0x200000, RZ ;  /* 0x0020000002007824 */ /* 0x000fca00078e00ff */
[----:B------:R-:W-:-:S07]  /*2ae0*/  LOP3.LUT R0, R3, R0, R4, 0xfe, !PT ;  /* 0x0000000003007212 */ /* 0x000fce00078efe04 */
.L_x_14673:
[----:B------:R-:W-:Y:S05]  /*2af0*/  BSYNC B0 ;  /* 0x0000000000007941 */ /* 0x000fea0003800000 */
.L_x_14672:
[----:B------:R-:W0:Y:S02]  /*2b00*/  F2I.FTZ.TRUNC.NTZ R0, R0 ;  /* 0x0000000000007305 */ /* 0x000e24000021f100 */
[----:B0-----:R-:W-:Y:S01]  /*2b10*/  PRMT R24, R0, 0x7610, R24 ;  /* 0x0000761000187816 */ /* 0x001fe20000000018 */
[----:B------:R-:W-:Y:S06]  /*2b20*/  BRA `(.L_x_14653) ;  /* 0x00000000009c7947 */ /* 0x000fec0003800000 */
.L_x_14665:
        /* <DEDUP_REMOVED lines=14> */
.L_x_14679:
[----:B------:R-:W-:Y:S05]  /*2c10*/  BSYNC B0 ;  /* 0x0000000000007941 */ /* 0x000fea0003800000 */
.L_x_14678:
[----:B------:R-:W0:Y:S02]  /*2c20*/  F2I.FTZ.TRUNC.NTZ R0, R0 ;  /* 0x0000000000007305 */ /* 0x000e24000021f100 */
[----:B0-----:R-:W-:Y:S01]  /*2c30*/  PRMT R24, R0, 0x7610, R24 ;  /* 0x0000761000187816 */ /* 0x001fe20000000018 */
[----:B------:R-:W-:Y:S06]  /*2c40*/  BRA `(.L_x_14653) ;  /* 0x0000000000547947 */ /* 0x000fec0003800000 */
.L_x_14652:
        /* <DEDUP_REMOVED lines=16> */
.L_x_14680:
[----:B------:R-:W-:Y:S01]  /*2d50*/  PRMT R24, RZ, 0x7610, R24 ;  /* 0x00007610ff187816 */ /* 0x000fe20000000018 */
[----:B------:R-:W-:Y:S06]  /*2d60*/  BRA `(.L_x_14653) ;  /* 0x00000000000c7947 */ /* 0x000fec0003800000 */
.L_x_14677:
[----:B------:R2:W5:Y:S01]  /*2d70*/  LDG.E.U8 R24, desc[UR36][R2.64] ;  /* 0x0000002402187981 */ /* 0x000562000c1e1100 */
[----:B------:R-:W-:Y:S05]  /*2d80*/  BRA `(.L_x_14653) ;  /* 0x0000000000047947 */ /* 0x000fea0003800000 */
.L_x_14676:
[----:B------:R1:W5:Y:S02]  /*2d90*/  LDG.E.U8 R24, desc[UR36][R2.64] ;  /* 0x0000002402187981 */ /* 0x000364000c1e1100 */
.L_x_14653:
[----:B------:R-:W-:-:S07]  /*2da0*/  VIADD R19, R19, 0x80 ;  /* 0x0000008013137836 */ /* 0x000fce0000000000 */
.L_x_14647:
[----:B------:R-:W-:Y:S05]  /*2db0*/  BSYNC B6 ;  /* 0x0000000000067941 */ /* 0x000fea0003800000 */
.L_x_14646:
[----:B------:R-:W0:Y:S01]  /*2dc0*/  LDC.U8 R25, c[0x0][0x215] ;  /* 0x00008540ff197b82 */ /* 0x000e220000000000 */
        /* <DEDUP_REMOVED lines=22> */
.L_x_14686:
[----:B------:R0:W5:Y:S01]  /*2f30*/  LDG.E.U8 R18, desc[UR36][R2.64] ;  /* 0x0000002402127981 */ /* 0x000162000c1e1100 */
[----:B------:R-:W-:Y:S05]  /*2f40*/  BRA `(.L_x_14682) ;  /* 0x0000000c00507947 */ /* 0x000fea0003800000 */
.L_x_14685:
        /* <DEDUP_REMOVED lines=8> */
.L_x_14689:
[----:B------:R0:W5:Y:S01]  /*2fd0*/  LDG.E.U8 R18, desc[UR36][R2.64] ;  /* 0x0000002402127981 */ /* 0x000162000c1e1100 */
[----:B------:R-:W-:Y:S05]  /*2fe0*/  BRA `(.L_x_14682) ;  /* 0x0000000c00287947 */ /* 0x000fea0003800000 */
.L_x_14688:
[----:B------:R0:W5:Y:S01]  /*2ff0*/  LDG.E.U16 R18, desc[UR36][R2.64] ;  /* 0x0000002402127981 */ /* 0x000162000c1e1500 */
[----:B------:R-:W-:Y:S05]  /*3000*/  BRA `(.L_x_14682) ;  /* 0x0000000c00207947 */ /* 0x000fea0003800000 */
.L_x_14684:
        /* <DEDUP_REMOVED lines=9> */
.L_x_14691:
[----:B------:R-:W2:Y:S02]  /*30a0*/  LDG.E.U16 R0, desc[UR36][R2.64] ;  /* 0x0000002402007981 */ /* 0x000ea4000c1e1500 */
[----:B--2---:R-:W-:-:S06]  /*30b0*/  HADD2.F32 R0, -RZ, R0.H0_H0 ;  /* 0x20000000ff007230 */ /* 0x004fcc0000004100 */
[----:B------:R-:W0:Y:S02]  /*30c0*/  F2I.FTZ.TRUNC.NTZ R0, R0 ;  /* 0x0000000000007305 */ /* 0x000e24000021f100 */
[----:B0-----:R-:W-:Y:S01]  /*30d0*/  PRMT R18, R0, 0x7610, R18 ;  /* 0x0000761000127816 */ /* 0x001fe20000000012 */
[----:B------:R-:W-:Y:S06]  /*30e0*/  BRA `(.L_x_14682) ;  /* 0x0000000800e87947 */ /* 0x000fec0003800000 */
.L_x_14690:
        /* <DEDUP_REMOVED lines=9> */
.L_x_14693:
[----:B------:R-:W2:Y:S02]  /*3180*/  LDG.E.U16 R2, desc[UR36][R2.64] ;  /* 0x0000002402027981 */ /* 0x000ea4000c1e1500 */
[----:B--2---:R-:W-:-:S06]  /*3190*/  HADD2.F32 R0, -RZ, R2.H0_H0 ;  /* 0x20000002ff007230 */ /* 0x004fcc0000004100 */
[----:B------:R-:W0:Y:S02]  /*31a0*/  F2I.FTZ.TRUNC.NTZ R0, R0 ;  /* 0x0000000000007305 */ /* 0x000e24000021f100 */
[----:B0-----:R-:W-:Y:S01]  /*31b0*/  PRMT R18, R0, 0x7610, R18 ;  /* 0x0000761000127816 */ /* 0x001fe20000000012 */
[----:B------:R-:W-:Y:S06]  /*31c0*/  BRA `(.L_x_14682) ;  /* 0x0000000800b07947 */ /* 0x000fec0003800000 */
.L_x_14692:
[----:B------:R-:W2:Y:S02]  /*31d0*/  LDG.E.64 R2, desc[UR36][R2.64] ;  /* 0x0000002402027981 */ /* 0x000ea4000c1e1b00 */
[----:B--2---:R0:W1:Y:S01]  /*31e0*/  F2I.F64.TRUNC R18, R2 ;  /* 0x0000000200127311 */ /* 0x004062000030d100 */
[----:B------:R-:W-:Y:S05]  /*31f0*/  BRA `(.L_x_14682) ;  /* 0x0000000800a47947 */ /* 0x000fea0003800000 */
.L_x_14683:
        /* <DEDUP_REMOVED lines=12> */
.L_x_14696:
[----:B------:R-:W2:Y:S02]  /*32c0*/  LDG.E.64 R2, desc[UR36][R2.64] ;  /* 0x0000002402027981 */ /* 0x000ea4000c1e1b00 */
[----:B--2---:R0:W1:Y:S01]  /*32d0*/  F2I.F64.TRUNC R18, R2 ;  /* 0x0000000200127311 */ /* 0x004062000030d100 */
[----:B------:R-:W-:Y:S05]  /*32e0*/  BRA `(.L_x_14682) ;  /* 0x0000000800687947 */ /* 0x000fea0003800000 */
.L_x_14695:
        /* <DEDUP_REMOVED lines=28> */
.L_x_14698:
        /* <DEDUP_REMOVED lines=15> */
.L_x_14697:
[----:B------:R-:W2:Y:S02]  /*35a0*/  LDG.E.U16 R0, desc[UR36][R2.64] ;  /* 0x0000002402007981 */ /* 0x000ea4000c1e1500 */
[----:B--2---:R-:W-:-:S06]  /*35b0*/  IMAD.U32 R0, R0, 0x10000, RZ ;  /* 0x0001000000007824 */ /* 0x004fcc00078e00ff */
[----:B------:R-:W0:Y:S02]  /*35c0*/  F2I.FTZ.TRUNC.NTZ R0, R0 ;  /* 0x0000000000007305 */ /* 0x000e24000021f100 */
[----:B0-----:R-:W-:Y:S01]  /*35d0*/  PRMT R18, R0, 0x7610, R18 ;  /* 0x0000761000127816 */ /* 0x001fe20000000012 */
[----:B------:R-:W-:Y:S06]  /*35e0*/  BRA `(.L_x_14682) ;  /* 0x0000000400a87947 */ /* 0x000fec0003800000 */
.L_x_14694:
        /* <DEDUP_REMOVED lines=10> */
.L_x_14701:
        /* <DEDUP_REMOVED lines=21> */
.L_x_14705:
[----:B------:R-:W-:Y:S05]  /*37e0*/  BSYNC B1 ;  /* 0x0000000000017941 */ /* 0x000fea0003800000 */
.L_x_14704:
[----:B------:R-:W-:Y:S01]  /*37f0*/  LEA R3, R0, 0x3b800000, 0x17 ;  /* 0x3b80000000037811 */ /* 0x000fe200078eb8ff */
[----:B------:R-:W-:-:S05]  /*3800*/  IMAD.SHL.U32 R0, R2, 0x100000, RZ ;  /* 0x0010000002007824 */ /* 0x000fca00078e00ff */
[----:B------:R-:W-:-:S07]  /*3810*/  LOP3.LUT R0, R3, R0, R4, 0xfe, !PT ;  /* 0x0000000003007212 */ /* 0x000fce00078efe04 */
.L_x_14703:
[----:B------:R-:W-:Y:S05]  /*3820*/  BSYNC B0 ;  /* 0x0000000000007941 */ /* 0x000fea0003800000 */
.L_x_14702:
[----:B------:R-:W0:Y:S02]  /*3830*/  F2I.FTZ.TRUNC.NTZ R0, R0 ;  /* 0x0000000000007305 */ /* 0x000e24000021f100 */
[----:B0-----:R-:W-:Y:S01]  /*3840*/  PRMT R18, R0, 0x7610, R18 ;  /* 0x0000761000127816 */ /* 0x001fe20000000012 */
[----:B------:R-:W-:Y:S06]  /*3850*/  BRA `(.L_x_14682) ;  /* 0x00000004000c7947 */ /* 0x000fec0003800000 */
.L_x_14700:
        /* <DEDUP_REMOVED lines=21> */
.L_x_14709:
[----:B------:R-:W-:Y:S05]  /*39b0*/  BSYNC B1 ;  /* 0x0000000000017941 */ /* 0x000fea0003800000 */
.L_x_14708:
[----:B------:R-:W-:Y:S01]  /*39c0*/  LEA R3, R0, 0x37800000, 0x17 ;  /* 0x3780000000037811 */ /* 0x000fe200078eb8ff */
[----:B------:R-:W-:-:S05]  /*39d0*/  IMAD.SHL.U32 R0, R2, 0x200000, RZ ;  /* 0x0020000002007824 */ /* 0x000fca00078e00ff */
[----:B------:R-:W-:-:S07]  /*39e0*/  LOP3.LUT R0, R3, R0, R4, 0xfe, !PT ;  /* 0x0000000003007212 */ /* 0x000fce00078efe04 */
.L_x_14707:
[----:B------:R-:W-:Y:S05]  /*39f0*/  BSYNC B0 ;  /* 0x0000000000007941 */ /* 0x000fea0003800000 */
.L_x_14706:
[----:B------:R-:W0:Y:S02]  /*3a00*/  F2I.FTZ.TRUNC.NTZ R0, R0 ;  /* 0x0000000000007305 */ /* 0x000e24000021f100 */
[----:B0-----:R-:W-:Y:S01]  /*3a10*/  PRMT R18, R0, 0x7610, R18 ;  /* 0x0000761000127816 */ /* 0x001fe20000000012 */
[----:B------:R-:W-:Y:S06]  /*3a20*/  BRA `(.L_x_14682) ;  /* 0x0000000000987947 */ /* 0x000fec0003800000 */
.L_x_14699:
        /* <DEDUP_REMOVED lines=14> */
.L_x_14713:
[----:B------:R-:W-:Y:S05]  /*3b10*/  BSYNC B0 ;  /* 0x0000000000007941 */ /* 0x000fea0003800000 */
.L_x_14712:
[----:B------:R-:W0:Y:S02]  /*3b20*/  F2I.FTZ.TRUNC.NTZ R0, R0 ;  /* 0x0000000000007305 */ /* 0x000e24000021f100 */
[----:B0-----:R-:W-:Y:S01]  /*3b30*/  PRMT R18, R0, 0x7610, R18 ;  /* 0x0000761000127816 */ /* 0x001fe20000000012 */
[----:B------:R-:W-:Y:S06]  /*3b40*/  BRA `(.L_x_14682) ;  /* 0x0000000000507947 */ /* 0x000fec0003800000 */
.L_x_14687:
        /* <DEDUP_REMOVED lines=16> */
.L_x_14714:
[----:B------:R-:W-:Y:S05]  /*3c50*/  BRA `(.L_x_14682) ;  /* 0x00000000000c7947 */ /* 0x000fea0003800000 */
.L_x_14711:
[----:B------:R0:W5:Y:S01]  /*3c60*/  LDG.E.U8 R18, desc[UR36][R2.64] ;  /* 0x0000002402127981 */ /* 0x000162000c1e1100 */
[----:B------:R-:W-:Y:S05]  /*3c70*/  BRA `(.L_x_14682) ;  /* 0x0000000000047947 */ /* 0x000fea0003800000 */
.L_x_14710:
[----:B------:R0:W5:Y:S02]  /*3c80*/  LDG.E.U8 R18, desc[UR36][R2.64] ;  /* 0x0000002402127981 */ /* 0x000164000c1e1100 */
.L_x_14682:
[----:B------:R-:W-:Y:S05]  /*3c90*/  BSYNC B6 ;  /* 0x0000000000067941 */ /* 0x000fea0003800000 */
.L_x_14681:
[----:B01234-:R-:W0:Y:S01]  /*3ca0*/  S2R R2, SR_TID.X ;  /* 0x0000000000027919 */ /* 0x01fe220000002100 */
[----:B------:R-:W1:Y:S01]  /*3cb0*/  LDC.U8 R19, c[0x0][0x234] ;  /* 0x00008d00ff137b82 */ /* 0x000e620000000000 */
[----:B------:R-:W-:Y:S01]  /*3cc0*/  PRMT R25, R25, 0x9910, RZ ;  /* 0x0000991019197816 */ /* 0x000fe200000000ff */
[----:B------:R-:W-:Y:S01]  /*3cd0*/  BSSY B6, `(.L_x_14715) ;  /* 0x000010a000067945 */ /* 0x000fe20003800000 */
[----:B-----5:R-:W-:Y:S02]  /*3ce0*/  PRMT R3, R17, 0x9910, RZ ;  /* 0x0000991011037816 */ /* 0x020fe400000000ff */
[----:B------:R-:W-:Y:S01]  /*3cf0*/  PRMT R5, R16, 0x9910, RZ ;  /* 0x0000991010057816 */ /* 0x000fe200000000ff */
[----:B------:R-:W-:Y:S01]  /*3d00*/  IMAD.MOV.U32 R16, RZ, RZ, R25 ;  /* 0x000000ffff107224 */ /* 0x000fe200078e0019 */
[----:B------:R-:W-:Y:S02]  /*3d10*/  PRMT R17, R24, 0x9910, RZ ;  /* 0x0000991018117816 */ /* 0x000fe400000000ff */
[----:B------:R-:W-:Y:S01]  /*3d20*/  PRMT R7, R18, 0x9910, RZ ;  /* 0x0000991012077816 */ /* 0x000fe200000000ff */
[----:B------:R-:W-:-:S02]  /*3d30*/  IMAD R3, R16, R3, RZ ;  /* 0x0000000310037224 */ /* 0x000fc400078e02ff */
[C---:B------:R-:W-:Y:S02]  /*3d40*/  IMAD R18, R16.reuse, R5, RZ ;  /* 0x0000000510127224 */ /* 0x040fe400078e02ff */
[C---:B------:R-:W-:Y:S02]  /*3d50*/  IMAD R17, R16.reuse, R17, RZ ;  /* 0x0000001110117224 */ /* 0x040fe400078e02ff */
[----:B------:R-:W-:Y:S01]  /*3d60*/  IMAD R16, R16, R7, RZ ;  /* 0x0000000710107224 */ /* 0x000fe200078e02ff */
        /* <DEDUP_REMOVED lines=23> */
.L_x_14720:
[----:B------:R0:W-:Y:S01]  /*3ee0*/  STG.E.U8 desc[UR36][R8.64], R3 ;  /* 0x0000000308007986 */ /* 0x0001e2000c101124 */
[----:B------:R-:W-:Y:S05]  /*3ef0*/  BRA `(.L_x_14716) ;  /* 0x0000000c009c7947 */ /* 0x000fea0003800000 */
.L_x_14719:
        /* <DEDUP_REMOVED lines=12> */
.L_x_14723:
[----:B------:R-:W-:-:S04]  /*3fc0*/  LOP3.LUT R3, R3, 0xffff, RZ, 0xc0, !PT ;  /* 0x0000ffff03037812 */ /* 0x000fc800078ec0ff */
[----:B------:R-:W-:-:S05]  /*3fd0*/  PRMT R3, R3, 0x8880, RZ ;  /* 0x0000888003037816 */ /* 0x000fca00000000ff */
[----:B------:R0:W-:Y:S01]  /*3fe0*/  STG.E desc[UR36][R8.64], R3 ;  /* 0x0000000308007986 */ /* 0x0001e2000c101924 */
[----:B------:R-:W-:Y:S05]  /*3ff0*/  BRA `(.L_x_14716) ;  /* 0x0000000c005c7947 */ /* 0x000fea0003800000 */
.L_x_14722:
[----:B------:R-:W-:-:S04]  /*4000*/  PRMT R3, R3, 0x8880, RZ ;  /* 0x0000888003037816 */ /* 0x000fc800000000ff */
[----:B------:R-:W-:-:S05]  /*4010*/  PRMT R3, R3, 0x7710, RZ ;  /* 0x0000771003037816 */ /* 0x000fca00000000ff */
[----:B------:R0:W-:Y:S01]  /*4020*/  STG.E.U16 desc[UR36][R8.64], R3 ;  /* 0x0000000308007986 */ /* 0x0001e2000c101524 */
[----:B------:R-:W-:Y:S05]  /*4030*/  BRA `(.L_x_14716) ;  /* 0x0000000c004c7947 */ /* 0x000fea0003800000 */
.L_x_14718:
        /* <DEDUP_REMOVED lines=9> */
.L_x_14725:
[----:B------:R-:W0:Y:S02]  /*40d0*/  I2F.S8 R0, R3 ;  /* 0x0000000300007306 */ /* 0x000e240000001400 */
[----:B0-----:R-:W-:-:S05]  /*40e0*/  F2FP.F16.F32.PACK_AB R0, RZ, R0 ;  /* 0x00000000ff00723e */ /* 0x001fca00000000ff */
[----:B------:R0:W-:Y:S01]  /*40f0*/  STG.E.U16 desc[UR36][R8.64], R0 ;  /* 0x0000000008007986 */ /* 0x0001e2000c101524 */
[----:B------:R-:W-:Y:S05]  /*4100*/  BRA `(.L_x_14716) ;  /* 0x0000000c00187947 */ /* 0x000fea0003800000 */
.L_x_14724:
        /* <DEDUP_REMOVED lines=10> */
.L_x_14727:
[----:B------:R-:W0:Y:S02]  /*41b0*/  I2F.S8 R3, R3 ;  /* 0x0000000300037306 */ /* 0x000e240000001400 */
[----:B0-----:R-:W-:-:S04]  /*41c0*/  F2FP.F16.F32.PACK_AB R3, RZ, R3 ;  /* 0x00000003ff03723e */ /* 0x001fc800000000ff */
[----:B------:R-:W-:-:S05]  /*41d0*/  PRMT R3, R3, 0x5410, RZ ;  /* 0x0000541003037816 */ /* 0x000fca00000000ff */
[----:B------:R0:W-:Y:S01]  /*41e0*/  STG.E desc[UR36][R8.64], R3 ;  /* 0x0000000308007986 */ /* 0x0001e2000c101924 */
[----:B------:R-:W-:Y:S05]  /*41f0*/  BRA `(.L_x_14716) ;  /* 0x0000000800dc7947 */ /* 0x000fea0003800000 */
.L_x_14726:
[----:B------:R-:W-:-:S04]  /*4200*/  PRMT R4, R3, 0x8880, RZ ;  /* 0x0000888003047816 */ /* 0x000fc800000000ff */
[----:B------:R-:W-:-:S06]  /*4210*/  PRMT R4, R4, 0x7710, RZ ;  /* 0x0000771004047816 */ /* 0x000fcc00000000ff */
[----:B------:R-:W0:Y:S02]  /*4220*/  I2F.F64.S16 R4, R4 ;  /* 0x0000000400047312 */ /* 0x000e240000101c00 */
[----:B0-----:R0:W-:Y:S01]  /*4230*/  STG.E.64 desc[UR36][R8.64], R4 ;  /* 0x0000000408007986 */ /* 0x0011e2000c101b24 */
[----:B------:R-:W-:Y:S05]  /*4240*/  BRA `(.L_x_14716) ;  /* 0x0000000800c87947 */ /* 0x000fea0003800000 */
.L_x_14717:
        /* <DEDUP_REMOVED lines=12> */
.L_x_14730:
[----:B------:R-:W-:Y:S02]  /*4310*/  PRMT R4, R3, 0x8880, RZ ;  /* 0x0000888003047816 */ /* 0x000fe400000000ff */
[----:B------:R-:W-:Y:S02]  /*4320*/  CS2R R6, SRZ ;  /* 0x0000000000067805 */ /* 0x000fe4000001ff00 */
[----:B------:R-:W-:-:S06]  /*4330*/  PRMT R4, R4, 0x7710, RZ ;  /* 0x0000771004047816 */ /* 0x000fcc00000000ff */
[----:B------:R-:W0:Y:S02]  /*4340*/  I2F.F64.S16 R4, R4 ;  /* 0x0000000400047312 */ /* 0x000e240000101c00 */
[----:B0-----:R0:W-:Y:S01]  /*4350*/  STG.E.128 desc[UR36][R8.64], R4 ;  /* 0x0000000408007986 */ /* 0x0011e2000c101d24 */
[----:B------:R-:W-:Y:S05]  /*4360*/  BRA `(.L_x_14716) ;  /* 0x0000000800807947 */ /* 0x000fea0003800000 */
.L_x_14729:
        /* <DEDUP_REMOVED lines=21> */
.L_x_14734:
[----:B------:R-:W-:Y:S05]  /*44c0*/  BSYNC B0 ;  /* 0x0000000000007941 */ /* 0x000fea0003800000 */
.L_x_14733:
[----:B------:R-:W-:-:S05]  /*44d0*/  LOP3.LUT R5, R0, R5, RZ, 0xfc, !PT ;  /* 0x0000000500057212 */ /* 0x000fca00078efcff */
[----:B------:R0:W-:Y:S01]  /*44e0*/  STG.E.U8 desc[UR36][R8.64], R5 ;  /* 0x0000000508007986 */ /* 0x0001e2000c101124 */
[----:B------:R-:W-:Y:S05]  /*44f0*/  BRA `(.L_x_14716) ;  /* 0x00000008001c7947 */ /* 0x000fea0003800000 */
.L_x_14732:
        /* <DEDUP_REMOVED lines=13> */
.L_x_14736:
[----:B------:R-:W-:Y:S01]  /*45d0*/  IMAD.MOV.U32 R0, RZ, RZ, 0x7f ;  /* 0x0000007fff007424 */ /* 0x000fe200078e00ff */
[----:B------:R-:W-:-:S04]  /*45e0*/  ISETP.GT.U32.AND P0, PT, R4, 0x7f800000, PT ;  /* 0x7f8000000400780c */ /* 0x000fc80003f04070 */
[----:B------:R-:W-:-:S09]  /*45f0*/  SEL R0, R0, 0x7c, P0 ;  /* 0x0000007c00007807 */ /* 0x000fd20000000000 */
.L_x_14737:
[----:B------:R-:W-:Y:S05]  /*4600*/  BSYNC B0 ;  /* 0x0000000000007941 */ /* 0x000fea0003800000 */
.L_x_14735:
[----:B------:R-:W-:-:S04]  /*4610*/  LOP3.LUT R3, R5, 0x80000000, RZ, 0xc0, !PT ;  /* 0x8000000005037812 */ /* 0x000fc800078ec0ff */
[----:B------:R-:W-:-:S04]  /*4620*/  SHF.R.U32.HI R3, RZ, 0x18, R3 ;  /* 0x00000018ff037819 */ /* 0x000fc80000011603 */
[----:B------:R-:W-:-:S05]  /*4630*/  LOP3.LUT R3, R0, R3, RZ, 0xfc, !PT ;  /* 0x0000000300037212 */ /* 0x000fca00078efcff */
[----:B------:R0:W-:Y:S01]  /*4640*/  STG.E.U8 desc[UR36][R8.64], R3 ;  /* 0x0000000308007986 */ /* 0x0001e2000c101124 */
[----:B------:R-:W-:Y:S05]  /*4650*/  BRA `(.L_x_14716) ;  /* 0x0000000400c47947 */ /* 0x000fea0003800000 */
.L_x_14731:
[----:B------:R-:W0:Y:S02]  /*4660*/  I2F.S8 R0, R3 ;  /* 0x0000000300007306 */ /* 0x000e240000001400 */
[----:B0-----:R-:W-:-:S05]  /*4670*/  F2FP.BF16.F32.PACK_AB R0, RZ, R0 ;  /* 0x00000000ff00723e */ /* 0x001fca00000010ff */
[----:B------:R0:W-:Y:S01]  /*4680*/  STG.E.U16 desc[UR36][R8.64], R0 ;  /* 0x0000000008007986 */ /* 0x0001e2000c101524 */
[----:B------:R-:W-:Y:S05]  /*4690*/  BRA `(.L_x_14716) ;  /* 0x0000000400b47947 */ /* 0x000fea0003800000 */
.L_x_14728:
        /* <DEDUP_REMOVED lines=12> */
.L_x_14740:
        /* <DEDUP_REMOVED lines=17> */
.L_x_14743:
[----:B------:R-:W-:-:S04]  /*4870*/  LOP3.LUT R3, R3, 0x80000000, RZ, 0xc0, !PT ;  /* 0x8000000003037812 */ /* 0x000fc800078ec0ff */
[----:B------:R-:W-:-:S04]  /*4880*/  SHF.R.U32.HI R3, RZ, 0x18, R3 ;  /* 0x00000018ff037819 */ /* 0x000fc80000011603 */
[----:B------:R-:W-:-:S04]  /*4890*/  LOP3.LUT R0, R0, R3, RZ, 0xfc, !PT ;  /* 0x0000000300007212 */ /* 0x000fc800078efcff */
[----:B------:R-:W-:-:S07]  /*48a0*/  PRMT R4, R0, 0x7610, R4 ;  /* 0x0000761000047816 */ /* 0x000fce0000000004 */
.L_x_14742:
[----:B------:R-:W-:Y:S05]  /*48b0*/  BSYNC B0 ;  /* 0x0000000000007941 */ /* 0x000fea0003800000 */
.L_x_14741:
[----:B------:R4:W-:Y:S01]  /*48c0*/  STG.E.U8 desc[UR36][R8.64], R4 ;  /* 0x0000000408007986 */ /* 0x0009e2000c101124 */
[----:B------:R-:W-:Y:S05]  /*48d0*/  BRA `(.L_x_14716) ;  /* 0x0000000400247947 */ /* 0x000fea0003800000 */
.L_x_14739:
        /* <DEDUP_REMOVED lines=17> */
.L_x_14746:
[----:B------:R-:W-:-:S04]  /*49f0*/  LOP3.LUT R3, R3, 0x80000000, RZ, 0xc0, !PT ;  /* 0x8000000003037812 */ /* 0x000fc800078ec0ff */
[----:B------:R-:W-:-:S04]  /*4a00*/  SHF.R.U32.HI R3, RZ, 0x18, R3 ;  /* 0x00000018ff037819 */ /* 0x000fc80000011603 */
[----:B------:R-:W-:-:S04]  /*4a10*/  LOP3.LUT R0, R0, R3, RZ, 0xfc, !PT ;  /* 0x0000000300007212 */ /* 0x000fc800078efcff */
[----:B------:R-:W-:-:S07]  /*4a20*/  PRMT R4, R0, 0x7610, R4 ;  /* 0x0000761000047816 */ /* 0x000fce0000000004 */
.L_x_14745:
[----:B------:R-:W-:Y:S05]  /*4a30*/  BSYNC B0 ;  /* 0x0000000000007941 */ /* 0x000fea0003800000 */
.L_x_14744:
[----:B------:R0:W-:Y:S01]  /*4a40*/  STG.E.U8 desc[UR36][R8.64], R4 ;  /* 0x0000000408007986 */ /* 0x0001e2000c101124 */
[----:B------:R-:W-:Y:S05]  /*4a50*/  BRA `(.L_x_14716) ;  /* 0x0000000000c47947 */ /* 0x000fea0003800000 */
.L_x_14738:
        /* <DEDUP_REMOVED lines=23> */
.L_x_14721:
        /* <DEDUP_REMOVED lines=16> */
.L_x_14749:
[----:B------:R-:W-:Y:S05]  /*4cd0*/  BRA `(.L_x_14716) ;  /* 0x0000000000247947 */ /* 0x000fea0003800000 */
.L_x_14748:
[----:B------:R-:W-:-:S04]  /*4ce0*/  LOP3.LUT R3, R3, 0xffff, RZ, 0xc0, !PT ;  /* 0x0000ffff03037812 */ /* 0x000fc800078ec0ff */
[----:B------:R-:W-:-:S05]  /*4cf0*/  PRMT R3, R3, 0x8880, RZ ;  /* 0x0000888003037816 */ /* 0x000fca00000000ff */
[----:B------:R-:W-:-:S05]  /*4d00*/  IMAD.MOV.U32 R4, RZ, RZ, R3 ;  /* 0x000000ffff047224 */ /* 0x000fca00078e0003 */
[----:B------:R-:W-:-:S05]  /*4d10*/  SHF.R.S32.HI R5, RZ, 0x1f, R4 ;  /* 0x0000001fff057819 */ /* 0x000fca0000011404 */
[----:B------:R3:W-:Y:S01]  /*4d20*/  STG.E.64 desc[UR36][R8.64], R4 ;  /* 0x0000000408007986 */ /* 0x0007e2000c101b24 */
[----:B------:R-:W-:Y:S05]  /*4d30*/  BRA `(.L_x_14716) ;  /* 0x00000000000c7947 */ /* 0x000fea0003800000 */
.L_x_14747:
[----:B------:R-:W-:-:S04]  /*4d40*/  LOP3.LUT R3, R3, 0xffff, RZ, 0xc0, !PT ;  /* 0x0000ffff03037812 */ /* 0x000fc800078ec0ff */
[----:B------:R-:W-:-:S05]  /*4d50*/  PRMT R3, R3, 0x8880, RZ ;  /* 0x0000888003037816 */ /* 0x000fca00000000ff */
[----:B------:R0:W-:Y:S02]  /*4d60*/  STG.E desc[UR36][R8.64], R3 ;  /* 0x0000000308007986 */ /* 0x0001e4000c101924 */
.L_x_14716:
[----:B------:R-:W-:Y:S05]  /*4d70*/  BSYNC B6 ;  /* 0x0000000000067941 */ /* 0x000fea0003800000 */
.L_x_14715:
        /* <DEDUP_REMOVED lines=23> */
.L_x_14755:
[----:B------:R0:W-:Y:S01]  /*4ef0*/  STG.E.U8 desc[UR36][R8.64], R18 ;  /* 0x0000001208007986 */ /* 0x0001e2000c101124 */
[----:B------:R-:W-:Y:S05]  /*4f00*/  BRA `(.L_x_14757) ;  /* 0x0000000c00987947 */ /* 0x000fea0003800000 */
.L_x_14754:
        /* <DEDUP_REMOVED lines=12> */
.L_x_14759:
[----:B------:R-:W-:-:S04]  /*4fd0*/  LOP3.LUT R18, R18, 0xffff, RZ, 0xc0, !PT ;  /* 0x0000ffff12127812 */ /* 0x000fc800078ec0ff */
[----:B------:R-:W-:-:S05]  /*4fe0*/  PRMT R3, R18, 0x8880, RZ ;  /* 0x0000888012037816 */ /* 0x000fca00000000ff */
[----:B------:R0:W-:Y:S01]  /*4ff0*/  STG.E desc[UR36][R8.64], R3 ;  /* 0x0000000308007986 */ /* 0x0001e2000c101924 */
[----:B------:R-:W-:Y:S05]  /*5000*/  BRA `(.L_x_14757) ;  /* 0x0000000c00587947 */ /* 0x000fea0003800000 */
.L_x_14758:
[----:B------:R-:W-:-:S04]  /*5010*/  PRMT R3, R18, 0x8880, RZ ;  /* 0x0000888012037816 */ /* 0x000fc800000000ff */
[----:B------:R-:W-:-:S05]  /*5020*/  PRMT R3, R3, 0x7710, RZ ;  /* 0x0000771003037816 */ /* 0x000fca00000000ff */
[----:B------:R0:W-:Y:S01]  /*5030*/  STG.E.U16 desc[UR36][R8.64], R3 ;  /* 0x0000000308007986 */ /* 0x0001e2000c101524 */
[----:B------:R-:W-:Y:S05]  /*5040*/  BRA `(.L_x_14757) ;  /* 0x0000000c00487947 */ /* 0x000fea0003800000 */
.L_x_14753:
        /* <DEDUP_REMOVED lines=9> */
.L_x_14761:
[----:B------:R-:W0:Y:S02]  /*50e0*/  I2F.S8 R0, R18 ;  /* 0x0000001200007306 */ /* 0x000e240000001400 */
[----:B0-----:R-:W-:-:S05]  /*50f0*/  F2FP.F16.F32.PACK_AB R0, RZ, R0 ;  /* 0x00000000ff00723e */ /* 0x001fca00000000ff */
[----:B------:R0:W-:Y:S01]  /*5100*/  STG.E.U16 desc[UR36][R8.64], R0 ;  /* 0x0000000008007986 */ /* 0x0001e2000c101524 */
[----:B------:R-:W-:Y:S05]  /*5110*/  BRA `(.L_x_14757) ;  /* 0x0000000c00147947 */ /* 0x000fea0003800000 */
.L_x_14760:
        /* <DEDUP_REMOVED lines=10> */
.L_x_14763:
[----:B------:R-:W0:Y:S02]  /*51c0*/  I2F.S8 R18, R18 ;  /* 0x0000001200127306 */ /* 0x000e240000001400 */
[----:B0-----:R-:W-:-:S04]  /*51d0*/  F2FP.F16.F32.PACK_AB R3, RZ, R18 ;  /* 0x00000012ff03723e */ /* 0x001fc800000000ff */
[----:B------:R-:W-:-:S05]  /*51e0*/  PRMT R3, R3, 0x5410, RZ ;  /* 0x0000541003037816 */ /* 0x000fca00000000ff */
[----:B------:R0:W-:Y:S01]  /*51f0*/  STG.E desc[UR36][R8.64], R3 ;  /* 0x0000000308007986 */ /* 0x0001e2000c101924 */
[----:B------:R-:W-:Y:S05]  /*5200*/  BRA `(.L_x_14757) ;  /* 0x0000000800d87947 */ /* 0x000fea0003800000 */
.L_x_14762:
[----:B------:R-:W-:-:S04]  /*5210*/  PRMT R4, R18, 0x8880, RZ ;  /* 0x0000888012047816 */ /* 0x000fc800000000ff */
[----:B------:R-:W-:-:S06]  /*5220*/  PRMT R4, R4, 0x7710, RZ ;  /* 0x0000771004047816 */ /* 0x000fcc00000000ff */
[----:B------:R-:W0:Y:S02]  /*5230*/  I2F.F64.S16 R4, R4 ;  /* 0x0000000400047312 */ /* 0x000e240000101c00 */
[----:B0-----:R0:W-:Y:S01]  /*5240*/  STG.E.64 desc[UR36][R8.64], R4 ;  /* 0x0000000408007986 */ /* 0x0011e2000c101b24 */
[----:B------:R-:W-:Y:S05]  /*5250*/  BRA `(.L_x_14757) ;  /* 0x0000000800c47947 */ /* 0x000fea0003800000 */
.L_x_14752:
        /* <DEDUP_REMOVED lines=12> */
.L_x_14766:
[----:B------:R-:W-:Y:S02]  /*5320*/  PRMT R4, R18, 0x8880, RZ ;  /* 0x0000888012047816 */ /* 0x000fe400000000ff */
[----:B------:R-:W-:Y:S02]  /*5330*/  CS2R R6, SRZ ;  /* 0x0000000000067805 */ /* 0x000fe4000001ff00 */
[----:B------:R-:W-:-:S06]  /*5340*/  PRMT R4, R4, 0x7710, RZ ;  /* 0x0000771004047816 */ /* 0x000fcc00000000ff */
[----:B------:R-:W0:Y:S02]  /*5350*/  I2F.F64.S16 R4, R4 ;  /* 0x0000000400047312 */ /* 0x000e240000101c00 */
[----:B0-----:R0:W-:Y:S01]  /*5360*/  STG.E.128 desc[UR36][R8.64], R4 ;  /* 0x0000000408007986 */ /* 0x0011e2000c101d24 */
[----:B------:R-:W-:Y:S05]  /*5370*/  BRA `(.L_x_14757) ;  /* 0x00000008007c7947 */ /* 0x000fea0003800000 */
.L_x_14765:
        /* <DEDUP_REMOVED lines=21> */
.L_x_14770:
[----:B------:R-:W-:Y:S05]  /*54d0*/  BSYNC B0 ;  /* 0x0000000000007941 */ /* 0x000fea0003800000 */
.L_x_14769:
[----:B------:R-:W-:-:S05]  /*54e0*/  LOP3.LUT R5, R0, R5, RZ, 0xfc, !PT ;  /* 0x0000000500057212 */ /* 0x000fca00078efcff */
[----:B------:R0:W-:Y:S01]  /*54f0*/  STG.E.U8 desc[UR36][R8.64], R5 ;  /* 0x0000000508007986 */ /* 0x0001e2000c101124 */
[----:B------:R-:W-:Y:S05]  /*5500*/  BRA `(.L_x_14757) ;  /* 0x0000000800187947 */ /* 0x000fea0003800000 */
.L_x_14768:
        /* <DEDUP_REMOVED lines=13> */
.L_x_14772:
[----:B------:R-:W-:Y:S01]  /*55e0*/  IMAD.MOV.U32 R0, RZ, RZ, 0x7f ;  /* 0x0000007fff007424 */ /* 0x000fe200078e00ff */
[----:B------:R-:W-:-:S04]  /*55f0*/  ISETP.GT.U32.AND P0, PT, R3, 0x7f800000, PT ;  /* 0x7f8000000300780c */ /* 0x000fc80003f04070 */
[----:B------:R-:W-:-:S09]  /*5600*/  SEL R0, R0, 0x7c, P0 ;  /* 0x0000007c00007807 */ /* 0x000fd20000000000 */
.L_x_14773:
[----:B------:R-:W-:Y:S05]  /*5610*/  BSYNC B0 ;  /* 0x0000000000007941 */ /* 0x000fea0003800000 */
.L_x_14771:
[----:B------:R-:W-:-:S04]  /*5620*/  LOP3.LUT R3, R5, 0x80000000, RZ, 0xc0, !PT ;  /* 0x8000000005037812 */ /* 0x000fc800078ec0ff */
[----:B------:R-:W-:-:S04]  /*5630*/  SHF.R.U32.HI R3, RZ, 0x18, R3 ;  /* 0x00000018ff037819 */ /* 0x000fc80000011603 */
[----:B------:R-:W-:-:S05]  /*5640*/  LOP3.LUT R3, R0, R3, RZ, 0xfc, !PT ;  /* 0x0000000300037212 */ /* 0x000fca00078efcff */
[----:B------:R0:W-:Y:S01]  /*5650*/  STG.E.U8 desc[UR36][R8.64], R3 ;  /* 0x0000000308007986 */ /* 0x0001e2000c101124 */
[----:B------:R-:W-:Y:S05]  /*5660*/  BRA `(.L_x_14757) ;  /* 0x0000000400c07947 */ /* 0x000fea0003800000 */
.L_x_14767:
[----:B------:R-:W0:Y:S02]  /*5670*/  I2F.S8 R0, R18 ;  /* 0x0000001200007306 */ /* 0x000e240000001400 */
[----:B0-----:R-:W-:-:S05]  /*5680*/  F2FP.BF16.F32.PACK_AB R0, RZ, R0 ;  /* 0x00000000ff00723e */ /* 0x001fca00000010ff */
[----:B------:R0:W-:Y:S01]  /*5690*/  STG.E.U16 desc[UR36][R8.64], R0 ;  /* 0x0000000008007986 */ /* 0x0001e2000c101524 */
[----:B------:R-:W-:Y:S05]  /*56a0*/  BRA `(.L_x_14757) ;  /* 0x0000000400b07947 */ /* 0x000fea0003800000 */
.L_x_14764:
        /* <DEDUP_REMOVED lines=12> */
.L_x_14776:
        /* <DEDUP_REMOVED lines=17> */
.L_x_14779:
[----:B------:R-:W-:-:S04]  /*5880*/  LOP3.LUT R3, R5, 0x80000000, RZ, 0xc0, !PT ;  /* 0x8000000005037812 */ /* 0x000fc800078ec0ff */
[----:B------:R-:W-:-:S04]  /*5890*/  SHF.R.U32.HI R3, RZ, 0x18, R3 ;  /* 0x00000018ff037819 */ /* 0x000fc80000011603 */
[----:B------:R-:W-:-:S04]  /*58a0*/  LOP3.LUT R0, R0, R3, RZ, 0xfc, !PT ;  /* 0x0000000300007212 */ /* 0x000fc800078efcff */
[----:B------:R-:W-:-:S07]  /*58b0*/  PRMT R4, R0, 0x7610, R4 ;  /* 0x0000761000047816 */ /* 0x000fce0000000004 */
.L_x_14778:
[----:B------:R-:W-:Y:S05]  /*58c0*/  BSYNC B0 ;  /* 0x0000000000007941 */ /* 0x000fea0003800000 */
.L_x_14777:
[----:B------:R3:W-:Y:S01]  /*58d0*/  STG.E.U8 desc[UR36][R8.64], R4 ;  /* 0x0000000408007986 */ /* 0x0007e2000c101124 */
[----:B------:R-:W-:Y:S05]  /*58e0*/  BRA `(.L_x_14757) ;  /* 0x0000000400207947 */ /* 0x000fea0003800000 */
.L_x_14775:
        /* <DEDUP_REMOVED lines=17> */
.L_x_14782:
[----:B------:R-:W-:-:S04]  /*5a00*/  LOP3.LUT R3, R5, 0x80000000, RZ, 0xc0, !PT ;  /* 0x8000000005037812 */ /* 0x000fc800078ec0ff */
[----:B------:R-:W-:-:S04]  /*5a10*/  SHF.R.U32.HI R3, RZ, 0x18, R3 ;  /* 0x00000018ff037819 */ /* 0x000fc80000011603 */
[----:B------:R-:W-:-:S04]  /*5a20*/  LOP3.LUT R0, R0, R3, RZ, 0xfc, !PT ;  /* 0x0000000300007212 */ /* 0x000fc800078efcff */
[----:B------:R-:W-:-:S07]  /*5a30*/  PRMT R4, R0, 0x7610, R4 ;  /* 0x0000761000047816 */ /* 0x000fce0000000004 */
.L_x_14781:
[----:B------:R-:W-:Y:S05]  /*5a40*/  BSYNC B0 ;  /* 0x0000000000007941 */ /* 0x000fea0003800000 */
.L_x_14780:
[----:B------:R0:W-:Y:S01]  /*5a50*/  STG.E.U8 desc[UR36][R8.64], R4 ;  /* 0x0000000408007986 */ /* 0x0001e2000c101124 */
[----:B------:R-:W-:Y:S05]  /*5a60*/  BRA `(.L_x_14757) ;  /* 0x0000000000c07947 */ /* 0x000fea0003800000 */
.L_x_14774:
        /* <DEDUP_REMOVED lines=22> */
.L_x_14756:
        /* <DEDUP_REMOVED lines=16> */
.L_x_14785:
[----:B------:R-:W-:Y:S05]  /*5cd0*/  BRA `(.L_x_14757) ;  /* 0x0000000000247947 */ /* 0x000fea0003800000 */
.L_x_14784:
[----:B------:R-:W-:-:S04]  /*5ce0*/  LOP3.LUT R18, R18, 0xffff, RZ, 0xc0, !PT ;  /* 0x0000ffff12127812 */ /* 0x000fc800078ec0ff */
[----:B------:R-:W-:-:S05]  /*5cf0*/  PRMT R18, R18, 0x8880, RZ ;  /* 0x0000888012127816 */ /* 0x000fca00000000ff */
[----:B------:R-:W-:-:S05]  /*5d00*/  IMAD.MOV.U32 R4, RZ, RZ, R18 ;  /* 0x000000ffff047224 */ /* 0x000fca00078e0012 */
[----:B------:R-:W-:-:S05]  /*5d10*/  SHF.R.S32.HI R5, RZ, 0x1f, R4 ;  /* 0x0000001fff057819 */ /* 0x000fca0000011404 */
[----:B------:R2:W-:Y:S01]  /*5d20*/  STG.E.64 desc[UR36][R8.64], R4 ;  /* 0x0000000408007986 */ /* 0x0005e2000c101b24 */
[----:B------:R-:W-:Y:S05]  /*5d30*/  BRA `(.L_x_14757) ;  /* 0x00000000000c7947 */ /* 0x000fea0003800000 */
.L_x_14783:
[----:B------:R-:W-:-:S04]  /*5d40*/  LOP3.LUT R18, R18, 0xffff, RZ, 0xc0, !PT ;  /* 0x0000ffff12127812 */ /* 0x000fc800078ec0ff */
[----:B------:R-:W-:-:S05]  /*5d50*/  PRMT R3, R18, 0x8880, RZ ;  /* 0x0000888012037816 */ /* 0x000fca00000000ff */
[----:B------:R0:W-:Y:S02]  /*5d60*/  STG.E desc[UR36][R8.64], R3 ;  /* 0x0000000308007986 */ /* 0x0001e4000c101924 */
.L_x_14757:
        /* <DEDUP_REMOVED lines=23> */
.L_x_14789:
[----:B------:R3:W-:Y:S01]  /*5ee0*/  STG.E.U8 desc[UR36][R8.64], R17 ;  /* 0x0000001108007986 */ /* 0x0007e2000c101124 */
[----:B------:R-:W-:Y:S05]  /*5ef0*/  BRA `(.L_x_14791) ;  /* 0x0000000c00987947 */ /* 0x000fea0003800000 */
.L_x_14788:
        /* <DEDUP_REMOVED lines=12> */
.L_x_14793:
[----:B------:R-:W-:-:S04]  /*5fc0*/  LOP3.LUT R17, R17, 0xffff, RZ, 0xc0, !PT ;  /* 0x0000ffff11117812 */ /* 0x000fc800078ec0ff */
[----:B------:R-:W-:-:S05]  /*5fd0*/  PRMT R3, R17, 0x8880, RZ ;  /* 0x0000888011037816 */ /* 0x000fca00000000ff */
[----:B------:R2:W-:Y:S01]  /*5fe0*/  STG.E desc[UR36][R8.64], R3 ;  /* 0x0000000308007986 */ /* 0x0005e2000c101924 */
[----:B------:R-:W-:Y:S05]  /*5ff0*/  BRA `(.L_x_14791) ;  /* 0x0000000c00587947 */ /* 0x000fea0003800000 */
.L_x_14792:
[----:B------:R-:W-:-:S04]  /*6000*/  PRMT R3, R17, 0x8880, RZ ;  /* 0x0000888011037816 */ /* 0x000fc800000000ff */
[----:B------:R-:W-:-:S05]  /*6010*/  PRMT R3, R3, 0x7710, RZ ;  /* 0x0000771003037816 */ /* 0x000fca00000000ff */
[----:B------:R0:W-:Y:S01]  /*6020*/  STG.E.U16 desc[UR36][R8.64], R3 ;  /* 0x0000000308007986 */ /* 0x0001e2000c101524 */
[----:B------:R-:W-:Y:S05]  /*6030*/  BRA `(.L_x_14791) ;  /* 0x0000000c00487947 */ /* 0x000fea0003800000 */
.L_x_14787:
        /* <DEDUP_REMOVED lines=9> */
.L_x_14795:
[----:B------:R-:W0:Y:S02]  /*60d0*/  I2F.S8 R0, R17 ;  /* 0x0000001100007306 */ /* 0x000e240000001400 */
[----:B0-----:R-:W-:-:S05]  /*60e0*/  F2FP.F16.F32.PACK_AB R0, RZ, R0 ;  /* 0x00000000ff00723e */ /* 0x001fca00000000ff */
[----:B------:R0:W-:Y:S01]  /*60f0*/  STG.E.U16 desc[UR36][R8.64], R0 ;  /* 0x0000000008007986 */ /* 0x0001e2000c101524 */
[----:B------:R-:W-:Y:S05]  /*6100*/  BRA `(.L_x_14791) ;  /* 0x0000000c00147947 */ /* 0x000fea0003800000 */
.L_x_14794:
        /* <DEDUP_REMOVED lines=10> */
.L_x_14797:
[----:B------:R-:W0:Y:S02]  /*61b0*/  I2F.S8 R17, R17 ;  /* 0x0000001100117306 */ /* 0x000e240000001400 */
[----:B0-----:R-:W-:-:S04]  /*61c0*/  F2FP.F16.F32.PACK_AB R3, RZ, R17 ;  /* 0x00000011ff03723e */ /* 0x001fc800000000ff */
[----:B------:R-:W-:-:S05]  /*61d0*/  PRMT R3, R3, 0x5410, RZ ;  /* 0x0000541003037816 */ /* 0x000fca00000000ff */
[----:B------:R0:W-:Y:S01]  /*61e0*/  STG.E desc[UR36][R8.64], R3 ;  /* 0x0000000308007986 */ /* 0x0001e2000c101924 */
[----:B------:R-:W-:Y:S05]  /*61f0*/  BRA `(.L_x_14791) ;  /* 0x0000000800d87947 */ /* 0x000fea0003800000 */
.L_x_14796:
[----:B------:R-:W-:-:S04]  /*6200*/  PRMT R4, R17, 0x8880, RZ ;  /* 0x0000888011047816 */ /* 0x000fc800000000ff */
[----:B------:R-:W-:-:S06]  /*6210*/  PRMT R4, R4, 0x7710, RZ ;  /* 0x0000771004047816 */ /* 0x000fcc00000000ff */
[----:B------:R-:W0:Y:S02]  /*6220*/  I2F.F64.S16 R4, R4 ;  /* 0x0000000400047312 */ /* 0x000e240000101c00 */
[----:B0-----:R0:W-:Y:S01]  /*6230*/  STG.E.64 desc[UR36][R8.64], R4 ;  /* 0x0000000408007986 */ /* 0x0011e2000c101b24 */
[----:B------:R-:W-:Y:S05]  /*6240*/  BRA `(.L_x_14791) ;  /* 0x0000000800c47947 */ /* 0x000fea0003800000 */
.L_x_14786:
        /* <DEDUP_REMOVED lines=12> */
.L_x_14800:
[----:B------:R-:W-:Y:S02]  /*6310*/  PRMT R4, R17, 0x8880, RZ ;  /* 0x0000888011047816 */ /* 0x000fe400000000ff */
[----:B------:R-:W-:Y:S02]  /*6320*/  CS2R R6, SRZ ;  /* 0x0000000000067805 */ /* 0x000fe4000001ff00 */
[----:B------:R-:W-:-:S06]  /*6330*/  PRMT R4, R4, 0x7710, RZ ;  /* 0x0000771004047816 */ /* 0x000fcc00000000ff */
[----:B------:R-:W0:Y:S02]  /*6340*/  I2F.F64.S16 R4, R4 ;  /* 0x0000000400047312 */ /* 0x000e240000101c00 */
[----:B0-----:R0:W-:Y:S01]  /*6350*/  STG.E.128 desc[UR36][R8.64], R4 ;  /* 0x0000000408007986 */ /* 0x0011e2000c101d24 */
[----:B------:R-:W-:Y:S05]  /*6360*/  BRA `(.L_x_14791) ;  /* 0x00000008007c7947 */ /* 0x000fea0003800000 */
.L_x_14799:
        /* <DEDUP_REMOVED lines=21> */
.L_x_14804:
[----:B------:R-:W-:Y:S05]  /*64c0*/  BSYNC B0 ;  /* 0x0000000000007941 */ /* 0x000fea0003800000 */
.L_x_14803:
[----:B------:R-:W-:-:S05]  /*64d0*/  LOP3.LUT R5, R0, R5, RZ, 0xfc, !PT ;  /* 0x0000000500057212 */ /* 0x000fca00078efcff */
[----:B------:R0:W-:Y:S01]  /*64e0*/  STG.E.U8 desc[UR36][R8.64], R5 ;  /* 0x0000000508007986 */ /* 0x0001e2000c101124 */
[----:B------:R-:W-:Y:S05]  /*64f0*/  BRA `(.L_x_14791) ;  /* 0x0000000800187947 */ /* 0x000fea0003800000 */
.L_x_14802:
        /* <DEDUP_REMOVED lines=13> */
.L_x_14806:
[----:B------:R-:W-:Y:S01]  /*65d0*/  IMAD.MOV.U32 R0, RZ, RZ, 0x7f ;  /* 0x0000007fff007424 */ /* 0x000fe200078e00ff */
[----:B------:R-:W-:-:S04]  /*65e0*/  ISETP.GT.U32.AND P0, PT, R3, 0x7f800000, PT ;  /* 0x7f8000000300780c */ /* 0x000fc80003f04070 */
[----:B------:R-:W-:-:S09]  /*65f0*/  SEL R0, R0, 0x7c, P0 ;  /* 0x0000007c00007807 */ /* 0x000fd20000000000 */
.L_x_14807:
[----:B------:R-:W-:Y:S05]  /*6600*/  BSYNC B0 ;  /* 0x0000000000007941 */ /* 0x000fea0003800000 */
.L_x_14805:
[----:B------:R-:W-:-:S04]  /*6610*/  LOP3.LUT R3, R17, 0x80000000, RZ, 0xc0, !PT ;  /* 0x8000000011037812 */ /* 0x000fc800078ec0ff */
[----:B------:R-:W-:-:S04]  /*6620*/  SHF.R.U32.HI R3, RZ, 0x18, R3 ;  /* 0x00000018ff037819 */ /* 0x000fc80000011603 */
[----:B------:R-:W-:-:S05]  /*6630*/  LOP3.LUT R3, R0, R3, RZ, 0xfc, !PT ;  /* 0x0000000300037212 */ /* 0x000fca00078efcff */
[----:B------:R0:W-:Y:S01]  /*6640*/  STG.E.U8 desc[UR36][R8.64], R3 ;  /* 0x0000000308007986 */ /* 0x0001e2000c101124 */
[----:B------:R-:W-:Y:S05]  /*6650*/  BRA `(.L_x_14791) ;  /* 0x0000000400c07947 */ /* 0x000fea0003800000 */
.L_x_14801:
[----:B------:R-:W0:Y:S02]  /*6660*/  I2F.S8 R0, R17 ;  /* 0x0000001100007306 */ /* 0x000e240000001400 */
[----:B0-----:R-:W-:-:S05]  /*6670*/  F2FP.BF16.F32.PACK_AB R0, RZ, R0 ;  /* 0x00000000ff00723e */ /* 0x001fca00000010ff */
[----:B------:R0:W-:Y:S01]  /*6680*/  STG.E.U16 desc[UR36][R8.64], R0 ;  /* 0x0000000008007986 */ /* 0x0001e2000c101524 */
[----:B------:R-:W-:Y:S05]  /*6690*/  BRA `(.L_x_14791) ;  /* 0x0000000400b07947 */ /* 0x000fea0003800000 */
.L_x_14798:
        /* <DEDUP_REMOVED lines=12> */
.L_x_14810:
        /* <DEDUP_REMOVED lines=17> */
.L_x_14813:
[----:B------:R-:W-:-:S04]  /*6870*/  LOP3.LUT R3, R17, 0x80000000, RZ, 0xc0, !PT ;  /* 0x8000000011037812 */ /* 0x000fc800078ec0ff */
[----:B------:R-:W-:-:S04]  /*6880*/  SHF.R.U32.HI R3, RZ, 0x18, R3 ;  /* 0x00000018ff037819 */ /* 0x000fc80000011603 */
[----:B------:R-:W-:-:S04]  /*6890*/  LOP3.LUT R0, R0, R3, RZ, 0xfc, !PT ;  /* 0x0000000300007212 */ /* 0x000fc800078efcff */
[----:B------:R-:W-:-:S07]  /*68a0*/  PRMT R4, R0, 0x7610, R4 ;  /* 0x0000761000047816 */ /* 0x000fce0000000004 */
.L_x_14812:
[----:B------:R-:W-:Y:S05]  /*68b0*/  BSYNC B0 ;  /* 0x0000000000007941 */ /* 0x000fea0003800000 */
.L_x_14811:
[----:B------:R0:W-:Y:S01]  /*68c0*/  STG.E.U8 desc[UR36][R8.64], R4 ;  /* 0x0000000408007986 */ /* 0x0001e2000c101124 */
[----:B------:R-:W-:Y:S05]  /*68d0*/  BRA `(.L_x_14791) ;  /* 0x0000000400207947 */ /* 0x000fea0003800000 */
.L_x_14809:
        /* <DEDUP_REMOVED lines=17> */
.L_x_14816:
[----:B------:R-:W-:-:S04]  /*69f0*/  LOP3.LUT R3, R17, 0x80000000, RZ, 0xc0, !PT ;  /* 0x8000000011037812 */ /* 0x000fc800078ec0ff */
[----:B------:R-:W-:-:S04]  /*6a00*/  SHF.R.U32.HI R3, RZ, 0x18, R3 ;  /* 0x00000018ff037819 */ /* 0x000fc80000011603 */
[----:B------:R-:W-:-:S04]  /*6a10*/  LOP3.LUT R0, R0, R3, RZ, 0xfc, !PT ;  /* 0x0000000300007212 */ /* 0x000fc800078efcff */
[----:B------:R-:W-:-:S07]  /*6a20*/  PRMT R4, R0, 0x7610, R4 ;  /* 0x0000761000047816 */ /* 0x000fce0000000004 */
.L_x_14815:
[----:B------:R-:W-:Y:S05]  /*6a30*/  BSYNC B0 ;  /* 0x0000000000007941 */ /* 0x000fea0003800000 */
.L_x_14814:
[----:B------:R0:W-:Y:S01]  /*6a40*/  STG.E.U8 desc[UR36][R8.64], R4 ;  /* 0x0000000408007986 */ /* 0x0001e2000c101124 */
[----:B------:R-:W-:Y:S05]  /*6a50*/  BRA `(.L_x_14791) ;  /* 0x0000000000c07947 */ /* 0x000fea0003800000 */
.L_x_14808:
        /* <DEDUP_REMOVED lines=22> */
.L_x_14790:
        /* <DEDUP_REMOVED lines=16> */
.L_x_14819:
[----:B------:R-:W-:Y:S05]  /*6cc0*/  BRA `(.L_x_14791) ;  /* 0x0000000000247947 */ /* 0x000fea0003800000 */
.L_x_14818:
[----:B------:R-:W-:-:S04]  /*6cd0*/  LOP3.LUT R17, R17, 0xffff, RZ, 0xc0, !PT ;  /* 0x0000ffff11117812 */ /* 0x000fc800078ec0ff */
[----:B------:R-:W-:-:S05]  /*6ce0*/  PRMT R17, R17, 0x8880, RZ ;  /* 0x0000888011117816 */ /* 0x000fca00000000ff */
[----:B------:R-:W-:-:S05]  /*6cf0*/  IMAD.MOV.U32 R4, RZ, RZ, R17 ;  /* 0x000000ffff047224 */ /* 0x000fca00078e0011 */
[----:B------:R-:W-:-:S05]  /*6d00*/  SHF.R.S32.HI R5, RZ, 0x1f, R4 ;  /* 0x0000001fff057819 */ /* 0x000fca0000011404 */
[----:B------:R0:W-:Y:S01]  /*6d10*/  STG.E.64 desc[UR36][R8.64], R4 ;  /* 0x0000000408007986 */ /* 0x0001e2000c101b24 */
[----:B------:R-:W-:Y:S05]  /*6d20*/  BRA `(.L_x_14791) ;  /* 0x00000000000c7947 */ /* 0x000fea0003800000 */
.L_x_14817:
[----:B------:R-:W-:-:S04]  /*6d30*/  LOP3.LUT R17, R17, 0xffff, RZ, 0xc0, !PT ;  /* 0x0000ffff11117812 */ /* 0x000fc800078ec0ff */
[----:B------:R-:W-:-:S05]  /*6d40*/  PRMT R3, R17, 0x8880, RZ ;  /* 0x0000888011037816 */ /* 0x000fca00000000ff */
[----:B------:R0:W-:Y:S02]  /*6d50*/  STG.E desc[UR36][R8.64], R3 ;  /* 0x0000000308007986 */ /* 0x0001e4000c101924 */
.L_x_14791:
[----:B------:R-:W-:-:S07]  /*6d60*/  VIADD R2, R2, 0x80 ;  /* 0x0000008002027836 */ /* 0x000fce0000000000 */
.L_x_14751:
[----:B------:R-:W-:Y:S05]  /*6d70*/  BSYNC B6 ;  /* 0x0000000000067941 */ /* 0x000fea0003800000 */
.L_x_14750:
        /* <DEDUP_REMOVED lines=21> */
.L_x_14823:
[----:B------:R-:W-:Y:S01]  /*6ed0*/  STG.E.U8 desc[UR36][R2.64], R16 ;  /* 0x0000001002007986 */ /* 0x000fe2000c101124 */
[----:B------:R-:W-:Y:S05]  /*6ee0*/  EXIT ;  /* 0x000000000000794d */ /* 0x000fea0003800000 */
.L_x_14822:
        /* <DEDUP_REMOVED lines=12> */
.L_x_14826:
[----:B------:R-:W-:-:S04]  /*6fb0*/  LOP3.LUT R16, R16, 0xffff, RZ, 0xc0, !PT ;  /* 0x0000ffff10107812 */ /* 0x000fc800078ec0ff */
[----:B------:R-:W-:-:S05]  /*6fc0*/  PRMT R5, R16, 0x8880, RZ ;  /* 0x0000888010057816 */ /* 0x000fca00000000ff */
[----:B------:R-:W-:Y:S01]  /*6fd0*/  STG.E desc[UR36][R2.64], R5 ;  /* 0x0000000502007986 */ /* 0x000fe2000c101924 */
[----:B------:R-:W-:Y:S05]  /*6fe0*/  EXIT ;  /* 0x000000000000794d */ /* 0x000fea0003800000 */
.L_x_14825:
[----:B------:R-:W-:-:S04]  /*6ff0*/  PRMT R5, R16, 0x8880, RZ ;  /* 0x0000888010057816 */ /* 0x000fc800000000ff */
[----:B------:R-:W-:-:S05]  /*7000*/  PRMT R5, R5, 0x7710, RZ ;  /* 0x0000771005057816 */ /* 0x000fca00000000ff */
[----:B------:R-:W-:Y:S01]  /*7010*/  STG.E.U16 desc[UR36][R2.64], R5 ;  /* 0x0000000502007986 */ /* 0x000fe2000c101524 */
[----:B------:R-:W-:Y:S05]  /*7020*/  EXIT ;  /* 0x000000000000794d */ /* 0x000fea0003800000 */
.L_x_14821:
        /* <DEDUP_REMOVED lines=9> */
.L_x_14828:
[----:B------:R-:W0:Y:S02]  /*70c0*/  I2F.S8 R0, R16 ;  /* 0x0000001000007306 */ /* 0x000e240000001400 */
[----:B0-----:R-:W-:-:S05]  /*70d0*/  F2FP.F16.F32.PACK_AB R0, RZ, R0 ;  /* 0x00000000ff00723e */ /* 0x001fca00000000ff */
[----:B------:R-:W-:Y:S01]  /*70e0*/  STG.E.U16 desc[UR36][R2.64], R0 ;  /* 0x0000000002007986 */ /* 0x000fe2000c101524 */
[----:B------:R-:W-:Y:S05]  /*70f0*/  EXIT ;  /* 0x000000000000794d */ /* 0x000fea0003800000 */
.L_x_14827:
        /* <DEDUP_REMOVED lines=10> */
.L_x_14830:
[----:B------:R-:W0:Y:S02]  /*71a0*/  I2F.S8 R16, R16 ;  /* 0x0000001000107306 */ /* 0x000e240000001400 */
[----:B0-----:R-:W-:-:S04]  /*71b0*/  F2FP.F16.F32.PACK_AB R5, RZ, R16 ;  /* 0x00000010ff05723e */ /* 0x001fc800000000ff */
[----:B------:R-:W-:-:S05]  /*71c0*/  PRMT R5, R5, 0x5410, RZ ;  /* 0x0000541005057816 */ /* 0x000fca00000000ff */
[----:B------:R-:W-:Y:S01]  /*71d0*/  STG.E desc[UR36][R2.64], R5 ;  /* 0x0000000502007986 */ /* 0x000fe2000c101924 */
[----:B------:R-:W-:Y:S05]  /*71e0*/  EXIT ;  /* 0x000000000000794d */ /* 0x000fea0003800000 */
.L_x_14829:
[----:B------:R-:W-:-:S04]  /*71f0*/  PRMT R4, R16, 0x8880, RZ ;  /* 0x0000888010047816 */ /* 0x000fc800000000ff */
[----:B------:R-:W-:-:S06]  /*7200*/  PRMT R4, R4, 0x7710, RZ ;  /* 0x0000771004047816 */ /* 0x000fcc00000000ff */
[----:B------:R-:W0:Y:S02]  /*7210*/  I2F.F64.S16 R4, R4 ;  /* 0x0000000400047312 */ /* 0x000e240000101c00 */
[----:B0-----:R-:W-:Y:S01]  /*7220*/  STG.E.64 desc[UR36][R2.64], R4 ;  /* 0x0000000402007986 */ /* 0x001fe2000c101b24 */
[----:B------:R-:W-:Y:S05]  /*7230*/  EXIT ;  /* 0x000000000000794d */ /* 0x000fea0003800000 */
.L_x_14820:
        /* <DEDUP_REMOVED lines=12> */
.L_x_14833:
[----:B------:R-:W-:Y:S02]  /*7300*/  PRMT R4, R16, 0x8880, RZ ;  /* 0x0000888010047816 */ /* 0x000fe400000000ff */
[----:B------:R-:W-:Y:S02]  /*7310*/  CS2R R6, SRZ ;  /* 0x0000000000067805 */ /* 0x000fe4000001ff00 */
[----:B------:R-:W-:-:S06]  /*7320*/  PRMT R4, R4, 0x7710, RZ ;  /* 0x0000771004047816 */ /* 0x000fcc00000000ff */
[----:B------:R-:W0:Y:S02]  /*7330*/  I2F.F64.S16 R4, R4 ;  /* 0x0000000400047312 */ /* 0x000e240000101c00 */
[----:B0-----:R-:W-:Y:S01]  /*7340*/  STG.E.128 desc[UR36][R2.64], R4 ;  /* 0x0000000402007986 */ /* 0x001fe2000c101d24 */
[----:B------:R-:W-:Y:S05]  /*7350*/  EXIT ;  /* 0x000000000000794d */ /* 0x000fea0003800000 */
.L_x_14832:
        /* <DEDUP_REMOVED lines=21> */
.L_x_14837:
[----:B------:R-:W-:Y:S05]  /*74b0*/  BSYNC B0 ;  /* 0x0000000000007941 */ /* 0x000fea0003800000 */
.L_x_14836:
[----:B------:R-:W-:-:S05]  /*74c0*/  LOP3.LUT R5, R0, R5, RZ, 0xfc, !PT ;  /* 0x0000000500057212 */ /* 0x000fca00078efcff */
[----:B------:R-:W-:Y:S01]  /*74d0*/  STG.E.U8 desc[UR36][R2.64], R5 ;  /* 0x0000000502007986 */ /* 0x000fe2000c101124 */
[----:B------:R-:W-:Y:S05]  /*74e0*/  EXIT ;  /* 0x000000000000794d */ /* 0x000fea0003800000 */
.L_x_14835:
        /* <DEDUP_REMOVED lines=13> */
.L_x_14839:
[----:B------:R-:W-:Y:S01]  /*75c0*/  IMAD.MOV.U32 R0, RZ, RZ, 0x7f ;  /* 0x0000007fff007424 */ /* 0x000fe200078e00ff */
[----:B------:R-:W-:-:S04]  /*75d0*/  ISETP.GT.U32.AND P0, PT, R4, 0x7f800000, PT ;  /* 0x7f8000000400780c */ /* 0x000fc80003f04070 */
[----:B------:R-:W-:-:S09]  /*75e0*/  SEL R0, R0, 0x7c, P0 ;  /* 0x0000007c00007807 */ /* 0x000fd20000000000 */
.L_x_14840:
[----:B------:R-:W-:Y:S05]  /*75f0*/  BSYNC B0 ;  /* 0x0000000000007941 */ /* 0x000fea0003800000 */
.L_x_14838:
[----:B------:R-:W-:-:S04]  /*7600*/  LOP3.LUT R4, R5, 0x80000000, RZ, 0xc0, !PT ;  /* 0x8000000005047812 */ /* 0x000fc800078ec0ff */
[----:B------:R-:W-:-:S04]  /*7610*/  SHF.R.U32.HI R5, RZ, 0x18, R4 ;  /* 0x00000018ff057819 */ /* 0x000fc80000011604 */
[----:B------:R-:W-:-:S05]  /*7620*/  LOP3.LUT R5, R0, R5, RZ, 0xfc, !PT ;  /* 0x0000000500057212 */ /* 0x000fca00078efcff */
[----:B------:R-:W-:Y:S01]  /*7630*/  STG.E.U8 desc[UR36][R2.64], R5 ;  /* 0x0000000502007986 */ /* 0x000fe2000c101124 */
[----:B------:R-:W-:Y:S05]  /*7640*/  EXIT ;  /* 0x000000000000794d */ /* 0x000fea0003800000 */
.L_x_14834:
[----:B------:R-:W0:Y:S02]  /*7650*/  I2F.S8 R0, R16 ;  /* 0x0000001000007306 */ /* 0x000e240000001400 */
[----:B0-----:R-:W-:-:S05]  /*7660*/  F2FP.BF16.F32.PACK_AB R0, RZ, R0 ;  /* 0x00000000ff00723e */ /* 0x001fca00000010ff */
[----:B------:R-:W-:Y:S01]  /*7670*/  STG.E.U16 desc[UR36][R2.64], R0 ;  /* 0x0000000002007986 */ /* 0x000fe2000c101524 */
[----:B------:R-:W-:Y:S05]  /*7680*/  EXIT ;  /* 0x000000000000794d */ /* 0x000fea0003800000 */
.L_x_14831:
        /* <DEDUP_REMOVED lines=12> */
.L_x_14843:
        /* <DEDUP_REMOVED lines=17> */
.L_x_14846:
[----:B------:R-:W-:-:S04]  /*7860*/  LOP3.LUT R0, R7, 0x80000000, RZ, 0xc0, !PT ;  /* 0x8000000007007812 */ /* 0x000fc800078ec0ff */
[----:B------:R-:W-:-:S04]  /*7870*/  SHF.R.U32.HI R5, RZ, 0x18, R0 ;  /* 0x00000018ff057819 */ /* 0x000fc80000011600 */
[----:B------:R-:W-:-:S04]  /*7880*/  LOP3.LUT R4, R4, R5, RZ, 0xfc, !PT ;  /* 0x0000000504047212 */ /* 0x000fc800078efcff */
[----:B------:R-:W-:-:S07]  /*7890*/  PRMT R0, R4, 0x7610, R0 ;  /* 0x0000761004007816 */ /* 0x000fce0000000000 */
.L_x_14845:
[----:B------:R-:W-:Y:S05]  /*78a0*/  BSYNC B0 ;  /* 0x0000000000007941 */ /* 0x000fea0003800000 */
.L_x_14844:
[----:B------:R-:W-:Y:S01]  /*78b0*/  STG.E.U8 desc[UR36][R2.64], R0 ;  /* 0x0000000002007986 */ /* 0x000fe2000c101124 */
[----:B------:R-:W-:Y:S05]  /*78c0*/  EXIT ;  /* 0x000000000000794d */ /* 0x000fea0003800000 */
.L_x_14842:
        /* <DEDUP_REMOVED lines=17> */
.L_x_14849:
[----:B------:R-:W-:-:S04]  /*79e0*/  LOP3.LUT R0, R7, 0x80000000, RZ, 0xc0, !PT ;  /* 0x8000000007007812 */ /* 0x000fc800078ec0ff */
[----:B------:R-:W-:-:S04]  /*79f0*/  SHF.R.U32.HI R5, RZ, 0x18, R0 ;  /* 0x00000018ff057819 */ /* 0x000fc80000011600 */
[----:B------:R-:W-:-:S04]  /*7a00*/  LOP3.LUT R4, R4, R5, RZ, 0xfc, !PT ;  /* 0x0000000504047212 */ /* 0x000fc800078efcff */
[----:B------:R-:W-:-:S07]  /*7a10*/  PRMT R0, R4, 0x7610, R0 ;  /* 0x0000761004007816 */ /* 0x000fce0000000000 */
.L_x_14848:
[----:B------:R-:W-:Y:S05]  /*7a20*/  BSYNC B0 ;  /* 0x0000000000007941 */ /* 0x000fea0003800000 */
.L_x_14847:
[----:B------:R-:W-:Y:S01]  /*7a30*/  STG.E.U8 desc[UR36][R2.64], R0 ;  /* 0x0000000002007986 */ /* 0x000fe2000c101124 */
[----:B------:R-:W-:Y:S05]  /*7a40*/  EXIT ;  /* 0x000000000000794d */ /* 0x000fea0003800000 */
.L_x_14841:
        /* <DEDUP_REMOVED lines=22> */
.L_x_14824:
        /* <DEDUP_REMOVED lines=16> */
.L_x_14852:
[----:B------:R-:W-:Y:S05]  /*7cb0*/  EXIT ;  /* 0x000000000000794d */ /* 0x000fea0003800000 */
.L_x_14851:
[----:B------:R-:W-:-:S04]  /*7cc0*/  LOP3.LUT R16, R16, 0xffff, RZ, 0xc0, !PT ;  /* 0x0000ffff10107812 */ /* 0x000fc800078ec0ff */
[----:B------:R-:W-:-:S05]  /*7cd0*/  PRMT R16, R16, 0x8880, RZ ;  /* 0x0000888010107816 */ /* 0x000fca00000000ff */
[----:B------:R-:W-:-:S05]  /*7ce0*/  IMAD.MOV.U32 R4, RZ, RZ, R16 ;  /* 0x000000ffff047224 */ /* 0x000fca00078e0010 */
[----:B------:R-:W-:-:S05]  /*7cf0*/  SHF.R.S32.HI R5, RZ, 0x1f, R4 ;  /* 0x0000001fff057819 */ /* 0x000fca0000011404 */
[----:B------:R-:W-:Y:S01]  /*7d00*/  STG.E.64 desc[UR36][R2.64], R4 ;  /* 0x0000000402007986 */ /* 0x000fe2000c101b24 */
[----:B------:R-:W-:Y:S05]  /*7d10*/  EXIT ;  /* 0x000000000000794d */ /* 0x000fea0003800000 */
.L_x_14850:
[----:B------:R-:W-:-:S04]  /*7d20*/  LOP3.LUT R16, R16, 0xffff, RZ, 0xc0, !PT ;  /* 0x0000ffff10107812 */ /* 0x000fc800078ec0ff */
[----:B------:R-:W-:-:S05]  /*7d30*/  PRMT R5, R16, 0x8880, RZ ;  /* 0x0000888010057816 */ /* 0x000fca00000000ff */
[----:B------:R-:W-:Y:S01]  /*7d40*/  STG.E desc[UR36][R2.64], R5 ;  /* 0x0000000502007986 */ /* 0x000fe2000c101924 */
[----:B------:R-:W-:Y:S05]  /*7d50*/  EXIT ;  /* 0x000000000000794d */ /* 0x000fea0003800000 */
.L_x_14853:
        /* <DEDUP_REMOVED lines=10> */
.L_x_17347:


//--------------------- .text._ZN2at6native18elementwise_kernelILi128ELi4EZNS0_22gpu_kernel_impl_nocastINS0_13AUnaryFunctorIaaaNS0_15binary_internal10MulFunctorIaEEEEEEvRNS_18TensorIteratorBaseERKT_EUliE_EEviT1_ --------------------------
	.section	.text._ZN2at6native18elementwise_kernelILi128ELi4EZNS0_22gpu_kernel_impl_nocastINS0_13AUnaryFunctorIaaaNS0_15binary_internal10MulFunctorIaEEEEEEvRNS_18TensorIteratorBaseERKT_EUliE_EEviT1_,"ax",@progbits
	.align	128
        .global         _ZN2at6native18elementwise_kernelILi128ELi4EZNS0_22gpu_kernel_impl_nocastINS0_13AUnaryFunctorIaaaNS0_15binary_internal10MulFunctorIaEEEEEEvRNS_18TensorIteratorBaseERKT_EUliE_EEviT1_
        .type           _ZN2at6native18elementwise_kernelILi128ELi4EZNS0_22gpu_kernel_impl_nocastINS0_13AUnaryFunctorIaaaNS0_15binary_internal10MulFunctorIaEEEEEEvRNS_18TensorIteratorBaseERKT_EUliE_EEviT1_,@function
        .size           _ZN2at6native18elementwise_kernelILi128ELi4EZNS0_22gpu_kernel_impl_nocastINS0_13AUnaryFunctorIaaaNS0_15binary_internal10MulFunctorIaEEEEEEvRNS_18TensorIteratorBaseERKT_EUliE_EEviT1_,(.L_x_17348 - _ZN2at6native18elementwise_kernelILi128ELi4EZNS0_22gpu_kernel_impl_nocastINS0_13AUnaryFunctorIaaaNS0_15binary_internal10MulFunctorIaEEEEEEvRNS_18TensorIteratorBaseERKT_EUliE_EEviT1_)
        .other          _ZN2at6native18elementwise_kernelILi128ELi4EZNS0_22gpu_kernel_impl_nocastINS0_13AUnaryFunctorIaaaNS0_15binary_internal10MulFunctorIaEEEEEEvRNS_18TensorIteratorBaseERKT_EUliE_EEviT1_,@"STO_CUDA_ENTRY STV_DEFAULT"
_ZN2at6native18elementwise_kernelILi128ELi4EZNS0_22gpu_kernel_impl_nocastINS0_13AUnaryFunctorIaaaNS0_15binary_internal10MulFunctorIaEEEEEEvRNS_18TensorIteratorBaseERKT_EUliE_EEviT1_:
.text._ZN2at6native18elementwise_kernelILi128ELi4EZNS0_22gpu_kernel_impl_nocastINS0_13AUnaryFunctorIaaaNS0_15binary_internal10MulFunctorIaEEEEEEvRNS_18TensorIteratorBaseERKT_EUliE_EEviT1_:
        /* <DEDUP_REMOVED lines=312> */
.L_x_14856:
[----:B------:R-:W-:Y:S02]  /*1380*/  ULDC.64 UR10, c[0x0][0x418] ;  /* 0x00010600000a7ab9 */ /* 0x000fe40000000a00 */
[----:B------:R-:W-:-:S04]  /*1390*/  IADD3 R4, P0, R2, UR10, RZ ;  /* 0x0000000a02047c10 */ /* 0x000fc8000ff1e0ff */
[----:B------:R-:W-:Y:S01]  /*13a0*/  IADD3.X R5, RZ, UR11, RZ, P0, !PT ;  /* 0x0000000bff057c10 */ /* 0x000fe200087fe4ff */
[----:B------:R-:W-:Y:S01]  /*13b0*/  UPRMT UR4, UR5, 0x9910, URZ ;  /* 0x0000991005047896 */ /* 0x000fe2000800003f */
[----:B------:R-:W-:-:S03]  /*13c0*/  ULDC.64 UR10, c[0x0][0x410] ;  /* 0x00010400000a7ab9 */ /* 0x000fc60000000a00 */
[----:B------:R-:W2:Y:S01]  /*13d0*/  LDG.E.U8 R4, desc[UR6][R4.64] ;  /* 0x0000000604047981 */ /* 0x000ea2000c1e1100 */
[----:B------:R-:W-:Y:S02]  /*13e0*/  IADD3 R2, P0, R3, UR10, RZ ;  /* 0x0000000a03027c10 */ /* 0x000fe4000ff1e0ff */
[----:B------:R-:W-:Y:S02]  /*13f0*/  IADD3 R0, R0, 0x80, RZ ;  /* 0x0000008000007810 */ /* 0x000fe40007ffe0ff */
[----:B------:R-:W-:Y:S01]  /*1400*/  IADD3.X R3, RZ, UR11, RZ, P0, !PT ;  /* 0x0000000bff037c10 */ /* 0x000fe200087fe4ff */
[----:B--2---:R-:W-:-:S05]  /*1410*/  IMAD R7, R4, UR4, RZ ;  /* 0x0000000404077c24 */ /* 0x004fca000f8e02ff */
[----:B------:R0:W-:Y:S03]  /*1420*/  STG.E.U8 desc[UR6][R2.64], R7 ;  /* 0x0000000702007986 */ /* 0x0001e6000c101106 */
.L_x_14855:
[----:B------:R-:W-:Y:S05]  /*1430*/  BSYNC B0 ;  /* 0x0000000000007941 */ /* 0x000fea0003800000 */
.L_x_14854:
        /* <DEDUP_REMOVED lines=305> */
.L_x_14859:
        /* <DEDUP_REMOVED lines=8> */
[----:B------:R-:W-:Y:S02]  /*27d0*/  IADD3.X R3, RZ, UR11, RZ, P0, !PT ;  /* 0x0000000bff037c10 */ /* 0x000fe400087fe4ff */
[----:B------:R-:W-:Y:S01]  /*27e0*/  ISETP.GE.AND P0, PT, R0, UR8, PT ;  /* 0x0000000800007c0c */ /* 0x000fe2000bf06270 */
[----:B--2---:R-:W-:-:S05]  /*27f0*/  IMAD R7, R4, UR4, RZ ;  /* 0x0000000404077c24 */ /* 0x004fca000f8e02ff */
[----:B------:R1:W-:Y:S07]  /*2800*/  STG.E.U8 desc[UR6][R2.64], R7 ;  /* 0x0000000702007986 */ /* 0x0003ee000c101106 */
        /* <DEDUP_REMOVED lines=303> */
.L_x_14860:
        /* <DEDUP_REMOVED lines=11> */
.L_x_14858:
[----:B------:R-:W-:Y:S05]  /*3bb0*/  BSYNC B0 ;  /* 0x0000000000007941 */ /* 0x000fea0003800000 */
.L_x_14857:
        /* <DEDUP_REMOVED lines=304> */
.L_x_14861:
[----:B------:R-:W-:Y:S02]  /*4ec0*/  ULDC.64 UR8, c[0x0][0x418] ;  /* 0x0001060000087ab9 */ /* 0x000fe40000000a00 */
[----:B------:R-:W-:-:S04]  /*4ed0*/  IADD3 R4, P0, R2, UR8, RZ ;  /* 0x0000000802047c10 */ /* 0x000fc8000ff1e0ff */
[----:B------:R-:W-:Y:S01]  /*4ee0*/  IADD3.X R5, RZ, UR9, RZ, P0, !PT ;  /* 0x00000009ff057c10 */ /* 0x000fe200087fe4ff */
[----:B------:R-:W-:Y:S01]  /*4ef0*/  UPRMT UR4, UR5, 0x9910, URZ ;  /* 0x0000991005047896 */ /* 0x000fe2000800003f */
[----:B------:R-:W-:-:S03]  /*4f00*/  ULDC.64 UR8, c[0x0][0x410] ;  /* 0x0001040000087ab9 */ /* 0x000fc60000000a00 */
[----:B------:R-:W2:Y:S01]  /*4f10*/  LDG.E.U8 R4, desc[UR6][R4.64] ;  /* 0x0000000604047981 */ /* 0x000ea2000c1e1100 */
[----:B------:R-:W-:-:S04]  /*4f20*/  IADD3 R2, P0, R3, UR8, RZ ;  /* 0x0000000803027c10 */ /* 0x000fc8000ff1e0ff */
[----:B------:R-:W-:Y:S01]  /*4f30*/  IADD3.X R3, RZ, UR9, RZ, P0, !PT ;  /* 0x00000009ff037c10 */ /* 0x000fe200087fe4ff */
[----:B--2---:R-:W-:-:S05]  /*4f40*/  IMAD R7, R4, UR4, RZ ;  /* 0x0000000404077c24 */ /* 0x004fca000f8e02ff */
[----:B------:R-:W-:Y:S01]  /*4f50*/  STG.E.U8 desc[UR6][R2.64], R7 ;  /* 0x0000000702007986 */ /* 0x000fe2000c101106 */
[----:B------:R-:W-:Y:S05]  /*4f60*/  EXIT ;  /* 0x000000000000794d */ /* 0x000fea0003800000 */
.L_x_14862:
        /* <DEDUP_REMOVED lines=9> */
.L_x_17348:


//--------------------- .text._ZN2at6native27unrolled_elementwise_kernelINS0_13AUnaryFunctorIaaaNS0_15binary_internal10MulFunctorIaEEEESt5arrayIPcLm2EELi4E23TrivialOffsetCalculatorILi1EjESB_NS0_6memory15LoadWithoutCastENSC_16StoreWithoutCastEEEviT_T0_T2_T3_T4_T5_ --------------------------
	.section	.text._ZN2at6native27unrolled_elementwise_kernelINS0_13AUnaryFunctorIaaaNS0_15binary_internal10MulFunctorIaEEEESt5arrayIPcLm2EELi4E23TrivialOffsetCalculatorILi1EjESB_NS0_6memory15LoadWithoutCastENSC_16StoreWithoutCastEEEviT_T0_T2_T3_T4_T5_,"ax",@progbits
	.align	128
        .global         _ZN2at6native27unrolled_elementwise_kernelINS0_13AUnaryFunctorIaaaNS0_15binary_internal10MulFunctorIaEEEESt5arrayIPcLm2EELi4E23TrivialOffsetCalculatorILi1EjESB_NS0_6memory15LoadWithoutCastENSC_16StoreWithoutCastEEEviT_T0_T2_T3_T4_T5_
        .type           _ZN2at6native27unrolled_elementwise_kernelINS0_13AUnaryFunctorIaaaNS0_15binary_internal10MulFunctorIaEEEESt5arrayIPcLm2EELi4E23TrivialOffsetCalculatorILi1EjESB_NS0_6memory15LoadWithoutCastENSC_16StoreWithoutCastEEEviT_T0_T2_T3_T4_T5_,@function
        .size           _ZN2at6native27unrolled_elementwise_kernelINS0_13AUnaryFunctorIaaaNS0_15binary_internal10MulFunctorIaEEEESt5arrayIPcLm2EELi4E23TrivialOffsetCalculatorILi1EjESB_NS0_6memory15LoadWithoutCastENSC_16StoreWithoutCastEEEviT_T0_T2_T3_T4_T5_,(.L_x_17349 - _ZN2at6native27unrolled_elementwise_kernelINS0_13AUnaryFunctorIaaaNS0_15binary_internal10MulFunctorIaEEEESt5arrayIPcLm2EELi4E23TrivialOffsetCalculatorILi1EjESB_NS0_6memory15LoadWithoutCastENSC_16StoreWithoutCastEEEviT_T0_T2_T3_T4_T5_)
        .other          _ZN2at6native27unrolled_elementwise_kernelINS0_13AUnaryFunctorIaaaNS0_15binary_internal10MulFunctorIaEEEESt5arrayIPcLm2EELi4E23TrivialOffsetCalculatorILi1EjESB_NS0_6memory15LoadWithoutCastENSC_16StoreWithoutCastEEEviT_T0_T2_T3_T4_T5_,@"STO_CUDA_ENTRY STV_DEFAULT"
_ZN2at6native27unrolled_elementwise_kernelINS0_13AUnaryFunctorIaaaNS0_15binary_internal10MulFunctorIaEEEESt5arrayIPcLm2EELi4E23TrivialOffsetCalculatorILi1EjESB_NS0_6memory15LoadWithoutCastENSC_16StoreWithoutCastEEEviT_T0_T2_T3_T4_T5_:
.text._ZN2at6native27unrolled_elementwise_kernelINS0_13AUnaryFunctorIaaaNS0_15binary_internal10MulFunctorIaEEEESt5arrayIPcLm2EELi4E23TrivialOffsetCalculatorILi1EjESB_NS0_6memory15LoadWithoutCastENSC_16StoreWithoutCastEEEviT_T0_T2_T3_T4_T5_:
[----:B------:R-:W-:Y:S01]  /*0000*/  LDC R1, c[0x0][0x28] ;  /* 0x00000a00ff017b82 */ /* 0x000fe20000000800 */
[----:B------:R-:W0:Y:S07]  /*0010*/  S2R R0, SR_CTAID.X ;  /* 0x0000000000007919 */ /* 0x000e2e0000002500 */
[----:B------:R-:W0:Y:S01]  /*0020*/  LDC R3, c[0x0][0x210] ;  /* 0x00008400ff037b82 */ /* 0x000e220000000800 */
[----:B------:R-:W-:Y:S01]  /*0030*/  PRMT R12, RZ, 0x7610, R12 ;  /* 0x00007610ff0c7816 */ /* 0x000fe2000000000c */
        /* <DEDUP_REMOVED lines=17> */
[----:B------:R-:W-:Y:S01]  /*0150*/  @!P2 LEA R19, R0, R13, 0x9 ;  /* 0x0000000d0013a211 */ /* 0x000fe200078e48ff */
[----:B------:R-:W-:Y:S01]  /*0160*/  @!P2 VIADD R13, R13, 0x80 ;  /* 0x000000800d0da836 */ /* 0x000fe20000000000 */
[----:B------:R-:W3:Y:S01]  /*0170*/  @!P2 LDC.64 R8, c[0x0][0x220] ;  /* 0x00008800ff08ab82 */ /* 0x000ee20000000a00 */
[----:B-1----:R-:W-:-:S03]  /*0180*/  @!P3 IADD3 R6, P4, R15, R6, RZ ;  /* 0x000000060f06b210 */ /* 0x002fc60007f9e0ff */
[----:B------:R-:W-:-:S13]  /*0190*/  ISETP.GE.AND P1, PT, R13, R4, PT ;  /* 0x000000040d00720c */ /* 0x000fda0003f26270 */
[----:B------:R-:W1:Y:S01]  /*01a0*/  @!P1 LDC.64 R2, c[0x0][0x220] ;  /* 0x00008800ff029b82 */ /* 0x000e620000000a00 */
[--C-:B------:R-:W-:Y:S01]  /*01b0*/  @!P1 IMAD R15, R0, 0x200, R13.reuse ;  /* 0x00000200000f9824 */ /* 0x100fe200078e020d */
[----:B------:R-:W-:Y:S02]  /*01c0*/  PRMT R13, RZ, 0x7610, R13 ;  /* 0x00007610ff0d7816 */ /* 0x000fe4000000000d */
[----:B------:R-:W-:Y:S02]  /*01d0*/  @!P3 IADD3.X R7, RZ, R7, RZ, P4, !PT ;  /* 0x00000007ff07b210 */ /* 0x000fe400027fe4ff */
[----:B---3--:R-:W-:Y:S02]  /*01e0*/  @!P2 IADD3 R8, P6, R19, R8, RZ ;  /* 0x000000081308a210 */ /* 0x008fe40007fde0ff */
[----:B------:R-:W-:Y:S01]  /*01f0*/  PRMT R17, RZ, 0x7610, R17 ;  /* 0x00007610ff117816 */ /* 0x000fe20000000011 */
[----:B------:R2:W3:Y:S01]  /*0200*/  @!P3 LDG.E.U8 R13, desc[UR6][R6.64] ;  /* 0x00000006060db981 */ /* 0x0004e2000c1e1100 */
[----:B------:R-:W-:Y:S01]  /*0210*/  PRMT R16, RZ, 0x7610, R16 ;  /* 0x00007610ff107816 */ /* 0x000fe20000000010 */
[----:B------:R-:W-:-:S05]  /*0220*/  @!P2 IMAD.X R9, RZ, RZ, R9, P6 ;  /* 0x000000ffff09a224 */ /* 0x000fca00030e0609 */
[----:B------:R4:W5:Y:S01]  /*0230*/  @!P2 LDG.E.U8 R17, desc[UR6][R8.64] ;  /* 0x000000060811a981 */ /* 0x000962000c1e1100 */
[----:B-1----:R-:W-:-:S05]  /*0240*/  @!P1 IADD3 R14, P5, R15, R2, RZ ;  /* 0x000000020f0e9210 */ /* 0x002fca0007fbe0ff */
[----:B------:R-:W-:Y:S02]  /*0250*/  @!P1 IMAD.X R15, RZ, RZ, R3, P5 ;  /* 0x000000ffff0f9224 */ /* 0x000fe400028e0603 */
[----:B------:R-:W1:Y:S03]  /*0260*/  @!P0 LDC.64 R2, c[0x0][0x218] ;  /* 0x00008600ff028b82 */ /* 0x000e660000000a00 */
[----:B------:R-:W5:Y:S01]  /*0270*/  @!P1 LDG.E.U8 R16, desc[UR6][R14.64] ;  /* 0x000000060e109981 */ /* 0x000f62000c1e1100 */
[----:B0-----:R-:W-:Y:S01]  /*0280*/  @!P0 IMAD R11, R0, 0x200, R5 ;  /* 0x00000200000b8824 */ /* 0x001fe200078e0205 */
[----:B------:R-:W-:Y:S02]  /*0290*/  ULDC.U8 UR4, c[0x0][0x215] ;  /* 0x0000854000047ab9 */ /* 0x000fe40000000000 */
[----:B------:R-:W-:Y:S01]  /*02a0*/  UPRMT UR4, UR4, 0x9910, URZ ;  /* 0x0000991004047896 */ /* 0x000fe2000800003f */
[----:B------:R-:W-:-:S02]  /*02b0*/  @!P0 MOV R5, R18 ;  /* 0x0000001200058202 */ /* 0x000fc40000000f00 */
[----:B-1----:R-:W-:-:S05]  /*02c0*/  @!P0 IADD3 R2, P1, R11, R2, RZ ;  /* 0x000000020b028210 */ /* 0x002fca0007f3e0ff */
[----:B------:R-:W-:Y:S01]  /*02d0*/  @!P0 IMAD.X R3, RZ, RZ, R3, P1 ;  /* 0x000000ffff038224 */ /* 0x000fe200008e0603 */
[----:B------:R-:W-:Y:S01]  /*02e0*/  ISETP.GE.AND P1, PT, R5, R4, PT ;  /* 0x000000040500720c */ /* 0x000fe20003f26270 */
[----:B------:R-:W-:Y:S01]  /*02f0*/  BSSY B0, `(.L_x_14863) ;  /* 0x0000018000007945 */ /* 0x000fe20003800000 */
[----:B--2---:R-:W-:-:S05]  /*0300*/  PRMT R6, R12, 0x9910, RZ ;  /* 0x000099100c067816 */ /* 0x004fca00000000ff */
[----:B----4-:R-:W-:-:S05]  /*0310*/  IMAD R9, R6, UR4, RZ ;  /* 0x0000000406097c24 */ /* 0x010fca000f8e02ff */
[----:B------:R0:W-:Y:S01]  /*0320*/  @!P0 STG.E.U8 desc[UR6][R2.64], R9 ;  /* 0x0000000902008986 */ /* 0x0001e2000c101106 */
[----:B---3--:R-:W-:-:S05]  /*0330*/  PRMT R13, R13, 0x9910, RZ ;  /* 0x000099100d0d7816 */ /* 0x008fca00000000ff */
[----:B------:R-:W-:Y:S01]  /*0340*/  IMAD.MOV.U32 R6, RZ, RZ, R13 ;  /* 0x000000ffff067224 */ /* 0x000fe200078e000d */
[----:B-----5:R-:W-:-:S03]  /*0350*/  PRMT R7, R17, 0x9910, RZ ;  /* 0x0000991011077816 */ /* 0x020fc600000000ff */
[----:B------:R-:W-:Y:S02]  /*0360*/  IMAD R11, R6, UR4, RZ ;  /* 0x00000004060b7c24 */ /* 0x000fe4000f8e02ff */
[----:B------:R-:W-:Y:S01]  /*0370*/  IMAD R13, R7, UR4, RZ ;  /* 0x00000004070d7c24 */ /* 0x000fe2000f8e02ff */
[----:B------:R-:W-:-:S05]  /*0380*/  PRMT R8, R16, 0x9910, RZ ;  /* 0x0000991010087816 */ /* 0x000fca00000000ff */
[----:B------:R-:W-:Y:S01]  /*0390*/  IMAD R15, R8, UR4, RZ ;  /* 0x00000004080f7c24 */ /* 0x000fe2000f8e02ff */
[----:B0-----:R-:W-:Y:S06]  /*03a0*/  @P1 BRA `(.L_x_14864) ;  /* 0x0000000000301947 */ /* 0x001fec0003800000 */
[----:B------:R-:W-:Y:S01]  /*03b0*/  IMAD R2, R0, 0x200, R5 ;  /* 0x0000020000027824 */ /* 0x000fe200078e0205 */
[----:B------:R-:W-:Y:S01]  /*03c0*/  IADD3 R5, R5, 0x80, RZ ;  /* 0x0000008005057810 */ /* 0x000fe20007ffe0ff */
[----:B------:R-:W-:-:S03]  /*03d0*/  ULDC.64 UR4, c[0x0][0x218] ;  /* 0x0000860000047ab9 */ /* 0x000fc60000000a00 */
[----:B------:R-:W-:Y:S02]  /*03e0*/  ISETP.GE.AND P1, PT, R5, R4, PT ;  /* 0x000000040500720c */ /* 0x000fe40003f26270 */
[----:B------:R-:W-:-:S05]  /*03f0*/  IADD3 R2, P0, R2, UR4, RZ ;  /* 0x0000000402027c10 */ /* 0x000fca000ff1e0ff */
[----:B------:R-:W-:-:S05]  /*0400*/  IMAD.X R3, RZ, RZ, UR5, P0 ;  /* 0x00000005ff037e24 */ /* 0x000fca00080e06ff */
[----:B------:R0:W-:Y:S01]  /*0410*/  STG.E.U8 desc[UR6][R2.64], R11 ;  /* 0x0000000b02007986 */ /* 0x0001e2000c101106 */
[----:B------:R-:W-:Y:S01]  /*0420*/  @!P1 IMAD R6, R0, 0x200, R5 ;  /* 0x0000020000069824 */ /* 0x000fe200078e0205 */
[----:B------:R-:W-:-:S04]  /*0430*/  @!P1 IADD3 R5, R5, 0x80, RZ ;  /* 0x0000008005059810 */ /* 0x000fc80007ffe0ff */
[----:B------:R-:W-:-:S05]  /*0440*/  @!P1 IADD3 R6, P2, R6, UR4, RZ ;  /* 0x0000000406069c10 */ /* 0x000fca000ff5e0ff */
[----:B------:R-:W-:-:S05]  /*0450*/  @!P1 IMAD.X R7, RZ, RZ, UR5, P2 ;  /* 0x00000005ff079e24 */ /* 0x000fca00090e06ff */
[----:B------:R0:W-:Y:S03]  /*0460*/  @!P1 STG.E.U8 desc[UR6][R6.64], R13 ;  /* 0x0000000d06009986 */ /* 0x0001e6000c101106 */
.L_x_14864:
[----:B------:R-:W-:Y:S05]  /*0470*/  BSYNC B0 ;  /* 0x0000000000007941 */ /* 0x000fea0003800000 */
.L_x_14863:
[----:B------:R-:W-:-:S13]  /*0480*/  ISETP.GE.AND P0, PT, R5, R4, PT ;  /* 0x000000040500720c */ /* 0x000fda0003f06270 */
[----:B------:R-:W-:Y:S05]  /*0490*/  @P0 EXIT ;  /* 0x000000000000094d */ /* 0x000fea0003800000 */
[----:B------:R-:W-:Y:S01]  /*04a0*/  IMAD R0, R0, 0x200, R5 ;  /* 0x0000020000007824 */ /* 0x000fe200078e0205 */
[----:B------:R-:W-:-:S04]  /*04b0*/  ULDC.64 UR4, c[0x0][0x218] ;  /* 0x0000860000047ab9 */ /* 0x000fc80000000a00 */
[----:B0-----:R-:W-:-:S05]  /*04c0*/  IADD3 R2, P0, R0, UR4, RZ ;  /* 0x0000000400027c10 */ /* 0x001fca000ff1e0ff */
[----:B------:R-:W-:-:S05]  /*04d0*/  IMAD.X R3, RZ, RZ, UR5, P0 ;  /* 0x00000005ff037e24 */ /* 0x000fca00080e06ff */
[----:B------:R-:W-:Y:S01]  /*04e0*/  STG.E.U8 desc[UR6][R2.64], R15 ;  /* 0x0000000f02007986 */ /* 0x000fe2000c101106 */
[----:B------:R-:W-:Y:S05]  /*04f0*/  EXIT ;  /* 0x000000000000794d */ /* 0x000fea0003800000 */
.L_x_14865:
        /* <DEDUP_REMOVED lines=16> */
.L_x_17349:


//--------------------- .text._ZN2at6native29vectorized_elementwise_kernelILi2ENS0_13AUnaryFunctorIaaaNS0_15binary_internal10MulFunctorIaEEEESt5arrayIPcLm2EEEEviT0_T1_ --------------------------
	.section	.text._ZN2at6native29vectorized_elementwise_kernelILi2ENS0_13AUnaryFunctorIaaaNS0_15binary_internal10MulFunctorIaEEEESt5arrayIPcLm2EEEEviT0_T1_,"ax",@progbits
	.align	128
        .global         _ZN2at6native29vectorized_elementwise_kernelILi2ENS0_13AUnaryFunctorIaaaNS0_15binary_internal10MulFunctorIaEEEESt5arrayIPcLm2EEEEviT0_T1_
        .type           _ZN2at6native29vectorized_elementwise_kernelILi2ENS0_13AUnaryFunctorIaaaNS0_15binary_internal10MulFunctorIaEEEESt5arrayIPcLm2EEEEviT0_T1_,@function
        .size           _ZN2at6native29vectorized_elementwise_kernelILi2ENS0_13AUnaryFunctorIaaaNS0_15binary_internal10MulFunctorIaEEEESt5arrayIPcLm2EEEEviT0_T1_,(.L_x_17350 - _ZN2at6native29vectorized_elementwise_kernelILi2ENS0_13AUnaryFunctorIaaaNS0_15binary_internal10MulFunctorIaEEEESt5arrayIPcLm2EEEEviT0_T1_)
        .other          _ZN2at6native29vectorized_elementwise_kernelILi2ENS0_13AUnaryFunctorIaaaNS0_15binary_internal10MulFunctorIaEEEESt5arrayIPcLm2EEEEviT0_T1_,@"STO_CUDA_ENTRY STV_DEFAULT"
_ZN2at6native29vectorized_elementwise_kernelILi2ENS0_13AUnaryFunctorIaaaNS0_15binary_internal10MulFunctorIaEEEESt5arrayIPcLm2EEEEviT0_T1_:
.text._ZN2at6native29vectorized_elementwise_kernelILi2ENS0_13AUnaryFunctorIaaaNS0_15binary_internal10MulFunctorIaEEEESt5arrayIPcLm2EEEEviT0_T1_:
        /* <DEDUP_REMOVED lines=13> */
[----:B------:R-:W-:Y:S01]  /*00d0*/  IMAD.U32 R6, RZ, RZ, UR5 ;  /* 0x00000005ff067e24 */ /* 0x000fe2000f8e00ff */
[----:B------:R-:W-:-:S03]  /*00e0*/  ULDC.64 UR8, c[0x0][0x218] ;  /* 0x0000860000087ab9 */ /* 0x000fc60000000a00 */
[----:B------:R-:W-:Y:S02]  /*00f0*/  IMAD.U32 R7, RZ, RZ, UR6 ;  /* 0x00000006ff077e24 */ /* 0x000fe4000f8e00ff */
[----:B0-----:R-:W-:-:S05]  /*0100*/  IMAD.WIDE.U32 R6, R5, 0x2, R6 ;  /* 0x0000000205067825 */ /* 0x001fca00078e0006 */
[----:B------:R-:W2:Y:S04]  /*0110*/  LDG.E.U16 R4, desc[UR10][R6.64+0x100] ;  /* 0x0001000a06047981 */ /* 0x000ea8000c1e1500 */
[----:B------:R-:W3:Y:S04]  /*0120*/  LDG.E.U16 R0, desc[UR10][R6.64] ;  /* 0x0000000a06007981 */ /* 0x000ee8000c1e1500 */
[----:B------:R-:W4:Y:S04]  /*0130*/  LDG.E.U16 R8, desc[UR10][R6.64+0x200] ;  /* 0x0002000a06087981 */ /* 0x000f28000c1e1500 */
[----:B------:R2:W5:Y:S01]  /*0140*/  LDG.E.U16 R9, desc[UR10][R6.64+0x300] ;  /* 0x0003000a06097981 */ /* 0x000562000c1e1500 */
[----:B------:R-:W-:-:S02]  /*0150*/  UIADD3 UR5, UP0, UR4, UR8, URZ ;  /* 0x0000000804057290 */ /* 0x000fc4000ff1e03f */
[----:B------:R-:W-:-:S04]  /*0160*/  UPRMT UR7, UR7, 0x9910, URZ ;  /* 0x0000991007077896 */ /* 0x000fc8000800003f */
[----:B------:R-:W-:Y:S01]  /*0170*/  IMAD.U32 R2, RZ, RZ, UR5 ;  /* 0x00000005ff027e24 */ /* 0x000fe2000f8e00ff */
[----:B------:R-:W-:Y:S02]  /*0180*/  UIADD3.X UR6, URZ, UR9, URZ, UP0, !UPT ;  /* 0x000000093f067290 */ /* 0x000fe400087fe43f */
[----:B------:R-:W-:-:S04]  /*0190*/  UMOV UR5, UR7 ;  /* 0x0000000700057c82 */ /* 0x000fc80008000000 */
[----:B------:R-:W-:Y:S02]  /*01a0*/  IMAD.U32 R3, RZ, RZ, UR6 ;  /* 0x00000006ff037e24 */ /* 0x000fe4000f8e00ff */
[----:B------:R-:W-:Y:S01]  /*01b0*/  IMAD.WIDE R2, R5, 0x2, R2 ;  /* 0x0000000205027825 */ /* 0x000fe200078e0202 */
[C---:B--2---:R-:W-:Y:S02]  /*01c0*/  LOP3.LUT R6, R4.reuse, 0xff, RZ, 0xc0, !PT ;  /* 0x000000ff04067812 */ /* 0x044fe400078ec0ff */
[----:B------:R-:W-:Y:S02]  /*01d0*/  PRMT R14, R4, 0x7771, RZ ;  /* 0x00007771040e7816 */ /* 0x000fe400000000ff */
[----:B---3--:R-:W-:Y:S02]  /*01e0*/  PRMT R12, R0, 0x7771, RZ ;  /* 0x00007771000c7816 */ /* 0x008fe400000000ff */
[C---:B----4-:R-:W-:Y:S02]  /*01f0*/  PRMT R15, R8.reuse, 0x7771, RZ ;  /* 0x00007771080f7816 */ /* 0x050fe400000000ff */
[----:B------:R-:W-:-:S02]  /*0200*/  LOP3.LUT R11, R8, 0xff, RZ, 0xc0, !PT ;  /* 0x000000ff080b7812 */ /* 0x000fc400078ec0ff */
[----:B------:R-:W-:Y:S02]  /*0210*/  LOP3.LUT R10, R0, 0xff, RZ, 0xc0, !PT ;  /* 0x000000ff000a7812 */ /* 0x000fe400078ec0ff */
[C---:B-----5:R-:W-:Y:S02]  /*0220*/  PRMT R8, R9.reuse, 0x7771, RZ ;  /* 0x0000777109087816 */ /* 0x060fe400000000ff */
[----:B------:R-:W-:Y:S01]  /*0230*/  LOP3.LUT R13, R9, 0xff, RZ, 0xc0, !PT ;  /* 0x000000ff090d7812 */ /* 0x000fe200078ec0ff */
[----:B------:R-:W-:Y:S01]  /*0240*/  IMAD R9, R6, UR5, RZ ;  /* 0x0000000506097c24 */ /* 0x000fe2000f8e02ff */
[----:B------:R-:W-:Y:S01]  /*0250*/  MOV R0, R12 ;  /* 0x0000000c00007202 */ /* 0x000fe20000000f00 */
[----:B------:R-:W-:Y:S02]  /*0260*/  IMAD.MOV.U32 R4, RZ, RZ, R14 ;  /* 0x000000ffff047224 */ /* 0x000fe400078e000e */
[----:B------:R-:W-:Y:S02]  /*0270*/  IMAD.MOV.U32 R6, RZ, RZ, R15 ;  /* 0x000000ffff067224 */ /* 0x000fe400078e000f */
        /* <DEDUP_REMOVED lines=16> */
.L_x_14866:
[----:B------:R-:W0:Y:S01]  /*0380*/  S2R R14, SR_TID.X ;  /* 0x00000000000e7919 */ /* 0x000e220000002100 */
[----:B------:R-:W-:Y:S02]  /*0390*/  PRMT R16, RZ, 0x7610, R16 ;  /* 0x00007610ff107816 */ /* 0x000fe40000000010 */
[C---:B0-----:R-:W-:Y:S01]  /*03a0*/  ISETP.GE.AND P0, PT, R14.reuse, R15, PT ;  /* 0x0000000f0e00720c */ /* 0x041fe20003f06270 */
[----:B------:R-:W-:Y:S02]  /*03b0*/  VIADD R23, R14, 0x80 ;  /* 0x000000800e177836 */ /* 0x000fe40000000000 */
[----:B------:R-:W-:-:S10]  /*03c0*/  IMAD.MOV.U32 R0, RZ, RZ, R14 ;  /* 0x000000ffff007224 */ /* 0x000fd400078e000e */
[----:B------:R-:W-:Y:S01]  /*03d0*/  @!P0 IMAD.MOV.U32 R0, RZ, RZ, R23 ;  /* 0x000000ffff008224 */ /* 0x000fe200078e0017 */
[----:B------:R-:W0:Y:S01]  /*03e0*/  @!P0 LDC.64 R4, c[0x0][0x220] ;  /* 0x00008800ff048b82 */ /* 0x000e220000000a00 */
[----:B------:R-:W-:-:S03]  /*03f0*/  @!P0 VIADD R11, R14, UR4 ;  /* 0x000000040e0b8c36 */ /* 0x000fc60008000000 */
[----:B------:R-:W-:-:S13]  /*0400*/  ISETP.GE.AND P6, PT, R0, R15, PT ;  /* 0x0000000f0000720c */ /* 0x000fda0003fc6270 */
[C---:B------:R-:W-:Y:S01]  /*0410*/  @!P6 IADD3 R9, R0.reuse, UR4, RZ ;  /* 0x000000040009ec10 */ /* 0x040fe2000fffe0ff */
[----:B------:R-:W-:Y:S01]  /*0420*/  @!P6 VIADD R0, R0, 0x80 ;  /* 0x000000800000e836 */ /* 0x000fe20000000000 */
[----:B------:R-:W1:Y:S04]  /*0430*/  @!P6 LDC.64 R2, c[0x0][0x220] ;  /* 0x00008800ff02eb82 */ /* 0x000e680000000a00 */
[----:B------:R-:W-:Y:S02]  /*0440*/  ISETP.GE.AND P1, PT, R0, R15, PT ;  /* 0x0000000f0000720c */ /* 0x000fe40003f26270 */
[----:B0-----:R-:W-:-:S05]  /*0450*/  @!P0 IADD3 R10, P5, R11, R4, RZ ;  /* 0x000000040b0a8210 */ /* 0x001fca0007fbe0ff */
[----:B------:R-:W-:-:S06]  /*0460*/  @!P0 IMAD.X R11, RZ, RZ, R5, P5 ;  /* 0x000000ffff0b8224 */ /* 0x000fcc00028e0605 */
[C---:B------:R-:W-:Y:S01]  /*0470*/  @!P1 VIADD R7, R0.reuse, UR4 ;  /* 0x0000000400079c36 */ /* 0x040fe20008000000 */
[----:B------:R-:W0:Y:S01]  /*0480*/  @!P1 LDC.64 R18, c[0x0][0x220] ;  /* 0x00008800ff129b82 */ /* 0x000e220000000a00 */
[----:B------:R-:W-:-:S05]  /*0490*/  @!P1 VIADD R0, R0, 0x80 ;  /* 0x0000008000009836 */ /* 0x000fca0000000000 */
[----:B------:R-:W-:Y:S02]  /*04a0*/  ISETP.GE.AND P2, PT, R0, R15, PT ;  /* 0x0000000f0000720c */ /* 0x000fe40003f46270 */
[----:B-1----:R-:W-:-:S04]  /*04b0*/  @!P6 IADD3 R8, P5, R9, R2, RZ ;  /* 0x000000020908e210 */ /* 0x002fc80007fbe0ff */
[----:B------:R-:W-:-:S05]  /*04c0*/  @!P6 IADD3.X R9, RZ, R3, RZ, P5, !PT ;  /* 0x00000003ff09e210 */ /* 0x000fca0002ffe4ff */
[----:B------:R1:W2:Y:S02]  /*04d0*/  @!P6 LDG.E.U8 R16, desc[UR10][R8.64] ;  /* 0x0000000a0810e981 */ /* 0x0002a4000c1e1100 */
[C---:B------:R-:W-:Y:S01]  /*04e0*/  @!P2 VIADD R29, R0.reuse, UR4 ;  /* 0x00000004001dac36 */ /* 0x040fe20008000000 */
[----:B------:R-:W3:Y:S01]  /*04f0*/  @!P2 LDC.64 R12, c[0x0][0x220] ;  /* 0x00008800ff0cab82 */ /* 0x000ee20000000a00 */
[----:B------:R-:W-:-:S05]  /*0500*/  @!P2 VIADD R0, R0, 0x80 ;  /* 0x000000800000a836 */ /* 0x000fca0000000000 */
[----:B------:R-:W-:-:S13]  /*0510*/  ISETP.GE.AND P3, PT, R0, R15, PT ;  /* 0x0000000f0000720c */ /* 0x000fda0003f66270 */
[C---:B------:R-:W-:Y:S01]  /*0520*/  @!P3 IADD3 R27, R0.reuse, UR4, RZ ;  /* 0x00000004001bbc10 */ /* 0x040fe2000fffe0ff */
[----:B------:R-:W-:-:S05]  /*0530*/  @!P3 VIADD R0, R0, 0x80 ;  /* 0x000000800000b836 */ /* 0x000fca0000000000 */
[----:B------:R-:W-:-:S13]  /*0540*/  ISETP.GE.AND P4, PT, R0, R15, PT ;  /* 0x0000000f0000720c */ /* 0x000fda0003f86270 */
[C---:B------:R-:W-:Y:S01]  /*0550*/  @!P4 VIADD R25, R0.reuse, UR4 ;  /* 0x000000040019cc36 */ /* 0x040fe20008000000 */
[----:B0-----:R-:W-:Y:S01]  /*0560*/  @!P1 IADD3 R18, P6, R7, R18, RZ ;  /* 0x0000001207129210 */ /* 0x001fe20007fde0ff */
[----:B------:R-:W-:Y:S01]  /*0570*/  @!P4 VIADD R0, R0, 0x80 ;  /* 0x000000800000c836 */ /* 0x000fe20000000000 */
[----:B------:R-:W0:Y:S04]  /*0580*/  @!P3 LDC.64 R6, c[0x0][0x220] ;  /* 0x00008800ff06bb82 */ /* 0x000e280000000a00 */
[C---:B------:R-:W-:Y:S01]  /*0590*/  ISETP.GE.AND P5, PT, R0.reuse, R15, PT ;  /* 0x0000000f0000720c */ /* 0x040fe20003fa6270 */
[----:B------:R-:W-:Y:S01]  /*05a0*/  @!P1 IMAD.X R19, RZ, RZ, R19, P6 ;  /* 0x000000ffff139224 */ /* 0x000fe200030e0613 */
[----:B------:R-:W-:Y:S02]  /*05b0*/  PRMT R20, RZ, 0x7610, R20 ;  /* 0x00007610ff147816 */ /* 0x000fe40000000014 */
[----:B------:R-:W4:Y:S04]  /*05c0*/  @!P4 LDC.64 R2, c[0x0][0x220] ;  /* 0x00008800ff02cb82 */ /* 0x000f280000000a00 */
[----:B------:R5:W2:Y:S05]  /*05d0*/  @!P1 LDG.E.U8 R20, desc[UR10][R18.64] ;  /* 0x0000000a12149981 */ /* 0x000aaa000c1e1100 */
[C---:B------:R-:W-:Y:S01]  /*05e0*/  @!P5 VIADD R17, R0.reuse, UR4 ;  /* 0x000000040011dc36 */ /* 0x040fe20008000000 */
[----:B------:R-:W4:Y:S01]  /*05f0*/  @!P5 LDC.64 R4, c[0x0][0x220] ;  /* 0x00008800ff04db82 */ /* 0x000f220000000a00 */
[----:B------:R-:W-:-:S05]  /*0600*/  @!P5 VIADD R0, R0, 0x80 ;  /* 0x000000800000d836 */ /* 0x000fca0000000000 */
[----:B------:R-:W-:Y:S02]  /*0610*/  ISETP.GE.AND P6, PT, R0, R15, PT ;  /* 0x0000000f0000720c */ /* 0x000fe40003fc6270 */
[----:B---3--:R-:W-:-:S11]  /*0620*/  @!P2 IADD3 R12, P1, R29, R12, RZ ;  /* 0x0000000c1d0ca210 */ /* 0x008fd60007f3e0ff */
[----:B-1----:R-:W1:Y:S01]  /*0630*/  @!P6 LDC.64 R8, c[0x0][0x220] ;  /* 0x00008800ff08eb82 */ /* 0x002e620000000a00 */
[----:B------:R-:W-:Y:S01]  /*0640*/  @!P2 IMAD.X R13, RZ, RZ, R13, P1 ;  /* 0x000000ffff0da224 */ /* 0x000fe200008e060d */
[----:B0-----:R-:W-:Y:S02]  /*0650*/  @!P3 IADD3 R6, P1, R27, R6, RZ ;  /* 0x000000061b06b210 */ /* 0x001fe40007f3e0ff */
[----:B------:R-:W-:Y:S02]  /*0660*/  PRMT R21, RZ, 0x7610, R21 ;  /* 0x00007610ff157816 */ /* 0x000fe40000000015 */
[----:B------:R-:W-:Y:S01]  /*0670*/  PRMT R24, RZ, 0x7610, R24 ;  /* 0x00007610ff187816 */ /* 0x000fe20000000018 */
[----:B------:R-:W-:Y:S01]  /*0680*/  @!P3 IMAD.X R7, RZ, RZ, R7, P1 ;  /* 0x000000ffff07b224 */ /* 0x000fe200008e0607 */
[----:B------:R-:W-:Y:S02]  /*0690*/  PRMT R22, RZ, 0x7610, R22 ;  /* 0x00007610ff167816 */ /* 0x000fe40000000016 */
[----:B------:R0:W3:Y:S01]  /*06a0*/  @!P0 LDG.E.U8 R21, desc[UR10][R10.64] ;  /* 0x0000000a0a158981 */ /* 0x0000e2000c1e1100 */
[----:B-----5:R-:W-:-:S03]  /*06b0*/  @!P6 IADD3 R19, R0, UR4, RZ ;  /* 0x000000040013ec10 */ /* 0x020fc6000fffe0ff */
[----:B------:R5:W3:Y:S01]  /*06c0*/  @!P3 LDG.E.U8 R24, desc[UR10][R6.64] ;  /* 0x0000000a0618b981 */ /* 0x000ae2000c1e1100 */
[----:B----4-:R-:W-:-:S03]  /*06d0*/  @!P5 IADD3 R4, P1, R17, R4, RZ ;  /* 0x000000041104d210 */ /* 0x010fc60007f3e0ff */
[----:B------:R4:W3:Y:S01]  /*06e0*/  @!P2 LDG.E.U8 R22, desc[UR10][R12.64] ;  /* 0x0000000a0c16a981 */ /* 0x0008e2000c1e1100 */
[----:B------:R-:W-:Y:S02]  /*06f0*/  @!P4 IADD3 R2, P2, R25, R2, RZ ;  /* 0x000000021902c210 */ /* 0x000fe40007f5e0ff */
[----:B-1----:R-:W-:Y:S02]  /*0700*/  @!P6 IADD3 R8, P3, R19, R8, RZ ;  /* 0x000000081308e210 */ /* 0x002fe40007f7e0ff */
[----:B0-----:R-:W-:Y:S01]  /*0710*/  PRMT R11, RZ, 0x7610, R11 ;  /* 0x00007610ff0b7816 */ /* 0x001fe2000000000b */
[----:B-----5:R-:W0:Y:S02]  /*0720*/  @!P0 LDC.64 R6, c[0x0][0x218] ;  /* 0x00008600ff068b82 */ /* 0x020e240000000a00 */
[----:B------:R-:W-:Y:S01]  /*0730*/  @!P6 IMAD.X R9, RZ, RZ, R9, P3 ;  /* 0x000000ffff09e224 */ /* 0x000fe200018e0609 */
[----:B------:R-:W-:Y:S01]  /*0740*/  PRMT R0, RZ, 0x7610, R0 ;  /* 0x00007610ff007816 */ /* 0x000fe20000000000 */
[----:B------:R-:W-:Y:S01]  /*0750*/  @!P4 IMAD.X R3, RZ, RZ, R3, P2 ;  /* 0x000000ffff03c224 */ /* 0x000fe200010e0603 */
[----:B------:R-:W-:Y:S01]  /*0760*/  PRMT R10, RZ, 0x7610, R10 ;  /* 0x00007610ff0a7816 */ /* 0x000fe2000000000a */
[----:B------:R-:W-:Y:S01]  /*0770*/  @!P5 IMAD.X R5, RZ, RZ, R5, P1 ;  /* 0x000000ffff05d224 */ /* 0x000fe200008e0605 */
[----:B------:R-:W5:Y:S04]  /*0780*/  @!P6 LDG.E.U8 R11, desc[UR10][R8.64] ;  /* 0x0000000a080be981 */ /* 0x000f68000c1e1100 */
[----:B------:R2:W5:Y:S04]  /*0790*/  @!P4 LDG.E.U8 R0, desc[UR10][R2.64] ;  /* 0x0000000a0200c981 */ /* 0x000568000c1e1100 */
[----:B------:R1:W5:Y:S01]  /*07a0*/  @!P5 LDG.E.U8 R10, desc[UR10][R4.64] ;  /* 0x0000000a040ad981 */ /* 0x000362000c1e1100 */
[----:B----4-:R-:W-:Y:S01]  /*07b0*/  @!P0 VIADD R13, R14, UR4 ;  /* 0x000000040e0d8c36 */ /* 0x010fe20008000000 */
[----:B------:R-:W-:-:S04]  /*07c0*/  UPRMT UR5, UR7, 0x9910, URZ ;  /* 0x0000991007057896 */ /* 0x000fc8000800003f */
[----:B0-----:R-:W-:Y:S02]  /*07d0*/  @!P0 IADD3 R6, P1, R13, R6, RZ ;  /* 0x000000060d068210 */ /* 0x001fe40007f3e0ff */
[----:B------:R-:W-:-:S03]  /*07e0*/  @!P0 MOV R14, R23 ;  /* 0x00000017000e8202 */ /* 0x000fc60000000f00 */
[----:B------:R-:W-:Y:S01]  /*07f0*/  @!P0 IMAD.X R7, RZ, RZ, R7, P1 ;  /* 0x000000ffff078224 */ /* 0x000fe200008e0607 */
[----:B------:R-:W-:Y:S04]  /*0800*/  BSSY B0, `(.L_x_14867) ;  /* 0x0000047000007945 */ /* 0x000fe80003800000 */
[----:B------:R-:W-:Y:S01]  /*0810*/  BSSY B1, `(.L_x_14868) ;  /* 0x000003e000017945 */ /* 0x000fe20003800000 */
[----:B--2---:R-:W-:-:S05]  /*0820*/  PRMT R2, R16, 0x9910, RZ ;  /* 0x0000991010027816 */ /* 0x004fca00000000ff */
[----:B------:R-:W-:Y:S01]  /*0830*/  IMAD R9, R2, UR5, RZ ;  /* 0x0000000502097c24 */ /* 0x000fe2000f8e02ff */
[----:B------:R-:W-:-:S05]  /*0840*/  PRMT R3, R20, 0x9910, RZ ;  /* 0x0000991014037816 */ /* 0x000fca00000000ff */
[----:B------:R-:W-:Y:S01]  /*0850*/  IMAD R13, R3, UR5, RZ ;  /* 0x00000005030d7c24 */ /* 0x000fe2000f8e02ff */
[----:B---3--:R-:W-:-:S05]  /*0860*/  PRMT R12, R21, 0x9910, RZ ;  /* 0x00009910150c7816 */ /* 0x008fca00000000ff */
[----:B-1----:R-:W-:Y:S01]  /*0870*/  IMAD R5, R12, UR5, RZ ;  /* 0x000000050c057c24 */ /* 0x002fe2000f8e02ff */
[----:B------:R-:W-:-:S04]  /*0880*/  PRMT R24, R24, 0x9910, RZ ;  /* 0x0000991018187816 */ /* 0x000fc800000000ff */
[----:B------:R0:W-:Y:S01]  /*0890*/  @!P0 STG.E.U8 desc[UR10][R6.64], R5 ;  /* 0x0000000506008986 */ /* 0x0001e2000c10110a */
[----:B------:R-:W-:Y:S02]  /*08a0*/  ISETP.GE.AND P0, PT, R14, R15, PT ;  /* 0x0000000f0e00720c */ /* 0x000fe40003f06270 */
[----:B------:R-:W-:-:S05]  /*08b0*/  PRMT R22, R22, 0x9910, RZ ;  /* 0x0000991016167816 */ /* 0x000fca00000000ff */
[----:B------:R-:W-:Y:S01]  /*08c0*/  IMAD.MOV.U32 R2, RZ, RZ, R22 ;  /* 0x000000ffff027224 */ /* 0x000fe200078e0016 */
[----:B-----5:R-:W-:Y:S02]  /*08d0*/  PRMT R11, R11, 0x9910, RZ ;  /* 0x000099100b0b7816 */ /* 0x020fe400000000ff */
[----:B------:R-:W-:Y:S01]  /*08e0*/  PRMT R3, R0, 0x9910, RZ ;  /* 0x0000991000037816 */ /* 0x000fe200000000ff */
[----:B------:R-:W-:Y:S02]  /*08f0*/  IMAD.MOV.U32 R0, RZ, RZ, R24 ;  /* 0x000000ffff007224 */ /* 0x000fe400078e0018 */
[----:B0-----:R-:W-:Y:S01]  /*0900*/  IMAD.MOV.U32 R5, RZ, RZ, R11 ;  /* 0x000000ffff057224 */ /* 0x001fe200078e000b */
[----:B------:R-:W-:Y:S01]  /*0910*/  PRMT R4, R10, 0x9910, RZ ;  /* 0x000099100a047816 */ /* 0x000fe200000000ff */
[----:B------:R-:W-:Y:S02]  /*0920*/  IMAD R7, R2, UR5, RZ ;  /* 0x0000000502077c24 */ /* 0x000fe4000f8e02ff */
[----:B------:R-:W-:-:S02]  /*0930*/  IMAD R11, R0, UR5, RZ ;  /* 0x00000005000b7c24 */ /* 0x000fc4000f8e02ff */
[----:B------:R-:W-:Y:S02]  /*0940*/  IMAD R3, R3, UR5, RZ ;  /* 0x0000000503037c24 */ /* 0x000fe4000f8e02ff */
[----:B------:R-:W-:Y:S02]  /*0950*/  IMAD R2, R4, UR5, RZ ;  /* 0x0000000504027c24 */ /* 0x000fe4000f8e02ff */
[----:B------:R-:W-:Y:S01]  /*0960*/  IMAD R0, R5, UR5, RZ ;  /* 0x0000000505007c24 */ /* 0x000fe2000f8e02ff */
[----:B------:R-:W-:Y:S06]  /*0970*/  @P0 BRA `(.L_x_14869) ;  /* 0x0000000000380947 */ /* 0x000fec0003800000 */
[C---:B------:R-:W-:Y:S01]  /*0980*/  VIADD R4, R14.reuse, UR4 ;  /* 0x000000040e047c36 */ /* 0x040fe20008000000 */
[----:B------:R-:W-:Y:S01]  /*0990*/  ULDC.64 UR6, c[0x0][0x218] ;  /* 0x0000860000067ab9 */ /* 0x000fe20000000a00 */
[----:B------:R-:W-:-:S03]  /*09a0*/  VIADD R14, R14, 0x80 ;  /* 0x000000800e0e7836 */ /* 0x000fc60000000000 */
[----:B------:R-:W-:-:S04]  /*09b0*/  IADD3 R4, P0, R4, UR6, RZ ;  /* 0x0000000604047c10 */ /* 0x000fc8000ff1e0ff */
[----:B------:R-:W-:Y:S02]  /*09c0*/  IADD3.X R5, RZ, UR7, RZ, P0, !PT ;  /* 0x00000007ff057c10 */ /* 0x000fe400087fe4ff */
[----:B------:R-:W-:-:S03]  /*09d0*/  ISETP.GE.AND P0, PT, R14, R15, PT ;  /* 0x0000000f0e00720c */ /* 0x000fc60003f06270 */
[----:B------:R0:W-:Y:S10]  /*09e0*/  STG.E.U8 desc[UR10][R4.64], R9 ;  /* 0x0000000904007986 */ /* 0x0001f4000c10110a */
[----:B------:R-:W-:Y:S05]  /*09f0*/  @P0 BRA `(.L_x_14870) ;  /* 0x0000000000380947 */ /* 0x000fea0003800000 */
[C---:B0-----:R-:W-:Y:S01]  /*0a00*/  VIADD R4, R14.reuse, UR4 ;  /* 0x000000040e047c36 */ /* 0x041fe20008000000 */
[----:B------:R-:W-:Y:S01]  /*0a10*/  ULDC.64 UR6, c[0x0][0x218] ;  /* 0x0000860000067ab9 */ /* 0x000fe20000000a00 */
[----:B------:R-:W-:-:S03]  /*0a20*/  VIADD R14, R14, 0x80 ;  /* 0x000000800e0e7836 */ /* 0x000fc60000000000 */
[----:B------:R-:W-:-:S05]  /*0a30*/  IADD3 R4, P0, R4, UR6, RZ ;  /* 0x0000000604047c10 */ /* 0x000fca000ff1e0ff */
[----:B------:R-:W-:-:S05]  /*0a40*/  IMAD.X R5, RZ, RZ, UR7, P0 ;  /* 0x00000007ff057e24 */ /* 0x000fca00080e06ff */
[----:B------:R0:W-:Y:S03]  /*0a50*/  STG.E.U8 desc[UR10][R4.64], R13 ;  /* 0x0000000d04007986 */ /* 0x0001e6000c10110a */
.L_x_14869:
[----:B------:R-:W-:-:S13]  /*0a60*/  ISETP.GE.AND P0, PT, R14, R15, PT ;  /* 0x0000000f0e00720c */ /* 0x000fda0003f06270 */
[----:B------:R-:W-:Y:S05]  /*0a70*/  @P0 BRA `(.L_x_14871) ;  /* 0x0000000000380947 */ /* 0x000fea0003800000 */
[C---:B0-----:R-:W-:Y:S01]  /*0a80*/  IADD3 R4, R14.reuse, UR4, RZ ;  /* 0x000000040e047c10 */ /* 0x041fe2000fffe0ff */
[----:B------:R-:W-:Y:S01]  /*0a90*/  ULDC.64 UR6, c[0x0][0x218] ;  /* 0x0000860000067ab9 */ /* 0x000fe20000000a00 */
[----:B------:R-:W-:Y:S02]  /*0aa0*/  VIADD R14, R14, 0x80 ;  /* 0x000000800e0e7836 */ /* 0x000fe40000000000 */
[----:B------:R-:W-:-:S05]  /*0ab0*/  IADD3 R4, P0, R4, UR6, RZ ;  /* 0x0000000604047c10 */ /* 0x000fca000ff1e0ff */
[----:B------:R-:W-:-:S05]  /*0ac0*/  IMAD.X R5, RZ, RZ, UR7, P0 ;  /* 0x00000007ff057e24 */ /* 0x000fca00080e06ff */
[----:B------:R1:W-:Y:S03]  /*0ad0*/  STG.E.U8 desc[UR10][R4.64], R7 ;  /* 0x0000000704007986 */ /* 0x0003e6000c10110a */
.L_x_14870:
[----:B------:R-:W-:-:S13]  /*0ae0*/  ISETP.GE.AND P0, PT, R14, R15, PT ;  /* 0x0000000f0e00720c */ /* 0x000fda0003f06270 */
[----:B------:R-:W-:Y:S05]  /*0af0*/  @P0 BRA `(.L_x_14872) ;  /* 0x00000000003c0947 */ /* 0x000fea0003800000 */
[C---:B01----:R-:W-:Y:S01]  /*0b00*/  VIADD R4, R14.reuse, UR4 ;  /* 0x000000040e047c36 */ /* 0x043fe20008000000 */
[----:B------:R-:W-:Y:S01]  /*0b10*/  ULDC.64 UR6, c[0x0][0x218] ;  /* 0x0000860000067ab9 */ /* 0x000fe20000000a00 */
[----:B------:R-:W-:-:S03]  /*0b20*/  IADD3 R14, R14, 0x80, RZ ;  /* 0x000000800e0e7810 */ /* 0x000fc60007ffe0ff */
[----:B------:R-:W-:-:S05]  /*0b30*/  IADD3 R4, P0, R4, UR6, RZ ;  /* 0x0000000604047c10 */ /* 0x000fca000ff1e0ff */
[----:B------:R-:W-:-:S05]  /*0b40*/  IMAD.X R5, RZ, RZ, UR7, P0 ;  /* 0x00000007ff057e24 */ /* 0x000fca00080e06ff */
[----:B------:R1:W-:Y:S03]  /*0b50*/  STG.E.U8 desc[UR10][R4.64], R11 ;  /* 0x0000000b04007986 */ /* 0x0003e6000c10110a */
.L_x_14871:
        /* <DEDUP_REMOVED lines=9> */
.L_x_14872:
[----:B------:R-:W-:Y:S05]  /*0bf0*/  BSYNC B1 ;  /* 0x0000000000017941 */ /* 0x000fea0003800000 */
.L_x_14868:
[----:B------:R-:W-:-:S13]  /*0c00*/  ISETP.GE.AND P0, PT, R14, R15, PT ;  /* 0x0000000f0e00720c */ /* 0x000fda0003f06270 */
[----:B-1----:R-:W1:Y:S01]  /*0c10*/  @!P0 LDC.64 R6, c[0x0][0x218] ;  /* 0x00008600ff068b82 */ /* 0x002e620000000a00 */
[C---:B0-2---:R-:W-:Y:S02]  /*0c20*/  @!P0 VIADD R5, R14.reuse, UR4 ;  /* 0x000000040e058c36 */ /* 0x045fe40008000000 */
[----:B------:R-:W-:-:S03]  /*0c30*/  @!P0 VIADD R14, R14, 0x80 ;  /* 0x000000800e0e8836 */ /* 0x000fc60000000000 */
[----:B-1----:R-:W-:-:S04]  /*0c40*/  @!P0 IADD3 R4, P1, R5, R6, RZ ;  /* 0x0000000605048210 */ /* 0x002fc80007f3e0ff */
[----:B------:R-:W-:-:S05]  /*0c50*/  @!P0 IADD3.X R5, RZ, R7, RZ, P1, !PT ;  /* 0x00000007ff058210 */ /* 0x000fca0000ffe4ff */
[----:B------:R2:W-:Y:S04]  /*0c60*/  @!P0 STG.E.U8 desc[UR10][R4.64], R2 ;  /* 0x0000000204008986 */ /* 0x0005e8000c10110a */
.L_x_14873:
[----:B------:R-:W-:Y:S05]  /*0c70*/  BSYNC B0 ;  /* 0x0000000000007941 */ /* 0x000fea0003800000 */
.L_x_14867:
[----:B------:R-:W-:Y:S05]  /*0c80*/  WARPSYNC.ALL ;  /* 0x0000000000007948 */ /* 0x000fea0003800000 */
[----:B------:R-:W-:-:S13]  /*0c90*/  ISETP.GE.AND P0, PT, R14, R15, PT ;  /* 0x0000000f0e00720c */ /* 0x000fda0003f06270 */
[----:B------:R-:W-:Y:S05]  /*0ca0*/  @P0 EXIT ;  /* 0x000000000000094d */ /* 0x000fea0003800000 */
[----:B--2---:R-:W-:Y:S01]  /*0cb0*/  VIADD R2, R14, UR4 ;  /* 0x000000040e027c36 */ /* 0x004fe20008000000 */
[----:B------:R-:W-:-:S04]  /*0cc0*/  ULDC.64 UR6, c[0x0][0x218] ;  /* 0x0000860000067ab9 */ /* 0x000fc80000000a00 */
[----:B------:R-:W-:-:S05]  /*0cd0*/  IADD3 R2, P0, R2, UR6, RZ ;  /* 0x0000000602027c10 */ /* 0x000fca000ff1e0ff */
[----:B------:R-:W-:-:S05]  /*0ce0*/  IMAD.X R3, RZ, RZ, UR7, P0 ;  /* 0x00000007ff037e24 */ /* 0x000fca00080e06ff */
[----:B------:R-:W-:Y:S01]  /*0cf0*/  STG.E.U8 desc[UR10][R2.64], R0 ;  /* 0x0000000002007986 */ /* 0x000fe2000c10110a */
[----:B------:R-:W-:Y:S05]  /*0d00*/  EXIT ;  /* 0x000000000000794d */ /* 0x000fea0003800000 */
.L_x_14874:
        /* <DEDUP_REMOVED lines=15> */
.L_x_17350:


//--------------------- .text._ZN2at6native29vectorized_elementwise_kernelILi4ENS0_13AUnaryFunctorIaaaNS0_15binary_internal10MulFunctorIaEEEESt5arrayIPcLm2EEEEviT0_T1_ --------------------------
	.section	.text._ZN2at6native29vectorized_elementwise_kernelILi4ENS0_13AUnaryFunctorIaaaNS0_15binary_internal10MulFunctorIaEEEESt5arrayIPcLm2EEEEviT0_T1_,"ax",@progbits
	.align	128
        .global         _ZN2at6native29vectorized_elementwise_kernelILi4ENS0_13AUnaryFunctorIaaaNS0_15binary_internal10MulFunctorIaEEEESt5arrayIPcLm2EEEEviT0_T1_
        .type           _ZN2at6native29vectorized_elementwise_kernelILi4ENS0_13AUnaryFunctorIaaaNS0_15binary_internal10MulFunctorIaEEEESt5arrayIPcLm2EEEEviT0_T1_,@function
        .size           _ZN2at6native29vectorized_elementwise_kernelILi4ENS0_13AUnaryFunctorIaaaNS0_15binary_internal10MulFunctorIaEEEESt5arrayIPcLm2EEEEviT0_T1_,(.L_x_17351 - _ZN2at6native29vectorized_elementwise_kernelILi4ENS0_13AUnaryFunctorIaaaNS0_15binary_internal10MulFunctorIaEEEESt5arrayIPcLm2EEEEviT0_T1_)
        .other          _ZN2at6native29vectorized_elementwise_kernelILi4ENS0_13AUnaryFunctorIaaaNS0_15binary_internal10MulFunctorIaEEEESt5arrayIPcLm2EEEEviT0_T1_,@"STO_CUDA_ENTRY STV_DEFAULT"
_ZN2at6native29vectorized_elementwise_kernelILi4ENS0_13AUnaryFunctorIaaaNS0_15binary_internal10MulFunctorIaEEEESt5arrayIPcLm2EEEEviT0_T1_:
.text._ZN2at6native29vectorized_elementwise_kernelILi4ENS0_13AUnaryFunctorIaaaNS0_15binary_internal10MulFunctorIaEEEESt5arrayIPcLm2EEEEviT0_T1_:
        /* <DEDUP_REMOVED lines=14> */
[----:B------:R-:W-:Y:S02]  /*00e0*/  IMAD.U32 R3, RZ, RZ, UR6 ;  /* 0x00000006ff037e24 */ /* 0x000fe4000f8e00ff */
[----:B0-----:R-:W-:-:S05]  /*00f0*/  IMAD.WIDE.U32 R2, R0, 0x4, R2 ;  /* 0x0000000400027825 */ /* 0x001fca00078e0002 */
[----:B------:R-:W2:Y:S04]  /*0100*/  LDG.E R6, desc[UR10][R2.64] ;  /* 0x0000000a02067981 */ /* 0x000ea8000c1e1900 */
[----:B------:R-:W3:Y:S01]  /*0110*/  LDG.E R7, desc[UR10][R2.64+0x200] ;  /* 0x0002000a02077981 */ /* 0x000ee2000c1e1900 */
[----:B------:R-:W-:-:S03]  /*0120*/  UPRMT UR5, UR7, 0x9910, URZ ;  /* 0x0000991007057896 */ /* 0x000fc6000800003f */
[----:B------:R-:W-:Y:S02]  /*0130*/  ULDC.64 UR6, c[0x0][0x218] ;  /* 0x0000860000067ab9 */ /* 0x000fe40000000a00 */
[----:B------:R-:W-:-:S04]  /*0140*/  UIADD3 UR6, UP0, UR4, UR6, URZ ;  /* 0x0000000604067290 */ /* 0x000fc8000ff1e03f */
[----:B------:R-:W-:Y:S01]  /*0150*/  UIADD3.X UR7, URZ, UR7, URZ, UP0, !UPT ;  /* 0x000000073f077290 */ /* 0x000fe200087fe43f */
[C---:B--2---:R-:W-:Y:S02]  /*0160*/  PRMT R4, R6.reuse, 0x7771, RZ ;  /* 0x0000777106047816 */ /* 0x044fe400000000ff */
[----:B------:R-:W-:Y:S02]  /*0170*/  LOP3.LUT R5, R6, 0xff, RZ, 0xc0, !PT ;  /* 0x000000ff06057812 */ /* 0x000fe400078ec0ff */
[C---:B---3--:R-:W-:Y:S01]  /*0180*/  PRMT R8, R7.reuse, 0x7771, RZ ;  /* 0x0000777107087816 */ /* 0x048fe200000000ff */
[----:B------:R-:W-:Y:S01]  /*0190*/  IMAD R2, R4, UR5, RZ ;  /* 0x0000000504027c24 */ /* 0x000fe2000f8e02ff */
[----:B------:R-:W-:Y:S01]  /*01a0*/  LOP3.LUT R9, R7, 0xff, RZ, 0xc0, !PT ;  /* 0x000000ff07097812 */ /* 0x000fe200078ec0ff */
[----:B------:R-:W-:Y:S02]  /*01b0*/  IMAD R5, R5, UR5, RZ ;  /* 0x0000000505057c24 */ /* 0x000fe4000f8e02ff */
[----:B------:R-:W-:-:S02]  /*01c0*/  IMAD R3, R8, UR5, RZ ;  /* 0x0000000508037c24 */ /* 0x000fc4000f8e02ff */
[----:B------:R-:W-:Y:S01]  /*01d0*/  IMAD R4, R9, UR5, RZ ;  /* 0x0000000509047c24 */ /* 0x000fe2000f8e02ff */
[----:B------:R-:W-:Y:S02]  /*01e0*/  PRMT R9, R2, 0x7604, R5 ;  /* 0x0000760402097816 */ /* 0x000fe40000000005 */
[C---:B------:R-:W-:Y:S02]  /*01f0*/  PRMT R2, R6.reuse, 0x7772, RZ ;  /* 0x0000777206027816 */ /* 0x040fe400000000ff */
[----:B------:R-:W-:Y:S02]  /*0200*/  PRMT R11, R3, 0x7604, R4 ;  /* 0x00007604030b7816 */ /* 0x000fe40000000004 */
[C---:B------:R-:W-:Y:S01]  /*0210*/  PRMT R3, R7.reuse, 0x7772, RZ ;  /* 0x0000777207037816 */ /* 0x040fe200000000ff */
[----:B------:R-:W-:Y:S01]  /*0220*/  IMAD.MOV.U32 R4, RZ, RZ, R2 ;  /* 0x000000ffff047224 */ /* 0x000fe200078e0002 */
[----:B------:R-:W-:Y:S01]  /*0230*/  PRMT R5, R6, 0x7773, RZ ;  /* 0x0000777306057816 */ /* 0x000fe200000000ff */
[----:B------:R-:W-:Y:S01]  /*0240*/  IMAD.U32 R2, RZ, RZ, UR6 ;  /* 0x00000006ff027e24 */ /* 0x000fe2000f8e00ff */
[----:B------:R-:W-:Y:S01]  /*0250*/  PRMT R7, R7, 0x7773, RZ ;  /* 0x0000777307077816 */ /* 0x000fe200000000ff */
[----:B------:R-:W-:-:S02]  /*0260*/  IMAD.MOV.U32 R6, RZ, RZ, R3 ;  /* 0x000000ffff067224 */ /* 0x000fc400078e0003 */
[----:B------:R-:W-:Y:S02]  /*0270*/  IMAD R4, R4, UR5, RZ ;  /* 0x0000000504047c24 */ /* 0x000fe4000f8e02ff */
[----:B------:R-:W-:Y:S02]  /*0280*/  IMAD R6, R6, UR5, RZ ;  /* 0x0000000506067c24 */ /* 0x000fe4000f8e02ff */
[----:B------:R-:W-:Y:S01]  /*0290*/  IMAD.U32 R3, RZ, RZ, UR7 ;  /* 0x00000007ff037e24 */ /* 0x000fe2000f8e00ff */
[----:B------:R-:W-:Y:S01]  /*02a0*/  PRMT R9, R4, 0x7054, R9 ;  /* 0x0000705404097816 */ /* 0x000fe20000000009 */
[----:B------:R-:W-:Y:S01]  /*02b0*/  IMAD R4, R5, UR5, RZ ;  /* 0x0000000505047c24 */ /* 0x000fe2000f8e02ff */
[----:B------:R-:W-:Y:S01]  /*02c0*/  PRMT R6, R6, 0x7054, R11 ;  /* 0x0000705406067816 */ /* 0x000fe2000000000b */
[----:B------:R-:W-:Y:S02]  /*02d0*/  IMAD R5, R7, UR5, RZ ;  /* 0x0000000507057c24 */ /* 0x000fe4000f8e02ff */
[----:B------:R-:W-:Y:S01]  /*02e0*/  IMAD.WIDE R2, R0, 0x4, R2 ;  /* 0x0000000400027825 */ /* 0x000fe200078e0202 */
[----:B------:R-:W-:-:S02]  /*02f0*/  PRMT R9, R4, 0x654, R9 ;  /* 0x0000065404097816 */ /* 0x000fc40000000009 */
[----:B------:R-:W-:-:S03]  /*0300*/  PRMT R5, R5, 0x654, R6 ;  /* 0x0000065405057816 */ /* 0x000fc60000000006 */
[----:B------:R-:W-:Y:S04]  /*0310*/  STG.E desc[UR10][R2.64], R9 ;  /* 0x0000000902007986 */ /* 0x000fe8000c10190a */
[----:B------:R-:W-:Y:S01]  /*0320*/  STG.E desc[UR10][R2.64+0x200], R5 ;  /* 0x0002000502007986 */ /* 0x000fe2000c10190a */
[----:B------:R-:W-:Y:S05]  /*0330*/  EXIT ;  /* 0x000000000000794d */ /* 0x000fea0003800000 */
.L_x_14875:
[----:B------:R-:W0:Y:S01]  /*0340*/  S2R R14, SR_TID.X ;  /* 0x00000000000e7919 */ /* 0x000e220000002100 */
[----:B------:R-:W-:Y:S02]  /*0350*/  PRMT R16, RZ, 0x7610, R16 ;  /* 0x00007610ff107816 */ /* 0x000fe40000000010 */
[C---:B0-----:R-:W-:Y:S01]  /*0360*/  ISETP.GE.AND P0, PT, R14.reuse, R15, PT ;  /* 0x0000000f0e00720c */ /* 0x041fe20003f06270 */
[----:B------:R-:W-:Y:S01]  /*0370*/  VIADD R23, R14, 0x80 ;  /* 0x000000800e177836 */ /* 0x000fe20000000000 */
[----:B------:R-:W-:-:S11]  /*0380*/  MOV R0, R14 ;  /* 0x0000000e00007202 */ /* 0x000fd60000000f00 */
[----:B------:R-:W-:Y:S01]  /*0390*/  @!P0 IMAD.MOV.U32 R0, RZ, RZ, R23 ;  /* 0x000000ffff008224 */ /* 0x000fe200078e0017 */
[----:B------:R-:W0:Y:S01]  /*03a0*/  @!P0 LDC.64 R4, c[0x0][0x220] ;  /* 0x00008800ff048b82 */ /* 0x000e220000000a00 */
[----:B------:R-:W-:-:S03]  /*03b0*/  @!P0 VIADD R11, R14, UR4 ;  /* 0x000000040e0b8c36 */ /* 0x000fc60008000000 */
[----:B------:R-:W-:-:S13]  /*03c0*/  ISETP.GE.AND P6, PT, R0, R15, PT ;  /* 0x0000000f0000720c */ /* 0x000fda0003fc6270 */
[C---:B------:R-:W-:Y:S01]  /*03d0*/  @!P6 VIADD R9, R0.reuse, UR4 ;  /* 0x000000040009ec36 */ /* 0x040fe20008000000 */
[----:B------:R-:W1:Y:S01]  /*03e0*/  @!P6 LDC.64 R2, c[0x0][0x220] ;  /* 0x00008800ff02eb82 */ /* 0x000e620000000a00 */
[----:B------:R-:W-:-:S05]  /*03f0*/  @!P6 VIADD R0, R0, 0x80 ;  /* 0x000000800000e836 */ /* 0x000fca0000000000 */
[----:B------:R-:W-:Y:S02]  /*0400*/  ISETP.GE.AND P1, PT, R0, R15, PT ;  /* 0x0000000f0000720c */ /* 0x000fe40003f26270 */
[----:B0-----:R-:W-:-:S05]  /*0410*/  @!P0 IADD3 R10, P5, R11, R4, RZ ;  /* 0x000000040b0a8210 */ /* 0x001fca0007fbe0ff */
[----:B------:R-:W-:-:S06]  /*0420*/  @!P0 IMAD.X R11, RZ, RZ, R5, P5 ;  /* 0x000000ffff0b8224 */ /* 0x000fcc00028e0605 */
[C---:B------:R-:W-:Y:S01]  /*0430*/  @!P1 VIADD R7, R0.reuse, UR4 ;  /* 0x0000000400079c36 */ /* 0x040fe20008000000 */
[----:B------:R-:W0:Y:S01]  /*0440*/  @!P1 LDC.64 R18, c[0x0][0x220] ;  /* 0x00008800ff129b82 */ /* 0x000e220000000a00 */
[----:B------:R-:W-:Y:S01]  /*0450*/  @!P1 VIADD R0, R0, 0x80 ;  /* 0x0000008000009836 */ /* 0x000fe20000000000 */
[----:B-1----:R-:W-:-:S04]  /*0460*/  @!P6 IADD3 R8, P5, R9, R2, RZ ;  /* 0x000000020908e210 */ /* 0x002fc80007fbe0ff */
[----:B------:R-:W-:Y:S01]  /*0470*/  ISETP.GE.AND P2, PT, R0, R15, PT ;  /* 0x0000000f0000720c */ /* 0x000fe20003f46270 */
[----:B------:R-:W-:-:S05]  /*0480*/  @!P6 IMAD.X R9, RZ, RZ, R3, P5 ;  /* 0x000000ffff09e224 */ /* 0x000fca00028e0603 */
[----:B------:R1:W2:Y:S07]  /*0490*/  @!P6 LDG.E.U8 R16, desc[UR10][R8.64] ;  /* 0x0000000a0810e981 */ /* 0x0002ae000c1e1100 */
[C---:B------:R-:W-:Y:S01]  /*04a0*/  @!P2 IADD3 R29, R0.reuse, UR4, RZ ;  /* 0x00000004001dac10 */ /* 0x040fe2000fffe0ff */
[----:B------:R-:W-:Y:S01]  /*04b0*/  @!P2 VIADD R0, R0, 0x80 ;  /* 0x000000800000a836 */ /* 0x000fe20000000000 */
[----:B------:R-:W3:Y:S04]  /*04c0*/  @!P2 LDC.64 R12, c[0x0][0x220] ;  /* 0x00008800ff0cab82 */ /* 0x000ee80000000a00 */
[----:B------:R-:W-:-:S13]  /*04d0*/  ISETP.GE.AND P3, PT, R0, R15, PT ;  /* 0x0000000f0000720c */ /* 0x000fda0003f66270 */
[C---:B------:R-:W-:Y:S02]  /*04e0*/  @!P3 VIADD R27, R0.reuse, UR4 ;  /* 0x00000004001bbc36 */ /* 0x040fe40008000000 */
[----:B------:R-:W-:-:S05]  /*04f0*/  @!P3 VIADD R0, R0, 0x80 ;  /* 0x000000800000b836 */ /* 0x000fca0000000000 */
[----:B------:R-:W-:-:S13]  /*0500*/  ISETP.GE.AND P4, PT, R0, R15, PT ;  /* 0x0000000f0000720c */ /* 0x000fda0003f86270 */
[C---:B------:R-:W-:Y:S01]  /*0510*/  @!P4 VIADD R25, R0.reuse, UR4 ;  /* 0x000000040019cc36 */ /* 0x040fe20008000000 */
[----:B------:R-:W-:Y:S01]  /*0520*/  @!P4 IADD3 R0, R0, 0x80, RZ ;  /* 0x000000800000c810 */ /* 0x000fe20007ffe0ff */
[----:B------:R-:W4:Y:S03]  /*0530*/  @!P4 LDC.64 R2, c[0x0][0x220] ;  /* 0x00008800ff02cb82 */ /* 0x000f260000000a00 */
[----:B------:R-:W-:Y:S02]  /*0540*/  ISETP.GE.AND P5, PT, R0, R15, PT ;  /* 0x0000000f0000720c */ /* 0x000fe40003fa6270 */
[----:B0-----:R-:W-:-:S03]  /*0550*/  @!P1 IADD3 R18, P6, R7, R18, RZ ;  /* 0x0000001207129210 */ /* 0x001fc60007fde0ff */
[----:B------:R-:W0:Y:S02]  /*0560*/  @!P3 LDC.64 R6, c[0x0][0x220] ;  /* 0x00008800ff06bb82 */ /* 0x000e240000000a00 */
[----:B------:R-:W-:-:S06]  /*0570*/  @!P1 IMAD.X R19, RZ, RZ, R19, P6 ;  /* 0x000000ffff139224 */ /* 0x000fcc00030e0613 */
[C---:B------:R-:W-:Y:S01]  /*0580*/  @!P5 VIADD R17, R0.reuse, UR4 ;  /* 0x000000040011dc36 */ /* 0x040fe20008000000 */
[----:B------:R-:W-:Y:S01]  /*0590*/  PRMT R20, RZ, 0x7610, R20 ;  /* 0x00007610ff147816 */ /* 0x000fe20000000014 */
[----:B------:R-:W-:Y:S01]  /*05a0*/  @!P5 VIADD R0, R0, 0x80 ;  /* 0x000000800000d836 */ /* 0x000fe20000000000 */
[----:B------:R-:W5:Y:S04]  /*05b0*/  @!P5 LDC.64 R4, c[0x0][0x220] ;  /* 0x00008800ff04db82 */ /* 0x000f680000000a00 */
[----:B------:R-:W-:Y:S01]  /*05c0*/  ISETP.GE.AND P6, PT, R0, R15, PT ;  /* 0x0000000f0000720c */ /* 0x000fe20003fc6270 */
[----:B------:R0:W2:Y:S01]  /*05d0*/  @!P1 LDG.E.U8 R20, desc[UR10][R18.64] ;  /* 0x0000000a12149981 */ /* 0x0000a2000c1e1100 */
        /* <DEDUP_REMOVED lines=9> */
[----:B------:R-:W-:-:S03]  /*0670*/  @!P6 IADD3 R19, R0, UR4, RZ ;  /* 0x000000040013ec10 */ /* 0x000fc6000fffe0ff */
[----:B------:R0:W3:Y:S01]  /*0680*/  @!P3 LDG.E.U8 R24, desc[UR10][R6.64] ;  /* 0x0000000a0618b981 */ /* 0x0000e2000c1e1100 */
[----:B-----5:R-:W-:-:S03]  /*0690*/  @!P5 IADD3 R4, P1, R17, R4, RZ ;  /* 0x000000041104d210 */ /* 0x020fc60007f3e0ff */
[----:B------:R5:W3:Y:S01]  /*06a0*/  @!P2 LDG.E.U8 R22, desc[UR10][R12.64] ;  /* 0x0000000a0c16a981 */ /* 0x000ae2000c1e1100 */
[----:B----4-:R-:W-:Y:S02]  /*06b0*/  @!P4 IADD3 R2, P2, R25, R2, RZ ;  /* 0x000000021902c210 */ /* 0x010fe40007f5e0ff */
[----:B-1----:R-:W-:Y:S02]  /*06c0*/  @!P6 IADD3 R8, P3, R19, R8, RZ ;  /* 0x000000081308e210 */ /* 0x002fe40007f7e0ff */
[----:B0-----:R-:W-:Y:S01]  /*06d0*/  PRMT R11, RZ, 0x7610, R11 ;  /* 0x00007610ff0b7816 */ /* 0x001fe2000000000b */
[----:B------:R-:W0:Y:S02]  /*06e0*/  @!P0 LDC.64 R6, c[0x0][0x218] ;  /* 0x00008600ff068b82 */ /* 0x000e240000000a00 */
[----:B------:R-:W-:Y:S01]  /*06f0*/  @!P6 IMAD.X R9, RZ, RZ, R9, P3 ;  /* 0x000000ffff09e224 */ /* 0x000fe200018e0609 */
[----:B------:R-:W-:Y:S01]  /*0700*/  PRMT R0, RZ, 0x7610, R0 ;  /* 0x00007610ff007816 */ /* 0x000fe20000000000 */
[----:B------:R-:W-:Y:S01]  /*0710*/  @!P4 IMAD.X R3, RZ, RZ, R3, P2 ;  /* 0x000000ffff03c224 */ /* 0x000fe200010e0603 */
[----:B------:R-:W-:Y:S01]  /*0720*/  PRMT R10, RZ, 0x7610, R10 ;  /* 0x00007610ff0a7816 */ /* 0x000fe2000000000a */
[----:B------:R-:W-:Y:S01]  /*0730*/  @!P5 IMAD.X R5, RZ, RZ, R5, P1 ;  /* 0x000000ffff05d224 */ /* 0x000fe200008e0605 */
[----:B------:R-:W4:Y:S04]  /*0740*/  @!P6 LDG.E.U8 R11, desc[UR10][R8.64] ;  /* 0x0000000a080be981 */ /* 0x000f28000c1e1100 */
[----:B------:R2:W4:Y:S04]  /*0750*/  @!P4 LDG.E.U8 R0, desc[UR10][R2.64] ;  /* 0x0000000a0200c981 */ /* 0x000528000c1e1100 */
[----:B------:R1:W4:Y:S01]  /*0760*/  @!P5 LDG.E.U8 R10, desc[UR10][R4.64] ;  /* 0x0000000a040ad981 */ /* 0x000322000c1e1100 */
[----:B-----5:R-:W-:Y:S01]  /*0770*/  @!P0 VIADD R13, R14, UR4 ;  /* 0x000000040e0d8c36 */ /* 0x020fe20008000000 */
[----:B------:R-:W-:Y:S01]  /*0780*/  UPRMT UR5, UR7, 0x9910, URZ ;  /* 0x0000991007057896 */ /* 0x000fe2000800003f */
[----:B------:R-:W-:-:S03]  /*0790*/  @!P0 IMAD.MOV.U32 R14, RZ, RZ, R23 ;  /* 0x000000ffff0e8224 */ /* 0x000fc600078e0017 */
[----:B0-----:R-:W-:-:S05]  /*07a0*/  @!P0 IADD3 R6, P1, R13, R6, RZ ;  /* 0x000000060d068210 */ /* 0x001fca0007f3e0ff */
        /* <DEDUP_REMOVED lines=12> */
[----:B------:R-:W-:-:S04]  /*0870*/  PRMT R22, R22, 0x9910, RZ ;  /* 0x0000991016167816 */ /* 0x000fc800000000ff */
[----:B------:R-:W-:Y:S02]  /*0880*/  MOV R2, R22 ;  /* 0x0000001600027202 */ /* 0x000fe40000000f00 */
[----:B----4-:R-:W-:Y:S02]  /*0890*/  PRMT R11, R11, 0x9910, RZ ;  /* 0x000099100b0b7816 */ /* 0x010fe400000000ff */
        /* <DEDUP_REMOVED lines=18> */
[C---:B0-----:R-:W-:Y:S01]  /*09c0*/  IADD3 R4, R14.reuse, UR4, RZ ;  /* 0x000000040e047c10 */ /* 0x041fe2000fffe0ff */
[----:B------:R-:W-:Y:S01]  /*09d0*/  ULDC.64 UR6, c[0x0][0x218] ;  /* 0x0000860000067ab9 */ /* 0x000fe20000000a00 */
[----:B------:R-:W-:Y:S02]  /*09e0*/  VIADD R14, R14, 0x80 ;  /* 0x000000800e0e7836 */ /* 0x000fe40000000000 */
[----:B------:R-:W-:-:S05]  /*09f0*/  IADD3 R4, P0, R4, UR6, RZ ;  /* 0x0000000604047c10 */ /* 0x000fca000ff1e0ff */
[----:B------:R-:W-:-:S05]  /*0a00*/  IMAD.X R5, RZ, RZ, UR7, P0 ;  /* 0x00000007ff057e24 */ /* 0x000fca00080e06ff */
[----:B------:R0:W-:Y:S03]  /*0a10*/  STG.E.U8 desc[UR10][R4.64], R13 ;  /* 0x0000000d04007986 */ /* 0x0001e6000c10110a */
.L_x_14878:
        /* <DEDUP_REMOVED lines=8> */
.L_x_14879:
[----:B------:R-:W-:-:S13]  /*0aa0*/  ISETP.GE.AND P0, PT, R14, R15, PT ;  /* 0x0000000f0e00720c */ /* 0x000fda0003f06270 */
[----:B------:R-:W-:Y:S05]  /*0ab0*/  @P0 BRA `(.L_x_14881) ;  /* 0x00000000003c0947 */ /* 0x000fea0003800000 */
[C---:B01----:R-:W-:Y:S01]  /*0ac0*/  IADD3 R4, R14.reuse, UR4, RZ ;  /* 0x000000040e047c10 */ /* 0x043fe2000fffe0ff */
[----:B------:R-:W-:Y:S01]  /*0ad0*/  ULDC.64 UR6, c[0x0][0x218] ;  /* 0x0000860000067ab9 */ /* 0x000fe20000000a00 */
[----:B------:R-:W-:Y:S02]  /*0ae0*/  VIADD R14, R14, 0x80 ;  /* 0x000000800e0e7836 */ /* 0x000fe40000000000 */
[----:B------:R-:W-:-:S05]  /*0af0*/  IADD3 R4, P0, R4, UR6, RZ ;  /* 0x0000000604047c10 */ /* 0x000fca000ff1e0ff */
[----:B------:R-:W-:-:S05]  /*0b00*/  IMAD.X R5, RZ, RZ, UR7, P0 ;  /* 0x00000007ff057e24 */ /* 0x000fca00080e06ff */
[----:B------:R1:W-:Y:S03]  /*0b10*/  STG.E.U8 desc[UR10][R4.64], R11 ;  /* 0x0000000b04007986 */ /* 0x0003e6000c10110a */
.L_x_14880:
        /* <DEDUP_REMOVED lines=9> */
.L_x_14881:
[----:B------:R-:W-:Y:S05]  /*0bb0*/  BSYNC B1 ;  /* 0x0000000000017941 */ /* 0x000fea0003800000 */
.L_x_14877:
[----:B------:R-:W-:-:S13]  /*0bc0*/  ISETP.GE.AND P0, PT, R14, R15, PT ;  /* 0x0000000f0e00720c */ /* 0x000fda0003f06270 */
[----:B-1----:R-:W1:Y:S01]  /*0bd0*/  @!P0 LDC.64 R6, c[0x0][0x218] ;  /* 0x00008600ff068b82 */ /* 0x002e620000000a00 */
[C---:B0-2---:R-:W-:Y:S01]  /*0be0*/  @!P0 IADD3 R5, R14.reuse, UR4, RZ ;  /* 0x000000040e058c10 */ /* 0x045fe2000fffe0ff */
[----:B------:R-:W-:-:S03]  /*0bf0*/  @!P0 VIADD R14, R14, 0x80 ;  /* 0x000000800e0e8836 */ /* 0x000fc60000000000 */
[----:B-1----:R-:W-:-:S05]  /*0c00*/  @!P0 IADD3 R4, P1, R5, R6, RZ ;  /* 0x0000000605048210 */ /* 0x002fca0007f3e0ff */
[----:B------:R-:W-:-:S05]  /*0c10*/  @!P0 IMAD.X R5, RZ, RZ, R7, P1 ;  /* 0x000000ffff058224 */ /* 0x000fca00008e0607 */
[----:B------:R2:W-:Y:S03]  /*0c20*/  @!P0 STG.E.U8 desc[UR10][R4.64], R2 ;  /* 0x0000000204008986 */ /* 0x0005e6000c10110a */
.L_x_14882:
[----:B------:R-:W-:Y:S05]  /*0c30*/  BSYNC B0 ;  /* 0x0000000000007941 */ /* 0x000fea0003800000 */
.L_x_14876:
        /* <DEDUP_REMOVED lines=9> */
.L_x_14883:
        /* <DEDUP_REMOVED lines=11> */
.L_x_17351:


//--------------------- .text._ZN2at6native29vectorized_elementwise_kernelILi8ENS0_13AUnaryFunctorIaaaNS0_15binary_internal10MulFunctorIaEEEESt5arrayIPcLm2EEEEviT0_T1_ --------------------------
	.section	.text._ZN2at6native29vectorized_elementwise_kernelILi8ENS0_13AUnaryFunctorIaaaNS0_15binary_internal10MulFunctorIaEEEESt5arrayIPcLm2EEEEviT0_T1_,"ax",@progbits
	.align	128
        .global         _ZN2at6native29vectorized_elementwise_kernelILi8ENS0_13AUnaryFunctorIaaaNS0_15binary_internal10MulFunctorIaEEEESt5arrayIPcLm2EEEEviT0_T1_
        .type           _ZN2at6native29vectorized_elementwise_kernelILi8ENS0_13AUnaryFunctorIaaaNS0_15binary_internal10MulFunctorIaEEEESt5arrayIPcLm2EEEEviT0_T1_,@function
        .size           _ZN2at6native29vectorized_elementwise_kernelILi8ENS0_13AUnaryFunctorIaaaNS0_15binary_internal10MulFunctorIaEEEESt5arrayIPcLm2EEEEviT0_T1_,(.L_x_17352 - _ZN2at6native29vectorized_elementwise_kernelILi8ENS0_13AUnaryFunctorIaaaNS0_15binary_internal10MulFunctorIaEEEESt5arrayIPcLm2EEEEviT0_T1_)
        .other          _ZN2at6native29vectorized_elementwise_kernelILi8ENS0_13AUnaryFunctorIaaaNS0_15binary_internal10MulFunctorIaEEEESt5arrayIPcLm2EEEEviT0_T1_,@"STO_CUDA_ENTRY STV_DEFAULT"
_ZN2at6native29vectorized_elementwise_kernelILi8ENS0_13AUnaryFunctorIaaaNS0_15binary_internal10MulFunctorIaEEEESt5arrayIPcLm2EEEEviT0_T1_:
.text._ZN2at6native29vectorized_elementwise_kernelILi8ENS0_13AUnaryFunctorIaaaNS0_15binary_internal10MulFunctorIaEEEESt5arrayIPcLm2EEEEviT0_T1_:
        /* <DEDUP_REMOVED lines=16> */
[----:B0-----:R-:W-:-:S06]  /*0100*/  IMAD.WIDE.U32 R2, R5, 0x8, R2 ;  /* 0x0000000805027825 */ /* 0x001fcc00078e0002 */
[----:B------:R-:W2:Y:S01]  /*0110*/  LDG.E.64 R2, desc[UR10][R2.64] ;  /* 0x0000000a02027981 */ /* 0x000ea2000c1e1b00 */
[----:B------:R-:W-:Y:S02]  /*0120*/  UPRMT UR5, UR7, 0x9910, URZ ;  /* 0x0000991007057896 */ /* 0x000fe4000800003f */
[----:B------:R-:W-:-:S04]  /*0130*/  UIADD3 UR6, UP0, UR4, UR8, URZ ;  /* 0x0000000804067290 */ /* 0x000fc8000ff1e03f */
[----:B------:R-:W-:Y:S01]  /*0140*/  UIADD3.X UR7, URZ, UR9, URZ, UP0, !UPT ;  /* 0x000000093f077290 */ /* 0x000fe200087fe43f */
[C---:B--2---:R-:W-:Y:S02]  /*0150*/  LOP3.LUT R0, R2.reuse, 0xffff, RZ, 0xc0, !PT ;  /* 0x0000ffff02007812 */ /* 0x044fe400078ec0ff */
[C---:B------:R-:W-:Y:S02]  /*0160*/  LOP3.LUT R4, R3.reuse, 0xffff, RZ, 0xc0, !PT ;  /* 0x0000ffff03047812 */ /* 0x040fe400078ec0ff */
[----:B------:R-:W-:Y:S02]  /*0170*/  SHF.R.U32.HI R0, RZ, 0x8, R0 ;  /* 0x00000008ff007819 */ /* 0x000fe40000011600 */
[----:B------:R-:W-:Y:S02]  /*0180*/  SHF.R.U32.HI R4, RZ, 0x8, R4 ;  /* 0x00000008ff047819 */ /* 0x000fe40000011604 */
[----:B------:R-:W-:Y:S02]  /*0190*/  PRMT R7, R2, 0x7732, RZ ;  /* 0x0000773202077816 */ /* 0x000fe400000000ff */
[----:B------:R-:W-:-:S02]  /*01a0*/  PRMT R9, R3, 0x7732, RZ ;  /* 0x0000773203097816 */ /* 0x000fc400000000ff */
[----:B------:R-:W-:Y:S02]  /*01b0*/  PRMT R12, R0, 0x9910, RZ ;  /* 0x00009910000c7816 */ /* 0x000fe400000000ff */
[----:B------:R-:W-:Y:S02]  /*01c0*/  PRMT R13, R4, 0x9910, RZ ;  /* 0x00009910040d7816 */ /* 0x000fe400000000ff */
[----:B------:R-:W-:Y:S02]  /*01d0*/  PRMT R8, R2, 0xbb32, RZ ;  /* 0x0000bb3202087816 */ /* 0x000fe400000000ff */
[----:B------:R-:W-:Y:S02]  /*01e0*/  SHF.R.U32.HI R0, RZ, 0x8, R7 ;  /* 0x00000008ff007819 */ /* 0x000fe40000011607 */
[----:B------:R-:W-:Y:S01]  /*01f0*/  SHF.R.U32.HI R4, RZ, 0x8, R9 ;  /* 0x00000008ff047819 */ /* 0x000fe20000011609 */
[----:B------:R-:W-:Y:S01]  /*0200*/  IMAD R7, R8, UR5, RZ ;  /* 0x0000000508077c24 */ /* 0x000fe2000f8e02ff */
[----:B------:R-:W-:-:S02]  /*0210*/  PRMT R10, R3, 0x9910, RZ ;  /* 0x00009910030a7816 */ /* 0x000fc400000000ff */
[----:B------:R-:W-:Y:S02]  /*0220*/  PRMT R0, R0, 0x9910, RZ ;  /* 0x0000991000007816 */ /* 0x000fe400000000ff */
[----:B------:R-:W-:Y:S01]  /*0230*/  PRMT R9, R4, 0x9910, RZ ;  /* 0x0000991004097816 */ /* 0x000fe200000000ff */
[----:B------:R-:W-:Y:S01]  /*0240*/  IMAD R8, R10, UR5, RZ ;  /* 0x000000050a087c24 */ /* 0x000fe2000f8e02ff */
[----:B------:R-:W-:Y:S01]  /*0250*/  PRMT R6, R2, 0x9910, RZ ;  /* 0x0000991002067816 */ /* 0x000fe200000000ff */
[----:B------:R-:W-:Y:S01]  /*0260*/  IMAD.MOV.U32 R10, RZ, RZ, R12 ;  /* 0x000000ffff0a7224 */ /* 0x000fe200078e000c */
[----:B------:R-:W-:Y:S01]  /*0270*/  PRMT R11, R3, 0xbb32, RZ ;  /* 0x0000bb32030b7816 */ /* 0x000fe200000000ff */
[----:B------:R-:W-:Y:S01]  /*0280*/  IMAD.MOV.U32 R12, RZ, RZ, R13 ;  /* 0x000000ffff0c7224 */ /* 0x000fe200078e000d */
[----:B------:R-:W-:Y:S01]  /*0290*/  LOP3.LUT R7, R7, 0xff, RZ, 0xc0, !PT ;  /* 0x000000ff07077812 */ /* 0x000fe200078ec0ff */
[----:B------:R-:W-:Y:S02]  /*02a0*/  IMAD.MOV.U32 R4, RZ, RZ, R0 ;  /* 0x000000ffff047224 */ /* 0x000fe400078e0000 */
[----:B------:R-:W-:Y:S01]  /*02b0*/  IMAD.MOV.U32 R13, RZ, RZ, R9 ;  /* 0x000000ffff0d7224 */ /* 0x000fe200078e0009 */
[----:B------:R-:W-:Y:S01]  /*02c0*/  LOP3.LUT R9, R8, 0xff, RZ, 0xc0, !PT ;  /* 0x000000ff08097812 */ /* 0x000fe200078ec0ff */
[----:B------:R-:W-:-:S02]  /*02d0*/  IMAD R0, R10, UR5, RZ ;  /* 0x000000050a007c24 */ /* 0x000fc4000f8e02ff */
[----:B------:R-:W-:Y:S02]  /*02e0*/  IMAD R6, R6, UR5, RZ ;  /* 0x0000000506067c24 */ /* 0x000fe4000f8e02ff */
[----:B------:R-:W-:Y:S02]  /*02f0*/  IMAD R11, R11, UR5, RZ ;  /* 0x000000050b0b7c24 */ /* 0x000fe4000f8e02ff */
[----:B------:R-:W-:Y:S01]  /*0300*/  IMAD R8, R12, UR5, RZ ;  /* 0x000000050c087c24 */ /* 0x000fe2000f8e02ff */
[----:B------:R-:W-:Y:S01]  /*0310*/  LOP3.LUT R6, R6, 0xff, RZ, 0xc0, !PT ;  /* 0x000000ff06067812 */ /* 0x000fe200078ec0ff */
[----:B------:R-:W-:Y:S01]  /*0320*/  IMAD R4, R4, UR5, RZ ;  /* 0x0000000504047c24 */ /* 0x000fe2000f8e02ff */
[----:B------:R-:W-:Y:S01]  /*0330*/  LOP3.LUT R11, R11, 0xff, RZ, 0xc0, !PT ;  /* 0x000000ff0b0b7812 */ /* 0x000fe200078ec0ff */
[----:B------:R-:W-:Y:S01]  /*0340*/  IMAD R10, R13, UR5, RZ ;  /* 0x000000050d0a7c24 */ /* 0x000fe2000f8e02ff */
[----:B------:R-:W-:Y:S01]  /*0350*/  LOP3.LUT R13, R0, 0xffff, RZ, 0xc0, !PT ;  /* 0x0000ffff000d7812 */ /* 0x000fe200078ec0ff */
[----:B------:R-:W-:Y:S01]  /*0360*/  IMAD.U32 R2, RZ, RZ, UR6 ;  /* 0x00000006ff027e24 */ /* 0x000fe2000f8e00ff */
[----:B------:R-:W-:Y:S01]  /*0370*/  LOP3.LUT R8, R8, 0xffff, RZ, 0xc0, !PT ;  /* 0x0000ffff08087812 */ /* 0x000fe200078ec0ff */
[----:B------:R-:W-:Y:S01]  /*0380*/  IMAD.U32 R3, RZ, RZ, UR7 ;  /* 0x00000007ff037e24 */ /* 0x000fe2000f8e00ff */
[----:B------:R-:W-:-:S02]  /*0390*/  LOP3.LUT R4, R4, 0xffff, RZ, 0xc0, !PT ;  /* 0x0000ffff04047812 */ /* 0x000fc400078ec0ff */
[----:B------:R-:W-:Y:S01]  /*03a0*/  LOP3.LUT R10, R10, 0xffff, RZ, 0xc0, !PT ;  /* 0x0000ffff0a0a7812 */ /* 0x000fe200078ec0ff */
[----:B------:R-:W-:Y:S01]  /*03b0*/  IMAD.WIDE R2, R5, 0x8, R2 ;  /* 0x0000000805027825 */ /* 0x000fe200078e0202 */
[----:B------:R-:W-:Y:S02]  /*03c0*/  PRMT R13, R13, 0x7604, R6 ;  /* 0x000076040d0d7816 */ /* 0x000fe40000000006 */
[----:B------:R-:W-:Y:S02]  /*03d0*/  PRMT R9, R8, 0x7604, R9 ;  /* 0x0000760408097816 */ /* 0x000fe40000000009 */
[----:B------:R-:W-:Y:S02]  /*03e0*/  PRMT R4, R4, 0x7604, R7 ;  /* 0x0000760404047816 */ /* 0x000fe40000000007 */
[----:B------:R-:W-:Y:S02]  /*03f0*/  PRMT R10, R10, 0x7604, R11 ;  /* 0x000076040a0a7816 */ /* 0x000fe4000000000b */
[----:B------:R-:W-:-:S02]  /*0400*/  PRMT R4, R13, 0x5410, R4 ;  /* 0x000054100d047816 */ /* 0x000fc40000000004 */
[----:B------:R-:W-:-:S05]  /*0410*/  PRMT R5, R9, 0x5410, R10 ;  /* 0x0000541009057816 */ /* 0x000fca000000000a */
[----:B------:R-:W-:Y:S01]  /*0420*/  STG.E.64 desc[UR10][R2.64], R4 ;  /* 0x0000000402007986 */ /* 0x000fe2000c101b0a */
[----:B------:R-:W-:Y:S05]  /*0430*/  EXIT ;  /* 0x000000000000794d */ /* 0x000fea0003800000 */
.L_x_14884:
        /* <DEDUP_REMOVED lines=22> */
[C---:B------:R-:W-:Y:S01]  /*05a0*/  @!P2 VIADD R29, R0.reuse, UR4 ;  /* 0x00000004001dac36 */ /* 0x040fe20008000000 */
[----:B------:R-:W3:Y:S01]  /*05b0*/  @!P2 LDC.64 R12, c[0x0][0x220] ;  /* 0x00008800ff0cab82 */ /* 0x000ee20000000a00 */
[----:B------:R-:W-:-:S05]  /*05c0*/  @!P2 VIADD R0, R0, 0x80 ;  /* 0x000000800000a836 */ /* 0x000fca0000000000 */
[----:B------:R-:W-:-:S13]  /*05d0*/  ISETP.GE.AND P3, PT, R0, R15, PT ;  /* 0x0000000f0000720c */ /* 0x000fda0003f66270 */
[C---:B------:R-:W-:Y:S02]  /*05e0*/  @!P3 VIADD R27, R0.reuse, UR4 ;  /* 0x00000004001bbc36 */ /* 0x040fe40008000000 */
        /* <DEDUP_REMOVED lines=22> */
[----:B------:R-:W-:Y:S01]  /*0750*/  PRMT R22, RZ, 0x7610, R22 ;  /* 0x00007610ff167816 */ /* 0x000fe20000000016 */
[----:B-----5:R-:W-:Y:S01]  /*0760*/  @!P6 VIADD R19, R0, UR4 ;  /* 0x000000040013ec36 */ /* 0x020fe20008000000 */
[----:B------:R0:W3:Y:S04]  /*0770*/  @!P0 LDG.E.U8 R21, desc[UR10][R10.64] ;  /* 0x0000000a0a158981 */ /* 0x0000e8000c1e1100 */
        /* <DEDUP_REMOVED lines=58> */
.L_x_14887:
        /* <DEDUP_REMOVED lines=8> */
.L_x_14888:
        /* <DEDUP_REMOVED lines=8> */
.L_x_14889:
        /* <DEDUP_REMOVED lines=9> */
.L_x_14890:
[----:B------:R-:W-:Y:S05]  /*0cb0*/  BSYNC B1 ;  /* 0x0000000000017941 */ /* 0x000fea0003800000 */
.L_x_14886:
[----:B------:R-:W-:-:S13]  /*0cc0*/  ISETP.GE.AND P0, PT, R14, R15, PT ;  /* 0x0000000f0e00720c */ /* 0x000fda0003f06270 */
[----:B-1----:R-:W1:Y:S01]  /*0cd0*/  @!P0 LDC.64 R6, c[0x0][0x218] ;  /* 0x00008600ff068b82 */ /* 0x002e620000000a00 */
[C---:B0-2---:R-:W-:Y:S02]  /*0ce0*/  @!P0 VIADD R5, R14.reuse, UR4 ;  /* 0x000000040e058c36 */ /* 0x045fe40008000000 */
[----:B------:R-:W-:-:S03]  /*0cf0*/  @!P0 VIADD R14, R14, 0x80 ;  /* 0x000000800e0e8836 */ /* 0x000fc60000000000 */
[----:B-1----:R-:W-:-:S05]  /*0d00*/  @!P0 IADD3 R4, P1, R5, R6, RZ ;  /* 0x0000000605048210 */ /* 0x002fca0007f3e0ff */
[----:B------:R-:W-:-:S05]  /*0d10*/  @!P0 IMAD.X R5, RZ, RZ, R7, P1 ;  /* 0x000000ffff058224 */ /* 0x000fca00008e0607 */
[----:B------:R2:W-:Y:S03]  /*0d20*/  @!P0 STG.E.U8 desc[UR10][R4.64], R2 ;  /* 0x0000000204008986 */ /* 0x0005e6000c10110a */
.L_x_14891:
[----:B------:R-:W-:Y:S05]  /*0d30*/  BSYNC B0 ;  /* 0x0000000000007941 */ /* 0x000fea0003800000 */
.L_x_14885:
        /* <DEDUP_REMOVED lines=9> */
.L_x_14892:
        /* <DEDUP_REMOVED lines=11> */
.L_x_17352:


//--------------------- .text._ZN2at6native18elementwise_kernelILi128ELi4EZNS0_15gpu_kernel_implINS0_13BinaryFunctorIaaaNS0_15binary_internal10MulFunctorIaEEEEEEvRNS_18TensorIteratorBaseERKT_EUliE_EEviT1_ --------------------------
	.section	.text._ZN2at6native18elementwise_kernelILi128ELi4EZNS0_15gpu_kernel_implINS0_13BinaryFunctorIaaaNS0_15binary_internal10MulFunctorIaEEEEEEvRNS_18TensorIteratorBaseERKT_EUliE_EEviT1_,"ax",@progbits
	.align	128
        .global         _ZN2at6native18elementwise_kernelILi128ELi4EZNS0_15gpu_kernel_implINS0_13BinaryFunctorIaaaNS0_15binary_internal10MulFunctorIaEEEEEEvRNS_18TensorIteratorBaseERKT_EUliE_EEviT1_
        .type           _ZN2at6native18elementwise_kernelILi128ELi4EZNS0_15gpu_kernel_implINS0_13BinaryFunctorIaaaNS0_15binary_internal10MulFunctorIaEEEEEEvRNS_18TensorIteratorBaseERKT_EUliE_EEviT1_,@function
        .size           _ZN2at6native18elementwise_kernelILi128ELi4EZNS0_15gpu_kernel_implINS0_13BinaryFunctorIaaaNS0_15binary_internal10MulFunctorIaEEEEEEvRNS_18TensorIteratorBaseERKT_EUliE_EEviT1_,(.L_x_17353 - _ZN2at6native18elementwise_kernelILi128ELi4EZNS0_15gpu_kernel_implINS0_13BinaryFunctorIaaaNS0_15binary_internal10MulFunctorIaEEEEEEvRNS_18TensorIteratorBaseERKT_EUliE_EEviT1_)
        .other          _ZN2at6native18elementwise_kernelILi128ELi4EZNS0_15gpu_kernel_implINS0_13BinaryFunctorIaaaNS0_15binary_internal10MulFunctorIaEEEEEEvRNS_18TensorIteratorBaseERKT_EUliE_EEviT1_,@"STO_CUDA_ENTRY STV_DEFAULT"
_ZN2at6native18elementwise_kernelILi128ELi4EZNS0_15gpu_kernel_implINS0_13BinaryFunctorIaaaNS0_15binary_internal10MulFunctorIaEEEEEEvRNS_18TensorIteratorBaseERKT_EUliE_EEviT1_:
.text._ZN2at6native18elementwise_kernelILi128ELi4EZNS0_15gpu_kernel_implINS0_13BinaryFunctorIaaaNS0_15binary_internal10MulFunctorIaEEEEEEvRNS_18TensorIteratorBaseERKT_EUliE_EEviT1_:
        /* <DEDUP_REMOVED lines=365> */
.L_x_14895:
        /* <DEDUP_REMOVED lines=20> */
.L_x_14899:
[----:B------:R0:W5:Y:S01]  /*1810*/  LDG.E.U8 R19, desc[UR36][R2.64] ;  /* 0x0000002402137981 */ /* 0x000162000c1e1100 */
[----:B------:R-:W-:Y:S05]  /*1820*/  BRA `(.L_x_14901) ;  /* 0x0000000c00547947 */ /* 0x000fea0003800000 */
.L_x_14898:
        /* <DEDUP_REMOVED lines=8> */
.L_x_14903:
[----:B------:R0:W5:Y:S01]  /*18b0*/  LDG.E.U8 R19, desc[UR36][R2.64] ;  /* 0x0000002402137981 */ /* 0x000162000c1e1100 */
[----:B------:R-:W-:Y:S05]  /*18c0*/  BRA `(.L_x_14901) ;  /* 0x0000000c002c7947 */ /* 0x000fea0003800000 */
.L_x_14902:
[----:B------:R0:W5:Y:S01]  /*18d0*/  LDG.E.U16 R19, desc[UR36][R2.64] ;  /* 0x0000002402137981 */ /* 0x000162000c1e1500 */
[----:B------:R-:W-:Y:S05]  /*18e0*/  BRA `(.L_x_14901) ;  /* 0x0000000c00247947 */ /* 0x000fea0003800000 */
.L_x_14897:
        /* <DEDUP_REMOVED lines=9> */
.L_x_14905:
[----:B------:R-:W2:Y:S02]  /*1980*/  LDG.E.U16 R0, desc[UR36][R2.64] ;  /* 0x0000002402007981 */ /* 0x000ea4000c1e1500 */
[----:B--2---:R-:W-:-:S06]  /*1990*/  HADD2.F32 R0, -RZ, R0.H0_H0 ;  /* 0x20000000ff007230 */ /* 0x004fcc0000004100 */
[----:B------:R-:W0:Y:S02]  /*19a0*/  F2I.FTZ.TRUNC.NTZ R0, R0 ;  /* 0x0000000000007305 */ /* 0x000e24000021f100 */
[----:B0-----:R-:W-:Y:S01]  /*19b0*/  PRMT R19, R0, 0x7610, R19 ;  /* 0x0000761000137816 */ /* 0x001fe20000000013 */
[----:B------:R-:W-:Y:S06]  /*19c0*/  BRA `(.L_x_14901) ;  /* 0x0000000800ec7947 */ /* 0x000fec0003800000 */
.L_x_14904:
        /* <DEDUP_REMOVED lines=9> */
.L_x_14907:
[----:B------:R-:W2:Y:S02]  /*1a60*/  LDG.E.U16 R2, desc[UR36][R2.64] ;  /* 0x0000002402027981 */ /* 0x000ea4000c1e1500 */
[----:B--2---:R-:W-:-:S06]  /*1a70*/  HADD2.F32 R0, -RZ, R2.H0_H0 ;  /* 0x20000002ff007230 */ /* 0x004fcc0000004100 */
[----:B------:R-:W0:Y:S02]  /*1a80*/  F2I.FTZ.TRUNC.NTZ R0, R0 ;  /* 0x0000000000007305 */ /* 0x000e24000021f100 */
[----:B0-----:R-:W-:Y:S01]  /*1a90*/  PRMT R19, R0, 0x7610, R19 ;  /* 0x0000761000137816 */ /* 0x001fe20000000013 */
[----:B------:R-:W-:Y:S06]  /*1aa0*/  BRA `(.L_x_14901) ;  /* 0x0000000800b47947 */ /* 0x000fec0003800000 */
.L_x_14906:
[----:B------:R-:W2:Y:S02]  /*1ab0*/  LDG.E.64 R2, desc[UR36][R2.64] ;  /* 0x0000002402027981 */ /* 0x000ea4000c1e1b00 */
[----:B--2---:R0:W1:Y:S01]  /*1ac0*/  F2I.F64.TRUNC R19, R2 ;  /* 0x0000000200137311 */ /* 0x004062000030d100 */
[----:B------:R-:W-:Y:S05]  /*1ad0*/  BRA `(.L_x_14901) ;  /* 0x0000000800a87947 */ /* 0x000fea0003800000 */
.L_x_14896:
        /* <DEDUP_REMOVED lines=12> */
.L_x_14910:
[----:B------:R-:W2:Y:S02]  /*1ba0*/  LDG.E.64 R2, desc[UR36][R2.64] ;  /* 0x0000002402027981 */ /* 0x000ea4000c1e1b00 */
[----:B--2---:R3:W4:Y:S01]  /*1bb0*/  F2I.F64.TRUNC R19, R2 ;  /* 0x0000000200137311 */ /* 0x004722000030d100 */
[----:B------:R-:W-:Y:S05]  /*1bc0*/  BRA `(.L_x_14901) ;  /* 0x00000008006c7947 */ /* 0x000fea0003800000 */
.L_x_14909:
        /* <DEDUP_REMOVED lines=28> */
.L_x_14912:
        /* <DEDUP_REMOVED lines=15> */
.L_x_14911:
[----:B------:R-:W2:Y:S02]  /*1e80*/  LDG.E.U16 R0, desc[UR36][R2.64] ;  /* 0x0000002402007981 */ /* 0x000ea4000c1e1500 */
[----:B--2---:R-:W-:-:S06]  /*1e90*/  IMAD.U32 R0, R0, 0x10000, RZ ;  /* 0x0001000000007824 */ /* 0x004fcc00078e00ff */
[----:B------:R-:W0:Y:S02]  /*1ea0*/  F2I.FTZ.TRUNC.NTZ R0, R0 ;  /* 0x0000000000007305 */ /* 0x000e24000021f100 */
[----:B0-----:R-:W-:Y:S01]  /*1eb0*/  PRMT R19, R0, 0x7610, R19 ;  /* 0x0000761000137816 */ /* 0x001fe20000000013 */
[----:B------:R-:W-:Y:S06]  /*1ec0*/  BRA `(.L_x_14901) ;  /* 0x0000000400ac7947 */ /* 0x000fec0003800000 */
.L_x_14908:
        /* <DEDUP_REMOVED lines=10> */
.L_x_14915:
        /* <DEDUP_REMOVED lines=21> */
.L_x_14919:
[----:B------:R-:W-:Y:S05]  /*20c0*/  BSYNC B1 ;  /* 0x0000000000017941 */ /* 0x000fea0003800000 */
.L_x_14918:
[----:B------:R-:W-:Y:S01]  /*20d0*/  LEA R3, R0, 0x3b800000, 0x17 ;  /* 0x3b80000000037811 */ /* 0x000fe200078eb8ff */
[----:B------:R-:W-:-:S05]  /*20e0*/  IMAD.SHL.U32 R0, R2, 0x100000, RZ ;  /* 0x0010000002007824 */ /* 0x000fca00078e00ff */
[----:B------:R-:W-:-:S07]  /*20f0*/  LOP3.LUT R0, R3, R0, R4, 0xfe, !PT ;  /* 0x0000000003007212 */ /* 0x000fce00078efe04 */
.L_x_14917:
[----:B------:R-:W-:Y:S05]  /*2100*/  BSYNC B0 ;  /* 0x0000000000007941 */ /* 0x000fea0003800000 */
.L_x_14916:
[----:B------:R-:W0:Y:S02]  /*2110*/  F2I.FTZ.TRUNC.NTZ R0, R0 ;  /* 0x0000000000007305 */ /* 0x000e24000021f100 */
[----:B0-----:R-:W-:Y:S01]  /*2120*/  PRMT R19, R0, 0x7610, R19 ;  /* 0x0000761000137816 */ /* 0x001fe20000000013 */
[----:B------:R-:W-:Y:S06]  /*2130*/  BRA `(.L_x_14901) ;  /* 0x0000000400107947 */ /* 0x000fec0003800000 */
.L_x_14914:
        /* <DEDUP_REMOVED lines=21> */
.L_x_14923:
[----:B------:R-:W-:Y:S05]  /*2290*/  BSYNC B1 ;  /* 0x0000000000017941 */ /* 0x000fea0003800000 */
.L_x_14922:
[----:B------:R-:W-:Y:S01]  /*22a0*/  LEA R3, R0, 0x37800000, 0x17 ;  /* 0x3780000000037811 */ /* 0x000fe200078eb8ff */
[----:B------:R-:W-:-:S05]  /*22b0*/  IMAD.SHL.U32 R0, R2, 0x200000, RZ ;  /* 0x0020000002007824 */ /* 0x000fca00078e00ff */
[----:B------:R-:W-:-:S07]  /*22c0*/  LOP3.LUT R0, R3, R0, R4, 0xfe, !PT ;  /* 0x0000000003007212 */ /* 0x000fce00078efe04 */
.L_x_14921:
[----:B------:R-:W-:Y:S05]  /*22d0*/  BSYNC B0 ;  /* 0x0000000000007941 */ /* 0x000fea0003800000 */
.L_x_14920:
[----:B------:R-:W0:Y:S02]  /*22e0*/  F2I.FTZ.TRUNC.NTZ R0, R0 ;  /* 0x0000000000007305 */ /* 0x000e24000021f100 */
[----:B0-----:R-:W-:Y:S01]  /*22f0*/  PRMT R19, R0, 0x7610, R19 ;  /* 0x0000761000137816 */ /* 0x001fe20000000013 */
[----:B------:R-:W-:Y:S06]  /*2300*/  BRA `(.L_x_14901) ;  /* 0x00000000009c7947 */ /* 0x000fec0003800000 */
.L_x_14913:
        /* <DEDUP_REMOVED lines=14> */
.L_x_14927:
[----:B------:R-:W-:Y:S05]  /*23f0*/  BSYNC B0 ;  /* 0x0000000000007941 */ /* 0x000fea0003800000 */
.L_x_14926:
[----:B------:R-:W0:Y:S02]  /*2400*/  F2I.FTZ.TRUNC.NTZ R0, R0 ;  /* 0x0000000000007305 */ /* 0x000e24000021f100 */
[----:B0-----:R-:W-:Y:S01]  /*2410*/  PRMT R19, R0, 0x7610, R19 ;  /* 0x0000761000137816 */ /* 0x001fe20000000013 */
[----:B------:R-:W-:Y:S06]  /*2420*/  BRA `(.L_x_14901) ;  /* 0x0000000000547947 */ /* 0x000fec0003800000 */
.L_x_14900:
        /* <DEDUP_REMOVED lines=16> */
.L_x_14928:
[----:B------:R-:W-:Y:S01]  /*2530*/  PRMT R19, RZ, 0x7610, R19 ;  /* 0x00007610ff137816 */ /* 0x000fe20000000013 */
[----:B------:R-:W-:Y:S06]  /*2540*/  BRA `(.L_x_14901) ;  /* 0x00000000000c7947 */ /* 0x000fec0003800000 */
.L_x_14925:
[----:B------:R2:W5:Y:S01]  /*2550*/  LDG.E.U8 R19, desc[UR36][R2.64] ;  /* 0x0000002402137981 */ /* 0x000562000c1e1100 */
[----:B------:R-:W-:Y:S05]  /*2560*/  BRA `(.L_x_14901) ;  /* 0x0000000000047947 */ /* 0x000fea0003800000 */
.L_x_14924:
[----:B------:R1:W5:Y:S02]  /*2570*/  LDG.E.U8 R19, desc[UR36][R2.64] ;  /* 0x0000002402137981 */ /* 0x000364000c1e1100 */
.L_x_14901:
        /* <DEDUP_REMOVED lines=17> */
.L_x_14932:
[----:B------:R3:W5:Y:S01]  /*2690*/  LDG.E.U8 R0, desc[UR36][R2.64] ;  /* 0x0000002402007981 */ /* 0x000762000c1e1100 */
[----:B------:R-:W-:Y:S05]  /*26a0*/  BRA `(.L_x_14934) ;  /* 0x0000000c00547947 */ /* 0x000fea0003800000 */
.L_x_14931:
        /* <DEDUP_REMOVED lines=8> */
.L_x_14936:
[----:B------:R1:W5:Y:S01]  /*2730*/  LDG.E.U8 R0, desc[UR36][R2.64] ;  /* 0x0000002402007981 */ /* 0x000362000c1e1100 */
[----:B------:R-:W-:Y:S05]  /*2740*/  BRA `(.L_x_14934) ;  /* 0x0000000c002c7947 */ /* 0x000fea0003800000 */
.L_x_14935:
[----:B------:R2:W5:Y:S01]  /*2750*/  LDG.E.U16 R0, desc[UR36][R2.64] ;  /* 0x0000002402007981 */ /* 0x000562000c1e1500 */
[----:B------:R-:W-:Y:S05]  /*2760*/  BRA `(.L_x_14934) ;  /* 0x0000000c00247947 */ /* 0x000fea0003800000 */
.L_x_14930:
        /* <DEDUP_REMOVED lines=9> */
.L_x_14938:
[----:B------:R-:W2:Y:S02]  /*2800*/  LDG.E.U16 R4, desc[UR36][R2.64] ;  /* 0x0000002402047981 */ /* 0x000ea4000c1e1500 */
[----:B--2---:R-:W-:-:S06]  /*2810*/  HADD2.F32 R4, -RZ, R4.H0_H0 ;  /* 0x20000004ff047230 */ /* 0x004fcc0000004100 */
[----:B------:R-:W0:Y:S02]  /*2820*/  F2I.FTZ.TRUNC.NTZ R4, R4 ;  /* 0x0000000400047305 */ /* 0x000e24000021f100 */
[----:B0-----:R-:W-:Y:S01]  /*2830*/  PRMT R0, R4, 0x7610, R0 ;  /* 0x0000761004007816 */ /* 0x001fe20000000000 */
[----:B------:R-:W-:Y:S06]  /*2840*/  BRA `(.L_x_14934) ;  /* 0x0000000800ec7947 */ /* 0x000fec0003800000 */
.L_x_14937:
        /* <DEDUP_REMOVED lines=9> */
.L_x_14940:
[----:B------:R-:W2:Y:S02]  /*28e0*/  LDG.E.U16 R2, desc[UR36][R2.64] ;  /* 0x0000002402027981 */ /* 0x000ea4000c1e1500 */
[----:B--2---:R-:W-:-:S06]  /*28f0*/  HADD2.F32 R4, -RZ, R2.H0_H0 ;  /* 0x20000002ff047230 */ /* 0x004fcc0000004100 */
[----:B------:R-:W0:Y:S02]  /*2900*/  F2I.FTZ.TRUNC.NTZ R4, R4 ;  /* 0x0000000400047305 */ /* 0x000e24000021f100 */
[----:B0-----:R-:W-:Y:S01]  /*2910*/  PRMT R0, R4, 0x7610, R0 ;  /* 0x0000761004007816 */ /* 0x001fe20000000000 */
[----:B------:R-:W-:Y:S06]  /*2920*/  BRA `(.L_x_14934) ;  /* 0x0000000800b47947 */ /* 0x000fec0003800000 */
.L_x_14939:
[----:B------:R-:W2:Y:S02]  /*2930*/  LDG.E.64 R2, desc[UR36][R2.64] ;  /* 0x0000002402027981 */ /* 0x000ea4000c1e1b00 */
[----:B--2---:R0:W1:Y:S01]  /*2940*/  F2I.F64.TRUNC R0, R2 ;  /* 0x0000000200007311 */ /* 0x004062000030d100 */
[----:B------:R-:W-:Y:S05]  /*2950*/  BRA `(.L_x_14934) ;  /* 0x0000000800a87947 */ /* 0x000fea0003800000 */
.L_x_14929:
        /* <DEDUP_REMOVED lines=12> */
.L_x_14943:
[----:B------:R-:W2:Y:S02]  /*2a20*/  LDG.E.64 R2, desc[UR36][R2.64] ;  /* 0x0000002402027981 */ /* 0x000ea4000c1e1b00 */
[----:B--2---:R0:W1:Y:S01]  /*2a30*/  F2I.F64.TRUNC R0, R2 ;  /* 0x0000000200007311 */ /* 0x004062000030d100 */
[----:B------:R-:W-:Y:S05]  /*2a40*/  BRA `(.L_x_14934) ;  /* 0x00000008006c7947 */ /* 0x000fea0003800000 */
.L_x_14942:
        /* <DEDUP_REMOVED lines=28> */
.L_x_14945:
        /* <DEDUP_REMOVED lines=15> */
.L_x_14944:
[----:B------:R-:W2:Y:S02]  /*2d00*/  LDG.E.U16 R4, desc[UR36][R2.64] ;  /* 0x0000002402047981 */ /* 0x000ea4000c1e1500 */
[----:B--2---:R-:W-:-:S06]  /*2d10*/  IMAD.U32 R4, R4, 0x10000, RZ ;  /* 0x0001000004047824 */ /* 0x004fcc00078e00ff */
[----:B------:R-:W0:Y:S02]  /*2d20*/  F2I.FTZ.TRUNC.NTZ R4, R4 ;  /* 0x0000000400047305 */ /* 0x000e24000021f100 */
[----:B0-----:R-:W-:Y:S01]  /*2d30*/  PRMT R0, R4, 0x7610, R0 ;  /* 0x0000761004007816 */ /* 0x001fe20000000000 */
[----:B------:R-:W-:Y:S06]  /*2d40*/  BRA `(.L_x_14934) ;  /* 0x0000000400ac7947 */ /* 0x000fec0003800000 */
.L_x_14941:
        /* <DEDUP_REMOVED lines=10> */
.L_x_14948:
        /* <DEDUP_REMOVED lines=21> */
.L_x_14952:
[----:B------:R-:W-:Y:S05]  /*2f40*/  BSYNC B1 ;  /* 0x0000000000017941 */ /* 0x000fea0003800000 */
.L_x_14951:
[----:B------:R-:W-:Y:S01]  /*2f50*/  IMAD.SHL.U32 R2, R2, 0x100000, RZ ;  /* 0x0010000002027824 */ /* 0x000fe200078e00ff */
[----:B------:R-:W-:-:S04]  /*2f60*/  LEA R3, R0, 0x3b800000, 0x17 ;  /* 0x3b80000000037811 */ /* 0x000fc800078eb8ff */
[----:B------:R-:W-:-:S07]  /*2f70*/  LOP3.LUT R4, R3, R2, R4, 0xfe, !PT ;  /* 0x0000000203047212 */ /* 0x000fce00078efe04 */
.L_x_14950:
[----:B------:R-:W-:Y:S05]  /*2f80*/  BSYNC B0 ;  /* 0x0000000000007941 */ /* 0x000fea0003800000 */
.L_x_14949:
[----:B------:R-:W0:Y:S02]  /*2f90*/  F2I.FTZ.TRUNC.NTZ R4, R4 ;  /* 0x0000000400047305 */ /* 0x000e24000021f100 */
[----:B0-----:R-:W-:Y:S01]  /*2fa0*/  PRMT R0, R4, 0x7610, R0 ;  /* 0x0000761004007816 */ /* 0x001fe20000000000 */
[----:B------:R-:W-:Y:S06]  /*2fb0*/  BRA `(.L_x_14934) ;  /* 0x0000000400107947 */ /* 0x000fec0003800000 */
.L_x_14947:
        /* <DEDUP_REMOVED lines=21> */
.L_x_14956:
[----:B------:R-:W-:Y:S05]  /*3110*/  BSYNC B1 ;  /* 0x0000000000017941 */ /* 0x000fea0003800000 */
.L_x_14955:
[----:B------:R-:W-:Y:S01]  /*3120*/  IMAD.SHL.U32 R2, R2, 0x200000, RZ ;  /* 0x0020000002027824 */ /* 0x000fe200078e00ff */
[----:B------:R-:W-:-:S04]  /*3130*/  LEA R3, R0, 0x37800000, 0x17 ;  /* 0x3780000000037811 */ /* 0x000fc800078eb8ff */
[----:B------:R-:W-:-:S07]  /*3140*/  LOP3.LUT R4, R3, R2, R4, 0xfe, !PT ;  /* 0x0000000203047212 */ /* 0x000fce00078efe04 */
.L_x_14954:
[----:B------:R-:W-:Y:S05]  /*3150*/  BSYNC B0 ;  /* 0x0000000000007941 */ /* 0x000fea0003800000 */
.L_x_14953:
[----:B------:R-:W0:Y:S02]  /*3160*/  F2I.FTZ.TRUNC.NTZ R4, R4 ;  /* 0x0000000400047305 */ /* 0x000e24000021f100 */
[----:B0-----:R-:W-:Y:S01]  /*3170*/  PRMT R0, R4, 0x7610, R0 ;  /* 0x0000761004007816 */ /* 0x001fe20000000000 */
[----:B------:R-:W-:Y:S06]  /*3180*/  BRA `(.L_x_14934) ;  /* 0x00000000009c7947 */ /* 0x000fec0003800000 */
.L_x_14946:
        /* <DEDUP_REMOVED lines=14> */
.L_x_14960:
[----:B------:R-:W-:Y:S05]  /*3270*/  BSYNC B0 ;  /* 0x0000000000007941 */ /* 0x000fea0003800000 */
.L_x_14959:
[----:B------:R-:W0:Y:S02]  /*3280*/  F2I.FTZ.TRUNC.NTZ R4, R4 ;  /* 0x0000000400047305 */ /* 0x000e24000021f100 */
[----:B0-----:R-:W-:Y:S01]  /*3290*/  PRMT R0, R4, 0x7610, R0 ;  /* 0x0000761004007816 */ /* 0x001fe20000000000 */
[----:B------:R-:W-:Y:S06]  /*32a0*/  BRA `(.L_x_14934) ;  /* 0x0000000000547947 */ /* 0x000fec0003800000 */
.L_x_14933:
        /* <DEDUP_REMOVED lines=16> */
.L_x_14961:
[----:B------:R-:W-:Y:S01]  /*33b0*/  PRMT R0, RZ, 0x7610, R0 ;  /* 0x00007610ff007816 */ /* 0x000fe20000000000 */
[----:B------:R-:W-:Y:S06]  /*33c0*/  BRA `(.L_x_14934) ;  /* 0x00000000000c7947 */ /* 0x000fec0003800000 */
.L_x_14958:
[----:B------:R0:W5:Y:S01]  /*33d0*/  LDG.E.U8 R0, desc[UR36][R2.64] ;  /* 0x0000002402007981 */ /* 0x000162000c1e1100 */
[----:B------:R-:W-:Y:S05]  /*33e0*/  BRA `(.L_x_14934) ;  /* 0x0000000000047947 */ /* 0x000fea0003800000 */
.L_x_14957:
[----:B------:R0:W5:Y:S02]  /*33f0*/  LDG.E.U8 R0, desc[UR36][R2.64] ;  /* 0x0000002402007981 */ /* 0x000164000c1e1100 */
.L_x_14934:
        /* <DEDUP_REMOVED lines=18> */
.L_x_14965:
[----:B------:R1:W-:Y:S01]  /*3520*/  STG.E.U8 desc[UR36][R16.64], R5 ;  /* 0x0000000510007986 */ /* 0x0003e2000c101124 */
[----:B------:R-:W-:Y:S05]  /*3530*/  BRA `(.L_x_14967) ;  /* 0x0000000c00987947 */ /* 0x000fea0003800000 */
.L_x_14964:
        /* <DEDUP_REMOVED lines=12> */
.L_x_14969:
[----:B------:R-:W-:-:S04]  /*3600*/  LOP3.LUT R5, R5, 0xffff, RZ, 0xc0, !PT ;  /* 0x0000ffff05057812 */ /* 0x000fc800078ec0ff */
[----:B------:R-:W-:-:S05]  /*3610*/  PRMT R3, R5, 0x8880, RZ ;  /* 0x0000888005037816 */ /* 0x000fca00000000ff */
[----:B------:R3:W-:Y:S01]  /*3620*/  STG.E desc[UR36][R16.64], R3 ;  /* 0x0000000310007986 */ /* 0x0007e2000c101924 */
[----:B------:R-:W-:Y:S05]  /*3630*/  BRA `(.L_x_14967) ;  /* 0x0000000c00587947 */ /* 0x000fea0003800000 */
.L_x_14968:
[----:B------:R-:W-:-:S04]  /*3640*/  PRMT R3, R5, 0x8880, RZ ;  /* 0x0000888005037816 */ /* 0x000fc800000000ff */
[----:B------:R-:W-:-:S05]  /*3650*/  PRMT R3, R3, 0x7710, RZ ;  /* 0x0000771003037816 */ /* 0x000fca00000000ff */
[----:B------:R2:W-:Y:S01]  /*3660*/  STG.E.U16 desc[UR36][R16.64], R3 ;  /* 0x0000000310007986 */ /* 0x0005e2000c101524 */
[----:B------:R-:W-:Y:S05]  /*3670*/  BRA `(.L_x_14967) ;  /* 0x0000000c00487947 */ /* 0x000fea0003800000 */
.L_x_14963:
        /* <DEDUP_REMOVED lines=9> */
.L_x_14971:
[----:B------:R-:W0:Y:S02]  /*3710*/  I2F.S8 R0, R5 ;  /* 0x0000000500007306 */ /* 0x000e240000001400 */
[----:B0-----:R-:W-:-:S05]  /*3720*/  F2FP.F16.F32.PACK_AB R0, RZ, R0 ;  /* 0x00000000ff00723e */ /* 0x001fca00000000ff */
[----:B------:R0:W-:Y:S01]  /*3730*/  STG.E.U16 desc[UR36][R16.64], R0 ;  /* 0x0000000010007986 */ /* 0x0001e2000c101524 */
[----:B------:R-:W-:Y:S05]  /*3740*/  BRA `(.L_x_14967) ;  /* 0x0000000c00147947 */ /* 0x000fea0003800000 */
.L_x_14970:
        /* <DEDUP_REMOVED lines=10> */
.L_x_14973:
[----:B------:R-:W0:Y:S02]  /*37f0*/  I2F.S8 R5, R5 ;  /* 0x0000000500057306 */ /* 0x000e240000001400 */
[----:B0-----:R-:W-:-:S04]  /*3800*/  F2FP.F16.F32.PACK_AB R3, RZ, R5 ;  /* 0x00000005ff03723e */ /* 0x001fc800000000ff */
[----:B------:R-:W-:-:S05]  /*3810*/  PRMT R3, R3, 0x5410, RZ ;  /* 0x0000541003037816 */ /* 0x000fca00000000ff */
[----:B------:R0:W-:Y:S01]  /*3820*/  STG.E desc[UR36][R16.64], R3 ;  /* 0x0000000310007986 */ /* 0x0001e2000c101924 */
[----:B------:R-:W-:Y:S05]  /*3830*/  BRA `(.L_x_14967) ;  /* 0x0000000800d87947 */ /* 0x000fea0003800000 */
.L_x_14972:
[----:B------:R-:W-:-:S04]  /*3840*/  PRMT R2, R5, 0x8880, RZ ;  /* 0x0000888005027816 */ /* 0x000fc800000000ff */
[----:B------:R-:W-:-:S06]  /*3850*/  PRMT R2, R2, 0x7710, RZ ;  /* 0x0000771002027816 */ /* 0x000fcc00000000ff */
[----:B------:R-:W0:Y:S02]  /*3860*/  I2F.F64.S16 R2, R2 ;  /* 0x0000000200027312 */ /* 0x000e240000101c00 */
[----:B0-----:R0:W-:Y:S01]  /*3870*/  STG.E.64 desc[UR36][R16.64], R2 ;  /* 0x0000000210007986 */ /* 0x0011e2000c101b24 */
[----:B------:R-:W-:Y:S05]  /*3880*/  BRA `(.L_x_14967) ;  /* 0x0000000800c47947 */ /* 0x000fea0003800000 */
.L_x_14962:
        /* <DEDUP_REMOVED lines=12> */
.L_x_14976:
[----:B------:R-:W-:Y:S02]  /*3950*/  PRMT R4, R5, 0x8880, RZ ;  /* 0x0000888005047816 */ /* 0x000fe400000000ff */
[----:B------:R-:W-:Y:S02]  /*3960*/  CS2R R6, SRZ ;  /* 0x0000000000067805 */ /* 0x000fe4000001ff00 */
[----:B------:R-:W-:-:S06]  /*3970*/  PRMT R4, R4, 0x7710, RZ ;  /* 0x0000771004047816 */ /* 0x000fcc00000000ff */
[----:B------:R-:W0:Y:S02]  /*3980*/  I2F.F64.S16 R4, R4 ;  /* 0x0000000400047312 */ /* 0x000e240000101c00 */
[----:B0-----:R0:W-:Y:S01]  /*3990*/  STG.E.128 desc[UR36][R16.64], R4 ;  /* 0x0000000410007986 */ /* 0x0011e2000c101d24 */
[----:B------:R-:W-:Y:S05]  /*39a0*/  BRA `(.L_x_14967) ;  /* 0x00000008007c7947 */ /* 0x000fea0003800000 */
.L_x_14975:
        /* <DEDUP_REMOVED lines=21> */
.L_x_14980:
[----:B------:R-:W-:Y:S05]  /*3b00*/  BSYNC B0 ;  /* 0x0000000000007941 */ /* 0x000fea0003800000 */
.L_x_14979:
[----:B------:R-:W-:-:S05]  /*3b10*/  LOP3.LUT R3, R0, R3, RZ, 0xfc, !PT ;  /* 0x0000000300037212 */ /* 0x000fca00078efcff */
[----:B------:R0:W-:Y:S01]  /*3b20*/  STG.E.U8 desc[UR36][R16.64], R3 ;  /* 0x0000000310007986 */ /* 0x0001e2000c101124 */
[----:B------:R-:W-:Y:S05]  /*3b30*/  BRA `(.L_x_14967) ;  /* 0x0000000800187947 */ /* 0x000fea0003800000 */
.L_x_14978:
        /* <DEDUP_REMOVED lines=13> */
.L_x_14982:
[----:B------:R-:W-:Y:S01]  /*3c10*/  IMAD.MOV.U32 R0, RZ, RZ, 0x7f ;  /* 0x0000007fff007424 */ /* 0x000fe200078e00ff */
[----:B------:R-:W-:-:S04]  /*3c20*/  ISETP.GT.U32.AND P0, PT, R2, 0x7f800000, PT ;  /* 0x7f8000000200780c */ /* 0x000fc80003f04070 */
[----:B------:R-:W-:-:S09]  /*3c30*/  SEL R0, R0, 0x7c, P0 ;  /* 0x0000007c00007807 */ /* 0x000fd20000000000 */
.L_x_14983:
[----:B------:R-:W-:Y:S05]  /*3c40*/  BSYNC B0 ;  /* 0x0000000000007941 */ /* 0x000fea0003800000 */
.L_x_14981:
[----:B------:R-:W-:-:S04]  /*3c50*/  LOP3.LUT R2, R5, 0x80000000, RZ, 0xc0, !PT ;  /* 0x8000000005027812 */ /* 0x000fc800078ec0ff */
[----:B------:R-:W-:-:S04]  /*3c60*/  SHF.R.U32.HI R3, RZ, 0x18, R2 ;  /* 0x00000018ff037819 */ /* 0x000fc80000011602 */
[----:B------:R-:W-:-:S05]  /*3c70*/  LOP3.LUT R3, R0, R3, RZ, 0xfc, !PT ;  /* 0x0000000300037212 */ /* 0x000fca00078efcff */
[----:B------:R0:W-:Y:S01]  /*3c80*/  STG.E.U8 desc[UR36][R16.64], R3 ;  /* 0x0000000310007986 */ /* 0x0001e2000c101124 */
[----:B------:R-:W-:Y:S05]  /*3c90*/  BRA `(.L_x_14967) ;  /* 0x0000000400c07947 */ /* 0x000fea0003800000 */
.L_x_14977:
[----:B------:R-:W0:Y:S02]  /*3ca0*/  I2F.S8 R0, R5 ;  /* 0x0000000500007306 */ /* 0x000e240000001400 */
[----:B0-----:R-:W-:-:S05]  /*3cb0*/  F2FP.BF16.F32.PACK_AB R0, RZ, R0 ;  /* 0x00000000ff00723e */ /* 0x001fca00000010ff */
[----:B------:R0:W-:Y:S01]  /*3cc0*/  STG.E.U16 desc[UR36][R16.64], R0 ;  /* 0x0000000010007986 */ /* 0x0001e2000c101524 */
[----:B------:R-:W-:Y:S05]  /*3cd0*/  BRA `(.L_x_14967) ;  /* 0x0000000400b07947 */ /* 0x000fea0003800000 */
.L_x_14974:
        /* <DEDUP_REMOVED lines=12> */
.L_x_14986:
        /* <DEDUP_REMOVED lines=17> */
.L_x_14989:
[----:B------:R-:W-:-:S04]  /*3eb0*/  LOP3.LUT R2, R5, 0x80000000, RZ, 0xc0, !PT ;  /* 0x8000000005027812 */ /* 0x000fc800078ec0ff */
[----:B------:R-:W-:-:S04]  /*3ec0*/  SHF.R.U32.HI R3, RZ, 0x18, R2 ;  /* 0x00000018ff037819 */ /* 0x000fc80000011602 */
[----:B------:R-:W-:-:S04]  /*3ed0*/  LOP3.LUT R0, R0, R3, RZ, 0xfc, !PT ;  /* 0x0000000300007212 */ /* 0x000fc800078efcff */
[----:B------:R-:W-:-:S07]  /*3ee0*/  PRMT R8, R0, 0x7610, R8 ;  /* 0x0000761000087816 */ /* 0x000fce0000000008 */
.L_x_14988:
[----:B------:R-:W-:Y:S05]  /*3ef0*/  BSYNC B0 ;  /* 0x0000000000007941 */ /* 0x000fea0003800000 */
.L_x_14987:
[----:B------:R0:W-:Y:S01]  /*3f00*/  STG.E.U8 desc[UR36][R16.64], R8 ;  /* 0x0000000810007986 */ /* 0x0001e2000c101124 */
[----:B------:R-:W-:Y:S05]  /*3f10*/  BRA `(.L_x_14967) ;  /* 0x0000000400207947 */ /* 0x000fea0003800000 */
.L_x_14985:
        /* <DEDUP_REMOVED lines=17> */
.L_x_14992:
[----:B------:R-:W-:-:S04]  /*4030*/  LOP3.LUT R2, R5, 0x80000000, RZ, 0xc0, !PT ;  /* 0x8000000005027812 */ /* 0x000fc800078ec0ff */
[----:B------:R-:W-:-:S04]  /*4040*/  SHF.R.U32.HI R3, RZ, 0x18, R2 ;  /* 0x00000018ff037819 */ /* 0x000fc80000011602 */
[----:B------:R-:W-:-:S04]  /*4050*/  LOP3.LUT R0, R0, R3, RZ, 0xfc, !PT ;  /* 0x0000000300007212 */ /* 0x000fc800078efcff */
[----:B------:R-:W-:-:S07]  /*4060*/  PRMT R8, R0, 0x7610, R8 ;  /* 0x0000761000087816 */ /* 0x000fce0000000008 */
.L_x_14991:
[----:B------:R-:W-:Y:S05]  /*4070*/  BSYNC B0 ;  /* 0x0000000000007941 */ /* 0x000fea0003800000 */
.L_x_14990:
[----:B------:R0:W-:Y:S01]  /*4080*/  STG.E.U8 desc[UR36][R16.64], R8 ;  /* 0x0000000810007986 */ /* 0x0001e2000c101124 */
[----:B------:R-:W-:Y:S05]  /*4090*/  BRA `(.L_x_14967) ;  /* 0x0000000000c07947 */ /* 0x000fea0003800000 */
.L_x_14984:
        /* <DEDUP_REMOVED lines=22> */
.L_x_14966:
        /* <DEDUP_REMOVED lines=16> */
.L_x_14995:
[----:B------:R-:W-:Y:S05]  /*4300*/  BRA `(.L_x_14967) ;  /* 0x0000000000247947 */ /* 0x000fea0003800000 */
.L_x_14994:
[----:B------:R-:W-:-:S04]  /*4310*/  LOP3.LUT R5, R5, 0xffff, RZ, 0xc0, !PT ;  /* 0x0000ffff05057812 */ /* 0x000fc800078ec0ff */
[----:B------:R-:W-:-:S05]  /*4320*/  PRMT R5, R5, 0x8880, RZ ;  /* 0x0000888005057816 */ /* 0x000fca00000000ff */
[----:B------:R-:W-:-:S05]  /*4330*/  IMAD.MOV.U32 R2, RZ, RZ, R5 ;  /* 0x000000ffff027224 */ /* 0x000fca00078e0005 */
[----:B------:R-:W-:-:S05]  /*4340*/  SHF.R.S32.HI R3, RZ, 0x1f, R2 ;  /* 0x0000001fff037819 */ /* 0x000fca0000011402 */
[----:B------:R0:W-:Y:S01]  /*4350*/  STG.E.64 desc[UR36][R16.64], R2 ;  /* 0x0000000210007986 */ /* 0x0001e2000c101b24 */
[----:B------:R-:W-:Y:S05]  /*4360*/  BRA `(.L_x_14967) ;  /* 0x00000000000c7947 */ /* 0x000fea0003800000 */
.L_x_14993:
[----:B------:R-:W-:-:S04]  /*4370*/  LOP3.LUT R5, R5, 0xffff, RZ, 0xc0, !PT ;  /* 0x0000ffff05057812 */ /* 0x000fc800078ec0ff */
[----:B------:R-:W-:-:S05]  /*4380*/  PRMT R3, R5, 0x8880, RZ ;  /* 0x0000888005037816 */ /* 0x000fca00000000ff */
[----:B------:R0:W-:Y:S02]  /*4390*/  STG.E desc[UR36][R16.64], R3 ;  /* 0x0000000310007986 */ /* 0x0001e4000c101924 */
.L_x_14967:
[----:B------:R-:W-:-:S04]  /*43a0*/  IMAD R18, R18, 0x200, R23 ;  /* 0x0000020012127824 */ /* 0x000fc800078e0217 */
[----:B------:R-:W-:-:S07]  /*43b0*/  VIADD R19, R18, 0x80 ;  /* 0x0000008012137836 */ /* 0x000fce0000000000 */
.L_x_14894:
[----:B------:R-:W-:Y:S05]  /*43c0*/  BSYNC B6 ;  /* 0x0000000000067941 */ /* 0x000fea0003800000 */
.L_x_14893:
        /* <DEDUP_REMOVED lines=358> */
.L_x_14998:
        /* <DEDUP_REMOVED lines=20> */
.L_x_15002:
[----:B------:R0:W5:Y:S01]  /*5b70*/  LDG.E.U8 R22, desc[UR36][R2.64] ;  /* 0x0000002402167981 */ /* 0x000162000c1e1100 */
[----:B------:R-:W-:Y:S05]  /*5b80*/  BRA `(.L_x_15004) ;  /* 0x0000000c00547947 */ /* 0x000fea0003800000 */
.L_x_15001:
        /* <DEDUP_REMOVED lines=8> */
.L_x_15006:
[----:B------:R0:W5:Y:S01]  /*5c10*/  LDG.E.U8 R22, desc[UR36][R2.64] ;  /* 0x0000002402167981 */ /* 0x000162000c1e1100 */
[----:B------:R-:W-:Y:S05]  /*5c20*/  BRA `(.L_x_15004) ;  /* 0x0000000c002c7947 */ /* 0x000fea0003800000 */
.L_x_15005:
[----:B------:R0:W5:Y:S01]  /*5c30*/  LDG.E.U16 R22, desc[UR36][R2.64] ;  /* 0x0000002402167981 */ /* 0x000162000c1e1500 */
[----:B------:R-:W-:Y:S05]  /*5c40*/  BRA `(.L_x_15004) ;  /* 0x0000000c00247947 */ /* 0x000fea0003800000 */
.L_x_15000:
        /* <DEDUP_REMOVED lines=9> */
.L_x_15008:
[----:B------:R-:W2:Y:S02]  /*5ce0*/  LDG.E.U16 R0, desc[UR36][R2.64] ;  /* 0x0000002402007981 */ /* 0x000ea4000c1e1500 */
[----:B--2---:R-:W-:-:S06]  /*5cf0*/  HADD2.F32 R0, -RZ, R0.H0_H0 ;  /* 0x20000000ff007230 */ /* 0x004fcc0000004100 */
[----:B------:R-:W0:Y:S02]  /*5d00*/  F2I.FTZ.TRUNC.NTZ R0, R0 ;  /* 0x0000000000007305 */ /* 0x000e24000021f100 */
[----:B0-----:R-:W-:Y:S01]  /*5d10*/  PRMT R22, R0, 0x7610, R22 ;  /* 0x0000761000167816 */ /* 0x001fe20000000016 */
[----:B------:R-:W-:Y:S06]  /*5d20*/  BRA `(.L_x_15004) ;  /* 0x0000000800ec7947 */ /* 0x000fec0003800000 */
.L_x_15007:
        /* <DEDUP_REMOVED lines=9> */
.L_x_15010:
[----:B------:R-:W2:Y:S02]  /*5dc0*/  LDG.E.U16 R2, desc[UR36][R2.64] ;  /* 0x0000002402027981 */ /* 0x000ea4000c1e1500 */
[----:B--2---:R-:W-:-:S06]  /*5dd0*/  HADD2.F32 R0, -RZ, R2.H0_H0 ;  /* 0x20000002ff007230 */ /* 0x004fcc0000004100 */
[----:B------:R-:W0:Y:S02]  /*5de0*/  F2I.FTZ.TRUNC.NTZ R0, R0 ;  /* 0x0000000000007305 */ /* 0x000e24000021f100 */
[----:B0-----:R-:W-:Y:S01]  /*5df0*/  PRMT R22, R0, 0x7610, R22 ;  /* 0x0000761000167816 */ /* 0x001fe20000000016 */
[----:B------:R-:W-:Y:S06]  /*5e00*/  BRA `(.L_x_15004) ;  /* 0x0000000800b47947 */ /* 0x000fec0003800000 */
.L_x_15009:
[----:B------:R-:W2:Y:S02]  /*5e10*/  LDG.E.64 R2, desc[UR36][R2.64] ;  /* 0x0000002402027981 */ /* 0x000ea4000c1e1b00 */
[----:B--2---:R0:W1:Y:S01]  /*5e20*/  F2I.F64.TRUNC R22, R2 ;  /* 0x0000000200167311 */ /* 0x004062000030d100 */
[----:B------:R-:W-:Y:S05]  /*5e30*/  BRA `(.L_x_15004) ;  /* 0x0000000800a87947 */ /* 0x000fea0003800000 */
.L_x_14999:
        /* <DEDUP_REMOVED lines=12> */
.L_x_15013:
[----:B------:R-:W2:Y:S02]  /*5f00*/  LDG.E.64 R2, desc[UR36][R2.64] ;  /* 0x0000002402027981 */ /* 0x000ea4000c1e1b00 */
[----:B--2---:R0:W1:Y:S01]  /*5f10*/  F2I.F64.TRUNC R22, R2 ;  /* 0x0000000200167311 */ /* 0x004062000030d100 */
[----:B------:R-:W-:Y:S05]  /*5f20*/  BRA `(.L_x_15004) ;  /* 0x00000008006c7947 */ /* 0x000fea0003800000 */
.L_x_15012:
        /* <DEDUP_REMOVED lines=28> */
.L_x_15015:
        /* <DEDUP_REMOVED lines=15> */
.L_x_15014:
[----:B------:R-:W2:Y:S02]  /*61e0*/  LDG.E.U16 R0, desc[UR36][R2.64] ;  /* 0x0000002402007981 */ /* 0x000ea4000c1e1500 */
[----:B--2---:R-:W-:-:S06]  /*61f0*/  IMAD.U32 R0, R0, 0x10000, RZ ;  /* 0x0001000000007824 */ /* 0x004fcc00078e00ff */
[----:B------:R-:W0:Y:S02]  /*6200*/  F2I.FTZ.TRUNC.NTZ R0, R0 ;  /* 0x0000000000007305 */ /* 0x000e24000021f100 */
[----:B0-----:R-:W-:Y:S01]  /*6210*/  PRMT R22, R0, 0x7610, R22 ;  /* 0x0000761000167816 */ /* 0x001fe20000000016 */
[----:B------:R-:W-:Y:S06]  /*6220*/  BRA `(.L_x_15004) ;  /* 0x0000000400ac7947 */ /* 0x000fec0003800000 */
.L_x_15011:
        /* <DEDUP_REMOVED lines=10> */
.L_x_15018:
        /* <DEDUP_REMOVED lines=21> */
.L_x_15022:
[----:B------:R-:W-:Y:S05]  /*6420*/  BSYNC B1 ;  /* 0x0000000000017941 */ /* 0x000fea0003800000 */
.L_x_15021:
[----:B------:R-:W-:Y:S01]  /*6430*/  LEA R3, R0, 0x3b800000, 0x17 ;  /* 0x3b80000000037811 */ /* 0x000fe200078eb8ff */
[----:B------:R-:W-:-:S05]  /*6440*/  IMAD.SHL.U32 R0, R2, 0x100000, RZ ;  /* 0x0010000002007824 */ /* 0x000fca00078e00ff */
[----:B------:R-:W-:-:S07]  /*6450*/  LOP3.LUT R0, R3, R0, R4, 0xfe, !PT ;  /* 0x0000000003007212 */ /* 0x000fce00078efe04 */
.L_x_15020:
[----:B------:R-:W-:Y:S05]  /*6460*/  BSYNC B0 ;  /* 0x0000000000007941 */ /* 0x000fea0003800000 */
.L_x_15019:
[----:B------:R-:W0:Y:S02]  /*6470*/  F2I.FTZ.TRUNC.NTZ R0, R0 ;  /* 0x0000000000007305 */ /* 0x000e24000021f100 */
[----:B0-----:R-:W-:Y:S01]  /*6480*/  PRMT R22, R0, 0x7610, R22 ;  /* 0x0000761000167816 */ /* 0x001fe20000000016 */
[----:B------:R-:W-:Y:S06]  /*6490*/  BRA `(.L_x_15004) ;  /* 0x0000000400107947 */ /* 0x000fec0003800000 */
.L_x_15017:
        /* <DEDUP_REMOVED lines=21> */
.L_x_15026:
[----:B------:R-:W-:Y:S05]  /*65f0*/  BSYNC B1 ;  /* 0x0000000000017941 */ /* 0x000fea0003800000 */
.L_x_15025:
[----:B------:R-:W-:Y:S01]  /*6600*/  LEA R3, R0, 0x37800000, 0x17 ;  /* 0x3780000000037811 */ /* 0x000fe200078eb8ff */
[----:B------:R-:W-:-:S05]  /*6610*/  IMAD.SHL.U32 R0, R2, 0x200000, RZ ;  /* 0x0020000002007824 */ /* 0x000fca00078e00ff */
[----:B------:R-:W-:-:S07]  /*6620*/  LOP3.LUT R0, R3, R0, R4, 0xfe, !PT ;  /* 0x0000000003007212 */ /* 0x000fce00078efe04 */
.L_x_15024:
[----:B------:R-:W-:Y:S05]  /*6630*/  BSYNC B0 ;  /* 0x0000000000007941 */ /* 0x000fea0003800000 */
.L_x_15023:
[----:B------:R-:W0:Y:S02]  /*6640*/  F2I.FTZ.TRUNC.NTZ R0, R0 ;  /* 0x0000000000007305 */ /* 0x000e24000021f100 */
[----:B0-----:R-:W-:Y:S01]  /*6650*/  PRMT R22, R0, 0x7610, R22 ;  /* 0x0000761000167816 */ /* 0x001fe20000000016 */
[----:B------:R-:W-:Y:S06]  /*6660*/  BRA `(.L_x_15004) ;  /* 0x00000000009c7947 */ /* 0x000fec0003800000 */
.L_x_15016:
        /* <DEDUP_REMOVED lines=14> */
.L_x_15030:
[----:B------:R-:W-:Y:S05]  /*6750*/  BSYNC B0 ;  /* 0x0000000000007941 */ /* 0x000fea0003800000 */
.L_x_15029:
[----:B------:R-:W0:Y:S02]  /*6760*/  F2I.FTZ.TRUNC.NTZ R0, R0 ;  /* 0x0000000000007305 */ /* 0x000e24000021f100 */
[----:B0-----:R-:W-:Y:S01]  /*6770*/  PRMT R22, R0, 0x7610, R22 ;  /* 0x0000761000167816 */ /* 0x001fe20000000016 */
[----:B------:R-:W-:Y:S06]  /*6780*/  BRA `(.L_x_15004) ;  /* 0x0000000000547947 */ /* 0x000fec0003800000 */
.L_x_15003:
        /* <DEDUP_REMOVED lines=16> */
.L_x_15031:
[----:B------:R-:W-:Y:S01]  /*6890*/  PRMT R22, RZ, 0x7610, R22 ;  /* 0x00007610ff167816 */ /* 0x000fe20000000016 */
[----:B------:R-:W-:Y:S06]  /*68a0*/  BRA `(.L_x_15004) ;  /* 0x00000000000c7947 */ /* 0x000fec0003800000 */
.L_x_15028:
[----:B------:R3:W5:Y:S01]  /*68b0*/  LDG.E.U8 R22, desc[UR36][R2.64] ;  /* 0x0000002402167981 */ /* 0x000762000c1e1100 */
[----:B------:R-:W-:Y:S05]  /*68c0*/  BRA `(.L_x_15004) ;  /* 0x0000000000047947 */ /* 0x000fea0003800000 */
.L_x_15027:
[----:B------:R4:W5:Y:S02]  /*68d0*/  LDG.E.U8 R22, desc[UR36][R2.64] ;  /* 0x0000002402167981 */ /* 0x000964000c1e1100 */
.L_x_15004:
        /* <DEDUP_REMOVED lines=17> */
.L_x_15035:
[----:B------:R4:W5:Y:S01]  /*69f0*/  LDG.E.U8 R0, desc[UR36][R2.64] ;  /* 0x0000002402007981 */ /* 0x000962000c1e1100 */
[----:B------:R-:W-:Y:S05]  /*6a00*/  BRA `(.L_x_15037) ;  /* 0x0000000c00547947 */ /* 0x000fea0003800000 */
.L_x_15034:
        /* <DEDUP_REMOVED lines=8> */
.L_x_15039:
[----:B------:R2:W5:Y:S01]  /*6a90*/  LDG.E.U8 R0, desc[UR36][R2.64] ;  /* 0x0000002402007981 */ /* 0x000562000c1e1100 */
[----:B------:R-:W-:Y:S05]  /*6aa0*/  BRA `(.L_x_15037) ;  /* 0x0000000c002c7947 */ /* 0x000fea0003800000 */
.L_x_15038:
[----:B------:R0:W5:Y:S01]  /*6ab0*/  LDG.E.U16 R0, desc[UR36][R2.64] ;  /* 0x0000002402007981 */ /* 0x000162000c1e1500 */
[----:B------:R-:W-:Y:S05]  /*6ac0*/  BRA `(.L_x_15037) ;  /* 0x0000000c00247947 */ /* 0x000fea0003800000 */
.L_x_15033:
        /* <DEDUP_REMOVED lines=9> */
.L_x_15041:
[----:B------:R-:W2:Y:S02]  /*6b60*/  LDG.E.U16 R4, desc[UR36][R2.64] ;  /* 0x0000002402047981 */ /* 0x000ea4000c1e1500 */
[----:B--2---:R-:W-:-:S06]  /*6b70*/  HADD2.F32 R4, -RZ, R4.H0_H0 ;  /* 0x20000004ff047230 */ /* 0x004fcc0000004100 */
[----:B------:R-:W0:Y:S02]  /*6b80*/  F2I.FTZ.TRUNC.NTZ R4, R4 ;  /* 0x0000000400047305 */ /* 0x000e24000021f100 */
[----:B0-----:R-:W-:Y:S01]  /*6b90*/  PRMT R0, R4, 0x7610, R0 ;  /* 0x0000761004007816 */ /* 0x001fe20000000000 */
[----:B------:R-:W-:Y:S06]  /*6ba0*/  BRA `(.L_x_15037) ;  /* 0x0000000800ec7947 */ /* 0x000fec0003800000 */
.L_x_15040:
        /* <DEDUP_REMOVED lines=9> */
.L_x_15043:
[----:B------:R-:W2:Y:S02]  /*6c40*/  LDG.E.U16 R2, desc[UR36][R2.64] ;  /* 0x0000002402027981 */ /* 0x000ea4000c1e1500 */
[----:B--2---:R-:W-:-:S06]  /*6c50*/  HADD2.F32 R4, -RZ, R2.H0_H0 ;  /* 0x20000002ff047230 */ /* 0x004fcc0000004100 */
[----:B------:R-:W0:Y:S02]  /*6c60*/  F2I.FTZ.TRUNC.NTZ R4, R4 ;  /* 0x0000000400047305 */ /* 0x000e24000021f100 */
[----:B0-----:R-:W-:Y:S01]  /*6c70*/  PRMT R0, R4, 0x7610, R0 ;  /* 0x0000761004007816 */ /* 0x001fe20000000000 */
[----:B------:R-:W-:Y:S06]  /*6c80*/  BRA `(.L_x_15037) ;  /* 0x0000000800b47947 */ /* 0x000fec0003800000 */
.L_x_15042:
[----:B------:R-:W2:Y:S02]  /*6c90*/  LDG.E.64 R2, desc[UR36][R2.64] ;  /* 0x0000002402027981 */ /* 0x000ea4000c1e1b00 */
[----:B--2---:R0:W1:Y:S01]  /*6ca0*/  F2I.F64.TRUNC R0, R2 ;  /* 0x0000000200007311 */ /* 0x004062000030d100 */
[----:B------:R-:W-:Y:S05]  /*6cb0*/  BRA `(.L_x_15037) ;  /* 0x0000000800a87947 */ /* 0x000fea0003800000 */
.L_x_15032:
        /* <DEDUP_REMOVED lines=12> */
.L_x_15046:
[----:B------:R-:W2:Y:S02]  /*6d80*/  LDG.E.64 R2, desc[UR36][R2.64] ;  /* 0x0000002402027981 */ /* 0x000ea4000c1e1b00 */
[----:B--2---:R0:W1:Y:S01]  /*6d90*/  F2I.F64.TRUNC R0, R2 ;  /* 0x0000000200007311 */ /* 0x004062000030d100 */
[----:B------:R-:W-:Y:S05]  /*6da0*/  BRA `(.L_x_15037) ;  /* 0x00000008006c7947 */ /* 0x000fea0003800000 */
.L_x_15045:
        /* <DEDUP_REMOVED lines=28> */
.L_x_15048:
        /* <DEDUP_REMOVED lines=15> */
.L_x_15047:
[----:B------:R-:W2:Y:S02]  /*7060*/  LDG.E.U16 R4, desc[UR36][R2.64] ;  /* 0x0000002402047981 */ /* 0x000ea4000c1e1500 */
[----:B--2---:R-:W-:-:S06]  /*7070*/  IMAD.U32 R4, R4, 0x10000, RZ ;  /* 0x0001000004047824 */ /* 0x004fcc00078e00ff */
[----:B------:R-:W0:Y:S02]  /*7080*/  F2I.FTZ.TRUNC.NTZ R4, R4 ;  /* 0x0000000400047305 */ /* 0x000e24000021f100 */
[----:B0-----:R-:W-:Y:S01]  /*7090*/  PRMT R0, R4, 0x7610, R0 ;  /* 0x0000761004007816 */ /* 0x001fe20000000000 */
[----:B------:R-:W-:Y:S06]  /*70a0*/  BRA `(.L_x_15037) ;  /* 0x0000000400ac7947 */ /* 0x000fec0003800000 */
.L_x_15044:
        /* <DEDUP_REMOVED lines=10> */
.L_x_15051:
        /* <DEDUP_REMOVED lines=21> */
.L_x_15055:
[----:B------:R-:W-:Y:S05]  /*72a0*/  BSYNC B1 ;  /* 0x0000000000017941 */ /* 0x000fea0003800000 */
.L_x_15054:
[----:B------:R-:W-:Y:S01]  /*72b0*/  IMAD.SHL.U32 R2, R2, 0x100000, RZ ;  /* 0x0010000002027824 */ /* 0x000fe200078e00ff */
[----:B------:R-:W-:-:S04]  /*72c0*/  LEA R3, R0, 0x3b800000, 0x17 ;  /* 0x3b80000000037811 */ /* 0x000fc800078eb8ff */
[----:B------:R-:W-:-:S07]  /*72d0*/  LOP3.LUT R4, R3, R2, R4, 0xfe, !PT ;  /* 0x0000000203047212 */ /* 0x000fce00078efe04 */
.L_x_15053:
[----:B------:R-:W-:Y:S05]  /*72e0*/  BSYNC B0 ;  /* 0x0000000000007941 */ /* 0x000fea0003800000 */
.L_x_15052:
[----:B------:R-:W0:Y:S02]  /*72f0*/  F2I.FTZ.TRUNC.NTZ R4, R4 ;  /* 0x0000000400047305 */ /* 0x000e24000021f100 */
[----:B0-----:R-:W-:Y:S01]  /*7300*/  PRMT R0, R4, 0x7610, R0 ;  /* 0x0000761004007816 */ /* 0x001fe20000000000 */
[----:B------:R-:W-:Y:S06]  /*7310*/  BRA `(.L_x_15037) ;  /* 0x0000000400107947 */ /* 0x000fec0003800000 */
.L_x_15050:
        /* <DEDUP_REMOVED lines=21> */
.L_x_15059:
[----:B------:R-:W-:Y:S05]  /*7470*/  BSYNC B1 ;  /* 0x0000000000017941 */ /* 0x000fea0003800000 */
.L_x_15058:
[----:B------:R-:W-:Y:S01]  /*7480*/  IMAD.SHL.U32 R2, R2, 0x200000, RZ ;  /* 0x0020000002027824 */ /* 0x000fe200078e00ff */
[----:B------:R-:W-:-:S04]  /*7490*/  LEA R3, R0, 0x37800000, 0x17 ;  /* 0x3780000000037811 */ /* 0x000fc800078eb8ff */
[----:B------:R-:W-:-:S07]  /*74a0*/  LOP3.LUT R4, R3, R2, R4, 0xfe, !PT ;  /* 0x0000000203047212 */ /* 0x000fce00078efe04 */
.L_x_15057:
[----:B------:R-:W-:Y:S05]  /*74b0*/  BSYNC B0 ;  /* 0x0000000000007941 */ /* 0x000fea0003800000 */
.L_x_15056:
[----:B------:R-:W0:Y:S02]  /*74c0*/  F2I.FTZ.TRUNC.NTZ R4, R4 ;  /* 0x0000000400047305 */ /* 0x000e24000021f100 */
[----:B0-----:R-:W-:Y:S01]  /*74d0*/  PRMT R0, R4, 0x7610, R0 ;  /* 0x0000761004007816 */ /* 0x001fe20000000000 */
[----:B------:R-:W-:Y:S06]  /*74e0*/  BRA `(.L_x_15037) ;  /* 0x00000000009c7947 */ /* 0x000fec0003800000 */
.L_x_15049:
        /* <DEDUP_REMOVED lines=14> */
.L_x_15063:
[----:B------:R-:W-:Y:S05]  /*75d0*/  BSYNC B0 ;  /* 0x0000000000007941 */ /* 0x000fea0003800000 */
.L_x_15062:
[----:B------:R-:W0:Y:S02]  /*75e0*/  F2I.FTZ.TRUNC.NTZ R4, R4 ;  /* 0x0000000400047305 */ /* 0x000e24000021f100 */
[----:B0-----:R-:W-:Y:S01]  /*75f0*/  PRMT R0, R4, 0x7610, R0 ;  /* 0x0000761004007816 */ /* 0x001fe20000000000 */
[----:B------:R-:W-:Y:S06]  /*7600*/  BRA `(.L_x_15037) ;  /* 0x0000000000547947 */ /* 0x000fec0003800000 */
.L_x_15036:
        /* <DEDUP_REMOVED lines=16> */
.L_x_15064:
[----:B------:R-:W-:Y:S01]  /*7710*/  PRMT R0, RZ, 0x7610, R0 ;  /* 0x00007610ff007816 */ /* 0x000fe20000000000 */
[----:B------:R-:W-:Y:S06]  /*7720*/  BRA `(.L_x_15037) ;  /* 0x00000000000c7947 */ /* 0x000fec0003800000 */
.L_x_15061:
[----:B------:R0:W5:Y:S01]  /*7730*/  LDG.E.U8 R0, desc[UR36][R2.64] ;  /* 0x0000002402007981 */ /* 0x000162000c1e1100 */
[----:B------:R-:W-:Y:S05]  /*7740*/  BRA `(.L_x_15037) ;  /* 0x0000000000047947 */ /* 0x000fea0003800000 */
.L_x_15060:
[----:B------:R0:W5:Y:S02]  /*7750*/  LDG.E.U8 R0, desc[UR36][R2.64] ;  /* 0x0000002402007981 */ /* 0x000164000c1e1100 */
.L_x_15037:
        /* <DEDUP_REMOVED lines=18> */
.L_x_15068:
[----:B------:R0:W-:Y:S01]  /*7880*/  STG.E.U8 desc[UR36][R16.64], R5 ;  /* 0x0000000510007986 */ /* 0x0001e2000c101124 */
[----:B------:R-:W-:Y:S05]  /*7890*/  BRA `(.L_x_15070) ;  /* 0x0000000c00987947 */ /* 0x000fea0003800000 */
.L_x_15067:
        /* <DEDUP_REMOVED lines=12> */
.L_x_15072:
[----:B------:R-:W-:-:S04]  /*7960*/  LOP3.LUT R5, R5, 0xffff, RZ, 0xc0, !PT ;  /* 0x0000ffff05057812 */ /* 0x000fc800078ec0ff */
[----:B------:R-:W-:-:S05]  /*7970*/  PRMT R3, R5, 0x8880, RZ ;  /* 0x0000888005037816 */ /* 0x000fca00000000ff */
[----:B------:R3:W-:Y:S01]  /*7980*/  STG.E desc[UR36][R16.64], R3 ;  /* 0x0000000310007986 */ /* 0x0007e2000c101924 */
[----:B------:R-:W-:Y:S05]  /*7990*/  BRA `(.L_x_15070) ;  /* 0x0000000c00587947 */ /* 0x000fea0003800000 */
.L_x_15071:
[----:B------:R-:W-:-:S04]  /*79a0*/  PRMT R3, R5, 0x8880, RZ ;  /* 0x0000888005037816 */ /* 0x000fc800000000ff */
[----:B------:R-:W-:-:S05]  /*79b0*/  PRMT R3, R3, 0x7710, RZ ;  /* 0x0000771003037816 */ /* 0x000fca00000000ff */
[----:B------:R2:W-:Y:S01]  /*79c0*/  STG.E.U16 desc[UR36][R16.64], R3 ;  /* 0x0000000310007986 */ /* 0x0005e2000c101524 */
[----:B------:R-:W-:Y:S05]  /*79d0*/  BRA `(.L_x_15070) ;  /* 0x0000000c00487947 */ /* 0x000fea0003800000 */
.L_x_15066:
        /* <DEDUP_REMOVED lines=9> */
.L_x_15074:
[----:B------:R-:W0:Y:S02]  /*7a70*/  I2F.S8 R0, R5 ;  /* 0x0000000500007306 */ /* 0x000e240000001400 */
[----:B0-----:R-:W-:-:S05]  /*7a80*/  F2FP.F16.F32.PACK_AB R0, RZ, R0 ;  /* 0x00000000ff00723e */ /* 0x001fca00000000ff */
[----:B------:R0:W-:Y:S01]  /*7a90*/  STG.E.U16 desc[UR36][R16.64], R0 ;  /* 0x0000000010007986 */ /* 0x0001e2000c101524 */
[----:B------:R-:W-:Y:S05]  /*7aa0*/  BRA `(.L_x_15070) ;  /* 0x0000000c00147947 */ /* 0x000fea0003800000 */
.L_x_15073:
        /* <DEDUP_REMOVED lines=10> */
.L_x_15076:
[----:B------:R-:W0:Y:S02]  /*7b50*/  I2F.S8 R5, R5 ;  /* 0x0000000500057306 */ /* 0x000e240000001400 */
[----:B0-----:R-:W-:-:S04]  /*7b60*/  F2FP.F16.F32.PACK_AB R3, RZ, R5 ;  /* 0x00000005ff03723e */ /* 0x001fc800000000ff */
[----:B------:R-:W-:-:S05]  /*7b70*/  PRMT R3, R3, 0x5410, RZ ;  /* 0x0000541003037816 */ /* 0x000fca00000000ff */
[----:B------:R0:W-:Y:S01]  /*7b80*/  STG.E desc[UR36][R16.64], R3 ;  /* 0x0000000310007986 */ /* 0x0001e2000c101924 */
[----:B------:R-:W-:Y:S05]  /*7b90*/  BRA `(.L_x_15070) ;  /* 0x0000000800d87947 */ /* 0x000fea0003800000 */
.L_x_15075:
[----:B------:R-:W-:-:S04]  /*7ba0*/  PRMT R2, R5, 0x8880, RZ ;  /* 0x0000888005027816 */ /* 0x000fc800000000ff */
[----:B------:R-:W-:-:S06]  /*7bb0*/  PRMT R2, R2, 0x7710, RZ ;  /* 0x0000771002027816 */ /* 0x000fcc00000000ff */
[----:B------:R-:W0:Y:S02]  /*7bc0*/  I2F.F64.S16 R2, R2 ;  /* 0x0000000200027312 */ /* 0x000e240000101c00 */
[----:B0-----:R0:W-:Y:S01]  /*7bd0*/  STG.E.64 desc[UR36][R16.64], R2 ;  /* 0x0000000210007986 */ /* 0x0011e2000c101b24 */
[----:B------:R-:W-:Y:S05]  /*7be0*/  BRA `(.L_x_15070) ;  /* 0x0000000800c47947 */ /* 0x000fea0003800000 */
.L_x_15065:
        /* <DEDUP_REMOVED lines=12> */
.L_x_15079:
[----:B------:R-:W-:Y:S02]  /*7cb0*/  PRMT R4, R5, 0x8880, RZ ;  /* 0x0000888005047816 */ /* 0x000fe400000000ff */
[----:B------:R-:W-:Y:S02]  /*7cc0*/  CS2R R6, SRZ ;  /* 0x0000000000067805 */ /* 0x000fe4000001ff00 */
[----:B------:R-:W-:-:S06]  /*7cd0*/  PRMT R4, R4, 0x7710, RZ ;  /* 0x0000771004047816 */ /* 0x000fcc00000000ff */
[----:B------:R-:W0:Y:S02]  /*7ce0*/  I2F.F64.S16 R4, R4 ;  /* 0x0000000400047312 */ /* 0x000e240000101c00 */
[----:B0-----:R0:W-:Y:S01]  /*7cf0*/  STG.E.128 desc[UR36][R16.64], R4 ;  /* 0x0000000410007986 */ /* 0x0011e2000c101d24 */
[----:B------:R-:W-:Y:S05]  /*7d00*/  BRA `(.L_x_15070) ;  /* 0x00000008007c7947 */ /* 0x000fea0003800000 */
.L_x_15078:
        /* <DEDUP_REMOVED lines=21> */
.L_x_15083:
[----:B------:R-:W-:Y:S05]  /*7e60*/  BSYNC B0 ;  /* 0x0000000000007941 */ /* 0x000fea0003800000 */
.L_x_15082:
[----:B------:R-:W-:-:S05]  /*7e70*/  LOP3.LUT R3, R0, R3, RZ, 0xfc, !PT ;  /* 0x0000000300037212 */ /* 0x000fca00078efcff */
[----:B------:R0:W-:Y:S01]  /*7e80*/  STG.E.U8 desc[UR36][R16.64], R3 ;  /* 0x0000000310007986 */ /* 0x0001e2000c101124 */
[----:B------:R-:W-:Y:S05]  /*7e90*/  BRA `(.L_x_15070) ;  /* 0x0000000800187947 */ /* 0x000fea0003800000 */
.L_x_15081:
        /* <DEDUP_REMOVED lines=13> */
.L_x_15085:
[----:B------:R-:W-:Y:S01]  /*7f70*/  IMAD.MOV.U32 R0, RZ, RZ, 0x7f ;  /* 0x0000007fff007424 */ /* 0x000fe200078e00ff */
[----:B------:R-:W-:-:S04]  /*7f80*/  ISETP.GT.U32.AND P0, PT, R2, 0x7f800000, PT ;  /* 0x7f8000000200780c */ /* 0x000fc80003f04070 */
[----:B------:R-:W-:-:S09]  /*7f90*/  SEL R0, R0, 0x7c, P0 ;  /* 0x0000007c00007807 */ /* 0x000fd20000000000 */
.L_x_15086:
[----:B------:R-:W-:Y:S05]  /*7fa0*/  BSYNC B0 ;  /* 0x0000000000007941 */ /* 0x000fea0003800000 */
.L_x_15084:
[----:B------:R-:W-:-:S04]  /*7fb0*/  LOP3.LUT R2, R5, 0x80000000, RZ, 0xc0, !PT ;  /* 0x8000000005027812 */ /* 0x000fc800078ec0ff */
[----:B------:R-:W-:-:S04]  /*7fc0*/  SHF.R.U32.HI R3, RZ, 0x18, R2 ;  /* 0x00000018ff037819 */ /* 0x000fc80000011602 */
[----:B------:R-:W-:-:S05]  /*7fd0*/  LOP3.LUT R3, R0, R3, RZ, 0xfc, !PT ;  /* 0x0000000300037212 */ /* 0x000fca00078efcff */
[----:B------:R0:W-:Y:S01]  /*7fe0*/  STG.E.U8 desc[UR36][R16.64], R3 ;  /* 0x0000000310007986 */ /* 0x0001e2000c101124 */
[----:B------:R-:W-:Y:S05]  /*7ff0*/  BRA `(.L_x_15070) ;  /* 0x0000000400c07947 */ /* 0x000fea0003800000 */
.L_x_15080:
[----:B------:R-:W0:Y:S02]  /*8000*/  I2F.S8 R0, R5 ;  /* 0x0000000500007306 */ /* 0x000e240000001400 */
[----:B0-----:R-:W-:-:S05]  /*8010*/  F2FP.BF16.F32.PACK_AB R0, RZ, R0 ;  /* 0x00000000ff00723e */ /* 0x001fca00000010ff */
[----:B------:R0:W-:Y:S01]  /*8020*/  STG.E.U16 desc[UR36][R16.64], R0 ;  /* 0x0000000010007986 */ /* 0x0001e2000c101524 */
[----:B------:R-:W-:Y:S05]  /*8030*/  BRA `(.L_x_15070) ;  /* 0x0000000400b07947 */ /* 0x000fea0003800000 */
.L_x_15077:
        /* <DEDUP_REMOVED lines=12> */
.L_x_15089:
        /* <DEDUP_REMOVED lines=17> */
.L_x_15092:
[----:B------:R-:W-:-:S04]  /*8210*/  LOP3.LUT R2, R5, 0x80000000, RZ, 0xc0, !PT ;  /* 0x8000000005027812 */ /* 0x000fc800078ec0ff */
[----:B------:R-:W-:-:S04]  /*8220*/  SHF.R.U32.HI R3, RZ, 0x18, R2 ;  /* 0x00000018ff037819 */ /* 0x000fc80000011602 */
[----:B------:R-:W-:-:S04]  /*8230*/  LOP3.LUT R0, R0, R3, RZ, 0xfc, !PT ;  /* 0x0000000300007212 */ /* 0x000fc800078efcff */
[----:B------:R-:W-:-:S07]  /*8240*/  PRMT R8, R0, 0x7610, R8 ;  /* 0x0000761000087816 */ /* 0x000fce0000000008 */
.L_x_15091:
[----:B------:R-:W-:Y:S05]  /*8250*/  BSYNC B0 ;  /* 0x0000000000007941 */ /* 0x000fea0003800000 */
.L_x_15090:
[----:B------:R0:W-:Y:S01]  /*8260*/  STG.E.U8 desc[UR36][R16.64], R8 ;  /* 0x0000000810007986 */ /* 0x0001e2000c101124 */
[----:B------:R-:W-:Y:S05]  /*8270*/  BRA `(.L_x_15070) ;  /* 0x0000000400207947 */ /* 0x000fea0003800000 */
.L_x_15088:
        /* <DEDUP_REMOVED lines=17> */
.L_x_15095:
[----:B------:R-:W-:-:S04]  /*8390*/  LOP3.LUT R2, R5, 0x80000000, RZ, 0xc0, !PT ;  /* 0x8000000005027812 */ /* 0x000fc800078ec0ff */
[----:B------:R-:W-:-:S04]  /*83a0*/  SHF.R.U32.HI R3, RZ, 0x18, R2 ;  /* 0x00000018ff037819 */ /* 0x000fc80000011602 */
[----:B------:R-:W-:-:S04]  /*83b0*/  LOP3.LUT R0, R0, R3, RZ, 0xfc, !PT ;  /* 0x0000000300007212 */ /* 0x000fc800078efcff */
[----:B------:R-:W-:-:S07]  /*83c0*/  PRMT R8, R0, 0x7610, R8 ;  /* 0x0000761000087816 */ /* 0x000fce0000000008 */
.L_x_15094:
[----:B------:R-:W-:Y:S05]  /*83d0*/  BSYNC B0 ;  /* 0x0000000000007941 */ /* 0x000fea0003800000 */
.L_x_15093:
[----:B------:R0:W-:Y:S01]  /*83e0*/  STG.E.U8 desc[UR36][R16.64], R8 ;  /* 0x0000000810007986 */ /* 0x0001e2000c101124 */
[----:B------:R-:W-:Y:S05]  /*83f0*/  BRA `(.L_x_15070) ;  /* 0x0000000000c07947 */ /* 0x000fea0003800000 */
.L_x_15087:
        /* <DEDUP_REMOVED lines=22> */
.L_x_15069:
        /* <DEDUP_REMOVED lines=16> */
.L_x_15098:
[----:B------:R-:W-:Y:S05]  /*8660*/  BRA `(.L_x_15070) ;  /* 0x0000000000247947 */ /* 0x000fea0003800000 */
.L_x_15097:
[----:B------:R-:W-:-:S04]  /*8670*/  LOP3.LUT R5, R5, 0xffff, RZ, 0xc0, !PT ;  /* 0x0000ffff05057812 */ /* 0x000fc800078ec0ff */
[----:B------:R-:W-:-:S05]  /*8680*/  PRMT R5, R5, 0x8880, RZ ;  /* 0x0000888005057816 */ /* 0x000fca00000000ff */
[----:B------:R-:W-:-:S05]  /*8690*/  IMAD.MOV.U32 R2, RZ, RZ, R5 ;  /* 0x000000ffff027224 */ /* 0x000fca00078e0005 */
[----:B------:R-:W-:-:S05]  /*86a0*/  SHF.R.S32.HI R3, RZ, 0x1f, R2 ;  /* 0x0000001fff037819 */ /* 0x000fca0000011402 */
[----:B------:R0:W-:Y:S01]  /*86b0*/  STG.E.64 desc[UR36][R16.64], R2 ;  /* 0x0000000210007986 */ /* 0x0001e2000c101b24 */
[----:B------:R-:W-:Y:S05]  /*86c0*/  BRA `(.L_x_15070) ;  /* 0x00000000000c7947 */ /* 0x000fea0003800000 */
.L_x_15096:
[----:B------:R-:W-:-:S04]  /*86d0*/  LOP3.LUT R5, R5, 0xffff, RZ, 0xc0, !PT ;  /* 0x0000ffff05057812 */ /* 0x000fc800078ec0ff */
[----:B------:R-:W-:-:S05]  /*86e0*/  PRMT R3, R5, 0x8880, RZ ;  /* 0x0000888005037816 */ /* 0x000fca00000000ff */
[----:B------:R0:W-:Y:S02]  /*86f0*/  STG.E desc[UR36][R16.64], R3 ;  /* 0x0000000310007986 */ /* 0x0001e4000c101924 */
.L_x_15070:
[----:B------:R-:W-:-:S07]  /*8700*/  VIADD R19, R19, 0x80 ;  /* 0x0000008013137836 */ /* 0x000fce0000000000 */
.L_x_14997:
[----:B------:R-:W-:Y:S05]  /*8710*/  BSYNC B6 ;  /* 0x0000000000067941 */ /* 0x000fea0003800000 */
.L_x_14996:
        /* <DEDUP_REMOVED lines=358> */
.L_x_15101:
        /* <DEDUP_REMOVED lines=20> */
.L_x_15105:
[----:B------:R0:W5:Y:S01]  /*9ec0*/  LDG.E.U8 R22, desc[UR36][R2.64] ;  /* 0x0000002402167981 */ /* 0x000162000c1e1100 */
[----:B------:R-:W-:Y:S05]  /*9ed0*/  BRA `(.L_x_15107) ;  /* 0x0000000c00547947 */ /* 0x000fea0003800000 */
.L_x_15104:
        /* <DEDUP_REMOVED lines=8> */
.L_x_15109:
[----:B------:R0:W5:Y:S01]  /*9f60*/  LDG.E.U8 R22, desc[UR36][R2.64] ;  /* 0x0000002402167981 */ /* 0x000162000c1e1100 */
[----:B------:R-:W-:Y:S05]  /*9f70*/  BRA `(.L_x_15107) ;  /* 0x0000000c002c7947 */ /* 0x000fea0003800000 */
.L_x_15108:
[----:B------:R0:W5:Y:S01]  /*9f80*/  LDG.E.U16 R22, desc[UR36][R2.64] ;  /* 0x0000002402167981 */ /* 0x000162000c1e1500 */
[----:B------:R-:W-:Y:S05]  /*9f90*/  BRA `(.L_x_15107) ;  /* 0x0000000c00247947 */ /* 0x000fea0003800000 */
.L_x_15103:
        /* <DEDUP_REMOVED lines=9> */
.L_x_15111:
[----:B------:R-:W2:Y:S02]  /*a030*/  LDG.E.U16 R0, desc[UR36][R2.64] ;  /* 0x0000002402007981 */ /* 0x000ea4000c1e1500 */
[----:B--2---:R-:W-:-:S06]  /*a040*/  HADD2.F32 R0, -RZ, R0.H0_H0 ;  /* 0x20000000ff007230 */ /* 0x004fcc0000004100 */
[----:B------:R-:W0:Y:S02]  /*a050*/  F2I.FTZ.TRUNC.NTZ R0, R0 ;  /* 0x0000000000007305 */ /* 0x000e24000021f100 */
[----:B0-----:R-:W-:Y:S01]  /*a060*/  PRMT R22, R0, 0x7610, R22 ;  /* 0x0000761000167816 */ /* 0x001fe20000000016 */
[----:B------:R-:W-:Y:S06]  /*a070*/  BRA `(.L_x_15107) ;  /* 0x0000000800ec7947 */ /* 0x000fec0003800000 */
.L_x_15110:
        /* <DEDUP_REMOVED lines=9> */
.L_x_15113:
[----:B------:R-:W2:Y:S02]  /*a110*/  LDG.E.U16 R2, desc[UR36][R2.64] ;  /* 0x0000002402027981 */ /* 0x000ea4000c1e1500 */
[----:B--2---:R-:W-:-:S06]  /*a120*/  HADD2.F32 R0, -RZ, R2.H0_H0 ;  /* 0x20000002ff007230 */ /* 0x004fcc0000004100 */
[----:B------:R-:W0:Y:S02]  /*a130*/  F2I.FTZ.TRUNC.NTZ R0, R0 ;  /* 0x0000000000007305 */ /* 0x000e24000021f100 */
[----:B0-----:R-:W-:Y:S01]  /*a140*/  PRMT R22, R0, 0x7610, R22 ;  /* 0x0000761000167816 */ /* 0x001fe20000000016 */
[----:B------:R-:W-:Y:S06]  /*a150*/  BRA `(.L_x_15107) ;  /* 0x0000000800b47947 */ /* 0x000fec0003800000 */
.L_x_15112:
[----:B------:R-:W2:Y:S02]  /*a160*/  LDG.E.64 R2, desc[UR36][R2.64] ;  /* 0x0000002402027981 */ /* 0x000ea4000c1e1b00 */
[----:B--2---:R2:W3:Y:S01]  /*a170*/  F2I.F64.TRUNC R22, R2 ;  /* 0x0000000200167311 */ /* 0x0044e2000030d100 */
[----:B------:R-:W-:Y:S05]  /*a180*/  BRA `(.L_x_15107) ;  /* 0x0000000800a87947 */ /* 0x000fea0003800000 */
.L_x_15102:
        /* <DEDUP_REMOVED lines=12> */
.L_x_15116:
[----:B------:R-:W2:Y:S02]  /*a250*/  LDG.E.64 R2, desc[UR36][R2.64] ;  /* 0x0000002402027981 */ /* 0x000ea4000c1e1b00 */
[----:B--2---:R0:W1:Y:S01]  /*a260*/  F2I.F64.TRUNC R22, R2 ;  /* 0x0000000200167311 */ /* 0x004062000030d100 */
[----:B------:R-:W-:Y:S05]  /*a270*/  BRA `(.L_x_15107) ;  /* 0x00000008006c7947 */ /* 0x000fea0003800000 */
.L_x_15115:
        /* <DEDUP_REMOVED lines=28> */
.L_x_15118:
        /* <DEDUP_REMOVED lines=15> */
.L_x_15117:
[----:B------:R-:W2:Y:S02]  /*a530*/  LDG.E.U16 R0, desc[UR36][R2.64] ;  /* 0x0000002402007981 */ /* 0x000ea4000c1e1500 */
[----:B--2---:R-:W-:-:S06]  /*a540*/  IMAD.U32 R0, R0, 0x10000, RZ ;  /* 0x0001000000007824 */ /* 0x004fcc00078e00ff */
[----:B------:R-:W0:Y:S02]  /*a550*/  F2I.FTZ.TRUNC.NTZ R0, R0 ;  /* 0x0000000000007305 */ /* 0x000e24000021f100 */
[----:B0-----:R-:W-:Y:S01]  /*a560*/  PRMT R22, R0, 0x7610, R22 ;  /* 0x0000761000167816 */ /* 0x001fe20000000016 */
[----:B------:R-:W-:Y:S06]  /*a570*/  BRA `(.L_x_15107) ;  /* 0x0000000400ac7947 */ /* 0x000fec0003800000 */
.L_x_15114:
        /* <DEDUP_REMOVED lines=10> */
.L_x_15121:
        /* <DEDUP_REMOVED lines=21> */
.L_x_15125:
[----:B------:R-:W-:Y:S05]  /*a770*/  BSYNC B1 ;  /* 0x0000000000017941 */ /* 0x000fea0003800000 */
.L_x_15124:
[----:B------:R-:W-:Y:S01]  /*a780*/  LEA R3, R0, 0x3b800000, 0x17 ;  /* 0x3b80000000037811 */ /* 0x000fe200078eb8ff */
[----:B------:R-:W-:-:S05]  /*a790*/  IMAD.SHL.U32 R0, R2, 0x100000, RZ ;  /* 0x0010000002007824 */ /* 0x000fca00078e00ff */
[----:B------:R-:W-:-:S07]  /*a7a0*/  LOP3.LUT R0, R3, R0, R4, 0xfe, !PT ;  /* 0x0000000003007212 */ /* 0x000fce00078efe04 */
.L_x_15123:
[----:B------:R-:W-:Y:S05]  /*a7b0*/  BSYNC B0 ;  /* 0x0000000000007941 */ /* 0x000fea0003800000 */
.L_x_15122:
[----:B------:R-:W0:Y:S02]  /*a7c0*/  F2I.FTZ.TRUNC.NTZ R0, R0 ;  /* 0x0000000000007305 */ /* 0x000e24000021f100 */
[----:B0-----:R-:W-:Y:S01]  /*a7d0*/  PRMT R22, R0, 0x7610, R22 ;  /* 0x0000761000167816 */ /* 0x001fe20000000016 */
[----:B------:R-:W-:Y:S06]  /*a7e0*/  BRA `(.L_x_15107) ;  /* 0x0000000400107947 */ /* 0x000fec0003800000 */
.L_x_15120:
        /* <DEDUP_REMOVED lines=21> */
.L_x_15129:
[----:B------:R-:W-:Y:S05]  /*a940*/  BSYNC B1 ;  /* 0x0000000000017941 */ /* 0x000fea0003800000 */
.L_x_15128:
[----:B------:R-:W-:Y:S01]  /*a950*/  LEA R3, R0, 0x37800000, 0x17 ;  /* 0x3780000000037811 */ /* 0x000fe200078eb8ff */
[----:B------:R-:W-:-:S05]  /*a960*/  IMAD.SHL.U32 R0, R2, 0x200000, RZ ;  /* 0x0020000002007824 */ /* 0x000fca00078e00ff */
[----:B------:R-:W-:-:S07]  /*a970*/  LOP3.LUT R0, R3, R0, R4, 0xfe, !PT ;  /* 0x0000000003007212 */ /* 0x000fce00078efe04 */
.L_x_15127:
[----:B------:R-:W-:Y:S05]  /*a980*/  BSYNC B0 ;  /* 0x0000000000007941 */ /* 0x000fea0003800000 */
.L_x_15126:
[----:B------:R-:W0:Y:S02]  /*a990*/  F2I.FTZ.TRUNC.NTZ R0, R0 ;  /* 0x0000000000007305 */ /* 0x000e24000021f100 */
[----:B0-----:R-:W-:Y:S01]  /*a9a0*/  PRMT R22, R0, 0x7610, R22 ;  /* 0x0000761000167816 */ /* 0x001fe20000000016 */
[----:B------:R-:W-:Y:S06]  /*a9b0*/  BRA `(.L_x_15107) ;  /* 0x00000000009c7947 */ /* 0x000fec0003800000 */
.L_x_15119:
        /* <DEDUP_REMOVED lines=14> */
.L_x_15133:
[----:B------:R-:W-:Y:S05]  /*aaa0*/  BSYNC B0 ;  /* 0x0000000000007941 */ /* 0x000fea0003800000 */
.L_x_15132:
[----:B------:R-:W0:Y:S02]  /*aab0*/  F2I.FTZ.TRUNC.NTZ R0, R0 ;  /* 0x0000000000007305 */ /* 0x000e24000021f100 */
[----:B0-----:R-:W-:Y:S01]  /*aac0*/  PRMT R22, R0, 0x7610, R22 ;  /* 0x0000761000167816 */ /* 0x001fe20000000016 */
[----:B------:R-:W-:Y:S06]  /*aad0*/  BRA `(.L_x_15107) ;  /* 0x0000000000547947 */ /* 0x000fec0003800000 */
.L_x_15106:
        /* <DEDUP_REMOVED lines=16> */
.L_x_15134:
[----:B------:R-:W-:Y:S01]  /*abe0*/  PRMT R22, RZ, 0x7610, R22 ;  /* 0x00007610ff167816 */ /* 0x000fe20000000016 */
[----:B------:R-:W-:Y:S06]  /*abf0*/  BRA `(.L_x_15107) ;  /* 0x00000000000c7947 */ /* 0x000fec0003800000 */
.L_x_15131:
[----:B------:R0:W5:Y:S01]  /*ac00*/  LDG.E.U8 R22, desc[UR36][R2.64] ;  /* 0x0000002402167981 */ /* 0x000162000c1e1100 */
[----:B------:R-:W-:Y:S05]  /*ac10*/  BRA `(.L_x_15107) ;  /* 0x0000000000047947 */ /* 0x000fea0003800000 */
.L_x_15130:
[----:B------:R0:W5:Y:S02]  /*ac20*/  LDG.E.U8 R22, desc[UR36][R2.64] ;  /* 0x0000002402167981 */ /* 0x000164000c1e1100 */
.L_x_15107:
        /* <DEDUP_REMOVED lines=17> */
.L_x_15138:
[----:B------:R0:W5:Y:S01]  /*ad40*/  LDG.E.U8 R0, desc[UR36][R2.64] ;  /* 0x0000002402007981 */ /* 0x000162000c1e1100 */
[----:B------:R-:W-:Y:S05]  /*ad50*/  BRA `(.L_x_15140) ;  /* 0x0000000c00547947 */ /* 0x000fea0003800000 */
.L_x_15137:
        /* <DEDUP_REMOVED lines=8> */
.L_x_15142:
[----:B------:R0:W5:Y:S01]  /*ade0*/  LDG.E.U8 R0, desc[UR36][R2.64] ;  /* 0x0000002402007981 */ /* 0x000162000c1e1100 */
[----:B------:R-:W-:Y:S05]  /*adf0*/  BRA `(.L_x_15140) ;  /* 0x0000000c002c7947 */ /* 0x000fea0003800000 */
.L_x_15141:
[----:B------:R0:W5:Y:S01]  /*ae00*/  LDG.E.U16 R0, desc[UR36][R2.64] ;  /* 0x0000002402007981 */ /* 0x000162000c1e1500 */
[----:B------:R-:W-:Y:S05]  /*ae10*/  BRA `(.L_x_15140) ;  /* 0x0000000c00247947 */ /* 0x000fea0003800000 */
.L_x_15136:
        /* <DEDUP_REMOVED lines=9> */
.L_x_15144:
[----:B------:R-:W2:Y:S02]  /*aeb0*/  LDG.E.U16 R4, desc[UR36][R2.64] ;  /* 0x0000002402047981 */ /* 0x000ea4000c1e1500 */
[----:B--2---:R-:W-:-:S06]  /*aec0*/  HADD2.F32 R4, -RZ, R4.H0_H0 ;  /* 0x20000004ff047230 */ /* 0x004fcc0000004100 */
[----:B------:R-:W0:Y:S02]  /*aed0*/  F2I.FTZ.TRUNC.NTZ R4, R4 ;  /* 0x0000000400047305 */ /* 0x000e24000021f100 */
[----:B0-----:R-:W-:Y:S01]  /*aee0*/  PRMT R0, R4, 0x7610, R0 ;  /* 0x0000761004007816 */ /* 0x001fe20000000000 */
[----:B------:R-:W-:Y:S06]  /*aef0*/  BRA `(.L_x_15140) ;  /* 0x0000000800ec7947 */ /* 0x000fec0003800000 */
.L_x_15143:
        /* <DEDUP_REMOVED lines=9> */
.L_x_15146:
[----:B------:R-:W2:Y:S02]  /*af90*/  LDG.E.U16 R2, desc[UR36][R2.64] ;  /* 0x0000002402027981 */ /* 0x000ea4000c1e1500 */
[----:B--2---:R-:W-:-:S06]  /*afa0*/  HADD2.F32 R4, -RZ, R2.H0_H0 ;  /* 0x20000002ff047230 */ /* 0x004fcc0000004100 */
[----:B------:R-:W0:Y:S02]  /*afb0*/  F2I.FTZ.TRUNC.NTZ R4, R4 ;  /* 0x0000000400047305 */ /* 0x000e24000021f100 */
[----:B0-----:R-:W-:Y:S01]  /*afc0*/  PRMT R0, R4, 0x7610, R0 ;  /* 0x0000761004007816 */ /* 0x001fe20000000000 */
[----:B------:R-:W-:Y:S06]  /*afd0*/  BRA `(.L_x_15140) ;  /* 0x0000000800b47947 */ /* 0x000fec0003800000 */
.L_x_15145:
[----:B------:R-:W2:Y:S02]  /*afe0*/  LDG.E.64 R2, desc[UR36][R2.64] ;  /* 0x0000002402027981 */ /* 0x000ea4000c1e1b00 */
[----:B--2---:R0:W1:Y:S01]  /*aff0*/  F2I.F64.TRUNC R0, R2 ;  /* 0x0000000200007311 */ /* 0x004062000030d100 */
[----:B------:R-:W-:Y:S05]  /*b000*/  BRA `(.L_x_15140) ;  /* 0x0000000800a87947 */ /* 0x000fea0003800000 */
.L_x_15135:
        /* <DEDUP_REMOVED lines=12> */
.L_x_15149:
[----:B------:R-:W2:Y:S02]  /*b0d0*/  LDG.E.64 R2, desc[UR36][R2.64] ;  /* 0x0000002402027981 */ /* 0x000ea4000c1e1b00 */
[----:B--2---:R0:W1:Y:S01]  /*b0e0*/  F2I.F64.TRUNC R0, R2 ;  /* 0x0000000200007311 */ /* 0x004062000030d100 */
[----:B------:R-:W-:Y:S05]  /*b0f0*/  BRA `(.L_x_15140) ;  /* 0x00000008006c7947 */ /* 0x000fea0003800000 */
.L_x_15148:
        /* <DEDUP_REMOVED lines=28> */
.L_x_15151:
        /* <DEDUP_REMOVED lines=15> */
.L_x_15150:
[----:B------:R-:W2:Y:S02]  /*b3b0*/  LDG.E.U16 R4, desc[UR36][R2.64] ;  /* 0x0000002402047981 */ /* 0x000ea4000c1e1500 */
[----:B--2---:R-:W-:-:S06]  /*b3c0*/  IMAD.U32 R4, R4, 0x10000, RZ ;  /* 0x0001000004047824 */ /* 0x004fcc00078e00ff */
[----:B------:R-:W0:Y:S02]  /*b3d0*/  F2I.FTZ.TRUNC.NTZ R4, R4 ;  /* 0x0000000400047305 */ /* 0x000e24000021f100 */
[----:B0-----:R-:W-:Y:S01]  /*b3e0*/  PRMT R0, R4, 0x7610, R0 ;  /* 0x0000761004007816 */ /* 0x001fe20000000000 */
[----:B------:R-:W-:Y:S06]  /*b3f0*/  BRA `(.L_x_15140) ;  /* 0x0000000400ac7947 */ /* 0x000fec0003800000 */
.L_x_15147:
        /* <DEDUP_REMOVED lines=10> */
.L_x_15154:
        /* <DEDUP_REMOVED lines=21> */
.L_x_15158:
[----:B------:R-:W-:Y:S05]  /*b5f0*/  BSYNC B1 ;  /* 0x0000000000017941 */ /* 0x000fea0003800000 */
.L_x_15157:
[----:B------:R-:W-:Y:S01]  /*b600*/  IMAD.SHL.U32 R2, R2, 0x100000, RZ ;  /* 0x0010000002027824 */ /* 0x000fe200078e00ff */
[----:B------:R-:W-:-:S04]  /*b610*/  LEA R3, R0, 0x3b800000, 0x17 ;  /* 0x3b80000000037811 */ /* 0x000fc800078eb8ff */
[----:B------:R-:W-:-:S07]  /*b620*/  LOP3.LUT R4, R3, R2, R4, 0xfe, !PT ;  /* 0x0000000203047212 */ /* 0x000fce00078efe04 */
.L_x_15156:
[----:B------:R-:W-:Y:S05]  /*b630*/  BSYNC B0 ;  /* 0x0000000000007941 */ /* 0x000fea0003800000 */
.L_x_15155:
[----:B------:R-:W0:Y:S02]  /*b640*/  F2I.FTZ.TRUNC.NTZ R4, R4 ;  /* 0x0000000400047305 */ /* 0x000e24000021f100 */
[----:B0-----:R-:W-:Y:S01]  /*b650*/  PRMT R0, R4, 0x7610, R0 ;  /* 0x0000761004007816 */ /* 0x001fe20000000000 */
[----:B------:R-:W-:Y:S06]  /*b660*/  BRA `(.L_x_15140) ;  /* 0x0000000400107947 */ /* 0x000fec0003800000 */
.L_x_15153:
        /* <DEDUP_REMOVED lines=21> */
.L_x_15162:
[----:B------:R-:W-:Y:S05]  /*b7c0*/  BSYNC B1 ;  /* 0x0000000000017941 */ /* 0x000fea0003800000 */
.L_x_15161:
[----:B------:R-:W-:Y:S01]  /*b7d0*/  IMAD.SHL.U32 R2, R2, 0x200000, RZ ;  /* 0x0020000002027824 */ /* 0x000fe200078e00ff */
[----:B------:R-:W-:-:S04]  /*b7e0*/  LEA R3, R0, 0x37800000, 0x17 ;  /* 0x3780000000037811 */ /* 0x000fc800078eb8ff */
[----:B------:R-:W-:-:S07]  /*b7f0*/  LOP3.LUT R4, R3, R2, R4, 0xfe, !PT ;  /* 0x0000000203047212 */ /* 0x000fce00078efe04 */
.L_x_15160:
[----:B------:R-:W-:Y:S05]  /*b800*/  BSYNC B0 ;  /* 0x0000000000007941 */ /* 0x000fea0003800000 */
.L_x_15159:
[----:B------:R-:W0:Y:S02]  /*b810*/  F2I.FTZ.TRUNC.NTZ R4, R4 ;  /* 0x0000000400047305 */ /* 0x000e24000021f100 */
[----:B0-----:R-:W-:Y:S01]  /*b820*/  PRMT R0, R4, 0x7610, R0 ;  /* 0x0000761004007816 */ /* 0x001fe20000000000 */
[----:B------:R-:W-:Y:S06]  /*b830*/  BRA `(.L_x_15140) ;  /* 0x00000000009c7947 */ /* 0x000fec0003800000 */
.L_x_15152:
        /* <DEDUP_REMOVED lines=14> */
.L_x_15166:
[----:B------:R-:W-:Y:S05]  /*b920*/  BSYNC B0 ;  /* 0x0000000000007941 */ /* 0x000fea0003800000 */
.L_x_15165:
[----:B------:R-:W0:Y:S02]  /*b930*/  F2I.FTZ.TRUNC.NTZ R4, R4 ;  /* 0x0000000400047305 */ /* 0x000e24000021f100 */
[----:B0-----:R-:W-:Y:S01]  /*b940*/  PRMT R0, R4, 0x7610, R0 ;  /* 0x0000761004007816 */ /* 0x001fe20000000000 */
[----:B------:R-:W-:Y:S06]  /*b950*/  BRA `(.L_x_15140) ;  /* 0x0000000000547947 */ /* 0x000fec0003800000 */
.L_x_15139:
        /* <DEDUP_REMOVED lines=16> */
.L_x_15167:
[----:B------:R-:W-:Y:S01]  /*ba60*/  PRMT R0, RZ, 0x7610, R0 ;  /* 0x00007610ff007816 */ /* 0x000fe20000000000 */
[----:B------:R-:W-:Y:S06]  /*ba70*/  BRA `(.L_x_15140) ;  /* 0x00000000000c7947 */ /* 0x000fec0003800000 */
.L_x_15164:
[----:B------:R0:W5:Y:S01]  /*ba80*/  LDG.E.U8 R0, desc[UR36][R2.64] ;  /* 0x0000002402007981 */ /* 0x000162000c1e1100 */
[----:B------:R-:W-:Y:S05]  /*ba90*/  BRA `(.L_x_15140) ;  /* 0x0000000000047947 */ /* 0x000fea0003800000 */
.L_x_15163:
[----:B------:R0:W5:Y:S02]  /*baa0*/  LDG.E.U8 R0, desc[UR36][R2.64] ;  /* 0x0000002402007981 */ /* 0x000164000c1e1100 */
.L_x_15140:
        /* <DEDUP_REMOVED lines=18> */
.L_x_15171:
[----:B------:R0:W-:Y:S01]  /*bbd0*/  STG.E.U8 desc[UR36][R16.64], R5 ;  /* 0x0000000510007986 */ /* 0x0001e2000c101124 */
[----:B------:R-:W-:Y:S05]  /*bbe0*/  BRA `(.L_x_15173) ;  /* 0x0000000c00987947 */ /* 0x000fea0003800000 */
.L_x_15170:
        /* <DEDUP_REMOVED lines=12> */
.L_x_15175:
[----:B------:R-:W-:-:S04]  /*bcb0*/  LOP3.LUT R5, R5, 0xffff, RZ, 0xc0, !PT ;  /* 0x0000ffff05057812 */ /* 0x000fc800078ec0ff */
[----:B------:R-:W-:-:S05]  /*bcc0*/  PRMT R3, R5, 0x8880, RZ ;  /* 0x0000888005037816 */ /* 0x000fca00000000ff */
[----:B------:R0:W-:Y:S01]  /*bcd0*/  STG.E desc[UR36][R16.64], R3 ;  /* 0x0000000310007986 */ /* 0x0001e2000c101924 */
[----:B------:R-:W-:Y:S05]  /*bce0*/  BRA `(.L_x_15173) ;  /* 0x0000000c00587947 */ /* 0x000fea0003800000 */
.L_x_15174:
[----:B------:R-:W-:-:S04]  /*bcf0*/  PRMT R3, R5, 0x8880, RZ ;  /* 0x0000888005037816 */ /* 0x000fc800000000ff */
[----:B------:R-:W-:-:S05]  /*bd00*/  PRMT R3, R3, 0x7710, RZ ;  /* 0x0000771003037816 */ /* 0x000fca00000000ff */
[----:B------:R0:W-:Y:S01]  /*bd10*/  STG.E.U16 desc[UR36][R16.64], R3 ;  /* 0x0000000310007986 */ /* 0x0001e2000c101524 */
[----:B------:R-:W-:Y:S05]  /*bd20*/  BRA `(.L_x_15173) ;  /* 0x0000000c00487947 */ /* 0x000fea0003800000 */
.L_x_15169:
        /* <DEDUP_REMOVED lines=9> */
.L_x_15177:
[----:B------:R-:W0:Y:S02]  /*bdc0*/  I2F.S8 R0, R5 ;  /* 0x0000000500007306 */ /* 0x000e240000001400 */
[----:B0-----:R-:W-:-:S05]  /*bdd0*/  F2FP.F16.F32.PACK_AB R0, RZ, R0 ;  /* 0x00000000ff00723e */ /* 0x001fca00000000ff */
[----:B------:R0:W-:Y:S01]  /*bde0*/  STG.E.U16 desc[UR36][R16.64], R0 ;  /* 0x0000000010007986 */ /* 0x0001e2000c101524 */
[----:B------:R-:W-:Y:S05]  /*bdf0*/  BRA `(.L_x_15173) ;  /* 0x0000000c00147947 */ /* 0x000fea0003800000 */
.L_x_15176:
        /* <DEDUP_REMOVED lines=10> */
.L_x_15179:
[----:B------:R-:W0:Y:S02]  /*bea0*/  I2F.S8 R5, R5 ;  /* 0x0000000500057306 */ /* 0x000e240000001400 */
[----:B0-----:R-:W-:-:S04]  /*beb0*/  F2FP.F16.F32.PACK_AB R3, RZ, R5 ;  /* 0x00000005ff03723e */ /* 0x001fc800000000ff */
[----:B------:R-:W-:-:S05]  /*bec0*/  PRMT R3, R3, 0x5410, RZ ;  /* 0x0000541003037816 */ /* 0x000fca00000000ff */
[----:B------:R0:W-:Y:S01]  /*bed0*/  STG.E desc[UR36][R16.64], R3 ;  /* 0x0000000310007986 */ /* 0x0001e2000c101924 */
[----:B------:R-:W-:Y:S05]  /*bee0*/  BRA `(.L_x_15173) ;  /* 0x0000000800d87947 */ /* 0x000fea0003800000 */
.L_x_15178:
[----:B------:R-:W-:-:S04]  /*bef0*/  PRMT R2, R5, 0x8880, RZ ;  /* 0x0000888005027816 */ /* 0x000fc800000000ff */
[----:B------:R-:W-:-:S06]  /*bf00*/  PRMT R2, R2, 0x7710, RZ ;  /* 0x0000771002027816 */ /* 0x000fcc00000000ff */
[----:B------:R-:W0:Y:S02]  /*bf10*/  I2F.F64.S16 R2, R2 ;  /* 0x0000000200027312 */ /* 0x000e240000101c00 */
[----:B0-----:R0:W-:Y:S01]  /*bf20*/  STG.E.64 desc[UR36][R16.64], R2 ;  /* 0x0000000210007986 */ /* 0x0011e2000c101b24 */
[----:B------:R-:W-:Y:S05]  /*bf30*/  BRA `(.L_x_15173) ;  /* 0x0000000800c47947 */ /* 0x000fea0003800000 */
.L_x_15168:
        /* <DEDUP_REMOVED lines=12> */
.L_x_15182:
[----:B------:R-:W-:Y:S02]  /*c000*/  PRMT R4, R5, 0x8880, RZ ;  /* 0x0000888005047816 */ /* 0x000fe400000000ff */
[----:B------:R-:W-:Y:S02]  /*c010*/  CS2R R6, SRZ ;  /* 0x0000000000067805 */ /* 0x000fe4000001ff00 */
[----:B------:R-:W-:-:S06]  /*c020*/  PRMT R4, R4, 0x7710, RZ ;  /* 0x0000771004047816 */ /* 0x000fcc00000000ff */
[----:B------:R-:W0:Y:S02]  /*c030*/  I2F.F64.S16 R4, R4 ;  /* 0x0000000400047312 */ /* 0x000e240000101c00 */
[----:B0-----:R0:W-:Y:S01]  /*c040*/  STG.E.128 desc[UR36][R16.64], R4 ;  /* 0x0000000410007986 */ /* 0x0011e2000c101d24 */
[----:B------:R-:W-:Y:S05]  /*c050*/  BRA `(.L_x_15173) ;  /* 0x00000008007c7947 */ /* 0x000fea0003800000 */
.L_x_15181:
        /* <DEDUP_REMOVED lines=21> */
.L_x_15186:
[----:B------:R-:W-:Y:S05]  /*c1b0*/  BSYNC B0 ;  /* 0x0000000000007941 */ /* 0x000fea0003800000 */
.L_x_15185:
[----:B------:R-:W-:-:S05]  /*c1c0*/  LOP3.LUT R3, R0, R3, RZ, 0xfc, !PT ;  /* 0x0000000300037212 */ /* 0x000fca00078efcff */
[----:B------:R0:W-:Y:S01]  /*c1d0*/  STG.E.U8 desc[UR36][R16.64], R3 ;  /* 0x0000000310007986 */ /* 0x0001e2000c101124 */
[----:B------:R-:W-:Y:S05]  /*c1e0*/  BRA `(.L_x_15173) ;  /* 0x0000000800187947 */ /* 0x000fea0003800000 */
.L_x_15184:
        /* <DEDUP_REMOVED lines=13> */
.L_x_15188:
[----:B------:R-:W-:Y:S01]  /*c2c0*/  IMAD.MOV.U32 R0, RZ, RZ, 0x7f ;  /* 0x0000007fff007424 */ /* 0x000fe200078e00ff */
[----:B------:R-:W-:-:S04]  /*c2d0*/  ISETP.GT.U32.AND P0, PT, R2, 0x7f800000, PT ;  /* 0x7f8000000200780c */ /* 0x000fc80003f04070 */
[----:B------:R-:W-:-:S09]  /*c2e0*/  SEL R0, R0, 0x7c, P0 ;  /* 0x0000007c00007807 */ /* 0x000fd20000000000 */
.L_x_15189:
[----:B------:R-:W-:Y:S05]  /*c2f0*/  BSYNC B0 ;  /* 0x0000000000007941 */ /* 0x000fea0003800000 */
.L_x_15187:
[----:B------:R-:W-:-:S04]  /*c300*/  LOP3.LUT R2, R5, 0x80000000, RZ, 0xc0, !PT ;  /* 0x8000000005027812 */ /* 0x000fc800078ec0ff */
[----:B------:R-:W-:-:S04]  /*c310*/  SHF.R.U32.HI R3, RZ, 0x18, R2 ;  /* 0x00000018ff037819 */ /* 0x000fc80000011602 */
[----:B------:R-:W-:-:S05]  /*c320*/  LOP3.LUT R3, R0, R3, RZ, 0xfc, !PT ;  /* 0x0000000300037212 */ /* 0x000fca00078efcff */
[----:B------:R0:W-:Y:S01]  /*c330*/  STG.E.U8 desc[UR36][R16.64], R3 ;  /* 0x0000000310007986 */ /* 0x0001e2000c101124 */
[----:B------:R-:W-:Y:S05]  /*c340*/  BRA `(.L_x_15173) ;  /* 0x0000000400c07947 */ /* 0x000fea0003800000 */
.L_x_15183:
[----:B------:R-:W0:Y:S02]  /*c350*/  I2F.S8 R0, R5 ;  /* 0x0000000500007306 */ /* 0x000e240000001400 */
[----:B0-----:R-:W-:-:S05]  /*c360*/  F2FP.BF16.F32.PACK_AB R0, RZ, R0 ;  /* 0x00000000ff00723e */ /* 0x001fca00000010ff */
[----:B------:R0:W-:Y:S01]  /*c370*/  STG.E.U16 desc[UR36][R16.64], R0 ;  /* 0x0000000010007986 */ /* 0x0001e2000c101524 */
[----:B------:R-:W-:Y:S05]  /*c380*/  BRA `(.L_x_15173) ;  /* 0x0000000400b07947 */ /* 0x000fea0003800000 */
.L_x_15180:
        /* <DEDUP_REMOVED lines=12> */
.L_x_15192:
        /* <DEDUP_REMOVED lines=17> */
.L_x_15195:
[----:B------:R-:W-:-:S04]  /*c560*/  LOP3.LUT R2, R5, 0x80000000, RZ, 0xc0, !PT ;  /* 0x8000000005027812 */ /* 0x000fc800078ec0ff */
[----:B------:R-:W-:-:S04]  /*c570*/  SHF.R.U32.HI R3, RZ, 0x18, R2 ;  /* 0x00000018ff037819 */ /* 0x000fc80000011602 */
[----:B------:R-:W-:-:S04]  /*c580*/  LOP3.LUT R0, R0, R3, RZ, 0xfc, !PT ;  /* 0x0000000300007212 */ /* 0x000fc800078efcff */
[----:B------:R-:W-:-:S07]  /*c590*/  PRMT R8, R0, 0x7610, R8 ;  /* 0x0000761000087816 */ /* 0x000fce0000000008 */
.L_x_15194:
[----:B------:R-:W-:Y:S05]  /*c5a0*/  BSYNC B0 ;  /* 0x0000000000007941 */ /* 0x000fea0003800000 */
.L_x_15193:
[----:B------:R3:W-:Y:S01]  /*c5b0*/  STG.E.U8 desc[UR36][R16.64], R8 ;  /* 0x0000000810007986 */ /* 0x0007e2000c101124 */
[----:B------:R-:W-:Y:S05]  /*c5c0*/  BRA `(.L_x_15173) ;  /* 0x0000000400207947 */ /* 0x000fea0003800000 */
.L_x_15191:
        /* <DEDUP_REMOVED lines=17> */
.L_x_15198:
[----:B------:R-:W-:-:S04]  /*c6e0*/  LOP3.LUT R2, R5, 0x80000000, RZ, 0xc0, !PT ;  /* 0x8000000005027812 */ /* 0x000fc800078ec0ff */
[----:B------:R-:W-:-:S04]  /*c6f0*/  SHF.R.U32.HI R3, RZ, 0x18, R2 ;  /* 0x00000018ff037819 */ /* 0x000fc80000011602 */
[----:B------:R-:W-:-:S04]  /*c700*/  LOP3.LUT R0, R0, R3, RZ, 0xfc, !PT ;  /* 0x0000000300007212 */ /* 0x000fc800078efcff */
[----:B------:R-:W-:-:S07]  /*c710*/  PRMT R8, R0, 0x7610, R8 ;  /* 0x0000761000087816 */ /* 0x000fce0000000008 */
.L_x_15197:
[----:B------:R-:W-:Y:S05]  /*c720*/  BSYNC B0 ;  /* 0x0000000000007941 */ /* 0x000fea0003800000 */
.L_x_15196:
[----:B------:R0:W-:Y:S01]  /*c730*/  STG.E.U8 desc[UR36][R16.64], R8 ;  /* 0x0000000810007986 */ /* 0x0001e2000c101124 */
[----:B------:R-:W-:Y:S05]  /*c740*/  BRA `(.L_x_15173) ;  /* 0x0000000000c07947 */ /* 0x000fea0003800000 */
.L_x_15190:
        /* <DEDUP_REMOVED lines=22> */
.L_x_15172:
        /* <DEDUP_REMOVED lines=16> */
.L_x_15201:
[----:B------:R-:W-:Y:S05]  /*c9b0*/  BRA `(.L_x_15173) ;  /* 0x0000000000247947 */ /* 0x000fea0003800000 */
.L_x_15200:
[----:B------:R-:W-:-:S04]  /*c9c0*/  LOP3.LUT R5, R5, 0xffff, RZ, 0xc0, !PT ;  /* 0x0000ffff05057812 */ /* 0x000fc800078ec0ff */
[----:B------:R-:W-:-:S05]  /*c9d0*/  PRMT R5, R5, 0x8880, RZ ;  /* 0x0000888005057816 */ /* 0x000fca00000000ff */
[----:B------:R-:W-:-:S05]  /*c9e0*/  IMAD.MOV.U32 R2, RZ, RZ, R5 ;  /* 0x000000ffff027224 */ /* 0x000fca00078e0005 */
[----:B------:R-:W-:-:S05]  /*c9f0*/  SHF.R.S32.HI R3, RZ, 0x1f, R2 ;  /* 0x0000001fff037819 */ /* 0x000fca0000011402 */
[----:B------:R1:W-:Y:S01]  /*ca00*/  STG.E.64 desc[UR36][R16.64], R2 ;  /* 0x0000000210007986 */ /* 0x0003e2000c101b24 */
[----:B------:R-:W-:Y:S05]  /*ca10*/  BRA `(.L_x_15173) ;  /* 0x00000000000c7947 */ /* 0x000fea0003800000 */
.L_x_15199:
[----:B------:R-:W-:-:S04]  /*ca20*/  LOP3.LUT R5, R5, 0xffff, RZ, 0xc0, !PT ;  /* 0x0000ffff05057812 */ /* 0x000fc800078ec0ff */
[----:B------:R-:W-:-:S05]  /*ca30*/  PRMT R3, R5, 0x8880, RZ ;  /* 0x0000888005037816 */ /* 0x000fca00000000ff */
[----:B------:R0:W-:Y:S02]  /*ca40*/  STG.E desc[UR36][R16.64], R3 ;  /* 0x0000000310007986 */ /* 0x0001e4000c101924 */
.L_x_15173:
[----:B------:R-:W-:-:S07]  /*ca50*/  VIADD R19, R19, 0x80 ;  /* 0x0000008013137836 */ /* 0x000fce0000000000 */
.L_x_15100:
[----:B------:R-:W-:Y:S05]  /*ca60*/  BSYNC B6 ;  /* 0x0000000000067941 */ /* 0x000fea0003800000 */
.L_x_15099:
        /* <DEDUP_REMOVED lines=357> */
.L_x_15202:
        /* <DEDUP_REMOVED lines=20> */
.L_x_15206:
[----:B------:R0:W5:Y:S01]  /*e200*/  LDG.E.U8 R19, desc[UR36][R2.64] ;  /* 0x0000002402137981 */ /* 0x000162000c1e1100 */
[----:B------:R-:W-:Y:S05]  /*e210*/  BRA `(.L_x_15208) ;  /* 0x0000000c00547947 */ /* 0x000fea0003800000 */
.L_x_15205:
        /* <DEDUP_REMOVED lines=8> */
.L_x_15210:
[----:B------:R0:W5:Y:S01]  /*e2a0*/  LDG.E.U8 R19, desc[UR36][R2.64] ;  /* 0x0000002402137981 */ /* 0x000162000c1e1100 */
[----:B------:R-:W-:Y:S05]  /*e2b0*/  BRA `(.L_x_15208) ;  /* 0x0000000c002c7947 */ /* 0x000fea0003800000 */
.L_x_15209:
[----:B------:R0:W5:Y:S01]  /*e2c0*/  LDG.E.U16 R19, desc[UR36][R2.64] ;  /* 0x0000002402137981 */ /* 0x000162000c1e1500 */
[----:B------:R-:W-:Y:S05]  /*e2d0*/  BRA `(.L_x_15208) ;  /* 0x0000000c00247947 */ /* 0x000fea0003800000 */
.L_x_15204:
        /* <DEDUP_REMOVED lines=9> */
.L_x_15212:
[----:B------:R-:W2:Y:S02]  /*e370*/  LDG.E.U16 R0, desc[UR36][R2.64] ;  /* 0x0000002402007981 */ /* 0x000ea4000c1e1500 */
[----:B--2---:R-:W-:-:S06]  /*e380*/  HADD2.F32 R0, -RZ, R0.H0_H0 ;  /* 0x20000000ff007230 */ /* 0x004fcc0000004100 */
[----:B------:R-:W0:Y:S02]  /*e390*/  F2I.FTZ.TRUNC.NTZ R0, R0 ;  /* 0x0000000000007305 */ /* 0x000e24000021f100 */
[----:B0-----:R-:W-:Y:S01]  /*e3a0*/  PRMT R19, R0, 0x7610, R19 ;  /* 0x0000761000137816 */ /* 0x001fe20000000013 */
[----:B------:R-:W-:Y:S06]  /*e3b0*/  BRA `(.L_x_15208) ;  /* 0x0000000800ec7947 */ /* 0x000fec0003800000 */
.L_x_15211:
        /* <DEDUP_REMOVED lines=9> */
.L_x_15214:
[----:B------:R-:W2:Y:S02]  /*e450*/  LDG.E.U16 R2, desc[UR36][R2.64] ;  /* 0x0000002402027981 */ /* 0x000ea4000c1e1500 */
[----:B--2---:R-:W-:-:S06]  /*e460*/  HADD2.F32 R0, -RZ, R2.H0_H0 ;  /* 0x20000002ff007230 */ /* 0x004fcc0000004100 */
[----:B------:R-:W0:Y:S02]  /*e470*/  F2I.FTZ.TRUNC.NTZ R0, R0 ;  /* 0x0000000000007305 */ /* 0x000e24000021f100 */
[----:B0-----:R-:W-:Y:S01]  /*e480*/  PRMT R19, R0, 0x7610, R19 ;  /* 0x0000761000137816 */ /* 0x001fe20000000013 */
[----:B------:R-:W-:Y:S06]  /*e490*/  BRA `(.L_x_15208) ;  /* 0x0000000800b47947 */ /* 0x000fec0003800000 */
.L_x_15213:
[----:B------:R-:W2:Y:S02]  /*e4a0*/  LDG.E.64 R2, desc[UR36][R2.64] ;  /* 0x0000002402027981 */ /* 0x000ea4000c1e1b00 */
[----:B--2---:R0:W1:Y:S01]  /*e4b0*/  F2I.F64.TRUNC R19, R2 ;  /* 0x0000000200137311 */ /* 0x004062000030d100 */
[----:B------:R-:W-:Y:S05]  /*e4c0*/  BRA `(.L_x_15208) ;  /* 0x0000000800a87947 */ /* 0x000fea0003800000 */
.L_x_15203:
        /* <DEDUP_REMOVED lines=12> */
.L_x_15217:
[----:B------:R-:W2:Y:S02]  /*e590*/  LDG.E.64 R2, desc[UR36][R2.64] ;  /* 0x0000002402027981 */ /* 0x000ea4000c1e1b00 */
[----:B--2---:R0:W1:Y:S01]  /*e5a0*/  F2I.F64.TRUNC R19, R2 ;  /* 0x0000000200137311 */ /* 0x004062000030d100 */
[----:B------:R-:W-:Y:S05]  /*e5b0*/  BRA `(.L_x_15208) ;  /* 0x00000008006c7947 */ /* 0x000fea0003800000 */
.L_x_15216:
        /* <DEDUP_REMOVED lines=28> */
.L_x_15219:
        /* <DEDUP_REMOVED lines=15> */
.L_x_15218:
[----:B------:R-:W2:Y:S02]  /*e870*/  LDG.E.U16 R0, desc[UR36][R2.64] ;  /* 0x0000002402007981 */ /* 0x000ea4000c1e1500 */
[----:B--2---:R-:W-:-:S06]  /*e880*/  IMAD.U32 R0, R0, 0x10000, RZ ;  /* 0x0001000000007824 */ /* 0x004fcc00078e00ff */
[----:B------:R-:W0:Y:S02]  /*e890*/  F2I.FTZ.TRUNC.NTZ R0, R0 ;  /* 0x0000000000007305 */ /* 0x000e24000021f100 */
[----:B0-----:R-:W-:Y:S01]  /*e8a0*/  PRMT R19, R0, 0x7610, R19 ;  /* 0x0000761000137816 */ /* 0x001fe20000000013 */
[----:B------:R-:W-:Y:S06]  /*e8b0*/  BRA `(.L_x_15208) ;  /* 0x0000000400ac7947 */ /* 0x000fec0003800000 */
.L_x_15215:
        /* <DEDUP_REMOVED lines=10> */
.L_x_15222:
        /* <DEDUP_REMOVED lines=21> */
.L_x_15226:
[----:B------:R-:W-:Y:S05]  /*eab0*/  BSYNC B1 ;  /* 0x0000000000017941 */ /* 0x000fea0003800000 */
.L_x_15225:
[----:B------:R-:W-:Y:S01]  /*eac0*/  LEA R3, R0, 0x3b800000, 0x17 ;  /* 0x3b80000000037811 */ /* 0x000fe200078eb8ff */
[----:B------:R-:W-:-:S05]  /*ead0*/  IMAD.SHL.U32 R0, R2, 0x100000, RZ ;  /* 0x0010000002007824 */ /* 0x000fca00078e00ff */
[----:B------:R-:W-:-:S07]  /*eae0*/  LOP3.LUT R0, R3, R0, R4, 0xfe, !PT ;  /* 0x0000000003007212 */ /* 0x000fce00078efe04 */
.L_x_15224:
[----:B------:R-:W-:Y:S05]  /*eaf0*/  BSYNC B0 ;  /* 0x0000000000007941 */ /* 0x000fea0003800000 */
.L_x_15223:
[----:B------:R-:W0:Y:S02]  /*eb00*/  F2I.FTZ.TRUNC.NTZ R0, R0 ;  /* 0x0000000000007305 */ /* 0x000e24000021f100 */
[----:B0-----:R-:W-:Y:S01]  /*eb10*/  PRMT R19, R0, 0x7610, R19 ;  /* 0x0000761000137816 */ /* 0x001fe20000000013 */
[----:B------:R-:W-:Y:S06]  /*eb20*/  BRA `(.L_x_15208) ;  /* 0x0000000400107947 */ /* 0x000fec0003800000 */
.L_x_15221:
        /* <DEDUP_REMOVED lines=21> */
.L_x_15230:
[----:B------:R-:W-:Y:S05]  /*ec80*/  BSYNC B1 ;  /* 0x0000000000017941 */ /* 0x000fea0003800000 */
.L_x_15229:
[----:B------:R-:W-:Y:S01]  /*ec90*/  LEA R3, R0, 0x37800000, 0x17 ;  /* 0x3780000000037811 */ /* 0x000fe200078eb8ff */
[----:B------:R-:W-:-:S05]  /*eca0*/  IMAD.SHL.U32 R0, R2, 0x200000, RZ ;  /* 0x0020000002007824 */ /* 0x000fca00078e00ff */
[----:B------:R-:W-:-:S07]  /*ecb0*/  LOP3.LUT R0, R3, R0, R4, 0xfe, !PT ;  /* 0x0000000003007212 */ /* 0x000fce00078efe04 */
.L_x_15228:
[----:B------:R-:W-:Y:S05]  /*ecc0*/  BSYNC B0 ;  /* 0x0000000000007941 */ /* 0x000fea0003800000 */
.L_x_15227:
[----:B------:R-:W0:Y:S02]  /*ecd0*/  F2I.FTZ.TRUNC.NTZ R0, R0 ;  /* 0x0000000000007305 */ /* 0x000e24000021f100 */
[----:B0-----:R-:W-:Y:S01]  /*ece0*/  PRMT R19, R0, 0x7610, R19 ;  /* 0x0000761000137816 */ /* 0x001fe20000000013 */
[----:B------:R-:W-:Y:S06]  /*ecf0*/  BRA `(.L_x_15208) ;  /* 0x00000000009c7947 */ /* 0x000fec0003800000 */
.L_x_15220:
        /* <DEDUP_REMOVED lines=14> */
.L_x_15234:
[----:B------:R-:W-:Y:S05]  /*ede0*/  BSYNC B0 ;  /* 0x0000000000007941 */ /* 0x000fea0003800000 */
.L_x_15233:
[----:B------:R-:W0:Y:S02]  /*edf0*/  F2I.FTZ.TRUNC.NTZ R0, R0 ;  /* 0x0000000000007305 */ /* 0x000e24000021f100 */
[----:B0-----:R-:W-:Y:S01]  /*ee00*/  PRMT R19, R0, 0x7610, R19 ;  /* 0x0000761000137816 */ /* 0x001fe20000000013 */
[----:B------:R-:W-:Y:S06]  /*ee10*/  BRA `(.L_x_15208) ;  /* 0x0000000000547947 */ /* 0x000fec0003800000 */
.L_x_15207:
        /* <DEDUP_REMOVED lines=16> */
.L_x_15235:
[----:B------:R-:W-:Y:S01]  /*ef20*/  PRMT R19, RZ, 0x7610, R19 ;  /* 0x00007610ff137816 */ /* 0x000fe20000000013 */
[----:B------:R-:W-:Y:S06]  /*ef30*/  BRA `(.L_x_15208) ;  /* 0x00000000000c7947 */ /* 0x000fec0003800000 */
.L_x_15232:
[----:B------:R2:W5:Y:S01]  /*ef40*/  LDG.E.U8 R19, desc[UR36][R2.64] ;  /* 0x0000002402137981 */ /* 0x000562000c1e1100 */
[----:B------:R-:W-:Y:S05]  /*ef50*/  BRA `(.L_x_15208) ;  /* 0x0000000000047947 */ /* 0x000fea0003800000 */
.L_x_15231:
[----:B------:R3:W5:Y:S02]  /*ef60*/  LDG.E.U8 R19, desc[UR36][R2.64] ;  /* 0x0000002402137981 */ /* 0x000764000c1e1100 */
.L_x_15208:
        /* <DEDUP_REMOVED lines=17> */
.L_x_15239:
[----:B------:R1:W5:Y:S01]  /*f080*/  LDG.E.U8 R0, desc[UR36][R2.64] ;  /* 0x0000002402007981 */ /* 0x000362000c1e1100 */
[----:B------:R-:W-:Y:S05]  /*f090*/  BRA `(.L_x_15241) ;  /* 0x0000000c00547947 */ /* 0x000fea0003800000 */
.L_x_15238:
        /* <DEDUP_REMOVED lines=8> */
.L_x_15243:
[----:B------:R3:W5:Y:S01]  /*f120*/  LDG.E.U8 R0, desc[UR36][R2.64] ;  /* 0x0000002402007981 */ /* 0x000762000c1e1100 */
[----:B------:R-:W-:Y:S05]  /*f130*/  BRA `(.L_x_15241) ;  /* 0x0000000c002c7947 */ /* 0x000fea0003800000 */
.L_x_15242:
[----:B------:R4:W5:Y:S01]  /*f140*/  LDG.E.U16 R0, desc[UR36][R2.64] ;  /* 0x0000002402007981 */ /* 0x000962000c1e1500 */
[----:B------:R-:W-:Y:S05]  /*f150*/  BRA `(.L_x_15241) ;  /* 0x0000000c00247947 */ /* 0x000fea0003800000 */
.L_x_15237:
        /* <DEDUP_REMOVED lines=9> */
.L_x_15245:
[----:B------:R-:W2:Y:S02]  /*f1f0*/  LDG.E.U16 R4, desc[UR36][R2.64] ;  /* 0x0000002402047981 */ /* 0x000ea4000c1e1500 */
[----:B--2---:R-:W-:-:S06]  /*f200*/  HADD2.F32 R4, -RZ, R4.H0_H0 ;  /* 0x20000004ff047230 */ /* 0x004fcc0000004100 */
[----:B------:R-:W0:Y:S02]  /*f210*/  F2I.FTZ.TRUNC.NTZ R4, R4 ;  /* 0x0000000400047305 */ /* 0x000e24000021f100 */
[----:B0-----:R-:W-:Y:S01]  /*f220*/  PRMT R0, R4, 0x7610, R0 ;  /* 0x0000761004007816 */ /* 0x001fe20000000000 */
[----:B------:R-:W-:Y:S06]  /*f230*/  BRA `(.L_x_15241) ;  /* 0x0000000800ec7947 */ /* 0x000fec0003800000 */
.L_x_15244:
        /* <DEDUP_REMOVED lines=9> */
.L_x_15247:
[----:B------:R-:W2:Y:S02]  /*f2d0*/  LDG.E.U16 R2, desc[UR36][R2.64] ;  /* 0x0000002402027981 */ /* 0x000ea4000c1e1500 */
[----:B--2---:R-:W-:-:S06]  /*f2e0*/  HADD2.F32 R4, -RZ, R2.H0_H0 ;  /* 0x20000002ff047230 */ /* 0x004fcc0000004100 */
[----:B------:R-:W0:Y:S02]  /*f2f0*/  F2I.FTZ.TRUNC.NTZ R4, R4 ;  /* 0x0000000400047305 */ /* 0x000e24000021f100 */
[----:B0-----:R-:W-:Y:S01]  /*f300*/  PRMT R0, R4, 0x7610, R0 ;  /* 0x0000761004007816 */ /* 0x001fe20000000000 */
[----:B------:R-:W-:Y:S06]  /*f310*/  BRA `(.L_x_15241) ;  /* 0x0000000800b47947 */ /* 0x000fec0003800000 */
.L_x_15246:
[----:B------:R-:W2:Y:S02]  /*f320*/  LDG.E.64 R2, desc[UR36][R2.64] ;  /* 0x0000002402027981 */ /* 0x000ea4000c1e1b00 */
[----:B--2---:R0:W1:Y:S01]  /*f330*/  F2I.F64.TRUNC R0, R2 ;  /* 0x0000000200007311 */ /* 0x004062000030d100 */
[----:B------:R-:W-:Y:S05]  /*f340*/  BRA `(.L_x_15241) ;  /* 0x0000000800a87947 */ /* 0x000fea0003800000 */
.L_x_15236:
        /* <DEDUP_REMOVED lines=12> */
.L_x_15250:
[----:B------:R-:W2:Y:S02]  /*f410*/  LDG.E.64 R2, desc[UR36][R2.64] ;  /* 0x0000002402027981 */ /* 0x000ea4000c1e1b00 */
[----:B--2---:R0:W1:Y:S01]  /*f420*/  F2I.F64.TRUNC R0, R2 ;  /* 0x0000000200007311 */ /* 0x004062000030d100 */
[----:B------:R-:W-:Y:S05]  /*f430*/  BRA `(.L_x_15241) ;  /* 0x00000008006c7947 */ /* 0x000fea0003800000 */
.L_x_15249:
        /* <DEDUP_REMOVED lines=28> */
.L_x_15252:
        /* <DEDUP_REMOVED lines=15> */
.L_x_15251:
[----:B------:R-:W2:Y:S02]  /*f6f0*/  LDG.E.U16 R4, desc[UR36][R2.64] ;  /* 0x0000002402047981 */ /* 0x000ea4000c1e1500 */
[----:B--2---:R-:W-:-:S06]  /*f700*/  IMAD.U32 R4, R4, 0x10000, RZ ;  /* 0x0001000004047824 */ /* 0x004fcc00078e00ff */
[----:B------:R-:W0:Y:S02]  /*f710*/  F2I.FTZ.TRUNC.NTZ R4, R4 ;  /* 0x0000000400047305 */ /* 0x000e24000021f100 */
[----:B0-----:R-:W-:Y:S01]  /*f720*/  PRMT R0, R4, 0x7610, R0 ;  /* 0x0000761004007816 */ /* 0x001fe20000000000 */
[----:B------:R-:W-:Y:S06]  /*f730*/  BRA `(.L_x_15241) ;  /* 0x0000000400ac7947 */ /* 0x000fec0003800000 */
.L_x_15248:
        /* <DEDUP_REMOVED lines=10> */
.L_x_15255:
        /* <DEDUP_REMOVED lines=21> */
.L_x_15259:
[----:B------:R-:W-:Y:S05]  /*f930*/  BSYNC B1 ;  /* 0x0000000000017941 */ /* 0x000fea0003800000 */
.L_x_15258:
[----:B------:R-:W-:Y:S01]  /*f940*/  IMAD.SHL.U32 R2, R2, 0x100000, RZ ;  /* 0x0010000002027824 */ /* 0x000fe200078e00ff */
[----:B------:R-:W-:-:S04]  /*f950*/  LEA R3, R0, 0x3b800000, 0x17 ;  /* 0x3b80000000037811 */ /* 0x000fc800078eb8ff */
[----:B------:R-:W-:-:S07]  /*f960*/  LOP3.LUT R4, R3, R2, R4, 0xfe, !PT ;  /* 0x0000000203047212 */ /* 0x000fce00078efe04 */
.L_x_15257:
[----:B------:R-:W-:Y:S05]  /*f970*/  BSYNC B0 ;  /* 0x0000000000007941 */ /* 0x000fea0003800000 */
.L_x_15256:
[----:B------:R-:W0:Y:S02]  /*f980*/  F2I.FTZ.TRUNC.NTZ R4, R4 ;  /* 0x0000000400047305 */ /* 0x000e24000021f100 */
[----:B0-----:R-:W-:Y:S01]  /*f990*/  PRMT R0, R4, 0x7610, R0 ;  /* 0x0000761004007816 */ /* 0x001fe20000000000 */
[----:B------:R-:W-:Y:S06]  /*f9a0*/  BRA `(.L_x_15241) ;  /* 0x0000000400107947 */ /* 0x000fec0003800000 */
.L_x_15254:
        /* <DEDUP_REMOVED lines=21> */
.L_x_15263:
[----:B------:R-:W-:Y:S05]  /*fb00*/  BSYNC B1 ;  /* 0x0000000000017941 */ /* 0x000fea0003800000 */
.L_x_15262:
[----:B------:R-:W-:Y:S01]  /*fb10*/  IMAD.SHL.U32 R2, R2, 0x200000, RZ ;  /* 0x0020000002027824 */ /* 0x000fe200078e00ff */
[----:B------:R-:W-:-:S04]  /*fb20*/  LEA R3, R0, 0x37800000, 0x17 ;  /* 0x3780000000037811 */ /* 0x000fc800078eb8ff */
[----:B------:R-:W-:-:S07]  /*fb30*/  LOP3.LUT R4, R3, R2, R4, 0xfe, !PT ;  /* 0x0000000203047212 */ /* 0x000fce00078efe04 */
.L_x_15261:
[----:B------:R-:W-:Y:S05]  /*fb40*/  BSYNC B0 ;  /* 0x0000000000007941 */ /* 0x000fea0003800000 */
.L_x_15260:
[----:B------:R-:W0:Y:S02]  /*fb50*/  F2I.FTZ.TRUNC.NTZ R4, R4 ;  /* 0x0000000400047305 */ /* 0x000e24000021f100 */
[----:B0-----:R-:W-:Y:S01]  /*fb60*/  PRMT R0, R4, 0x7610, R0 ;  /* 0x0000761004007816 */ /* 0x001fe20000000000 */
[----:B------:R-:W-:Y:S06]  /*fb70*/  BRA `(.L_x_15241) ;  /* 0x00000000009c7947 */ /* 0x000fec0003800000 */
.L_x_15253:
        /* <DEDUP_REMOVED lines=14> */
.L_x_15267:
[----:B------:R-:W-:Y:S05]  /*fc60*/  BSYNC B0 ;  /* 0x0000000000007941 */ /* 0x000fea0003800000 */
.L_x_15266:
[----:B------:R-:W0:Y:S02]  /*fc70*/  F2I.FTZ.TRUNC.NTZ R4, R4 ;  /* 0x0000000400047305 */ /* 0x000e24000021f100 */
[----:B0-----:R-:W-:Y:S01]  /*fc80*/  PRMT R0, R4, 0x7610, R0 ;  /* 0x0000761004007816 */ /* 0x001fe20000000000 */
[----:B------:R-:W-:Y:S06]  /*fc90*/  BRA `(.L_x_15241) ;  /* 0x0000000000547947 */ /* 0x000fec0003800000 */
.L_x_15240:
        /* <DEDUP_REMOVED lines=16> */
.L_x_15268:
[----:B------:R-:W-:Y:S01]  /*fda0*/  PRMT R0, RZ, 0x7610, R0 ;  /* 0x00007610ff007816 */ /* 0x000fe20000000000 */
[----:B------:R-:W-:Y:S06]  /*fdb0*/  BRA `(.L_x_15241) ;  /* 0x00000000000c7947 */ /* 0x000fec0003800000 */
.L_x_15265:
[----:B------:R0:W5:Y:S01]  /*fdc0*/  LDG.E.U8 R0, desc[UR36][R2.64] ;  /* 0x0000002402007981 */ /* 0x000162000c1e1100 */
[----:B------:R-:W-:Y:S05]  /*fdd0*/  BRA `(.L_x_15241) ;  /* 0x0000000000047947 */ /* 0x000fea0003800000 */
.L_x_15264:
[----:B------:R0:W5:Y:S02]  /*fde0*/  LDG.E.U8 R0, desc[UR36][R2.64] ;  /* 0x0000002402007981 */ /* 0x000164000c1e1100 */
.L_x_15241:
        /* <DEDUP_REMOVED lines=18> */
.L_x_15272:
[----:B------:R-:W-:Y:S01]  /*ff10*/  STG.E.U8 desc[UR36][R16.64], R5 ;  /* 0x0000000510007986 */ /* 0x000fe2000c101124 */
[----:B------:R-:W-:Y:S05]  /*ff20*/  EXIT ;  /* 0x000000000000794d */ /* 0x000fea0003800000 */
.L_x_15271:
        /* <DEDUP_REMOVED lines=12> */
.L_x_15275:
[----:B------:R-:W-:-:S04]  /*fff0*/  LOP3.LUT R5, R5, 0xffff, RZ, 0xc0, !PT ;  /* 0x0000ffff05057812 */ /* 0x000fc800078ec0ff */
[----:B------:R-:W-:-:S05]  /*10000*/  PRMT R3, R5, 0x8880, RZ ;  /* 0x0000888005037816 */ /* 0x000fca00000000ff */
[----:B------:R-:W-:Y:S01]  /*10010*/  STG.E desc[UR36][R16.64], R3 ;  /* 0x0000000310007986 */ /* 0x000fe2000c101924 */
[----:B------:R-:W-:Y:S05]  /*10020*/  EXIT ;  /* 0x000000000000794d */ /* 0x000fea0003800000 */
.L_x_15274:
[----:B------:R-:W-:-:S04]  /*10030*/  PRMT R3, R5, 0x8880, RZ ;  /* 0x0000888005037816 */ /* 0x000fc800000000ff */
[----:B------:R-:W-:-:S05]  /*10040*/  PRMT R3, R3, 0x7710, RZ ;  /* 0x0000771003037816 */ /* 0x000fca00000000ff */
[----:B------:R-:W-:Y:S01]  /*10050*/  STG.E.U16 desc[UR36][R16.64], R3 ;  /* 0x0000000310007986 */ /* 0x000fe2000c101524 */
[----:B------:R-:W-:Y:S05]  /*10060*/  EXIT ;  /* 0x000000000000794d */ /* 0x000fea0003800000 */
.L_x_15270:
        /* <DEDUP_REMOVED lines=9> */
.L_x_15277:
[----:B------:R-:W0:Y:S02]  /*10100*/  I2F.S8 R0, R5 ;  /* 0x0000000500007306 */ /* 0x000e240000001400 */
[----:B0-----:R-:W-:-:S05]  /*10110*/  F2FP.F16.F32.PACK_AB R0, RZ, R0 ;  /* 0x00000000ff00723e */ /* 0x001fca00000000ff */
[----:B------:R-:W-:Y:S01]  /*10120*/  STG.E.U16 desc[UR36][R16.64], R0 ;  /* 0x0000000010007986 */ /* 0x000fe2000c101524 */
[----:B------:R-:W-:Y:S05]  /*10130*/  EXIT ;  /* 0x000000000000794d */ /* 0x000fea0003800000 */
.L_x_15276:
        /* <DEDUP_REMOVED lines=10> */
.L_x_15279:
[----:B------:R-:W0:Y:S02]  /*101e0*/  I2F.S8 R5, R5 ;  /* 0x0000000500057306 */ /* 0x000e240000001400 */
[----:B0-----:R-:W-:-:S04]  /*101f0*/  F2FP.F16.F32.PACK_AB R3, RZ, R5 ;  /* 0x00000005ff03723e */ /* 0x001fc800000000ff */
[----:B------:R-:W-:-:S05]  /*10200*/  PRMT R3, R3, 0x5410, RZ ;  /* 0x0000541003037816 */ /* 0x000fca00000000ff */
[----:B------:R-:W-:Y:S01]  /*10210*/  STG.E desc[UR36][R16.64], R3 ;  /* 0x0000000310007986 */ /* 0x000fe2000c101924 */
[----:B------:R-:W-:Y:S05]  /*10220*/  EXIT ;  /* 0x000000000000794d */ /* 0x000fea0003800000 */
.L_x_15278:
[----:B------:R-:W-:-:S04]  /*10230*/  PRMT R2, R5, 0x8880, RZ ;  /* 0x0000888005027816 */ /* 0x000fc800000000ff */
[----:B------:R-:W-:-:S06]  /*10240*/  PRMT R2, R2, 0x7710, RZ ;  /* 0x0000771002027816 */ /* 0x000fcc00000000ff */
[----:B------:R-:W0:Y:S02]  /*10250*/  I2F.F64.S16 R2, R2 ;  /* 0x0000000200027312 */ /* 0x000e240000101c00 */
[----:B0-----:R-:W-:Y:S01]  /*10260*/  STG.E.64 desc[UR36][R16.64], R2 ;  /* 0x0000000210007986 */ /* 0x001fe2000c101b24 */
[----:B------:R-:W-:Y:S05]  /*10270*/  EXIT ;  /* 0x000000000000794d */ /* 0x000fea0003800000 */
.L_x_15269:
        /* <DEDUP_REMOVED lines=12> */
.L_x_15282:
[----:B------:R-:W-:Y:S02]  /*10340*/  PRMT R4, R5, 0x8880, RZ ;  /* 0x0000888005047816 */ /* 0x000fe400000000ff */
[----:B------:R-:W-:Y:S02]  /*10350*/  CS2R R6, SRZ ;  /* 0x0000000000067805 */ /* 0x000fe4000001ff00 */
[----:B------:R-:W-:-:S06]  /*10360*/  PRMT R4, R4, 0x7710, RZ ;  /* 0x0000771004047816 */ /* 0x000fcc00000000ff */
[----:B------:R-:W0:Y:S02]  /*10370*/  I2F.F64.S16 R4, R4 ;  /* 0x0000000400047312 */ /* 0x000e240000101c00 */
[----:B0-----:R-:W-:Y:S01]  /*10380*/  STG.E.128 desc[UR36][R16.64], R4 ;  /* 0x0000000410007986 */ /* 0x001fe2000c101d24 */
[----:B------:R-:W-:Y:S05]  /*10390*/  EXIT ;  /* 0x000000000000794d */ /* 0x000fea0003800000 */
.L_x_15281:
        /* <DEDUP_REMOVED lines=21> */
.L_x_15286:
[----:B------:R-:W-:Y:S05]  /*104f0*/  BSYNC B0 ;  /* 0x0000000000007941 */ /* 0x000fea0003800000 */
.L_x_15285:
[----:B------:R-:W-:-:S05]  /*10500*/  LOP3.LUT R3, R0, R3, RZ, 0xfc, !PT ;  /* 0x0000000300037212 */ /* 0x000fca00078efcff */
[----:B------:R-:W-:Y:S01]  /*10510*/  STG.E.U8 desc[UR36][R16.64], R3 ;  /* 0x0000000310007986 */ /* 0x000fe2000c101124 */
[----:B------:R-:W-:Y:S05]  /*10520*/  EXIT ;  /* 0x000000000000794d */ /* 0x000fea0003800000 */
.L_x_15284:
        /* <DEDUP_REMOVED lines=13> */
.L_x_15288:
[----:B------:R-:W-:Y:S01]  /*10600*/  IMAD.MOV.U32 R0, RZ, RZ, 0x7f ;  /* 0x0000007fff007424 */ /* 0x000fe200078e00ff */
[----:B------:R-:W-:-:S04]  /*10610*/  ISETP.GT.U32.AND P0, PT, R2, 0x7f800000, PT ;  /* 0x7f8000000200780c */ /* 0x000fc80003f04070 */
[----:B------:R-:W-:-:S09]  /*10620*/  SEL R0, R0, 0x7c, P0 ;  /* 0x0000007c00007807 */ /* 0x000fd20000000000 */
.L_x_15289:
[----:B------:R-:W-:Y:S05]  /*10630*/  BSYNC B0 ;  /* 0x0000000000007941 */ /* 0x000fea0003800000 */
.L_x_15287:
[----:B------:R-:W-:-:S04]  /*10640*/  LOP3.LUT R2, R5, 0x80000000, RZ, 0xc0, !PT ;  /* 0x8000000005027812 */ /* 0x000fc800078ec0ff */
[----:B------:R-:W-:-:S04]  /*10650*/  SHF.R.U32.HI R3, RZ, 0x18, R2 ;  /* 0x00000018ff037819 */ /* 0x000fc80000011602 */
[----:B------:R-:W-:-:S05]  /*10660*/  LOP3.LUT R3, R0, R3, RZ, 0xfc, !PT ;  /* 0x0000000300037212 */ /* 0x000fca00078efcff */
[----:B------:R-:W-:Y:S01]  /*10670*/  STG.E.U8 desc[UR36][R16.64], R3 ;  /* 0x0000000310007986 */ /* 0x000fe2000c101124 */
[----:B------:R-:W-:Y:S05]  /*10680*/  EXIT ;  /* 0x000000000000794d */ /* 0x000fea0003800000 */
.L_x_15283:
[----:B------:R-:W0:Y:S02]  /*10690*/  I2F.S8 R0, R5 ;  /* 0x0000000500007306 */ /* 0x000e240000001400 */
[----:B0-----:R-:W-:-:S05]  /*106a0*/  F2FP.BF16.F32.PACK_AB R0, RZ, R0 ;  /* 0x00000000ff00723e */ /* 0x001fca00000010ff */
[----:B------:R-:W-:Y:S01]  /*106b0*/  STG.E.U16 desc[UR36][R16.64], R0 ;  /* 0x0000000010007986 */ /* 0x000fe2000c101524 */
[----:B------:R-:W-:Y:S05]  /*106c0*/  EXIT ;  /* 0x000000000000794d */ /* 0x000fea0003800000 */
.L_x_15280:
        /* <DEDUP_REMOVED lines=12> */
.L_x_15292:
        /* <DEDUP_REMOVED lines=17> */
.L_x_15295:
[----:B------:R-:W-:-:S04]  /*108a0*/  LOP3.LUT R2, R5, 0x80000000, RZ, 0xc0, !PT ;  /* 0x8000000005027812 */ /* 0x000fc800078ec0ff */
[----:B------:R-:W-:-:S04]  /*108b0*/  SHF.R.U32.HI R3, RZ, 0x18, R2 ;  /* 0x00000018ff037819 */ /* 0x000fc80000011602 */
[----:B------:R-:W-:-:S04]  /*108c0*/  LOP3.LUT R0, R0, R3, RZ, 0xfc, !PT ;  /* 0x0000000300007212 */ /* 0x000fc800078efcff */
[----:B------:R-:W-:-:S07]  /*108d0*/  PRMT R8, R0, 0x7610, R8 ;  /* 0x0000761000087816 */ /* 0x000fce0000000008 */
.L_x_15294:
[----:B------:R-:W-:Y:S05]  /*108e0*/  BSYNC B0 ;  /* 0x0000000000007941 */ /* 0x000fea0003800000 */
.L_x_15293:
[----:B------:R-:W-:Y:S01]  /*108f0*/  STG.E.U8 desc[UR36][R16.64], R8 ;  /* 0x0000000810007986 */ /* 0x000fe2000c101124 */
[----:B------:R-:W-:Y:S05]  /*10900*/  EXIT ;  /* 0x000000000000794d */ /* 0x000fea0003800000 */
.L_x_15291:
        /* <DEDUP_REMOVED lines=17> */
.L_x_15298:
[----:B------:R-:W-:-:S04]  /*10a20*/  LOP3.LUT R2, R5, 0x80000000, RZ, 0xc0, !PT ;  /* 0x8000000005027812 */ /* 0x000fc800078ec0ff */
[----:B------:R-:W-:-:S04]  /*10a30*/  SHF.R.U32.HI R3, RZ, 0x18, R2 ;  /* 0x00000018ff037819 */ /* 0x000fc80000011602 */
[----:B------:R-:W-:-:S04]  /*10a40*/  LOP3.LUT R0, R0, R3, RZ, 0xfc, !PT ;  /* 0x0000000300007212 */ /* 0x000fc800078efcff */
[----:B------:R-:W-:-:S07]  /*10a50*/  PRMT R8, R0, 0x7610, R8 ;  /* 0x0000761000087816 */ /* 0x000fce0000000008 */
.L_x_15297:
[----:B------:R-:W-:Y:S05]  /*10a60*/  BSYNC B0 ;  /* 0x0000000000007941 */ /* 0x000fea0003800000 */
.L_x_15296:
[----:B------:R-:W-:Y:S01]  /*10a70*/  STG.E.U8 desc[UR36][R16.64], R8 ;  /* 0x0000000810007986 */ /* 0x000fe2000c101124 */
[----:B------:R-:W-:Y:S05]  /*10a80*/  EXIT ;  /* 0x000000000000794d */ /* 0x000fea0003800000 */
.L_x_15290:
        /* <DEDUP_REMOVED lines=22> */
.L_x_15273:
        /* <DEDUP_REMOVED lines=16> */
.L_x_15301:
[----:B------:R-:W-:Y:S05]  /*10cf0*/  EXIT ;  /* 0x000000000000794d */ /* 0x000fea0003800000 */
.L_x_15300:
[----:B------:R-:W-:-:S04]  /*10d00*/  LOP3.LUT R5, R5, 0xffff, RZ, 0xc0, !PT ;  /* 0x0000ffff05057812 */ /* 0x000fc800078ec0ff */
[----:B------:R-:W-:-:S05]  /*10d10*/  PRMT R5, R5, 0x8880, RZ ;  /* 0x0000888005057816 */ /* 0x000fca00000000ff */
[----:B------:R-:W-:-:S05]  /*10d20*/  IMAD.MOV.U32 R2, RZ, RZ, R5 ;  /* 0x000000ffff027224 */ /* 0x000fca00078e0005 */
[----:B------:R-:W-:-:S05]  /*10d30*/  SHF.R.S32.HI R3, RZ, 0x1f, R2 ;  /* 0x0000001fff037819 */ /* 0x000fca0000011402 */
[----:B------:R-:W-:Y:S01]  /*10d40*/  STG.E.64 desc[UR36][R16.64], R2 ;  /* 0x0000000210007986 */ /* 0x000fe2000c101b24 */
[----:B------:R-:W-:Y:S05]  /*10d50*/  EXIT ;  /* 0x000000000000794d */ /* 0x000fea0003800000 */
.L_x_15299:
[----:B------:R-:W-:-:S04]  /*10d60*/  LOP3.LUT R5, R5, 0xffff, RZ, 0xc0, !PT ;  /* 0x0000ffff05057812 */ /* 0x000fc800078ec0ff */
[----:B------:R-:W-:-:S05]  /*10d70*/  PRMT R3, R5, 0x8880, RZ ;  /* 0x0000888005037816 */ /* 0x000fca00000000ff */
[----:B------:R-:W-:Y:S01]  /*10d80*/  STG.E desc[UR36][R16.64], R3 ;  /* 0x0000000310007986 */ /* 0x000fe2000c101924 */
[----:B------:R-:W-:Y:S05]  /*10d90*/  EXIT ;  /* 0x000000000000794d */ /* 0x000fea0003800000 */
.L_x_15302:
        /* <DEDUP_REMOVED lines=14> */
.L_x_17353:


//--------------------- .text._ZN2at6native27unrolled_elementwise_kernelINS0_13BinaryFunctorIaaaNS0_15binary_internal10MulFunctorIaEEEESt5arrayIPcLm3EELi4E23TrivialOffsetCalculatorILi2EjESA_ILi1EjENS0_6memory12LoadWithCastILi2EEENSD_13StoreWithCastILi1EEEEEviT_T0_T2_T3_T4_T5_ --------------------------
	.section	.text._ZN2at6native27unrolled_elementwise_kernelINS0_13BinaryFunctorIaaaNS0_15binary_internal10MulFunctorIaEEEESt5arrayIPcLm3EELi4E23TrivialOffsetCalculatorILi2EjESA_ILi1EjENS0_6memory12LoadWithCastILi2EEENSD_13StoreWithCastILi1EEEEEviT_T0_T2_T3_T4_T5_,"ax",@progbits
	.align	128
        .global         _ZN2at6native27unrolled_elementwise_kernelINS0_13BinaryFunctorIaaaNS0_15binary_internal10MulFunctorIaEEEESt5arrayIPcLm3EELi4E23TrivialOffsetCalculatorILi2EjESA_ILi1EjENS0_6memory12LoadWithCastILi2EEENSD_13StoreWithCastILi1EEEEEviT_T0_T2_T3_T4_T5_
        .type           _ZN2at6native27unrolled_elementwise_kernelINS0_13BinaryFunctorIaaaNS0_15binary_internal10MulFunctorIaEEEESt5arrayIPcLm3EELi4E23TrivialOffsetCalculatorILi2EjESA_ILi1EjENS0_6memory12LoadWithCastILi2EEENSD_13StoreWithCastILi1EEEEEviT_T0_T2_T3_T4_T5_,@function
        .size           _ZN2at6native27unrolled_elementwise_kernelINS0_13BinaryFunctorIaaaNS0_15binary_internal10MulFunctorIaEEEESt5arrayIPcLm3EELi4E23TrivialOffsetCalculatorILi2EjESA_ILi1EjENS0_6memory12LoadWithCastILi2EEENSD_13StoreWithCastILi1EEEEEviT_T0_T2_T3_T4_T5_,(.L_x_17354 - _ZN2at6native27unrolled_elementwise_kernelINS0_13BinaryFunctorIaaaNS0_15binary_internal10MulFunctorIaEEEESt5arrayIPcLm3EELi4E23TrivialOffsetCalculatorILi2EjESA_ILi1EjENS0_6memory12LoadWithCastILi2EEENSD_13StoreWithCastILi1EEEEEviT_T0_T2_T3_T4_T5_)
        .other          _ZN2at6native27unrolled_elementwise_kernelINS0_13BinaryFunctorIaaaNS0_15binary_internal10MulFunctorIaEEEESt5arrayIPcLm3EELi4E23TrivialOffsetCalculatorILi2EjESA_ILi1EjENS0_6memory12LoadWithCastILi2EEENSD_13StoreWithCastILi1EEEEEviT_T0_T2_T3_T4_T5_,@"STO_CUDA_ENTRY STV_DEFAULT"
_ZN2at6native27unrolled_elementwise_kernelINS0_13BinaryFunctorIaaaNS0_15binary_internal10MulFunctorIaEEEESt5arrayIPcLm3EELi4E23TrivialOffsetCalculatorILi2EjESA_ILi1EjENS0_6memory12LoadWithCastILi2EEENSD_13StoreWithCastILi1EEEEEviT_T0_T2_T3_T4_T5_:
.text._ZN2at6native27unrolled_elementwise_kernelINS0_13BinaryFunctorIaaaNS0_15binary_internal10MulFunctorIaEEEESt5arrayIPcLm3EELi4E23TrivialOffsetCalculatorILi2EjESA_ILi1EjENS0_6memory12LoadWithCastILi2EEENSD_13StoreWithCastILi1EEEEEviT_T0_T2_T3_T4_T5_:
        /* <DEDUP_REMOVED lines=33> */
.L_x_15308:
[----:B------:R3:W5:Y:S01]  /*0210*/  LDG.E.U8 R18, desc[UR36][R4.64] ;  /* 0x0000002404127981 */ /* 0x000762000c1e1100 */
[----:B------:R-:W-:Y:S05]  /*0220*/  BRA `(.L_x_15310) ;  /* 0x0000000c00587947 */ /* 0x000fea0003800000 */
.L_x_15307:
        /* <DEDUP_REMOVED lines=8> */
.L_x_15312:
[----:B------:R1:W5:Y:S01]  /*02b0*/  LDG.E.U8 R18, desc[UR36][R4.64] ;  /* 0x0000002404127981 */ /* 0x000362000c1e1100 */
[----:B------:R-:W-:Y:S05]  /*02c0*/  BRA `(.L_x_15310) ;  /* 0x0000000c00307947 */ /* 0x000fea0003800000 */
.L_x_15311:
[----:B------:R2:W5:Y:S01]  /*02d0*/  LDG.E.U16 R18, desc[UR36][R4.64] ;  /* 0x0000002404127981 */ /* 0x000562000c1e1500 */
[----:B------:R-:W-:Y:S05]  /*02e0*/  BRA `(.L_x_15310) ;  /* 0x0000000c00287947 */ /* 0x000fea0003800000 */
.L_x_15306:
        /* <DEDUP_REMOVED lines=9> */
.L_x_15314:
[----:B------:R-:W2:Y:S02]  /*0380*/  LDG.E.U16 R0, desc[UR36][R4.64] ;  /* 0x0000002404007981 */ /* 0x000ea4000c1e1500 */
[----:B--2---:R-:W-:-:S06]  /*0390*/  HADD2.F32 R0, -RZ, R0.H0_H0 ;  /* 0x20000000ff007230 */ /* 0x004fcc0000004100 */
[----:B------:R-:W0:Y:S02]  /*03a0*/  F2I.FTZ.TRUNC.NTZ R0, R0 ;  /* 0x0000000000007305 */ /* 0x000e24000021f100 */
[----:B0-----:R-:W-:Y:S01]  /*03b0*/  PRMT R18, R0, 0x7610, R18 ;  /* 0x0000761000127816 */ /* 0x001fe20000000012 */
[----:B------:R-:W-:Y:S06]  /*03c0*/  BRA `(.L_x_15310) ;  /* 0x0000000800f07947 */ /* 0x000fec0003800000 */
.L_x_15313:
        /* <DEDUP_REMOVED lines=9> */
.L_x_15316:
[----:B------:R-:W2:Y:S02]  /*0460*/  LDG.E.U16 R4, desc[UR36][R4.64] ;  /* 0x0000002404047981 */ /* 0x000ea4000c1e1500 */
[----:B--2---:R-:W-:-:S06]  /*0470*/  HADD2.F32 R0, -RZ, R4.H0_H0 ;  /* 0x20000004ff007230 */ /* 0x004fcc0000004100 */
[----:B------:R-:W0:Y:S02]  /*0480*/  F2I.FTZ.TRUNC.NTZ R0, R0 ;  /* 0x0000000000007305 */ /* 0x000e24000021f100 */
[----:B0-----:R-:W-:Y:S01]  /*0490*/  PRMT R18, R0, 0x7610, R18 ;  /* 0x0000761000127816 */ /* 0x001fe20000000012 */
[----:B------:R-:W-:Y:S06]  /*04a0*/  BRA `(.L_x_15310) ;  /* 0x0000000800b87947 */ /* 0x000fec0003800000 */
.L_x_15315:
[----:B------:R-:W2:Y:S02]  /*04b0*/  LDG.E.64 R4, desc[UR36][R4.64] ;  /* 0x0000002404047981 */ /* 0x000ea4000c1e1b00 */
[----:B--2---:R0:W1:Y:S01]  /*04c0*/  F2I.F64.TRUNC R18, R4 ;  /* 0x0000000400127311 */ /* 0x004062000030d100 */
[----:B------:R-:W-:Y:S05]  /*04d0*/  BRA `(.L_x_15310) ;  /* 0x0000000800ac7947 */ /* 0x000fea0003800000 */
.L_x_15305:
        /* <DEDUP_REMOVED lines=12> */
.L_x_15319:
[----:B------:R-:W2:Y:S02]  /*05a0*/  LDG.E.64 R4, desc[UR36][R4.64] ;  /* 0x0000002404047981 */ /* 0x000ea4000c1e1b00 */
[----:B--2---:R0:W1:Y:S01]  /*05b0*/  F2I.F64.TRUNC R18, R4 ;  /* 0x0000000400127311 */ /* 0x004062000030d100 */
[----:B------:R-:W-:Y:S05]  /*05c0*/  BRA `(.L_x_15310) ;  /* 0x0000000800707947 */ /* 0x000fea0003800000 */
.L_x_15318:
        /* <DEDUP_REMOVED lines=28> */
.L_x_15321:
        /* <DEDUP_REMOVED lines=16> */
.L_x_15320:
[----:B------:R-:W2:Y:S02]  /*0890*/  LDG.E.U16 R0, desc[UR36][R4.64] ;  /* 0x0000002404007981 */ /* 0x000ea4000c1e1500 */
[----:B--2---:R-:W-:-:S06]  /*08a0*/  IMAD.U32 R0, R0, 0x10000, RZ ;  /* 0x0001000000007824 */ /* 0x004fcc00078e00ff */
[----:B------:R-:W0:Y:S02]  /*08b0*/  F2I.FTZ.TRUNC.NTZ R0, R0 ;  /* 0x0000000000007305 */ /* 0x000e24000021f100 */
[----:B0-----:R-:W-:Y:S01]  /*08c0*/  PRMT R18, R0, 0x7610, R18 ;  /* 0x0000761000127816 */ /* 0x001fe20000000012 */
[----:B------:R-:W-:Y:S06]  /*08d0*/  BRA `(.L_x_15310) ;  /* 0x0000000400ac7947 */ /* 0x000fec0003800000 */
.L_x_15317:
        /* <DEDUP_REMOVED lines=10> */
.L_x_15324:
        /* <DEDUP_REMOVED lines=21> */
.L_x_15328:
[----:B------:R-:W-:Y:S05]  /*0ad0*/  BSYNC B1 ;  /* 0x0000000000017941 */ /* 0x000fea0003800000 */
.L_x_15327:
[----:B------:R-:W-:Y:S01]  /*0ae0*/  LEA R5, R0, 0x3b800000, 0x17 ;  /* 0x3b80000000057811 */ /* 0x000fe200078eb8ff */
[----:B------:R-:W-:-:S05]  /*0af0*/  IMAD.SHL.U32 R0, R3, 0x100000, RZ ;  /* 0x0010000003007824 */ /* 0x000fca00078e00ff */
[----:B------:R-:W-:-:S07]  /*0b00*/  LOP3.LUT R0, R5, R0, R6, 0xfe, !PT ;  /* 0x0000000005007212 */ /* 0x000fce00078efe06 */
.L_x_15326:
[----:B------:R-:W-:Y:S05]  /*0b10*/  BSYNC B0 ;  /* 0x0000000000007941 */ /* 0x000fea0003800000 */
.L_x_15325:
[----:B------:R-:W0:Y:S02]  /*0b20*/  F2I.FTZ.TRUNC.NTZ R0, R0 ;  /* 0x0000000000007305 */ /* 0x000e24000021f100 */
[----:B0-----:R-:W-:Y:S01]  /*0b30*/  PRMT R18, R0, 0x7610, R18 ;  /* 0x0000761000127816 */ /* 0x001fe20000000012 */
[----:B------:R-:W-:Y:S06]  /*0b40*/  BRA `(.L_x_15310) ;  /* 0x0000000400107947 */ /* 0x000fec0003800000 */
.L_x_15323:
        /* <DEDUP_REMOVED lines=21> */
.L_x_15332:
[----:B------:R-:W-:Y:S05]  /*0ca0*/  BSYNC B1 ;  /* 0x0000000000017941 */ /* 0x000fea0003800000 */
.L_x_15331:
[----:B------:R-:W-:Y:S01]  /*0cb0*/  LEA R5, R0, 0x37800000, 0x17 ;  /* 0x3780000000057811 */ /* 0x000fe200078eb8ff */
[----:B------:R-:W-:-:S05]  /*0cc0*/  IMAD.SHL.U32 R0, R3, 0x200000, RZ ;  /* 0x0020000003007824 */ /* 0x000fca00078e00ff */
[----:B------:R-:W-:-:S07]  /*0cd0*/  LOP3.LUT R0, R5, R0, R6, 0xfe, !PT ;  /* 0x0000000005007212 */ /* 0x000fce00078efe06 */
.L_x_15330:
[----:B------:R-:W-:Y:S05]  /*0ce0*/  BSYNC B0 ;  /* 0x0000000000007941 */ /* 0x000fea0003800000 */
.L_x_15329:
[----:B------:R-:W0:Y:S02]  /*0cf0*/  F2I.FTZ.TRUNC.NTZ R0, R0 ;  /* 0x0000000000007305 */ /* 0x000e24000021f100 */
[----:B0-----:R-:W-:Y:S01]  /*0d00*/  PRMT R18, R0, 0x7610, R18 ;  /* 0x0000761000127816 */ /* 0x001fe20000000012 */
[----:B------:R-:W-:Y:S06]  /*0d10*/  BRA `(.L_x_15310) ;  /* 0x00000000009c7947 */ /* 0x000fec0003800000 */
.L_x_15322:
        /* <DEDUP_REMOVED lines=14> */
.L_x_15336:
[----:B------:R-:W-:Y:S05]  /*0e00*/  BSYNC B0 ;  /* 0x0000000000007941 */ /* 0x000fea0003800000 */
.L_x_15335:
[----:B------:R-:W0:Y:S02]  /*0e10*/  F2I.FTZ.TRUNC.NTZ R0, R0 ;  /* 0x0000000000007305 */ /* 0x000e24000021f100 */
[----:B0-----:R-:W-:Y:S01]  /*0e20*/  PRMT R18, R0, 0x7610, R18 ;  /* 0x0000761000127816 */ /* 0x001fe20000000012 */
[----:B------:R-:W-:Y:S06]  /*0e30*/  BRA `(.L_x_15310) ;  /* 0x0000000000547947 */ /* 0x000fec0003800000 */
.L_x_15309:
        /* <DEDUP_REMOVED lines=16> */
.L_x_15337:
[----:B------:R-:W-:Y:S01]  /*0f40*/  PRMT R18, RZ, 0x7610, R18 ;  /* 0x00007610ff127816 */ /* 0x000fe20000000012 */
[----:B------:R-:W-:Y:S06]  /*0f50*/  BRA `(.L_x_15310) ;  /* 0x00000000000c7947 */ /* 0x000fec0003800000 */
.L_x_15334:
[----:B------:R0:W5:Y:S01]  /*0f60*/  LDG.E.U8 R18, desc[UR36][R4.64] ;  /* 0x0000002404127981 */ /* 0x000162000c1e1100 */
[----:B------:R-:W-:Y:S05]  /*0f70*/  BRA `(.L_x_15310) ;  /* 0x0000000000047947 */ /* 0x000fea0003800000 */
.L_x_15333:
[----:B------:R0:W5:Y:S02]  /*0f80*/  LDG.E.U8 R18, desc[UR36][R4.64] ;  /* 0x0000002404127981 */ /* 0x000164000c1e1100 */
.L_x_15310:
        /* <DEDUP_REMOVED lines=18> */
.L_x_15341:
[----:B------:R1:W5:Y:S01]  /*10b0*/  LDG.E.U8 R19, desc[UR36][R4.64] ;  /* 0x0000002404137981 */ /* 0x000362000c1e1100 */
[----:B------:R-:W-:Y:S05]  /*10c0*/  BRA `(.L_x_15343) ;  /* 0x0000000c00547947 */ /* 0x000fea0003800000 */
.L_x_15340:
        /* <DEDUP_REMOVED lines=8> */
.L_x_15345:
[----:B------:R3:W5:Y:S01]  /*1150*/  LDG.E.U8 R19, desc[UR36][R4.64] ;  /* 0x0000002404137981 */ /* 0x000762000c1e1100 */
[----:B------:R-:W-:Y:S05]  /*1160*/  BRA `(.L_x_15343) ;  /* 0x0000000c002c7947 */ /* 0x000fea0003800000 */
.L_x_15344:
[----:B------:R2:W5:Y:S01]  /*1170*/  LDG.E.U16 R19, desc[UR36][R4.64] ;  /* 0x0000002404137981 */ /* 0x000562000c1e1500 */
[----:B------:R-:W-:Y:S05]  /*1180*/  BRA `(.L_x_15343) ;  /* 0x0000000c00247947 */ /* 0x000fea0003800000 */
.L_x_15339:
        /* <DEDUP_REMOVED lines=9> */
.L_x_15347:
[----:B------:R-:W2:Y:S02]  /*1220*/  LDG.E.U16 R0, desc[UR36][R4.64] ;  /* 0x0000002404007981 */ /* 0x000ea4000c1e1500 */
[----:B--2---:R-:W-:-:S06]  /*1230*/  HADD2.F32 R0, -RZ, R0.H0_H0 ;  /* 0x20000000ff007230 */ /* 0x004fcc0000004100 */
[----:B------:R-:W0:Y:S02]  /*1240*/  F2I.FTZ.TRUNC.NTZ R0, R0 ;  /* 0x0000000000007305 */ /* 0x000e24000021f100 */
[----:B0-----:R-:W-:Y:S01]  /*1250*/  PRMT R19, R0, 0x7610, R19 ;  /* 0x0000761000137816 */ /* 0x001fe20000000013 */
[----:B------:R-:W-:Y:S06]  /*1260*/  BRA `(.L_x_15343) ;  /* 0x0000000800ec7947 */ /* 0x000fec0003800000 */
.L_x_15346:
        /* <DEDUP_REMOVED lines=9> */
.L_x_15349:
[----:B------:R-:W2:Y:S02]  /*1300*/  LDG.E.U16 R4, desc[UR36][R4.64] ;  /* 0x0000002404047981 */ /* 0x000ea4000c1e1500 */
[----:B--2---:R-:W-:-:S06]  /*1310*/  HADD2.F32 R0, -RZ, R4.H0_H0 ;  /* 0x20000004ff007230 */ /* 0x004fcc0000004100 */
[----:B------:R-:W0:Y:S02]  /*1320*/  F2I.FTZ.TRUNC.NTZ R0, R0 ;  /* 0x0000000000007305 */ /* 0x000e24000021f100 */
[----:B0-----:R-:W-:Y:S01]  /*1330*/  PRMT R19, R0, 0x7610, R19 ;  /* 0x0000761000137816 */ /* 0x001fe20000000013 */
[----:B------:R-:W-:Y:S06]  /*1340*/  BRA `(.L_x_15343) ;  /* 0x0000000800b47947 */ /* 0x000fec0003800000 */
.L_x_15348:
[----:B------:R-:W2:Y:S02]  /*1350*/  LDG.E.64 R4, desc[UR36][R4.64] ;  /* 0x0000002404047981 */ /* 0x000ea4000c1e1b00 */
[----:B--2---:R0:W1:Y:S01]  /*1360*/  F2I.F64.TRUNC R19, R4 ;  /* 0x0000000400137311 */ /* 0x004062000030d100 */
[----:B------:R-:W-:Y:S05]  /*1370*/  BRA `(.L_x_15343) ;  /* 0x0000000800a87947 */ /* 0x000fea0003800000 */
.L_x_15338:
        /* <DEDUP_REMOVED lines=12> */
.L_x_15352:
[----:B------:R-:W2:Y:S02]  /*1440*/  LDG.E.64 R4, desc[UR36][R4.64] ;  /* 0x0000002404047981 */ /* 0x000ea4000c1e1b00 */
[----:B--2---:R0:W1:Y:S01]  /*1450*/  F2I.F64.TRUNC R19, R4 ;  /* 0x0000000400137311 */ /* 0x004062000030d100 */
[----:B------:R-:W-:Y:S05]  /*1460*/  BRA `(.L_x_15343) ;  /* 0x00000008006c7947 */ /* 0x000fea0003800000 */
.L_x_15351:
        /* <DEDUP_REMOVED lines=28> */
.L_x_15354:
        /* <DEDUP_REMOVED lines=15> */
.L_x_15353:
[----:B------:R-:W2:Y:S02]  /*1720*/  LDG.E.U16 R0, desc[UR36][R4.64] ;  /* 0x0000002404007981 */ /* 0x000ea4000c1e1500 */
[----:B--2---:R-:W-:-:S06]  /*1730*/  IMAD.U32 R0, R0, 0x10000, RZ ;  /* 0x0001000000007824 */ /* 0x004fcc00078e00ff */
[----:B------:R-:W0:Y:S02]  /*1740*/  F2I.FTZ.TRUNC.NTZ R0, R0 ;  /* 0x0000000000007305 */ /* 0x000e24000021f100 */
[----:B0-----:R-:W-:Y:S01]  /*1750*/  PRMT R19, R0, 0x7610, R19 ;  /* 0x0000761000137816 */ /* 0x001fe20000000013 */
[----:B------:R-:W-:Y:S06]  /*1760*/  BRA `(.L_x_15343) ;  /* 0x0000000400ac7947 */ /* 0x000fec0003800000 */
.L_x_15350:
        /* <DEDUP_REMOVED lines=10> */
.L_x_15357:
        /* <DEDUP_REMOVED lines=21> */
.L_x_15361:
[----:B------:R-:W-:Y:S05]  /*1960*/  BSYNC B1 ;  /* 0x0000000000017941 */ /* 0x000fea0003800000 */
.L_x_15360:
[----:B------:R-:W-:Y:S01]  /*1970*/  LEA R5, R0, 0x3b800000, 0x17 ;  /* 0x3b80000000057811 */ /* 0x000fe200078eb8ff */
[----:B------:R-:W-:-:S05]  /*1980*/  IMAD.SHL.U32 R0, R3, 0x100000, RZ ;  /* 0x0010000003007824 */ /* 0x000fca00078e00ff */
[----:B------:R-:W-:-:S07]  /*1990*/  LOP3.LUT R0, R5, R0, R6, 0xfe, !PT ;  /* 0x0000000005007212 */ /* 0x000fce00078efe06 */
.L_x_15359:
[----:B------:R-:W-:Y:S05]  /*19a0*/  BSYNC B0 ;  /* 0x0000000000007941 */ /* 0x000fea0003800000 */
.L_x_15358:
[----:B------:R-:W0:Y:S02]  /*19b0*/  F2I.FTZ.TRUNC.NTZ R0, R0 ;  /* 0x0000000000007305 */ /* 0x000e24000021f100 */
[----:B0-----:R-:W-:Y:S01]  /*19c0*/  PRMT R19, R0, 0x7610, R19 ;  /* 0x0000761000137816 */ /* 0x001fe20000000013 */
[----:B------:R-:W-:Y:S06]  /*19d0*/  BRA `(.L_x_15343) ;  /* 0x0000000400107947 */ /* 0x000fec0003800000 */
.L_x_15356:
        /* <DEDUP_REMOVED lines=21> */
.L_x_15365:
[----:B------:R-:W-:Y:S05]  /*1b30*/  BSYNC B1 ;  /* 0x0000000000017941 */ /* 0x000fea0003800000 */
.L_x_15364:
[----:B------:R-:W-:Y:S01]  /*1b40*/  LEA R5, R0, 0x37800000, 0x17 ;  /* 0x3780000000057811 */ /* 0x000fe200078eb8ff */
[----:B------:R-:W-:-:S05]  /*1b50*/  IMAD.SHL.U32 R0, R3, 0x200000, RZ ;  /* 0x0020000003007824 */ /* 0x000fca00078e00ff */
[----:B------:R-:W-:-:S07]  /*1b60*/  LOP3.LUT R0, R5, R0, R6, 0xfe, !PT ;  /* 0x0000000005007212 */ /* 0x000fce00078efe06 */
.L_x_15363:
[----:B------:R-:W-:Y:S05]  /*1b70*/  BSYNC B0 ;  /* 0x0000000000007941 */ /* 0x000fea0003800000 */
.L_x_15362:
[----:B------:R-:W0:Y:S02]  /*1b80*/  F2I.FTZ.TRUNC.NTZ R0, R0 ;  /* 0x0000000000007305 */ /* 0x000e24000021f100 */
[----:B0-----:R-:W-:Y:S01]  /*1b90*/  PRMT R19, R0, 0x7610, R19 ;  /* 0x0000761000137816 */ /* 0x001fe20000000013 */
[----:B------:R-:W-:Y:S06]  /*1ba0*/  BRA `(.L_x_15343) ;  /* 0x00000000009c7947 */ /* 0x000fec0003800000 */
.L_x_15355:
        /* <DEDUP_REMOVED lines=14> */
.L_x_15369:
[----:B------:R-:W-:Y:S05]  /*1c90*/  BSYNC B0 ;  /* 0x0000000000007941 */ /* 0x000fea0003800000 */
.L_x_15368:
[----:B------:R-:W0:Y:S02]  /*1ca0*/  F2I.FTZ.TRUNC.NTZ R0, R0 ;  /* 0x0000000000007305 */ /* 0x000e24000021f100 */
[----:B0-----:R-:W-:Y:S01]  /*1cb0*/  PRMT R19, R0, 0x7610, R19 ;  /* 0x0000761000137816 */ /* 0x001fe20000000013 */
[----:B------:R-:W-:Y:S06]  /*1cc0*/  BRA `(.L_x_15343) ;  /* 0x0000000000547947 */ /* 0x000fec0003800000 */
.L_x_15342:
        /* <DEDUP_REMOVED lines=16> */
.L_x_15370:
[----:B------:R-:W-:Y:S01]  /*1dd0*/  PRMT R19, RZ, 0x7610, R19 ;  /* 0x00007610ff137816 */ /* 0x000fe20000000013 */
[----:B------:R-:W-:Y:S06]  /*1de0*/  BRA `(.L_x_15343) ;  /* 0x00000000000c7947 */ /* 0x000fec0003800000 */
.L_x_15367:
[----:B------:R0:W5:Y:S01]  /*1df0*/  LDG.E.U8 R19, desc[UR36][R4.64] ;  /* 0x0000002404137981 */ /* 0x000162000c1e1100 */
[----:B------:R-:W-:Y:S05]  /*1e00*/  BRA `(.L_x_15343) ;  /* 0x0000000000047947 */ /* 0x000fea0003800000 */
.L_x_15366:
[----:B------:R0:W5:Y:S02]  /*1e10*/  LDG.E.U8 R19, desc[UR36][R4.64] ;  /* 0x0000002404137981 */ /* 0x000164000c1e1100 */
.L_x_15343:
[----:B------:R-:W2:Y:S02]  /*1e20*/  S2R R27, SR_TID.X ;  /* 0x00000000001b7919 */ /* 0x000ea40000002100 */
[----:B--2---:R-:W-:-:S07]  /*1e30*/  VIADD R27, R27, 0x80 ;  /* 0x000000801b1b7836 */ /* 0x004fce0000000000 */
.L_x_15304:
[----:B------:R-:W-:Y:S05]  /*1e40*/  BSYNC B6 ;  /* 0x0000000000067941 */ /* 0x000fea0003800000 */
.L_x_15303:
        /* <DEDUP_REMOVED lines=23> */
.L_x_15376:
[----:B------:R0:W5:Y:S01]  /*1fc0*/  LDG.E.U8 R17, desc[UR36][R4.64] ;  /* 0x0000002404117981 */ /* 0x000162000c1e1100 */
[----:B------:R-:W-:Y:S05]  /*1fd0*/  BRA `(.L_x_15378) ;  /* 0x0000000c00547947 */ /* 0x000fea0003800000 */
.L_x_15375:
        /* <DEDUP_REMOVED lines=8> */
.L_x_15380:
[----:B------:R0:W5:Y:S01]  /*2060*/  LDG.E.U8 R17, desc[UR36][R4.64] ;  /* 0x0000002404117981 */ /* 0x000162000c1e1100 */
[----:B------:R-:W-:Y:S05]  /*2070*/  BRA `(.L_x_15378) ;  /* 0x0000000c002c7947 */ /* 0x000fea0003800000 */
.L_x_15379:
[----:B------:R0:W5:Y:S01]  /*2080*/  LDG.E.U16 R17, desc[UR36][R4.64] ;  /* 0x0000002404117981 */ /* 0x000162000c1e1500 */
[----:B------:R-:W-:Y:S05]  /*2090*/  BRA `(.L_x_15378) ;  /* 0x0000000c00247947 */ /* 0x000fea0003800000 */
.L_x_15374:
        /* <DEDUP_REMOVED lines=9> */
.L_x_15382:
[----:B------:R-:W2:Y:S02]  /*2130*/  LDG.E.U16 R0, desc[UR36][R4.64] ;  /* 0x0000002404007981 */ /* 0x000ea4000c1e1500 */
[----:B--2---:R-:W-:-:S06]  /*2140*/  HADD2.F32 R0, -RZ, R0.H0_H0 ;  /* 0x20000000ff007230 */ /* 0x004fcc0000004100 */
[----:B------:R-:W0:Y:S02]  /*2150*/  F2I.FTZ.TRUNC.NTZ R0, R0 ;  /* 0x0000000000007305 */ /* 0x000e24000021f100 */
[----:B0-----:R-:W-:Y:S01]  /*2160*/  PRMT R17, R0, 0x7610, R17 ;  /* 0x0000761000117816 */ /* 0x001fe20000000011 */
[----:B------:R-:W-:Y:S06]  /*2170*/  BRA `(.L_x_15378) ;  /* 0x0000000800ec7947 */ /* 0x000fec0003800000 */
.L_x_15381:
        /* <DEDUP_REMOVED lines=9> */
.L_x_15384:
[----:B------:R-:W2:Y:S02]  /*2210*/  LDG.E.U16 R4, desc[UR36][R4.64] ;  /* 0x0000002404047981 */ /* 0x000ea4000c1e1500 */
[----:B--2---:R-:W-:-:S06]  /*2220*/  HADD2.F32 R0, -RZ, R4.H0_H0 ;  /* 0x20000004ff007230 */ /* 0x004fcc0000004100 */
[----:B------:R-:W0:Y:S02]  /*2230*/  F2I.FTZ.TRUNC.NTZ R0, R0 ;  /* 0x0000000000007305 */ /* 0x000e24000021f100 */
[----:B0-----:R-:W-:Y:S01]  /*2240*/  PRMT R17, R0, 0x7610, R17 ;  /* 0x0000761000117816 */ /* 0x001fe20000000011 */
[----:B------:R-:W-:Y:S06]  /*2250*/  BRA `(.L_x_15378) ;  /* 0x0000000800b47947 */ /* 0x000fec0003800000 */
.L_x_15383:
[----:B------:R-:W2:Y:S02]  /*2260*/  LDG.E.64 R4, desc[UR36][R4.64] ;  /* 0x0000002404047981 */ /* 0x000ea4000c1e1b00 */
[----:B--2---:R0:W1:Y:S01]  /*2270*/  F2I.F64.TRUNC R17, R4 ;  /* 0x0000000400117311 */ /* 0x004062000030d100 */
[----:B------:R-:W-:Y:S05]  /*2280*/  BRA `(.L_x_15378) ;  /* 0x0000000800a87947 */ /* 0x000fea0003800000 */
.L_x_15373:
        /* <DEDUP_REMOVED lines=12> */
.L_x_15387:
[----:B------:R-:W2:Y:S02]  /*2350*/  LDG.E.64 R4, desc[UR36][R4.64] ;  /* 0x0000002404047981 */ /* 0x000ea4000c1e1b00 */
[----:B--2---:R0:W1:Y:S01]  /*2360*/  F2I.F64.TRUNC R17, R4 ;  /* 0x0000000400117311 */ /* 0x004062000030d100 */
[----:B------:R-:W-:Y:S05]  /*2370*/  BRA `(.L_x_15378) ;  /* 0x00000008006c7947 */ /* 0x000fea0003800000 */
.L_x_15386:
        /* <DEDUP_REMOVED lines=28> */
.L_x_15389:
        /* <DEDUP_REMOVED lines=15> */
.L_x_15388:
[----:B------:R-:W2:Y:S02]  /*2630*/  LDG.E.U16 R0, desc[UR36][R4.64] ;  /* 0x0000002404007981 */ /* 0x000ea4000c1e1500 */
[----:B--2---:R-:W-:-:S06]  /*2640*/  IMAD.U32 R0, R0, 0x10000, RZ ;  /* 0x0001000000007824 */ /* 0x004fcc00078e00ff */
[----:B------:R-:W0:Y:S02]  /*2650*/  F2I.FTZ.TRUNC.NTZ R0, R0 ;  /* 0x0000000000007305 */ /* 0x000e24000021f100 */
[----:B0-----:R-:W-:Y:S01]  /*2660*/  PRMT R17, R0, 0x7610, R17 ;  /* 0x0000761000117816 */ /* 0x001fe20000000011 */
[----:B------:R-:W-:Y:S06]  /*2670*/  BRA `(.L_x_15378) ;  /* 0x0000000400ac7947 */ /* 0x000fec0003800000 */
.L_x_15385:
        /* <DEDUP_REMOVED lines=10> */
.L_x_15392:
        /* <DEDUP_REMOVED lines=21> */
.L_x_15396:
[----:B------:R-:W-:Y:S05]  /*2870*/  BSYNC B1 ;  /* 0x0000000000017941 */ /* 0x000fea0003800000 */
.L_x_15395:
[----:B------:R-:W-:Y:S01]  /*2880*/  LEA R5, R0, 0x3b800000, 0x17 ;  /* 0x3b80000000057811 */ /* 0x000fe200078eb8ff */
[----:B------:R-:W-:-:S05]  /*2890*/  IMAD.SHL.U32 R0, R3, 0x100000, RZ ;  /* 0x0010000003007824 */ /* 0x000fca00078e00ff */
[----:B------:R-:W-:-:S07]  /*28a0*/  LOP3.LUT R0, R5, R0, R6, 0xfe, !PT ;  /* 0x0000000005007212 */ /* 0x000fce00078efe06 */
.L_x_15394:
[----:B------:R-:W-:Y:S05]  /*28b0*/  BSYNC B0 ;  /* 0x0000000000007941 */ /* 0x000fea0003800000 */
.L_x_15393:
[----:B------:R-:W0:Y:S02]  /*28c0*/  F2I.FTZ.TRUNC.NTZ R0, R0 ;  /* 0x0000000000007305 */ /* 0x000e24000021f100 */
[----:B0-----:R-:W-:Y:S01]  /*28d0*/  PRMT R17, R0, 0x7610, R17 ;  /* 0x0000761000117816 */ /* 0x001fe20000000011 */
[----:B------:R-:W-:Y:S06]  /*28e0*/  BRA `(.L_x_15378) ;  /* 0x0000000400107947 */ /* 0x000fec0003800000 */
.L_x_15391:
        /* <DEDUP_REMOVED lines=21> */
.L_x_15400:
[----:B------:R-:W-:Y:S05]  /*2a40*/  BSYNC B1 ;  /* 0x0000000000017941 */ /* 0x000fea0003800000 */
.L_x_15399:
[----:B------:R-:W-:Y:S01]  /*2a50*/  LEA R5, R0, 0x37800000, 0x17 ;  /* 0x3780000000057811 */ /* 0x000fe200078eb8ff */
[----:B------:R-:W-:-:S05]  /*2a60*/  IMAD.SHL.U32 R0, R3, 0x200000, RZ ;  /* 0x0020000003007824 */ /* 0x000fca00078e00ff */
[----:B------:R-:W-:-:S07]  /*2a70*/  LOP3.LUT R0, R5, R0, R6, 0xfe, !PT ;  /* 0x0000000005007212 */ /* 0x000fce00078efe06 */
.L_x_15398:
[----:B------:R-:W-:Y:S05]  /*2a80*/  BSYNC B0 ;  /* 0x0000000000007941 */ /* 0x000fea0003800000 */
.L_x_15397:
[----:B------:R-:W0:Y:S02]  /*2a90*/  F2I.FTZ.TRUNC.NTZ R0, R0 ;  /* 0x0000000000007305 */ /* 0x000e24000021f100 */
[----:B0-----:R-:W-:Y:S01]  /*2aa0*/  PRMT R17, R0, 0x7610, R17 ;  /* 0x0000761000117816 */ /* 0x001fe20000000011 */
[----:B------:R-:W-:Y:S06]  /*2ab0*/  BRA `(.L_x_15378) ;  /* 0x00000000009c7947 */ /* 0x000fec0003800000 */
.L_x_15390:
        /* <DEDUP_REMOVED lines=14> */
.L_x_15404:
[----:B------:R-:W-:Y:S05]  /*2ba0*/  BSYNC B0 ;  /* 0x0000000000007941 */ /* 0x000fea0003800000 */
.L_x_15403:
[----:B------:R-:W0:Y:S02]  /*2bb0*/  F2I.FTZ.TRUNC.NTZ R0, R0 ;  /* 0x0000000000007305 */ /* 0x000e24000021f100 */
[----:B0-----:R-:W-:Y:S01]  /*2bc0*/  PRMT R17, R0, 0x7610, R17 ;  /* 0x0000761000117816 */ /* 0x001fe20000000011 */
[----:B------:R-:W-:Y:S06]  /*2bd0*/  BRA `(.L_x_15378) ;  /* 0x0000000000547947 */ /* 0x000fec0003800000 */
.L_x_15377:
        /* <DEDUP_REMOVED lines=16> */
.L_x_15405:
[----:B------:R-:W-:Y:S01]  /*2ce0*/  PRMT R17, RZ, 0x7610, R17 ;  /* 0x00007610ff117816 */ /* 0x000fe20000000011 */
[----:B------:R-:W-:Y:S06]  /*2cf0*/  BRA `(.L_x_15378) ;  /* 0x00000000000c7947 */ /* 0x000fec0003800000 */
.L_x_15402:
[----:B------:R2:W5:Y:S01]  /*2d00*/  LDG.E.U8 R17, desc[UR36][R4.64] ;  /* 0x0000002404117981 */ /* 0x000562000c1e1100 */
[----:B------:R-:W-:Y:S05]  /*2d10*/  BRA `(.L_x_15378) ;  /* 0x0000000000047947 */ /* 0x000fea0003800000 */
.L_x_15401:
[----:B------:R3:W5:Y:S02]  /*2d20*/  LDG.E.U8 R17, desc[UR36][R4.64] ;  /* 0x0000002404117981 */ /* 0x000764000c1e1100 */
.L_x_15378:
        /* <DEDUP_REMOVED lines=18> */
.L_x_15409:
[----:B------:R0:W5:Y:S01]  /*2e50*/  LDG.E.U8 R22, desc[UR36][R4.64] ;  /* 0x0000002404167981 */ /* 0x000162000c1e1100 */
[----:B------:R-:W-:Y:S05]  /*2e60*/  BRA `(.L_x_15411) ;  /* 0x0000000c00547947 */ /* 0x000fea0003800000 */
.L_x_15408:
        /* <DEDUP_REMOVED lines=8> */
.L_x_15413:
[----:B------:R0:W5:Y:S01]  /*2ef0*/  LDG.E.U8 R22, desc[UR36][R4.64] ;  /* 0x0000002404167981 */ /* 0x000162000c1e1100 */
[----:B------:R-:W-:Y:S05]  /*2f00*/  BRA `(.L_x_15411) ;  /* 0x0000000c002c7947 */ /* 0x000fea0003800000 */
.L_x_15412:
[----:B------:R0:W5:Y:S01]  /*2f10*/  LDG.E.U16 R22, desc[UR36][R4.64] ;  /* 0x0000002404167981 */ /* 0x000162000c1e1500 */
[----:B------:R-:W-:Y:S05]  /*2f20*/  BRA `(.L_x_15411) ;  /* 0x0000000c00247947 */ /* 0x000fea0003800000 */
.L_x_15407:
        /* <DEDUP_REMOVED lines=9> */
.L_x_15415:
[----:B------:R-:W2:Y:S02]  /*2fc0*/  LDG.E.U16 R0, desc[UR36][R4.64] ;  /* 0x0000002404007981 */ /* 0x000ea4000c1e1500 */
[----:B--2---:R-:W-:-:S06]  /*2fd0*/  HADD2.F32 R0, -RZ, R0.H0_H0 ;  /* 0x20000000ff007230 */ /* 0x004fcc0000004100 */
[----:B------:R-:W0:Y:S02]  /*2fe0*/  F2I.FTZ.TRUNC.NTZ R0, R0 ;  /* 0x0000000000007305 */ /* 0x000e24000021f100 */
[----:B0-----:R-:W-:Y:S01]  /*2ff0*/  PRMT R22, R0, 0x7610, R22 ;  /* 0x0000761000167816 */ /* 0x001fe20000000016 */
[----:B------:R-:W-:Y:S06]  /*3000*/  BRA `(.L_x_15411) ;  /* 0x0000000800ec7947 */ /* 0x000fec0003800000 */
.L_x_15414:
        /* <DEDUP_REMOVED lines=9> */
.L_x_15417:
[----:B------:R-:W2:Y:S02]  /*30a0*/  LDG.E.U16 R4, desc[UR36][R4.64] ;  /* 0x0000002404047981 */ /* 0x000ea4000c1e1500 */
[----:B--2---:R-:W-:-:S06]  /*30b0*/  HADD2.F32 R0, -RZ, R4.H0_H0 ;  /* 0x20000004ff007230 */ /* 0x004fcc0000004100 */
[----:B------:R-:W0:Y:S02]  /*30c0*/  F2I.FTZ.TRUNC.NTZ R0, R0 ;  /* 0x0000000000007305 */ /* 0x000e24000021f100 */
[----:B0-----:R-:W-:Y:S01]  /*30d0*/  PRMT R22, R0, 0x7610, R22 ;  /* 0x0000761000167816 */ /* 0x001fe20000000016 */
[----:B------:R-:W-:Y:S06]  /*30e0*/  BRA `(.L_x_15411) ;  /* 0x0000000800b47947 */ /* 0x000fec0003800000 */
.L_x_15416:
[----:B------:R-:W2:Y:S02]  /*30f0*/  LDG.E.64 R4, desc[UR36][R4.64] ;  /* 0x0000002404047981 */ /* 0x000ea4000c1e1b00 */
[----:B--2---:R0:W2:Y:S01]  /*3100*/  F2I.F64.TRUNC R22, R4 ;  /* 0x0000000400167311 */ /* 0x0040a2000030d100 */
[----:B------:R-:W-:Y:S05]  /*3110*/  BRA `(.L_x_15411) ;  /* 0x0000000800a87947 */ /* 0x000fea0003800000 */
.L_x_15406:
        /* <DEDUP_REMOVED lines=12> */
.L_x_15420:
[----:B------:R-:W2:Y:S02]  /*31e0*/  LDG.E.64 R4, desc[UR36][R4.64] ;  /* 0x0000002404047981 */ /* 0x000ea4000c1e1b00 */
[----:B--2---:R4:W0:Y:S01]  /*31f0*/  F2I.F64.TRUNC R22, R4 ;  /* 0x0000000400167311 */ /* 0x004822000030d100 */
[----:B------:R-:W-:Y:S05]  /*3200*/  BRA `(.L_x_15411) ;  /* 0x00000008006c7947 */ /* 0x000fea0003800000 */
.L_x_15419:
        /* <DEDUP_REMOVED lines=28> */
.L_x_15422:
        /* <DEDUP_REMOVED lines=15> */
.L_x_15421:
[----:B------:R-:W2:Y:S02]  /*34c0*/  LDG.E.U16 R0, desc[UR36][R4.64] ;  /* 0x0000002404007981 */ /* 0x000ea4000c1e1500 */
[----:B--2---:R-:W-:-:S06]  /*34d0*/  IMAD.U32 R0, R0, 0x10000, RZ ;  /* 0x0001000000007824 */ /* 0x004fcc00078e00ff */
[----:B------:R-:W0:Y:S02]  /*34e0*/  F2I.FTZ.TRUNC.NTZ R0, R0 ;  /* 0x0000000000007305 */ /* 0x000e24000021f100 */
[----:B0-----:R-:W-:Y:S01]  /*34f0*/  PRMT R22, R0, 0x7610, R22 ;  /* 0x0000761000167816 */ /* 0x001fe20000000016 */
[----:B------:R-:W-:Y:S06]  /*3500*/  BRA `(.L_x_15411) ;  /* 0x0000000400ac7947 */ /* 0x000fec0003800000 */
.L_x_15418:
        /* <DEDUP_REMOVED lines=10> */
.L_x_15425:
        /* <DEDUP_REMOVED lines=21> */
.L_x_15429:
[----:B------:R-:W-:Y:S05]  /*3700*/  BSYNC B1 ;  /* 0x0000000000017941 */ /* 0x000fea0003800000 */
.L_x_15428:
[----:B------:R-:W-:Y:S01]  /*3710*/  LEA R5, R0, 0x3b800000, 0x17 ;  /* 0x3b80000000057811 */ /* 0x000fe200078eb8ff */
[----:B------:R-:W-:-:S05]  /*3720*/  IMAD.SHL.U32 R0, R3, 0x100000, RZ ;  /* 0x0010000003007824 */ /* 0x000fca00078e00ff */
[----:B------:R-:W-:-:S07]  /*3730*/  LOP3.LUT R0, R5, R0, R6, 0xfe, !PT ;  /* 0x0000000005007212 */ /* 0x000fce00078efe06 */
.L_x_15427:
[----:B------:R-:W-:Y:S05]  /*3740*/  BSYNC B0 ;  /* 0x0000000000007941 */ /* 0x000fea0003800000 */
.L_x_15426:
[----:B------:R-:W0:Y:S02]  /*3750*/  F2I.FTZ.TRUNC.NTZ R0, R0 ;  /* 0x0000000000007305 */ /* 0x000e24000021f100 */
[----:B0-----:R-:W-:Y:S01]  /*3760*/  PRMT R22, R0, 0x7610, R22 ;  /* 0x0000761000167816 */ /* 0x001fe20000000016 */
[----:B------:R-:W-:Y:S06]  /*3770*/  BRA `(.L_x_15411) ;  /* 0x0000000400107947 */ /* 0x000fec0003800000 */
.L_x_15424:
        /* <DEDUP_REMOVED lines=21> */
.L_x_15433:
[----:B------:R-:W-:Y:S05]  /*38d0*/  BSYNC B1 ;  /* 0x0000000000017941 */ /* 0x000fea0003800000 */
.L_x_15432:
[----:B------:R-:W-:Y:S01]  /*38e0*/  LEA R5, R0, 0x37800000, 0x17 ;  /* 0x3780000000057811 */ /* 0x000fe200078eb8ff */
[----:B------:R-:W-:-:S05]  /*38f0*/  IMAD.SHL.U32 R0, R3, 0x200000, RZ ;  /* 0x0020000003007824 */ /* 0x000fca00078e00ff */
[----:B------:R-:W-:-:S07]  /*3900*/  LOP3.LUT R0, R5, R0, R6, 0xfe, !PT ;  /* 0x0000000005007212 */ /* 0x000fce00078efe06 */
.L_x_15431:
[----:B------:R-:W-:Y:S05]  /*3910*/  BSYNC B0 ;  /* 0x0000000000007941 */ /* 0x000fea0003800000 */
.L_x_15430:
[----:B------:R-:W0:Y:S02]  /*3920*/  F2I.FTZ.TRUNC.NTZ R0, R0 ;  /* 0x0000000000007305 */ /* 0x000e24000021f100 */
[----:B0-----:R-:W-:Y:S01]  /*3930*/  PRMT R22, R0, 0x7610, R22 ;  /* 0x0000761000167816 */ /* 0x001fe20000000016 */
[----:B------:R-:W-:Y:S06]  /*3940*/  BRA `(.L_x_15411) ;  /* 0x00000000009c7947 */ /* 0x000fec0003800000 */
.L_x_15423:
        /* <DEDUP_REMOVED lines=14> */
.L_x_15437:
[----:B------:R-:W-:Y:S05]  /*3a30*/  BSYNC B0 ;  /* 0x0000000000007941 */ /* 0x000fea0003800000 */
.L_x_15436:
[----:B------:R-:W0:Y:S02]  /*3a40*/  F2I.FTZ.TRUNC.NTZ R0, R0 ;  /* 0x0000000000007305 */ /* 0x000e24000021f100 */
[----:B0-----:R-:W-:Y:S01]  /*3a50*/  PRMT R22, R0, 0x7610, R22 ;  /* 0x0000761000167816 */ /* 0x001fe20000000016 */
[----:B------:R-:W-:Y:S06]  /*3a60*/  BRA `(.L_x_15411) ;  /* 0x0000000000547947 */ /* 0x000fec0003800000 */
.L_x_15410:
        /* <DEDUP_REMOVED lines=16> */
.L_x_15438:
[----:B------:R-:W-:Y:S01]  /*3b70*/  PRMT R22, RZ, 0x7610, R22 ;  /* 0x00007610ff167816 */ /* 0x000fe20000000016 */
[----:B------:R-:W-:Y:S06]  /*3b80*/  BRA `(.L_x_15411) ;  /* 0x00000000000c7947 */ /* 0x000fec0003800000 */
.L_x_15435:
[----:B------:R2:W5:Y:S01]  /*3b90*/  LDG.E.U8 R22, desc[UR36][R4.64] ;  /* 0x0000002404167981 */ /* 0x000562000c1e1100 */
[----:B------:R-:W-:Y:S05]  /*3ba0*/  BRA `(.L_x_15411) ;  /* 0x0000000000047947 */ /* 0x000fea0003800000 */
.L_x_15434:
[----:B------:R3:W5:Y:S02]  /*3bb0*/  LDG.E.U8 R22, desc[UR36][R4.64] ;  /* 0x0000002404167981 */ /* 0x000764000c1e1100 */
.L_x_15411:
[----:B------:R-:W-:-:S07]  /*3bc0*/  VIADD R27, R27, 0x80 ;  /* 0x000000801b1b7836 */ /* 0x000fce0000000000 */
.L_x_15372:
[----:B------:R-:W-:Y:S05]  /*3bd0*/  BSYNC B6 ;  /* 0x0000000000067941 */ /* 0x000fea0003800000 */
.L_x_15371:
        /* <DEDUP_REMOVED lines=25> */
.L_x_15444:
[----:B------:R0:W5:Y:S01]  /*3d70*/  LDG.E.U8 R24, desc[UR36][R4.64] ;  /* 0x0000002404187981 */ /* 0x000162000c1e1100 */
[----:B------:R-:W-:Y:S05]  /*3d80*/  BRA `(.L_x_15446) ;  /* 0x0000000c00547947 */ /* 0x000fea0003800000 */
.L_x_15443:
        /* <DEDUP_REMOVED lines=8> */
.L_x_15448:
[----:B------:R0:W5:Y:S01]  /*3e10*/  LDG.E.U8 R24, desc[UR36][R4.64] ;  /* 0x0000002404187981 */ /* 0x000162000c1e1100 */
[----:B------:R-:W-:Y:S05]  /*3e20*/  BRA `(.L_x_15446) ;  /* 0x0000000c002c7947 */ /* 0x000fea0003800000 */
.L_x_15447:
[----:B------:R0:W5:Y:S01]  /*3e30*/  LDG.E.U16 R24, desc[UR36][R4.64] ;  /* 0x0000002404187981 */ /* 0x000162000c1e1500 */
[----:B------:R-:W-:Y:S05]  /*3e40*/  BRA `(.L_x_15446) ;  /* 0x0000000c00247947 */ /* 0x000fea0003800000 */
.L_x_15442:
        /* <DEDUP_REMOVED lines=9> */
.L_x_15450:
[----:B------:R-:W2:Y:S02]  /*3ee0*/  LDG.E.U16 R0, desc[UR36][R4.64] ;  /* 0x0000002404007981 */ /* 0x000ea4000c1e1500 */
[----:B--2---:R-:W-:-:S06]  /*3ef0*/  HADD2.F32 R0, -RZ, R0.H0_H0 ;  /* 0x20000000ff007230 */ /* 0x004fcc0000004100 */
[----:B------:R-:W0:Y:S02]  /*3f00*/  F2I.FTZ.TRUNC.NTZ R0, R0 ;  /* 0x0000000000007305 */ /* 0x000e24000021f100 */
[----:B0-----:R-:W-:Y:S01]  /*3f10*/  PRMT R24, R0, 0x7610, R24 ;  /* 0x0000761000187816 */ /* 0x001fe20000000018 */
[----:B------:R-:W-:Y:S06]  /*3f20*/  BRA `(.L_x_15446) ;  /* 0x0000000800ec7947 */ /* 0x000fec0003800000 */
.L_x_15449:
        /* <DEDUP_REMOVED lines=9> */
.L_x_15452:
[----:B------:R-:W2:Y:S02]  /*3fc0*/  LDG.E.U16 R4, desc[UR36][R4.64] ;  /* 0x0000002404047981 */ /* 0x000ea4000c1e1500 */
[----:B--2---:R-:W-:-:S06]  /*3fd0*/  HADD2.F32 R0, -RZ, R4.H0_H0 ;  /* 0x20000004ff007230 */ /* 0x004fcc0000004100 */
[----:B------:R-:W0:Y:S02]  /*3fe0*/  F2I.FTZ.TRUNC.NTZ R0, R0 ;  /* 0x0000000000007305 */ /* 0x000e24000021f100 */
[----:B0-----:R-:W-:Y:S01]  /*3ff0*/  PRMT R24, R0, 0x7610, R24 ;  /* 0x0000761000187816 */ /* 0x001fe20000000018 */
[----:B------:R-:W-:Y:S06]  /*4000*/  BRA `(.L_x_15446) ;  /* 0x0000000800b47947 */ /* 0x000fec0003800000 */
.L_x_15451:
[----:B------:R-:W2:Y:S02]  /*4010*/  LDG.E.64 R4, desc[UR36][R4.64] ;  /* 0x0000002404047981 */ /* 0x000ea4000c1e1b00 */
[----:B--2---:R0:W1:Y:S01]  /*4020*/  F2I.F64.TRUNC R24, R4 ;  /* 0x0000000400187311 */ /* 0x004062000030d100 */
[----:B------:R-:W-:Y:S05]  /*4030*/  BRA `(.L_x_15446) ;  /* 0x0000000800a87947 */ /* 0x000fea0003800000 */
.L_x_15441:
        /* <DEDUP_REMOVED lines=12> */
.L_x_15455:
[----:B------:R-:W2:Y:S02]  /*4100*/  LDG.E.64 R4, desc[UR36][R4.64] ;  /* 0x0000002404047981 */ /* 0x000ea4000c1e1b00 */
[----:B--2---:R0:W1:Y:S01]  /*4110*/  F2I.F64.TRUNC R24, R4 ;  /* 0x0000000400187311 */ /* 0x004062000030d100 */
[----:B------:R-:W-:Y:S05]  /*4120*/  BRA `(.L_x_15446) ;  /* 0x00000008006c7947 */ /* 0x000fea0003800000 */
.L_x_15454:
        /* <DEDUP_REMOVED lines=28> */
.L_x_15457:
        /* <DEDUP_REMOVED lines=15> */
.L_x_15456:
[----:B------:R-:W2:Y:S02]  /*43e0*/  LDG.E.U16 R0, desc[UR36][R4.64] ;  /* 0x0000002404007981 */ /* 0x000ea4000c1e1500 */
[----:B--2---:R-:W-:-:S06]  /*43f0*/  IMAD.U32 R0, R0, 0x10000, RZ ;  /* 0x0001000000007824 */ /* 0x004fcc00078e00ff */
[----:B------:R-:W0:Y:S02]  /*4400*/  F2I.FTZ.TRUNC.NTZ R0, R0 ;  /* 0x0000000000007305 */ /* 0x000e24000021f100 */
[----:B0-----:R-:W-:Y:S01]  /*4410*/  PRMT R24, R0, 0x7610, R24 ;  /* 0x0000761000187816 */ /* 0x001fe20000000018 */
[----:B------:R-:W-:Y:S06]  /*4420*/  BRA `(.L_x_15446) ;  /* 0x0000000400ac7947 */ /* 0x000fec0003800000 */
.L_x_15453:
        /* <DEDUP_REMOVED lines=10> */
.L_x_15460:
        /* <DEDUP_REMOVED lines=21> */
.L_x_15464:
[----:B------:R-:W-:Y:S05]  /*4620*/  BSYNC B1 ;  /* 0x0000000000017941 */ /* 0x000fea0003800000 */
.L_x_15463:
[----:B------:R-:W-:Y:S01]  /*4630*/  LEA R5, R0, 0x3b800000, 0x17 ;  /* 0x3b80000000057811 */ /* 0x000fe200078eb8ff */
[----:B------:R-:W-:-:S05]  /*4640*/  IMAD.SHL.U32 R0, R3, 0x100000, RZ ;  /* 0x0010000003007824 */ /* 0x000fca00078e00ff */
[----:B------:R-:W-:-:S07]  /*4650*/  LOP3.LUT R0, R5, R0, R6, 0xfe, !PT ;  /* 0x0000000005007212 */ /* 0x000fce00078efe06 */
.L_x_15462:
[----:B------:R-:W-:Y:S05]  /*4660*/  BSYNC B0 ;  /* 0x0000000000007941 */ /* 0x000fea0003800000 */
.L_x_15461:
[----:B------:R-:W0:Y:S02]  /*4670*/  F2I.FTZ.TRUNC.NTZ R0, R0 ;  /* 0x0000000000007305 */ /* 0x000e24000021f100 */
[----:B0-----:R-:W-:Y:S01]  /*4680*/  PRMT R24, R0, 0x7610, R24 ;  /* 0x0000761000187816 */ /* 0x001fe20000000018 */
[----:B------:R-:W-:Y:S06]  /*4690*/  BRA `(.L_x_15446) ;  /* 0x0000000400107947 */ /* 0x000fec0003800000 */
.L_x_15459:
        /* <DEDUP_REMOVED lines=21> */
.L_x_15468:
[----:B------:R-:W-:Y:S05]  /*47f0*/  BSYNC B1 ;  /* 0x0000000000017941 */ /* 0x000fea0003800000 */
.L_x_15467:
[----:B------:R-:W-:Y:S01]  /*4800*/  LEA R5, R0, 0x37800000, 0x17 ;  /* 0x3780000000057811 */ /* 0x000fe200078eb8ff */
[----:B------:R-:W-:-:S05]  /*4810*/  IMAD.SHL.U32 R0, R3, 0x200000, RZ ;  /* 0x0020000003007824 */ /* 0x000fca00078e00ff */
[----:B------:R-:W-:-:S07]  /*4820*/  LOP3.LUT R0, R5, R0, R6, 0xfe, !PT ;  /* 0x0000000005007212 */ /* 0x000fce00078efe06 */
.L_x_15466:
[----:B------:R-:W-:Y:S05]  /*4830*/  BSYNC B0 ;  /* 0x0000000000007941 */ /* 0x000fea0003800000 */
.L_x_15465:
[----:B------:R-:W0:Y:S02]  /*4840*/  F2I.FTZ.TRUNC.NTZ R0, R0 ;  /* 0x0000000000007305 */ /* 0x000e24000021f100 */
[----:B0-----:R-:W-:Y:S01]  /*4850*/  PRMT R24, R0, 0x7610, R24 ;  /* 0x0000761000187816 */ /* 0x001fe20000000018 */
[----:B------:R-:W-:Y:S06]  /*4860*/  BRA `(.L_x_15446) ;  /* 0x00000000009c7947 */ /* 0x000fec0003800000 */
.L_x_15458:
        /* <DEDUP_REMOVED lines=14> */
.L_x_15472:
[----:B------:R-:W-:Y:S05]  /*4950*/  BSYNC B0 ;  /* 0x0000000000007941 */ /* 0x000fea0003800000 */
.L_x_15471:
[----:B------:R-:W0:Y:S02]  /*4960*/  F2I.FTZ.TRUNC.NTZ R0, R0 ;  /* 0x0000000000007305 */ /* 0x000e24000021f100 */
[----:B0-----:R-:W-:Y:S01]  /*4970*/  PRMT R24, R0, 0x7610, R24 ;  /* 0x0000761000187816 */ /* 0x001fe20000000018 */
[----:B------:R-:W-:Y:S06]  /*4980*/  BRA `(.L_x_15446) ;  /* 0x0000000000547947 */ /* 0x000fec0003800000 */
.L_x_15445:
        /* <DEDUP_REMOVED lines=16> */
.L_x_15473:
[----:B------:R-:W-:Y:S01]  /*4a90*/  PRMT R24, RZ, 0x7610, R24 ;  /* 0x00007610ff187816 */ /* 0x000fe20000000018 */
[----:B------:R-:W-:Y:S06]  /*4aa0*/  BRA `(.L_x_15446) ;  /* 0x00000000000c7947 */ /* 0x000fec0003800000 */
.L_x_15470:
[----:B------:R3:W5:Y:S01]  /*4ab0*/  LDG.E.U8 R24, desc[UR36][R4.64] ;  /* 0x0000002404187981 */ /* 0x000762000c1e1100 */
[----:B------:R-:W-:Y:S05]  /*4ac0*/  BRA `(.L_x_15446) ;  /* 0x0000000000047947 */ /* 0x000fea0003800000 */
.L_x_15469:
[----:B------:R4:W5:Y:S02]  /*4ad0*/  LDG.E.U8 R24, desc[UR36][R4.64] ;  /* 0x0000002404187981 */ /* 0x000964000c1e1100 */
.L_x_15446:
        /* <DEDUP_REMOVED lines=19> */
.L_x_15477:
[----:B------:R0:W5:Y:S01]  /*4c10*/  LDG.E.U8 R25, desc[UR36][R4.64] ;  /* 0x0000002404197981 */ /* 0x000162000c1e1100 */
[----:B------:R-:W-:Y:S05]  /*4c20*/  BRA `(.L_x_15479) ;  /* 0x0000000c00547947 */ /* 0x000fea0003800000 */
.L_x_15476:
        /* <DEDUP_REMOVED lines=8> */
.L_x_15481:
[----:B------:R0:W5:Y:S01]  /*4cb0*/  LDG.E.U8 R25, desc[UR36][R4.64] ;  /* 0x0000002404197981 */ /* 0x000162000c1e1100 */
[----:B------:R-:W-:Y:S05]  /*4cc0*/  BRA `(.L_x_15479) ;  /* 0x0000000c002c7947 */ /* 0x000fea0003800000 */
.L_x_15480:
[----:B------:R0:W5:Y:S01]  /*4cd0*/  LDG.E.U16 R25, desc[UR36][R4.64] ;  /* 0x0000002404197981 */ /* 0x000162000c1e1500 */
[----:B------:R-:W-:Y:S05]  /*4ce0*/  BRA `(.L_x_15479) ;  /* 0x0000000c00247947 */ /* 0x000fea0003800000 */
.L_x_15475:
        /* <DEDUP_REMOVED lines=9> */
.L_x_15483:
[----:B------:R-:W2:Y:S02]  /*4d80*/  LDG.E.U16 R0, desc[UR36][R4.64] ;  /* 0x0000002404007981 */ /* 0x000ea4000c1e1500 */
[----:B--2---:R-:W-:-:S06]  /*4d90*/  HADD2.F32 R0, -RZ, R0.H0_H0 ;  /* 0x20000000ff007230 */ /* 0x004fcc0000004100 */
[----:B------:R-:W0:Y:S02]  /*4da0*/  F2I.FTZ.TRUNC.NTZ R0, R0 ;  /* 0x0000000000007305 */ /* 0x000e24000021f100 */
[----:B0-----:R-:W-:Y:S01]  /*4db0*/  PRMT R25, R0, 0x7610, R25 ;  /* 0x0000761000197816 */ /* 0x001fe20000000019 */
[----:B------:R-:W-:Y:S06]  /*4dc0*/  BRA `(.L_x_15479) ;  /* 0x0000000800ec7947 */ /* 0x000fec0003800000 */
.L_x_15482:
        /* <DEDUP_REMOVED lines=9> */
.L_x_15485:
[----:B------:R-:W2:Y:S02]  /*4e60*/  LDG.E.U16 R4, desc[UR36][R4.64] ;  /* 0x0000002404047981 */ /* 0x000ea4000c1e1500 */
[----:B--2---:R-:W-:-:S06]  /*4e70*/  HADD2.F32 R0, -RZ, R4.H0_H0 ;  /* 0x20000004ff007230 */ /* 0x004fcc0000004100 */
[----:B------:R-:W0:Y:S02]  /*4e80*/  F2I.FTZ.TRUNC.NTZ R0, R0 ;  /* 0x0000000000007305 */ /* 0x000e24000021f100 */
[----:B0-----:R-:W-:Y:S01]  /*4e90*/  PRMT R25, R0, 0x7610, R25 ;  /* 0x0000761000197816 */ /* 0x001fe20000000019 */
[----:B------:R-:W-:Y:S06]  /*4ea0*/  BRA `(.L_x_15479) ;  /* 0x0000000800b47947 */ /* 0x000fec0003800000 */
.L_x_15484:
[----:B------:R-:W2:Y:S02]  /*4eb0*/  LDG.E.64 R4, desc[UR36][R4.64] ;  /* 0x0000002404047981 */ /* 0x000ea4000c1e1b00 */
[----:B--2---:R0:W1:Y:S01]  /*4ec0*/  F2I.F64.TRUNC R25, R4 ;  /* 0x0000000400197311 */ /* 0x004062000030d100 */
[----:B------:R-:W-:Y:S05]  /*4ed0*/  BRA `(.L_x_15479) ;  /* 0x0000000800a87947 */ /* 0x000fea0003800000 */
.L_x_15474:
        /* <DEDUP_REMOVED lines=12> */
.L_x_15488:
[----:B------:R-:W2:Y:S02]  /*4fa0*/  LDG.E.64 R4, desc[UR36][R4.64] ;  /* 0x0000002404047981 */ /* 0x000ea4000c1e1b00 */
[----:B--2---:R3:W4:Y:S01]  /*4fb0*/  F2I.F64.TRUNC R25, R4 ;  /* 0x0000000400197311 */ /* 0x004722000030d100 */
[----:B------:R-:W-:Y:S05]  /*4fc0*/  BRA `(.L_x_15479) ;  /* 0x00000008006c7947 */ /* 0x000fea0003800000 */
.L_x_15487:
        /* <DEDUP_REMOVED lines=28> */
.L_x_15490:
        /* <DEDUP_REMOVED lines=15> */
.L_x_15489:
[----:B------:R-:W2:Y:S02]  /*5280*/  LDG.E.U16 R0, desc[UR36][R4.64] ;  /* 0x0000002404007981 */ /* 0x000ea4000c1e1500 */
[----:B--2---:R-:W-:-:S06]  /*5290*/  IMAD.U32 R0, R0, 0x10000, RZ ;  /* 0x0001000000007824 */ /* 0x004fcc00078e00ff */
[----:B------:R-:W0:Y:S02]  /*52a0*/  F2I.FTZ.TRUNC.NTZ R0, R0 ;  /* 0x0000000000007305 */ /* 0x000e24000021f100 */
[----:B0-----:R-:W-:Y:S01]  /*52b0*/  PRMT R25, R0, 0x7610, R25 ;  /* 0x0000761000197816 */ /* 0x001fe20000000019 */
[----:B------:R-:W-:Y:S06]  /*52c0*/  BRA `(.L_x_15479) ;  /* 0x0000000400ac7947 */ /* 0x000fec0003800000 */
.L_x_15486:
        /* <DEDUP_REMOVED lines=10> */
.L_x_15493:
        /* <DEDUP_REMOVED lines=21> */
.L_x_15497:
[----:B------:R-:W-:Y:S05]  /*54c0*/  BSYNC B1 ;  /* 0x0000000000017941 */ /* 0x000fea0003800000 */
.L_x_15496:
[----:B------:R-:W-:Y:S01]  /*54d0*/  LEA R5, R0, 0x3b800000, 0x17 ;  /* 0x3b80000000057811 */ /* 0x000fe200078eb8ff */
[----:B------:R-:W-:-:S05]  /*54e0*/  IMAD.SHL.U32 R0, R3, 0x100000, RZ ;  /* 0x0010000003007824 */ /* 0x000fca00078e00ff */
[----:B------:R-:W-:-:S07]  /*54f0*/  LOP3.LUT R0, R5, R0, R6, 0xfe, !PT ;  /* 0x0000000005007212 */ /* 0x000fce00078efe06 */
.L_x_15495:
[----:B------:R-:W-:Y:S05]  /*5500*/  BSYNC B0 ;  /* 0x0000000000007941 */ /* 0x000fea0003800000 */
.L_x_15494:
[----:B------:R-:W0:Y:S02]  /*5510*/  F2I.FTZ.TRUNC.NTZ R0, R0 ;  /* 0x0000000000007305 */ /* 0x000e24000021f100 */
[----:B0-----:R-:W-:Y:S01]  /*5520*/  PRMT R25, R0, 0x7610, R25 ;  /* 0x0000761000197816 */ /* 0x001fe20000000019 */
[----:B------:R-:W-:Y:S06]  /*5530*/  BRA `(.L_x_15479) ;  /* 0x0000000400107947 */ /* 0x000fec0003800000 */
.L_x_15492:
        /* <DEDUP_REMOVED lines=21> */
.L_x_15501:
[----:B------:R-:W-:Y:S05]  /*5690*/  BSYNC B1 ;  /* 0x0000000000017941 */ /* 0x000fea0003800000 */
.L_x_15500:
[----:B------:R-:W-:Y:S01]  /*56a0*/  LEA R5, R0, 0x37800000, 0x17 ;  /* 0x3780000000057811 */ /* 0x000fe200078eb8ff */
[----:B------:R-:W-:-:S05]  /*56b0*/  IMAD.SHL.U32 R0, R3, 0x200000, RZ ;  /* 0x0020000003007824 */ /* 0x000fca00078e00ff */
[----:B------:R-:W-:-:S07]  /*56c0*/  LOP3.LUT R0, R5, R0, R6, 0xfe, !PT ;  /* 0x0000000005007212 */ /* 0x000fce00078efe06 */
.L_x_15499:
[----:B------:R-:W-:Y:S05]  /*56d0*/  BSYNC B0 ;  /* 0x0000000000007941 */ /* 0x000fea0003800000 */
.L_x_15498:
[----:B------:R-:W0:Y:S02]  /*56e0*/  F2I.FTZ.TRUNC.NTZ R0, R0 ;  /* 0x0000000000007305 */ /* 0x000e24000021f100 */
[----:B0-----:R-:W-:Y:S01]  /*56f0*/  PRMT R25, R0, 0x7610, R25 ;  /* 0x0000761000197816 */ /* 0x001fe20000000019 */
[----:B------:R-:W-:Y:S06]  /*5700*/  BRA `(.L_x_15479) ;  /* 0x00000000009c7947 */ /* 0x000fec0003800000 */
.L_x_15491:
        /* <DEDUP_REMOVED lines=14> */
.L_x_15505:
[----:B------:R-:W-:Y:S05]  /*57f0*/  BSYNC B0 ;  /* 0x0000000000007941 */ /* 0x000fea0003800000 */
.L_x_15504:
[----:B------:R-:W0:Y:S02]  /*5800*/  F2I.FTZ.TRUNC.NTZ R0, R0 ;  /* 0x0000000000007305 */ /* 0x000e24000021f100 */
[----:B0-----:R-:W-:Y:S01]  /*5810*/  PRMT R25, R0, 0x7610, R25 ;  /* 0x0000761000197816 */ /* 0x001fe20000000019 */
[----:B------:R-:W-:Y:S06]  /*5820*/  BRA `(.L_x_15479) ;  /* 0x0000000000547947 */ /* 0x000fec0003800000 */
.L_x_15478:
        /* <DEDUP_REMOVED lines=16> */
.L_x_15506:
[----:B------:R-:W-:Y:S01]  /*5930*/  PRMT R25, RZ, 0x7610, R25 ;  /* 0x00007610ff197816 */ /* 0x000fe20000000019 */
[----:B------:R-:W-:Y:S06]  /*5940*/  BRA `(.L_x_15479) ;  /* 0x00000000000c7947 */ /* 0x000fec0003800000 */
.L_x_15503:
[----:B------:R1:W5:Y:S01]  /*5950*/  LDG.E.U8 R25, desc[UR36][R4.64] ;  /* 0x0000002404197981 */ /* 0x000362000c1e1100 */
[----:B------:R-:W-:Y:S05]  /*5960*/  BRA `(.L_x_15479) ;  /* 0x0000000000047947 */ /* 0x000fea0003800000 */
.L_x_15502:
[----:B------:R2:W5:Y:S02]  /*5970*/  LDG.E.U8 R25, desc[UR36][R4.64] ;  /* 0x0000002404197981 */ /* 0x000564000c1e1100 */
.L_x_15479:
[----:B------:R-:W-:-:S07]  /*5980*/  VIADD R27, R27, 0x80 ;  /* 0x000000801b1b7836 */ /* 0x000fce0000000000 */
.L_x_15440:
[----:B------:R-:W-:Y:S05]  /*5990*/  BSYNC B6 ;  /* 0x0000000000067941 */ /* 0x000fea0003800000 */
.L_x_15439:
        /* <DEDUP_REMOVED lines=23> */
.L_x_15512:
[----:B------:R0:W5:Y:S01]  /*5b10*/  LDG.E.U8 R26, desc[UR36][R4.64] ;  /* 0x00000024041a7981 */ /* 0x000162000c1e1100 */
[----:B------:R-:W-:Y:S05]  /*5b20*/  BRA `(.L_x_15514) ;  /* 0x0000000c00587947 */ /* 0x000fea0003800000 */
.L_x_15511:
        /* <DEDUP_REMOVED lines=8> */
.L_x_15516:
[----:B------:R3:W5:Y:S01]  /*5bb0*/  LDG.E.U8 R26, desc[UR36][R4.64] ;  /* 0x00000024041a7981 */ /* 0x000762000c1e1100 */
[----:B------:R-:W-:Y:S05]  /*5bc0*/  BRA `(.L_x_15514) ;  /* 0x0000000c00307947 */ /* 0x000fea0003800000 */
.L_x_15515:
[----:B------:R2:W5:Y:S01]  /*5bd0*/  LDG.E.U16 R26, desc[UR36][R4.64] ;  /* 0x00000024041a7981 */ /* 0x000562000c1e1500 */
[----:B------:R-:W-:Y:S05]  /*5be0*/  BRA `(.L_x_15514) ;  /* 0x0000000c00287947 */ /* 0x000fea0003800000 */
.L_x_15510:
        /* <DEDUP_REMOVED lines=9> */
.L_x_15518:
[----:B------:R-:W2:Y:S02]  /*5c80*/  LDG.E.U16 R0, desc[UR36][R4.64] ;  /* 0x0000002404007981 */ /* 0x000ea4000c1e1500 */
[----:B--2---:R-:W-:-:S06]  /*5c90*/  HADD2.F32 R0, -RZ, R0.H0_H0 ;  /* 0x20000000ff007230 */ /* 0x004fcc0000004100 */
[----:B------:R-:W0:Y:S02]  /*5ca0*/  F2I.FTZ.TRUNC.NTZ R0, R0 ;  /* 0x0000000000007305 */ /* 0x000e24000021f100 */
[----:B0-----:R-:W-:Y:S01]  /*5cb0*/  PRMT R26, R0, 0x7610, R26 ;  /* 0x00007610001a7816 */ /* 0x001fe2000000001a */
[----:B------:R-:W-:Y:S06]  /*5cc0*/  BRA `(.L_x_15514) ;  /* 0x0000000800f07947 */ /* 0x000fec0003800000 */
.L_x_15517:
        /* <DEDUP_REMOVED lines=9> */
.L_x_15520:
[----:B------:R-:W2:Y:S02]  /*5d60*/  LDG.E.U16 R4, desc[UR36][R4.64] ;  /* 0x0000002404047981 */ /* 0x000ea4000c1e1500 */
[----:B--2---:R-:W-:-:S06]  /*5d70*/  HADD2.F32 R0, -RZ, R4.H0_H0 ;  /* 0x20000004ff007230 */ /* 0x004fcc0000004100 */
[----:B------:R-:W0:Y:S02]  /*5d80*/  F2I.FTZ.TRUNC.NTZ R0, R0 ;  /* 0x0000000000007305 */ /* 0x000e24000021f100 */
[----:B0-----:R-:W-:Y:S01]  /*5d90*/  PRMT R26, R0, 0x7610, R26 ;  /* 0x00007610001a7816 */ /* 0x001fe2000000001a */
[----:B------:R-:W-:Y:S06]  /*5da0*/  BRA `(.L_x_15514) ;  /* 0x0000000800b87947 */ /* 0x000fec0003800000 */
.L_x_15519:
[----:B------:R-:W2:Y:S02]  /*5db0*/  LDG.E.64 R2, desc[UR36][R4.64] ;  /* 0x0000002404027981 */ /* 0x000ea4000c1e1b00 */
[----:B--2---:R-:W0:Y:S02]  /*5dc0*/  F2I.F64.TRUNC R2, R2 ;  /* 0x0000000200027311 */ /* 0x004e24000030d100 */
[----:B0-----:R-:W-:Y:S01]  /*5dd0*/  PRMT R26, R2, 0x7610, R26 ;  /* 0x00007610021a7816 */ /* 0x001fe2000000001a */
[----:B------:R-:W-:Y:S06]  /*5de0*/  BRA `(.L_x_15514) ;  /* 0x0000000800a87947 */ /* 0x000fec0003800000 */
.L_x_15509:
        /* <DEDUP_REMOVED lines=12> */
.L_x_15523:
[----:B------:R-:W2:Y:S02]  /*5eb0*/  LDG.E.64 R4, desc[UR36][R4.64] ;  /* 0x0000002404047981 */ /* 0x000ea4000c1e1b00 */
[----:B--2---:R0:W1:Y:S01]  /*5ec0*/  F2I.F64.TRUNC R26, R4 ;  /* 0x00000004001a7311 */ /* 0x004062000030d100 */
[----:B------:R-:W-:Y:S05]  /*5ed0*/  BRA `(.L_x_15514) ;  /* 0x00000008006c7947 */ /* 0x000fea0003800000 */
.L_x_15522:
        /* <DEDUP_REMOVED lines=28> */
.L_x_15525:
        /* <DEDUP_REMOVED lines=15> */
.L_x_15524:
[----:B------:R-:W2:Y:S02]  /*6190*/  LDG.E.U16 R0, desc[UR36][R4.64] ;  /* 0x0000002404007981 */ /* 0x000ea4000c1e1500 */
[----:B--2---:R-:W-:-:S06]  /*61a0*/  IMAD.U32 R0, R0, 0x10000, RZ ;  /* 0x0001000000007824 */ /* 0x004fcc00078e00ff */
[----:B------:R-:W0:Y:S02]  /*61b0*/  F2I.FTZ.TRUNC.NTZ R0, R0 ;  /* 0x0000000000007305 */ /* 0x000e24000021f100 */
[----:B0-----:R-:W-:Y:S01]  /*61c0*/  PRMT R26, R0, 0x7610, R26 ;  /* 0x00007610001a7816 */ /* 0x001fe2000000001a */
[----:B------:R-:W-:Y:S06]  /*61d0*/  BRA `(.L_x_15514) ;  /* 0x0000000400ac7947 */ /* 0x000fec0003800000 */
.L_x_15521:
        /* <DEDUP_REMOVED lines=10> */
.L_x_15528:
        /* <DEDUP_REMOVED lines=21> */
.L_x_15532:
[----:B------:R-:W-:Y:S05]  /*63d0*/  BSYNC B1 ;  /* 0x0000000000017941 */ /* 0x000fea0003800000 */
.L_x_15531:
[----:B------:R-:W-:Y:S01]  /*63e0*/  LEA R3, R0, 0x3b800000, 0x17 ;  /* 0x3b80000000037811 */ /* 0x000fe200078eb8ff */
[----:B------:R-:W-:-:S05]  /*63f0*/  IMAD.SHL.U32 R0, R2, 0x100000, RZ ;  /* 0x0010000002007824 */ /* 0x000fca00078e00ff */
[----:B------:R-:W-:-:S07]  /*6400*/  LOP3.LUT R0, R3, R0, R4, 0xfe, !PT ;  /* 0x0000000003007212 */ /* 0x000fce00078efe04 */
.L_x_15530:
[----:B------:R-:W-:Y:S05]  /*6410*/  BSYNC B0 ;  /* 0x0000000000007941 */ /* 0x000fea0003800000 */
.L_x_15529:
[----:B------:R-:W0:Y:S02]  /*6420*/  F2I.FTZ.TRUNC.NTZ R0, R0 ;  /* 0x0000000000007305 */ /* 0x000e24000021f100 */
[----:B0-----:R-:W-:Y:S01]  /*6430*/  PRMT R26, R0, 0x7610, R26 ;  /* 0x00007610001a7816 */ /* 0x001fe2000000001a */
[----:B------:R-:W-:Y:S06]  /*6440*/  BRA `(.L_x_15514) ;  /* 0x0000000400107947 */ /* 0x000fec0003800000 */
.L_x_15527:
        /* <DEDUP_REMOVED lines=21> */
.L_x_15536:
[----:B------:R-:W-:Y:S05]  /*65a0*/  BSYNC B1 ;  /* 0x0000000000017941 */ /* 0x000fea0003800000 */
.L_x_15535:
[----:B------:R-:W-:Y:S01]  /*65b0*/  LEA R3, R0, 0x37800000, 0x17 ;  /* 0x3780000000037811 */ /* 0x000fe200078eb8ff */
[----:B------:R-:W-:-:S05]  /*65c0*/  IMAD.SHL.U32 R0, R2, 0x200000, RZ ;  /* 0x0020000002007824 */ /* 0x000fca00078e00ff */
[----:B------:R-:W-:-:S07]  /*65d0*/  LOP3.LUT R0, R3, R0, R4, 0xfe, !PT ;  /* 0x0000000003007212 */ /* 0x000fce00078efe04 */
.L_x_15534:
[----:B------:R-:W-:Y:S05]  /*65e0*/  BSYNC B0 ;  /* 0x0000000000007941 */ /* 0x000fea0003800000 */
.L_x_15533:
[----:B------:R-:W0:Y:S02]  /*65f0*/  F2I.FTZ.TRUNC.NTZ R0, R0 ;  /* 0x0000000000007305 */ /* 0x000e24000021f100 */
[----:B0-----:R-:W-:Y:S01]  /*6600*/  PRMT R26, R0, 0x7610, R26 ;  /* 0x00007610001a7816 */ /* 0x001fe2000000001a */
[----:B------:R-:W-:Y:S06]  /*6610*/  BRA `(.L_x_15514) ;  /* 0x00000000009c7947 */ /* 0x000fec0003800000 */
.L_x_15526:
        /* <DEDUP_REMOVED lines=14> */
.L_x_15540:
[----:B------:R-:W-:Y:S05]  /*6700*/  BSYNC B0 ;  /* 0x0000000000007941 */ /* 0x000fea0003800000 */
.L_x_15539:
[----:B------:R-:W0:Y:S02]  /*6710*/  F2I.FTZ.TRUNC.NTZ R0, R0 ;  /* 0x0000000000007305 */ /* 0x000e24000021f100 */
[----:B0-----:R-:W-:Y:S01]  /*6720*/  PRMT R26, R0, 0x7610, R26 ;  /* 0x00007610001a7816 */ /* 0x001fe2000000001a */
[----:B------:R-:W-:Y:S06]  /*6730*/  BRA `(.L_x_15514) ;  /* 0x0000000000547947 */ /* 0x000fec0003800000 */
.L_x_15513:
        /* <DEDUP_REMOVED lines=16> */
.L_x_15541:
[----:B------:R-:W-:Y:S01]  /*6840*/  PRMT R26, RZ, 0x7610, R26 ;  /* 0x00007610ff1a7816 */ /* 0x000fe2000000001a */
[----:B------:R-:W-:Y:S06]  /*6850*/  BRA `(.L_x_15514) ;  /* 0x00000000000c7947 */ /* 0x000fec0003800000 */
.L_x_15538:
[----:B------:R0:W5:Y:S01]  /*6860*/  LDG.E.U8 R26, desc[UR36][R4.64] ;  /* 0x00000024041a7981 */ /* 0x000162000c1e1100 */
[----:B------:R-:W-:Y:S05]  /*6870*/  BRA `(.L_x_15514) ;  /* 0x0000000000047947 */ /* 0x000fea0003800000 */
.L_x_15537:
[----:B------:R0:W5:Y:S02]  /*6880*/  LDG.E.U8 R26, desc[UR36][R4.64] ;  /* 0x00000024041a7981 */ /* 0x000164000c1e1100 */
.L_x_15514:
        /* <DEDUP_REMOVED lines=19> */
.L_x_15545:
[----:B------:R0:W5:Y:S01]  /*69c0*/  LDG.E.U8 R23, desc[UR36][R2.64] ;  /* 0x0000002402177981 */ /* 0x000162000c1e1100 */
[----:B------:R-:W-:Y:S05]  /*69d0*/  BRA `(.L_x_15508) ;  /* 0x0000000c00507947 */ /* 0x000fea0003800000 */
.L_x_15544:
        /* <DEDUP_REMOVED lines=8> */
.L_x_15548:
[----:B------:R0:W5:Y:S01]  /*6a60*/  LDG.E.U8 R23, desc[UR36][R2.64] ;  /* 0x0000002402177981 */ /* 0x000162000c1e1100 */
[----:B------:R-:W-:Y:S05]  /*6a70*/  BRA `(.L_x_15508) ;  /* 0x0000000c00287947 */ /* 0x000fea0003800000 */
.L_x_15547:
[----:B------:R0:W5:Y:S01]  /*6a80*/  LDG.E.U16 R23, desc[UR36][R2.64] ;  /* 0x0000002402177981 */ /* 0x000162000c1e1500 */
[----:B------:R-:W-:Y:S05]  /*6a90*/  BRA `(.L_x_15508) ;  /* 0x0000000c00207947 */ /* 0x000fea0003800000 */
.L_x_15543:
        /* <DEDUP_REMOVED lines=9> */
.L_x_15550:
[----:B------:R-:W2:Y:S02]  /*6b30*/  LDG.E.U16 R0, desc[UR36][R2.64] ;  /* 0x0000002402007981 */ /* 0x000ea4000c1e1500 */
[----:B--2---:R-:W-:-:S06]  /*6b40*/  HADD2.F32 R0, -RZ, R0.H0_H0 ;  /* 0x20000000ff007230 */ /* 0x004fcc0000004100 */
[----:B------:R-:W0:Y:S02]  /*6b50*/  F2I.FTZ.TRUNC.NTZ R0, R0 ;  /* 0x0000000000007305 */ /* 0x000e24000021f100 */
[----:B0-----:R-:W-:Y:S01]  /*6b60*/  PRMT R23, R0, 0x7610, R23 ;  /* 0x0000761000177816 */ /* 0x001fe20000000017 */
[----:B------:R-:W-:Y:S06]  /*6b70*/  BRA `(.L_x_15508) ;  /* 0x0000000800e87947 */ /* 0x000fec0003800000 */
.L_x_15549:
        /* <DEDUP_REMOVED lines=9> */
.L_x_15552:
[----:B------:R-:W2:Y:S02]  /*6c10*/  LDG.E.U16 R2, desc[UR36][R2.64] ;  /* 0x0000002402027981 */ /* 0x000ea4000c1e1500 */
[----:B--2---:R-:W-:-:S06]  /*6c20*/  HADD2.F32 R0, -RZ, R2.H0_H0 ;  /* 0x20000002ff007230 */ /* 0x004fcc0000004100 */
[----:B------:R-:W0:Y:S02]  /*6c30*/  F2I.FTZ.TRUNC.NTZ R0, R0 ;  /* 0x0000000000007305 */ /* 0x000e24000021f100 */
[----:B0-----:R-:W-:Y:S01]  /*6c40*/  PRMT R23, R0, 0x7610, R23 ;  /* 0x0000761000177816 */ /* 0x001fe20000000017 */
[----:B------:R-:W-:Y:S06]  /*6c50*/  BRA `(.L_x_15508) ;  /* 0x0000000800b07947 */ /* 0x000fec0003800000 */
.L_x_15551:
[----:B------:R-:W2:Y:S02]  /*6c60*/  LDG.E.64 R2, desc[UR36][R2.64] ;  /* 0x0000002402027981 */ /* 0x000ea4000c1e1b00 */
[----:B--2---:R0:W1:Y:S01]  /*6c70*/  F2I.F64.TRUNC R23, R2 ;  /* 0x0000000200177311 */ /* 0x004062000030d100 */
[----:B------:R-:W-:Y:S05]  /*6c80*/  BRA `(.L_x_15508) ;  /* 0x0000000800a47947 */ /* 0x000fea0003800000 */
.L_x_15542:
        /* <DEDUP_REMOVED lines=12> */
.L_x_15555:
[----:B------:R-:W2:Y:S02]  /*6d50*/  LDG.E.64 R2, desc[UR36][R2.64] ;  /* 0x0000002402027981 */ /* 0x000ea4000c1e1b00 */
[----:B--2---:R0:W1:Y:S01]  /*6d60*/  F2I.F64.TRUNC R23, R2 ;  /* 0x0000000200177311 */ /* 0x004062000030d100 */
[----:B------:R-:W-:Y:S05]  /*6d70*/  BRA `(.L_x_15508) ;  /* 0x0000000800687947 */ /* 0x000fea0003800000 */
.L_x_15554:
        /* <DEDUP_REMOVED lines=28> */
.L_x_15557:
        /* <DEDUP_REMOVED lines=15> */
.L_x_15556:
[----:B------:R-:W2:Y:S02]  /*7030*/  LDG.E.U16 R0, desc[UR36][R2.64] ;  /* 0x0000002402007981 */ /* 0x000ea4000c1e1500 */
[----:B--2---:R-:W-:-:S06]  /*7040*/  IMAD.U32 R0, R0, 0x10000, RZ ;  /* 0x0001000000007824 */ /* 0x004fcc00078e00ff */
[----:B------:R-:W0:Y:S02]  /*7050*/  F2I.FTZ.TRUNC.NTZ R0, R0 ;  /* 0x0000000000007305 */ /* 0x000e24000021f100 */
[----:B0-----:R-:W-:Y:S01]  /*7060*/  PRMT R23, R0, 0x7610, R23 ;  /* 0x0000761000177816 */ /* 0x001fe20000000017 */
[----:B------:R-:W-:Y:S06]  /*7070*/  BRA `(.L_x_15508) ;  /* 0x0000000400a87947 */ /* 0x000fec0003800000 */
.L_x_15553:
        /* <DEDUP_REMOVED lines=10> */
.L_x_15560:
        /* <DEDUP_REMOVED lines=21> */
.L_x_15564:
[----:B------:R-:W-:Y:S05]  /*7270*/  BSYNC B1 ;  /* 0x0000000000017941 */ /* 0x000fea0003800000 */
.L_x_15563:
[----:B------:R-:W-:Y:S01]  /*7280*/  LEA R3, R0, 0x3b800000, 0x17 ;  /* 0x3b80000000037811 */ /* 0x000fe200078eb8ff */
[----:B------:R-:W-:-:S05]  /*7290*/  IMAD.SHL.U32 R0, R2, 0x100000, RZ ;  /* 0x0010000002007824 */ /* 0x000fca00078e00ff */
[----:B------:R-:W-:-:S07]  /*72a0*/  LOP3.LUT R0, R3, R0, R4, 0xfe, !PT ;  /* 0x0000000003007212 */ /* 0x000fce00078efe04 */
.L_x_15562:
[----:B------:R-:W-:Y:S05]  /*72b0*/  BSYNC B0 ;  /* 0x0000000000007941 */ /* 0x000fea0003800000 */
.L_x_15561:
[----:B------:R-:W0:Y:S02]  /*72c0*/  F2I.FTZ.TRUNC.NTZ R0, R0 ;  /* 0x0000000000007305 */ /* 0x000e24000021f100 */
[----:B0-----:R-:W-:Y:S01]  /*72d0*/  PRMT R23, R0, 0x7610, R23 ;  /* 0x0000761000177816 */ /* 0x001fe20000000017 */
[----:B------:R-:W-:Y:S06]  /*72e0*/  BRA `(.L_x_15508) ;  /* 0x00000004000c7947 */ /* 0x000fec0003800000 */
.L_x_15559:
        /* <DEDUP_REMOVED lines=21> */
.L_x_15568:
[----:B------:R-:W-:Y:S05]  /*7440*/  BSYNC B1 ;  /* 0x0000000000017941 */ /* 0x000fea0003800000 */
.L_x_15567:
[----:B------:R-:W-:Y:S01]  /*7450*/  LEA R3, R0, 0x37800000, 0x17 ;  /* 0x3780000000037811 */ /* 0x000fe200078eb8ff */
[----:B------:R-:W-:-:S05]  /*7460*/  IMAD.SHL.U32 R0, R2, 0x200000, RZ ;  /* 0x0020000002007824 */ /* 0x000fca00078e00ff */
[----:B------:R-:W-:-:S07]  /*7470*/  LOP3.LUT R0, R3, R0, R4, 0xfe, !PT ;  /* 0x0000000003007212 */ /* 0x000fce00078efe04 */
.L_x_15566:
[----:B------:R-:W-:Y:S05]  /*7480*/  BSYNC B0 ;  /* 0x0000000000007941 */ /* 0x000fea0003800000 */
.L_x_15565:
[----:B------:R-:W0:Y:S02]  /*7490*/  F2I.FTZ.TRUNC.NTZ R0, R0 ;  /* 0x0000000000007305 */ /* 0x000e24000021f100 */
[----:B0-----:R-:W-:Y:S01]  /*74a0*/  PRMT R23, R0, 0x7610, R23 ;  /* 0x0000761000177816 */ /* 0x001fe20000000017 */
[----:B------:R-:W-:Y:S06]  /*74b0*/  BRA `(.L_x_15508) ;  /* 0x0000000000987947 */ /* 0x000fec0003800000 */
.L_x_15558:
        /* <DEDUP_REMOVED lines=14> */
.L_x_15572:
[----:B------:R-:W-:Y:S05]  /*75a0*/  BSYNC B0 ;  /* 0x0000000000007941 */ /* 0x000fea0003800000 */
.L_x_15571:
[----:B------:R-:W0:Y:S02]  /*75b0*/  F2I.FTZ.TRUNC.NTZ R0, R0 ;  /* 0x0000000000007305 */ /* 0x000e24000021f100 */
[----:B0-----:R-:W-:Y:S01]  /*75c0*/  PRMT R23, R0, 0x7610, R23 ;  /* 0x0000761000177816 */ /* 0x001fe20000000017 */
[----:B------:R-:W-:Y:S06]  /*75d0*/  BRA `(.L_x_15508) ;  /* 0x0000000000507947 */ /* 0x000fec0003800000 */
.L_x_15546:
        /* <DEDUP_REMOVED lines=16> */
.L_x_15573:
[----:B------:R-:W-:Y:S05]  /*76e0*/  BRA `(.L_x_15508) ;  /* 0x00000000000c7947 */ /* 0x000fea0003800000 */
.L_x_15570:
[----:B------:R0:W5:Y:S01]  /*76f0*/  LDG.E.U8 R23, desc[UR36][R2.64] ;  /* 0x0000002402177981 */ /* 0x000162000c1e1100 */
[----:B------:R-:W-:Y:S05]  /*7700*/  BRA `(.L_x_15508) ;  /* 0x0000000000047947 */ /* 0x000fea0003800000 */
.L_x_15569:
[----:B------:R0:W5:Y:S02]  /*7710*/  LDG.E.U8 R23, desc[UR36][R2.64] ;  /* 0x0000002402177981 */ /* 0x000164000c1e1100 */
.L_x_15508:
[----:B------:R-:W-:Y:S05]  /*7720*/  BSYNC B6 ;  /* 0x0000000000067941 */ /* 0x000fea0003800000 */
.L_x_15507:
        /* <DEDUP_REMOVED lines=38> */
.L_x_15579:
[----:B------:R0:W-:Y:S01]  /*7990*/  STG.E.U8 desc[UR36][R8.64], R3 ;  /* 0x0000000308007986 */ /* 0x0001e2000c101124 */
[----:B------:R-:W-:Y:S05]  /*79a0*/  BRA `(.L_x_15575) ;  /* 0x0000000c009c7947 */ /* 0x000fea0003800000 */
.L_x_15578:
        /* <DEDUP_REMOVED lines=12> */
.L_x_15582:
[----:B------:R-:W-:-:S04]  /*7a70*/  LOP3.LUT R3, R3, 0xffff, RZ, 0xc0, !PT ;  /* 0x0000ffff03037812 */ /* 0x000fc800078ec0ff */
[----:B------:R-:W-:-:S05]  /*7a80*/  PRMT R3, R3, 0x8880, RZ ;  /* 0x0000888003037816 */ /* 0x000fca00000000ff */
[----:B------:R0:W-:Y:S01]  /*7a90*/  STG.E desc[UR36][R8.64], R3 ;  /* 0x0000000308007986 */ /* 0x0001e2000c101924 */
[----:B------:R-:W-:Y:S05]  /*7aa0*/  BRA `(.L_x_15575) ;  /* 0x0000000c005c7947 */ /* 0x000fea0003800000 */
.L_x_15581:
[----:B------:R-:W-:-:S04]  /*7ab0*/  PRMT R3, R3, 0x8880, RZ ;  /* 0x0000888003037816 */ /* 0x000fc800000000ff */
[----:B------:R-:W-:-:S05]  /*7ac0*/  PRMT R3, R3, 0x7710, RZ ;  /* 0x0000771003037816 */ /* 0x000fca00000000ff */
[----:B------:R0:W-:Y:S01]  /*7ad0*/  STG.E.U16 desc[UR36][R8.64], R3 ;  /* 0x0000000308007986 */ /* 0x0001e2000c101524 */
[----:B------:R-:W-:Y:S05]  /*7ae0*/  BRA `(.L_x_15575) ;  /* 0x0000000c004c7947 */ /* 0x000fea0003800000 */
.L_x_15577:
        /* <DEDUP_REMOVED lines=9> */
.L_x_15584:
[----:B------:R-:W0:Y:S02]  /*7b80*/  I2F.S8 R0, R3 ;  /* 0x0000000300007306 */ /* 0x000e240000001400 */
[----:B0-----:R-:W-:-:S05]  /*7b90*/  F2FP.F16.F32.PACK_AB R0, RZ, R0 ;  /* 0x00000000ff00723e */ /* 0x001fca00000000ff */
[----:B------:R1:W-:Y:S01]  /*7ba0*/  STG.E.U16 desc[UR36][R8.64], R0 ;  /* 0x0000000008007986 */ /* 0x0003e2000c101524 */
[----:B------:R-:W-:Y:S05]  /*7bb0*/  BRA `(.L_x_15575) ;  /* 0x0000000c00187947 */ /* 0x000fea0003800000 */
.L_x_15583:
        /* <DEDUP_REMOVED lines=10> */
.L_x_15586:
[----:B------:R-:W0:Y:S02]  /*7c60*/  I2F.S8 R3, R3 ;  /* 0x0000000300037306 */ /* 0x000e240000001400 */
[----:B0-----:R-:W-:-:S04]  /*7c70*/  F2FP.F16.F32.PACK_AB R3, RZ, R3 ;  /* 0x00000003ff03723e */ /* 0x001fc800000000ff */
[----:B------:R-:W-:-:S05]  /*7c80*/  PRMT R3, R3, 0x5410, RZ ;  /* 0x0000541003037816 */ /* 0x000fca00000000ff */
[----:B------:R4:W-:Y:S01]  /*7c90*/  STG.E desc[UR36][R8.64], R3 ;  /* 0x0000000308007986 */ /* 0x0009e2000c101924 */
[----:B------:R-:W-:Y:S05]  /*7ca0*/  BRA `(.L_x_15575) ;  /* 0x0000000800dc7947 */ /* 0x000fea0003800000 */
.L_x_15585:
[----:B------:R-:W-:-:S04]  /*7cb0*/  PRMT R4, R3, 0x8880, RZ ;  /* 0x0000888003047816 */ /* 0x000fc800000000ff */
[----:B------:R-:W-:-:S06]  /*7cc0*/  PRMT R4, R4, 0x7710, RZ ;  /* 0x0000771004047816 */ /* 0x000fcc00000000ff */
[----:B------:R-:W0:Y:S02]  /*7cd0*/  I2F.F64.S16 R4, R4 ;  /* 0x0000000400047312 */ /* 0x000e240000101c00 */
[----:B0-----:R0:W-:Y:S01]  /*7ce0*/  STG.E.64 desc[UR36][R8.64], R4 ;  /* 0x0000000408007986 */ /* 0x0011e2000c101b24 */
[----:B------:R-:W-:Y:S05]  /*7cf0*/  BRA `(.L_x_15575) ;  /* 0x0000000800c87947 */ /* 0x000fea0003800000 */
.L_x_15576:
        /* <DEDUP_REMOVED lines=12> */
.L_x_15589:
[----:B------:R-:W-:Y:S02]  /*7dc0*/  PRMT R4, R3, 0x8880, RZ ;  /* 0x0000888003047816 */ /* 0x000fe400000000ff */
[----:B------:R-:W-:Y:S02]  /*7dd0*/  CS2R R6, SRZ ;  /* 0x0000000000067805 */ /* 0x000fe4000001ff00 */
[----:B------:R-:W-:-:S06]  /*7de0*/  PRMT R4, R4, 0x7710, RZ ;  /* 0x0000771004047816 */ /* 0x000fcc00000000ff */
[----:B------:R-:W0:Y:S02]  /*7df0*/  I2F.F64.S16 R4, R4 ;  /* 0x0000000400047312 */ /* 0x000e240000101c00 */
[----:B0-----:R0:W-:Y:S01]  /*7e00*/  STG.E.128 desc[UR36][R8.64], R4 ;  /* 0x0000000408007986 */ /* 0x0011e2000c101d24 */
[----:B------:R-:W-:Y:S05]  /*7e10*/  BRA `(.L_x_15575) ;  /* 0x0000000800807947 */ /* 0x000fea0003800000 */
.L_x_15588:
        /* <DEDUP_REMOVED lines=21> */
.L_x_15593:
[----:B------:R-:W-:Y:S05]  /*7f70*/  BSYNC B0 ;  /* 0x0000000000007941 */ /* 0x000fea0003800000 */
.L_x_15592:
[----:B------:R-:W-:-:S05]  /*7f80*/  LOP3.LUT R5, R0, R5, RZ, 0xfc, !PT ;  /* 0x0000000500057212 */ /* 0x000fca00078efcff */
[----:B------:R0:W-:Y:S01]  /*7f90*/  STG.E.U8 desc[UR36][R8.64], R5 ;  /* 0x0000000508007986 */ /* 0x0001e2000c101124 */
[----:B------:R-:W-:Y:S05]  /*7fa0*/  BRA `(.L_x_15575) ;  /* 0x00000008001c7947 */ /* 0x000fea0003800000 */
.L_x_15591:
        /* <DEDUP_REMOVED lines=13> */
.L_x_15595:
[----:B------:R-:W-:Y:S01]  /*8080*/  IMAD.MOV.U32 R0, RZ, RZ, 0x7f ;  /* 0x0000007fff007424 */ /* 0x000fe200078e00ff */
[----:B------:R-:W-:-:S04]  /*8090*/  ISETP.GT.U32.AND P0, PT, R4, 0x7f800000, PT ;  /* 0x7f8000000400780c */ /* 0x000fc80003f04070 */
[----:B------:R-:W-:-:S09]  /*80a0*/  SEL R0, R0, 0x7c, P0 ;  /* 0x0000007c00007807 */ /* 0x000fd20000000000 */
.L_x_15596:
[----:B------:R-:W-:Y:S05]  /*80b0*/  BSYNC B0 ;  /* 0x0000000000007941 */ /* 0x000fea0003800000 */
.L_x_15594:
[----:B------:R-:W-:-:S04]  /*80c0*/  LOP3.LUT R3, R5, 0x80000000, RZ, 0xc0, !PT ;  /* 0x8000000005037812 */ /* 0x000fc800078ec0ff */
[----:B------:R-:W-:-:S04]  /*80d0*/  SHF.R.U32.HI R3, RZ, 0x18, R3 ;  /* 0x00000018ff037819 */ /* 0x000fc80000011603 */
[----:B------:R-:W-:-:S05]  /*80e0*/  LOP3.LUT R3, R0, R3, RZ, 0xfc, !PT ;  /* 0x0000000300037212 */ /* 0x000fca00078efcff */
[----:B------:R0:W-:Y:S01]  /*80f0*/  STG.E.U8 desc[UR36][R8.64], R3 ;  /* 0x0000000308007986 */ /* 0x0001e2000c101124 */
[----:B------:R-:W-:Y:S05]  /*8100*/  BRA `(.L_x_15575) ;  /* 0x0000000400c47947 */ /* 0x000fea0003800000 */
.L_x_15590:
[----:B------:R-:W0:Y:S02]  /*8110*/  I2F.S8 R0, R3 ;  /* 0x0000000300007306 */ /* 0x000e240000001400 */
[----:B0-----:R-:W-:-:S05]  /*8120*/  F2FP.BF16.F32.PACK_AB R0, RZ, R0 ;  /* 0x00000000ff00723e */ /* 0x001fca00000010ff */
[----:B------:R0:W-:Y:S01]  /*8130*/  STG.E.U16 desc[UR36][R8.64], R0 ;  /* 0x0000000008007986 */ /* 0x0001e2000c101524 */
[----:B------:R-:W-:Y:S05]  /*8140*/  BRA `(.L_x_15575) ;  /* 0x0000000400b47947 */ /* 0x000fea0003800000 */
.L_x_15587:
        /* <DEDUP_REMOVED lines=12> */
.L_x_15599:
        /* <DEDUP_REMOVED lines=17> */
.L_x_15602:
[----:B------:R-:W-:-:S04]  /*8320*/  LOP3.LUT R3, R3, 0x80000000, RZ, 0xc0, !PT ;  /* 0x8000000003037812 */ /* 0x000fc800078ec0ff */
[----:B------:R-:W-:-:S04]  /*8330*/  SHF.R.U32.HI R3, RZ, 0x18, R3 ;  /* 0x00000018ff037819 */ /* 0x000fc80000011603 */
[----:B------:R-:W-:-:S04]  /*8340*/  LOP3.LUT R0, R0, R3, RZ, 0xfc, !PT ;  /* 0x0000000300007212 */ /* 0x000fc800078efcff */
[----:B------:R-:W-:-:S07]  /*8350*/  PRMT R4, R0, 0x7610, R4 ;  /* 0x0000761000047816 */ /* 0x000fce0000000004 */
.L_x_15601:
[----:B------:R-:W-:Y:S05]  /*8360*/  BSYNC B0 ;  /* 0x0000000000007941 */ /* 0x000fea0003800000 */
.L_x_15600:
[----:B------:R0:W-:Y:S01]  /*8370*/  STG.E.U8 desc[UR36][R8.64], R4 ;  /* 0x0000000408007986 */ /* 0x0001e2000c101124 */
[----:B------:R-:W-:Y:S05]  /*8380*/  BRA `(.L_x_15575) ;  /* 0x0000000400247947 */ /* 0x000fea0003800000 */
.L_x_15598:
        /* <DEDUP_REMOVED lines=17> */
.L_x_15605:
[----:B------:R-:W-:-:S04]  /*84a0*/  LOP3.LUT R3, R3, 0x80000000, RZ, 0xc0, !PT ;  /* 0x8000000003037812 */ /* 0x000fc800078ec0ff */
[----:B------:R-:W-:-:S04]  /*84b0*/  SHF.R.U32.HI R3, RZ, 0x18, R3 ;  /* 0x00000018ff037819 */ /* 0x000fc80000011603 */
[----:B------:R-:W-:-:S04]  /*84c0*/  LOP3.LUT R0, R0, R3, RZ, 0xfc, !PT ;  /* 0x0000000300007212 */ /* 0x000fc800078efcff */
[----:B------:R-:W-:-:S07]  /*84d0*/  PRMT R4, R0, 0x7610, R4 ;  /* 0x0000761000047816 */ /* 0x000fce0000000004 */
.L_x_15604:
[----:B------:R-:W-:Y:S05]  /*84e0*/  BSYNC B0 ;  /* 0x0000000000007941 */ /* 0x000fea0003800000 */
.L_x_15603:
[----:B------:R0:W-:Y:S01]  /*84f0*/  STG.E.U8 desc[UR36][R8.64], R4 ;  /* 0x0000000408007986 */ /* 0x0001e2000c101124 */
[----:B------:R-:W-:Y:S05]  /*8500*/  BRA `(.L_x_15575) ;  /* 0x0000000000c47947 */ /* 0x000fea0003800000 */
.L_x_15597:
        /* <DEDUP_REMOVED lines=23> */
.L_x_15580:
        /* <DEDUP_REMOVED lines=16> */
.L_x_15608:
[----:B------:R-:W-:Y:S05]  /*8780*/  BRA `(.L_x_15575) ;  /* 0x0000000000247947 */ /* 0x000fea0003800000 */
.L_x_15607:
[----:B------:R-:W-:-:S04]  /*8790*/  LOP3.LUT R3, R3, 0xffff, RZ, 0xc0, !PT ;  /* 0x0000ffff03037812 */ /* 0x000fc800078ec0ff */
[----:B------:R-:W-:-:S05]  /*87a0*/  PRMT R3, R3, 0x8880, RZ ;  /* 0x0000888003037816 */ /* 0x000fca00000000ff */
[----:B------:R-:W-:-:S05]  /*87b0*/  IMAD.MOV.U32 R4, RZ, RZ, R3 ;  /* 0x000000ffff047224 */ /* 0x000fca00078e0003 */
[----:B------:R-:W-:-:S05]  /*87c0*/  SHF.R.S32.HI R5, RZ, 0x1f, R4 ;  /* 0x0000001fff057819 */ /* 0x000fca0000011404 */
[----:B------:R0:W-:Y:S01]  /*87d0*/  STG.E.64 desc[UR36][R8.64], R4 ;  /* 0x0000000408007986 */ /* 0x0001e2000c101b24 */
[----:B------:R-:W-:Y:S05]  /*87e0*/  BRA `(.L_x_15575) ;  /* 0x00000000000c7947 */ /* 0x000fea0003800000 */
.L_x_15606:
[----:B------:R-:W-:-:S04]  /*87f0*/  LOP3.LUT R3, R3, 0xffff, RZ, 0xc0, !PT ;  /* 0x0000ffff03037812 */ /* 0x000fc800078ec0ff */
[----:B------:R-:W-:-:S05]  /*8800*/  PRMT R3, R3, 0x8880, RZ ;  /* 0x0000888003037816 */ /* 0x000fca00000000ff */
[----:B------:R0:W-:Y:S02]  /*8810*/  STG.E desc[UR36][R8.64], R3 ;  /* 0x0000000308007986 */ /* 0x0001e4000c101924 */
.L_x_15575:
[----:B------:R-:W-:Y:S05]  /*8820*/  BSYNC B6 ;  /* 0x0000000000067941 */ /* 0x000fea0003800000 */
.L_x_15574:
        /* <DEDUP_REMOVED lines=23> */
.L_x_15614:
[----:B------:R0:W-:Y:S01]  /*89a0*/  STG.E.U8 desc[UR36][R8.64], R19 ;  /* 0x0000001308007986 */ /* 0x0001e2000c101124 */
[----:B------:R-:W-:Y:S05]  /*89b0*/  BRA `(.L_x_15616) ;  /* 0x0000000c00987947 */ /* 0x000fea0003800000 */
.L_x_15613:
        /* <DEDUP_REMOVED lines=12> */
.L_x_15618:
[----:B------:R-:W-:-:S04]  /*8a80*/  LOP3.LUT R19, R19, 0xffff, RZ, 0xc0, !PT ;  /* 0x0000ffff13137812 */ /* 0x000fc800078ec0ff */
[----:B------:R-:W-:-:S05]  /*8a90*/  PRMT R3, R19, 0x8880, RZ ;  /* 0x0000888013037816 */ /* 0x000fca00000000ff */
[----:B------:R0:W-:Y:S01]  /*8aa0*/  STG.E desc[UR36][R8.64], R3 ;  /* 0x0000000308007986 */ /* 0x0001e2000c101924 */
[----:B------:R-:W-:Y:S05]  /*8ab0*/  BRA `(.L_x_15616) ;  /* 0x0000000c00587947 */ /* 0x000fea0003800000 */
.L_x_15617:
[----:B------:R-:W-:-:S04]  /*8ac0*/  PRMT R3, R19, 0x8880, RZ ;  /* 0x0000888013037816 */ /* 0x000fc800000000ff */
[----:B------:R-:W-:-:S05]  /*8ad0*/  PRMT R3, R3, 0x7710, RZ ;  /* 0x0000771003037816 */ /* 0x000fca00000000ff */
[----:B------:R0:W-:Y:S01]  /*8ae0*/  STG.E.U16 desc[UR36][R8.64], R3 ;  /* 0x0000000308007986 */ /* 0x0001e2000c101524 */
[----:B------:R-:W-:Y:S05]  /*8af0*/  BRA `(.L_x_15616) ;  /* 0x0000000c00487947 */ /* 0x000fea0003800000 */
.L_x_15612:
        /* <DEDUP_REMOVED lines=9> */
.L_x_15620:
[----:B------:R-:W0:Y:S02]  /*8b90*/  I2F.S8 R0, R19 ;  /* 0x0000001300007306 */ /* 0x000e240000001400 */
[----:B0-----:R-:W-:-:S05]  /*8ba0*/  F2FP.F16.F32.PACK_AB R0, RZ, R0 ;  /* 0x00000000ff00723e */ /* 0x001fca00000000ff */
[----:B------:R0:W-:Y:S01]  /*8bb0*/  STG.E.U16 desc[UR36][R8.64], R0 ;  /* 0x0000000008007986 */ /* 0x0001e2000c101524 */
[----:B------:R-:W-:Y:S05]  /*8bc0*/  BRA `(.L_x_15616) ;  /* 0x0000000c00147947 */ /* 0x000fea0003800000 */
.L_x_15619:
        /* <DEDUP_REMOVED lines=10> */
.L_x_15622:
[----:B------:R-:W0:Y:S02]  /*8c70*/  I2F.S8 R19, R19 ;  /* 0x0000001300137306 */ /* 0x000e240000001400 */
[----:B0-----:R-:W-:-:S04]  /*8c80*/  F2FP.F16.F32.PACK_AB R3, RZ, R19 ;  /* 0x00000013ff03723e */ /* 0x001fc800000000ff */
[----:B------:R-:W-:-:S05]  /*8c90*/  PRMT R3, R3, 0x5410, RZ ;  /* 0x0000541003037816 */ /* 0x000fca00000000ff */
[----:B------:R3:W-:Y:S01]  /*8ca0*/  STG.E desc[UR36][R8.64], R3 ;  /* 0x0000000308007986 */ /* 0x0007e2000c101924 */
[----:B------:R-:W-:Y:S05]  /*8cb0*/  BRA `(.L_x_15616) ;  /* 0x0000000800d87947 */ /* 0x000fea0003800000 */
.L_x_15621:
[----:B------:R-:W-:-:S04]  /*8cc0*/  PRMT R4, R19, 0x8880, RZ ;  /* 0x0000888013047816 */ /* 0x000fc800000000ff */
[----:B------:R-:W-:-:S06]  /*8cd0*/  PRMT R4, R4, 0x7710, RZ ;  /* 0x0000771004047816 */ /* 0x000fcc00000000ff */
[----:B------:R-:W0:Y:S02]  /*8ce0*/  I2F.F64.S16 R4, R4 ;  /* 0x0000000400047312 */ /* 0x000e240000101c00 */
[----:B0-----:R4:W-:Y:S01]  /*8cf0*/  STG.E.64 desc[UR36][R8.64], R4 ;  /* 0x0000000408007986 */ /* 0x0019e2000c101b24 */
[----:B------:R-:W-:Y:S05]  /*8d00*/  BRA `(.L_x_15616) ;  /* 0x0000000800c47947 */ /* 0x000fea0003800000 */
.L_x_15611:
        /* <DEDUP_REMOVED lines=12> */
.L_x_15625:
[----:B------:R-:W-:Y:S02]  /*8dd0*/  PRMT R4, R19, 0x8880, RZ ;  /* 0x0000888013047816 */ /* 0x000fe400000000ff */
[----:B------:R-:W-:Y:S02]  /*8de0*/  CS2R R6, SRZ ;  /* 0x0000000000067805 */ /* 0x000fe4000001ff00 */
[----:B------:R-:W-:-:S06]  /*8df0*/  PRMT R4, R4, 0x7710, RZ ;  /* 0x0000771004047816 */ /* 0x000fcc00000000ff */
[----:B------:R-:W0:Y:S02]  /*8e00*/  I2F.F64.S16 R4, R4 ;  /* 0x0000000400047312 */ /* 0x000e240000101c00 */
[----:B0-----:R0:W-:Y:S01]  /*8e10*/  STG.E.128 desc[UR36][R8.64], R4 ;  /* 0x0000000408007986 */ /* 0x0011e2000c101d24 */
[----:B------:R-:W-:Y:S05]  /*8e20*/  BRA `(.L_x_15616) ;  /* 0x00000008007c7947 */ /* 0x000fea0003800000 */
.L_x_15624:
        /* <DEDUP_REMOVED lines=21> */
.L_x_15629:
[----:B------:R-:W-:Y:S05]  /*8f80*/  BSYNC B0 ;  /* 0x0000000000007941 */ /* 0x000fea0003800000 */
.L_x_15628:
[----:B------:R-:W-:-:S05]  /*8f90*/  LOP3.LUT R5, R0, R5, RZ, 0xfc, !PT ;  /* 0x0000000500057212 */ /* 0x000fca00078efcff */
[----:B------:R0:W-:Y:S01]  /*8fa0*/  STG.E.U8 desc[UR36][R8.64], R5 ;  /* 0x0000000508007986 */ /* 0x0001e2000c101124 */
[----:B------:R-:W-:Y:S05]  /*8fb0*/  BRA `(.L_x_15616) ;  /* 0x0000000800187947 */ /* 0x000fea0003800000 */
.L_x_15627:
        /* <DEDUP_REMOVED lines=13> */
.L_x_15631:
[----:B------:R-:W-:Y:S01]  /*9090*/  IMAD.MOV.U32 R0, RZ, RZ, 0x7f ;  /* 0x0000007fff007424 */ /* 0x000fe200078e00ff */
[----:B------:R-:W-:-:S04]  /*90a0*/  ISETP.GT.U32.AND P0, PT, R3, 0x7f800000, PT ;  /* 0x7f8000000300780c */ /* 0x000fc80003f04070 */
[----:B------:R-:W-:-:S09]  /*90b0*/  SEL R0, R0, 0x7c, P0 ;  /* 0x0000007c00007807 */ /* 0x000fd20000000000 */
.L_x_15632:
[----:B------:R-:W-:Y:S05]  /*90c0*/  BSYNC B0 ;  /* 0x0000000000007941 */ /* 0x000fea0003800000 */
.L_x_15630:
[----:B------:R-:W-:-:S04]  /*90d0*/  LOP3.LUT R3, R19, 0x80000000, RZ, 0xc0, !PT ;  /* 0x8000000013037812 */ /* 0x000fc800078ec0ff */
[----:B------:R-:W-:-:S04]  /*90e0*/  SHF.R.U32.HI R3, RZ, 0x18, R3 ;  /* 0x00000018ff037819 */ /* 0x000fc80000011603 */
[----:B------:R-:W-:-:S05]  /*90f0*/  LOP3.LUT R3, R0, R3, RZ, 0xfc, !PT ;  /* 0x0000000300037212 */ /* 0x000fca00078efcff */
[----:B------:R0:W-:Y:S01]  /*9100*/  STG.E.U8 desc[UR36][R8.64], R3 ;  /* 0x0000000308007986 */ /* 0x0001e2000c101124 */
[----:B------:R-:W-:Y:S05]  /*9110*/  BRA `(.L_x_15616) ;  /* 0x0000000400c07947 */ /* 0x000fea0003800000 */
.L_x_15626:
[----:B------:R-:W0:Y:S02]  /*9120*/  I2F.S8 R0, R19 ;  /* 0x0000001300007306 */ /* 0x000e240000001400 */
[----:B0-----:R-:W-:-:S05]  /*9130*/  F2FP.BF16.F32.PACK_AB R0, RZ, R0 ;  /* 0x00000000ff00723e */ /* 0x001fca00000010ff */
[----:B------:R0:W-:Y:S01]  /*9140*/  STG.E.U16 desc[UR36][R8.64], R0 ;  /* 0x0000000008007986 */ /* 0x0001e2000c101524 */
[----:B------:R-:W-:Y:S05]  /*9150*/  BRA `(.L_x_15616) ;  /* 0x0000000400b07947 */ /* 0x000fea0003800000 */
.L_x_15623:
        /* <DEDUP_REMOVED lines=12> */
.L_x_15635:
        /* <DEDUP_REMOVED lines=17> */
.L_x_15638:
[----:B------:R-:W-:-:S04]  /*9330*/  LOP3.LUT R3, R19, 0x80000000, RZ, 0xc0, !PT ;  /* 0x8000000013037812 */ /* 0x000fc800078ec0ff */
[----:B------:R-:W-:-:S04]  /*9340*/  SHF.R.U32.HI R3, RZ, 0x18, R3 ;  /* 0x00000018ff037819 */ /* 0x000fc80000011603 */
[----:B------:R-:W-:-:S04]  /*9350*/  LOP3.LUT R0, R0, R3, RZ, 0xfc, !PT ;  /* 0x0000000300007212 */ /* 0x000fc800078efcff */
[----:B------:R-:W-:-:S07]  /*9360*/  PRMT R4, R0, 0x7610, R4 ;  /* 0x0000761000047816 */ /* 0x000fce0000000004 */
.L_x_15637:
[----:B------:R-:W-:Y:S05]  /*9370*/  BSYNC B0 ;  /* 0x0000000000007941 */ /* 0x000fea0003800000 */
.L_x_15636:
[----:B------:R0:W-:Y:S01]  /*9380*/  STG.E.U8 desc[UR36][R8.64], R4 ;  /* 0x0000000408007986 */ /* 0x0001e2000c101124 */
[----:B------:R-:W-:Y:S05]  /*9390*/  BRA `(.L_x_15616) ;  /* 0x0000000400207947 */ /* 0x000fea0003800000 */
.L_x_15634:
        /* <DEDUP_REMOVED lines=17> */
.L_x_15641:
[----:B------:R-:W-:-:S04]  /*94b0*/  LOP3.LUT R3, R19, 0x80000000, RZ, 0xc0, !PT ;  /* 0x8000000013037812 */ /* 0x000fc800078ec0ff */
[----:B------:R-:W-:-:S04]  /*94c0*/  SHF.R.U32.HI R3, RZ, 0x18, R3 ;  /* 0x00000018ff037819 */ /* 0x000fc80000011603 */
[----:B------:R-:W-:-:S04]  /*94d0*/  LOP3.LUT R0, R0, R3, RZ, 0xfc, !PT ;  /* 0x0000000300007212 */ /* 0x000fc800078efcff */
[----:B------:R-:W-:-:S07]  /*94e0*/  PRMT R4, R0, 0x7610, R4 ;  /* 0x0000761000047816 */ /* 0x000fce0000000004 */
.L_x_15640:
[----:B------:R-:W-:Y:S05]  /*94f0*/  BSYNC B0 ;  /* 0x0000000000007941 */ /* 0x000fea0003800000 */
.L_x_15639:
[----:B------:R0:W-:Y:S01]  /*9500*/  STG.E.U8 desc[UR36][R8.64], R4 ;  /* 0x0000000408007986 */ /* 0x0001e2000c101124 */
[----:B------:R-:W-:Y:S05]  /*9510*/  BRA `(.L_x_15616) ;  /* 0x0000000000c07947 */ /* 0x000fea0003800000 */
.L_x_15633:
        /* <DEDUP_REMOVED lines=22> */
.L_x_15615:
        /* <DEDUP_REMOVED lines=16> */
.L_x_15644:
[----:B------:R-:W-:Y:S05]  /*9780*/  BRA `(.L_x_15616) ;  /* 0x0000000000247947 */ /* 0x000fea0003800000 */
.L_x_15643:
[----:B------:R-:W-:-:S04]  /*9790*/  LOP3.LUT R19, R19, 0xffff, RZ, 0xc0, !PT ;  /* 0x0000ffff13137812 */ /* 0x000fc800078ec0ff */
[----:B------:R-:W-:-:S05]  /*97a0*/  PRMT R19, R19, 0x8880, RZ ;  /* 0x0000888013137816 */ /* 0x000fca00000000ff */
[----:B------:R-:W-:-:S05]  /*97b0*/  IMAD.MOV.U32 R4, RZ, RZ, R19 ;  /* 0x000000ffff047224 */ /* 0x000fca00078e0013 */
[----:B------:R-:W-:-:S05]  /*97c0*/  SHF.R.S32.HI R5, RZ, 0x1f, R4 ;  /* 0x0000001fff057819 */ /* 0x000fca0000011404 */
[----:B------:R0:W-:Y:S01]  /*97d0*/  STG.E.64 desc[UR36][R8.64], R4 ;  /* 0x0000000408007986 */ /* 0x0001e2000c101b24 */
[----:B------:R-:W-:Y:S05]  /*97e0*/  BRA `(.L_x_15616) ;  /* 0x00000000000c7947 */ /* 0x000fea0003800000 */
.L_x_15642:
[----:B------:R-:W-:-:S04]  /*97f0*/  LOP3.LUT R19, R19, 0xffff, RZ, 0xc0, !PT ;  /* 0x0000ffff13137812 */ /* 0x000fc800078ec0ff */
[----:B------:R-:W-:-:S05]  /*9800*/  PRMT R3, R19, 0x8880, RZ ;  /* 0x0000888013037816 */ /* 0x000fca00000000ff */
[----:B------:R0:W-:Y:S02]  /*9810*/  STG.E desc[UR36][R8.64], R3 ;  /* 0x0000000308007986 */ /* 0x0001e4000c101924 */
.L_x_15616:
        /* <DEDUP_REMOVED lines=23> */
.L_x_15648:
[----:B------:R0:W-:Y:S01]  /*9990*/  STG.E.U8 desc[UR36][R8.64], R18 ;  /* 0x0000001208007986 */ /* 0x0001e2000c101124 */
[----:B------:R-:W-:Y:S05]  /*99a0*/  BRA `(.L_x_15650) ;  /* 0x0000000c00987947 */ /* 0x000fea0003800000 */
.L_x_15647:
        /* <DEDUP_REMOVED lines=12> */
.L_x_15652:
[----:B------:R-:W-:-:S04]  /*9a70*/  LOP3.LUT R18, R18, 0xffff, RZ, 0xc0, !PT ;  /* 0x0000ffff12127812 */ /* 0x000fc800078ec0ff */
[----:B------:R-:W-:-:S05]  /*9a80*/  PRMT R3, R18, 0x8880, RZ ;  /* 0x0000888012037816 */ /* 0x000fca00000000ff */
[----:B------:R0:W-:Y:S01]  /*9a90*/  STG.E desc[UR36][R8.64], R3 ;  /* 0x0000000308007986 */ /* 0x0001e2000c101924 */
[----:B------:R-:W-:Y:S05]  /*9aa0*/  BRA `(.L_x_15650) ;  /* 0x0000000c00587947 */ /* 0x000fea0003800000 */
.L_x_15651:
[----:B------:R-:W-:-:S04]  /*9ab0*/  PRMT R3, R18, 0x8880, RZ ;  /* 0x0000888012037816 */ /* 0x000fc800000000ff */
[----:B------:R-:W-:-:S05]  /*9ac0*/  PRMT R3, R3, 0x7710, RZ ;  /* 0x0000771003037816 */ /* 0x000fca00000000ff */
[----:B------:R0:W-:Y:S01]  /*9ad0*/  STG.E.U16 desc[UR36][R8.64], R3 ;  /* 0x0000000308007986 */ /* 0x0001e2000c101524 */
[----:B------:R-:W-:Y:S05]  /*9ae0*/  BRA `(.L_x_15650) ;  /* 0x0000000c00487947 */ /* 0x000fea0003800000 */
.L_x_15646:
        /* <DEDUP_REMOVED lines=9> */
.L_x_15654:
[----:B------:R-:W0:Y:S02]  /*9b80*/  I2F.S8 R0, R18 ;  /* 0x0000001200007306 */ /* 0x000e240000001400 */
[----:B0-----:R-:W-:-:S05]  /*9b90*/  F2FP.F16.F32.PACK_AB R0, RZ, R0 ;  /* 0x00000000ff00723e */ /* 0x001fca00000000ff */
[----:B------:R4:W-:Y:S01]  /*9ba0*/  STG.E.U16 desc[UR36][R8.64], R0 ;  /* 0x0000000008007986 */ /* 0x0009e2000c101524 */
[----:B------:R-:W-:Y:S05]  /*9bb0*/  BRA `(.L_x_15650) ;  /* 0x0000000c00147947 */ /* 0x000fea0003800000 */
.L_x_15653:
        /* <DEDUP_REMOVED lines=10> */
.L_x_15656:
[----:B------:R-:W0:Y:S02]  /*9c60*/  I2F.S8 R18, R18 ;  /* 0x0000001200127306 */ /* 0x000e240000001400 */
[----:B0-----:R-:W-:-:S04]  /*9c70*/  F2FP.F16.F32.PACK_AB R3, RZ, R18 ;  /* 0x00000012ff03723e */ /* 0x001fc800000000ff */
[----:B------:R-:W-:-:S05]  /*9c80*/  PRMT R3, R3, 0x5410, RZ ;  /* 0x0000541003037816 */ /* 0x000fca00000000ff */
[----:B------:R2:W-:Y:S01]  /*9c90*/  STG.E desc[UR36][R8.64], R3 ;  /* 0x0000000308007986 */ /* 0x0005e2000c101924 */
[----:B------:R-:W-:Y:S05]  /*9ca0*/  BRA `(.L_x_15650) ;  /* 0x0000000800d87947 */ /* 0x000fea0003800000 */
.L_x_15655:
[----:B------:R-:W-:-:S04]  /*9cb0*/  PRMT R4, R18, 0x8880, RZ ;  /* 0x0000888012047816 */ /* 0x000fc800000000ff */
[----:B------:R-:W-:-:S06]  /*9cc0*/  PRMT R4, R4, 0x7710, RZ ;  /* 0x0000771004047816 */ /* 0x000fcc00000000ff */
[----:B------:R-:W0:Y:S02]  /*9cd0*/  I2F.F64.S16 R4, R4 ;  /* 0x0000000400047312 */ /* 0x000e240000101c00 */
[----:B0-----:R0:W-:Y:S01]  /*9ce0*/  STG.E.64 desc[UR36][R8.64], R4 ;  /* 0x0000000408007986 */ /* 0x0011e2000c101b24 */
[----:B------:R-:W-:Y:S05]  /*9cf0*/  BRA `(.L_x_15650) ;  /* 0x0000000800c47947 */ /* 0x000fea0003800000 */
.L_x_15645:
        /* <DEDUP_REMOVED lines=12> */
.L_x_15659:
[----:B------:R-:W-:Y:S02]  /*9dc0*/  PRMT R4, R18, 0x8880, RZ ;  /* 0x0000888012047816 */ /* 0x000fe400000000ff */
[----:B------:R-:W-:Y:S02]  /*9dd0*/  CS2R R6, SRZ ;  /* 0x0000000000067805 */ /* 0x000fe4000001ff00 */
[----:B------:R-:W-:-:S06]  /*9de0*/  PRMT R4, R4, 0x7710, RZ ;  /* 0x0000771004047816 */ /* 0x000fcc00000000ff */
[----:B------:R-:W0:Y:S02]  /*9df0*/  I2F.F64.S16 R4, R4 ;  /* 0x0000000400047312 */ /* 0x000e240000101c00 */
[----:B0-----:R0:W-:Y:S01]  /*9e00*/  STG.E.128 desc[UR36][R8.64], R4 ;  /* 0x0000000408007986 */ /* 0x0011e2000c101d24 */
[----:B------:R-:W-:Y:S05]  /*9e10*/  BRA `(.L_x_15650) ;  /* 0x00000008007c7947 */ /* 0x000fea0003800000 */
.L_x_15658:
        /* <DEDUP_REMOVED lines=21> */
.L_x_15663:
[----:B------:R-:W-:Y:S05]  /*9f70*/  BSYNC B0 ;  /* 0x0000000000007941 */ /* 0x000fea0003800000 */
.L_x_15662:
[----:B------:R-:W-:-:S05]  /*9f80*/  LOP3.LUT R5, R0, R5, RZ, 0xfc, !PT ;  /* 0x0000000500057212 */ /* 0x000fca00078efcff */
[----:B------:R0:W-:Y:S01]  /*9f90*/  STG.E.U8 desc[UR36][R8.64], R5 ;  /* 0x0000000508007986 */ /* 0x0001e2000c101124 */
[----:B------:R-:W-:Y:S05]  /*9fa0*/  BRA `(.L_x_15650) ;  /* 0x0000000800187947 */ /* 0x000fea0003800000 */
.L_x_15661:
        /* <DEDUP_REMOVED lines=13> */
.L_x_15665:
[----:B------:R-:W-:Y:S01]  /*a080*/  IMAD.MOV.U32 R0, RZ, RZ, 0x7f ;  /* 0x0000007fff007424 */ /* 0x000fe200078e00ff */
[----:B------:R-:W-:-:S04]  /*a090*/  ISETP.GT.U32.AND P0, PT, R3, 0x7f800000, PT ;  /* 0x7f8000000300780c */ /* 0x000fc80003f04070 */
[----:B------:R-:W-:-:S09]  /*a0a0*/  SEL R0, R0, 0x7c, P0 ;  /* 0x0000007c00007807 */ /* 0x000fd20000000000 */
.L_x_15666:
[----:B------:R-:W-:Y:S05]  /*a0b0*/  BSYNC B0 ;  /* 0x0000000000007941 */ /* 0x000fea0003800000 */
.L_x_15664:
[----:B------:R-:W-:-:S04]  /*a0c0*/  LOP3.LUT R3, R5, 0x80000000, RZ, 0xc0, !PT ;  /* 0x8000000005037812 */ /* 0x000fc800078ec0ff */
[----:B------:R-:W-:-:S04]  /*a0d0*/  SHF.R.U32.HI R3, RZ, 0x18, R3 ;  /* 0x00000018ff037819 */ /* 0x000fc80000011603 */
[----:B------:R-:W-:-:S05]  /*a0e0*/  LOP3.LUT R3, R0, R3, RZ, 0xfc, !PT ;  /* 0x0000000300037212 */ /* 0x000fca00078efcff */
[----:B------:R0:W-:Y:S01]  /*a0f0*/  STG.E.U8 desc[UR36][R8.64], R3 ;  /* 0x0000000308007986 */ /* 0x0001e2000c101124 */
[----:B------:R-:W-:Y:S05]  /*a100*/  BRA `(.L_x_15650) ;  /* 0x0000000400c07947 */ /* 0x000fea0003800000 */
.L_x_15660:
[----:B------:R-:W0:Y:S02]  /*a110*/  I2F.S8 R0, R18 ;  /* 0x0000001200007306 */ /* 0x000e240000001400 */
[----:B0-----:R-:W-:-:S05]  /*a120*/  F2FP.BF16.F32.PACK_AB R0, RZ, R0 ;  /* 0x00000000ff00723e */ /* 0x001fca00000010ff */
[----:B------:R0:W-:Y:S01]  /*a130*/  STG.E.U16 desc[UR36][R8.64], R0 ;  /* 0x0000000008007986 */ /* 0x0001e2000c101524 */
[----:B------:R-:W-:Y:S05]  /*a140*/  BRA `(.L_x_15650) ;  /* 0x0000000400b07947 */ /* 0x000fea0003800000 */
.L_x_15657:
        /* <DEDUP_REMOVED lines=12> */
.L_x_15669:
        /* <DEDUP_REMOVED lines=17> */
.L_x_15672:
[----:B------:R-:W-:-:S04]  /*a320*/  LOP3.LUT R3, R5, 0x80000000, RZ, 0xc0, !PT ;  /* 0x8000000005037812 */ /* 0x000fc800078ec0ff */
[----:B------:R-:W-:-:S04]  /*a330*/  SHF.R.U32.HI R3, RZ, 0x18, R3 ;  /* 0x00000018ff037819 */ /* 0x000fc80000011603 */
[----:B------:R-:W-:-:S04]  /*a340*/  LOP3.LUT R0, R0, R3, RZ, 0xfc, !PT ;  /* 0x0000000300007212 */ /* 0x000fc800078efcff */
[----:B------:R-:W-:-:S07]  /*a350*/  PRMT R4, R0, 0x7610, R4 ;  /* 0x0000761000047816 */ /* 0x000fce0000000004 */
.L_x_15671:
[----:B------:R-:W-:Y:S05]  /*a360*/  BSYNC B0 ;  /* 0x0000000000007941 */ /* 0x000fea0003800000 */
.L_x_15670:
[----:B------:R0:W-:Y:S01]  /*a370*/  STG.E.U8 desc[UR36][R8.64], R4 ;  /* 0x0000000408007986 */ /* 0x0001e2000c101124 */
[----:B------:R-:W-:Y:S05]  /*a380*/  BRA `(.L_x_15650) ;  /* 0x0000000400207947 */ /* 0x000fea0003800000 */
.L_x_15668:
        /* <DEDUP_REMOVED lines=17> */
.L_x_15675:
[----:B------:R-:W-:-:S04]  /*a4a0*/  LOP3.LUT R3, R5, 0x80000000, RZ, 0xc0, !PT ;  /* 0x8000000005037812 */ /* 0x000fc800078ec0ff */
[----:B------:R-:W-:-:S04]  /*a4b0*/  SHF.R.U32.HI R3, RZ, 0x18, R3 ;  /* 0x00000018ff037819 */ /* 0x000fc80000011603 */
[----:B------:R-:W-:-:S04]  /*a4c0*/  LOP3.LUT R0, R0, R3, RZ, 0xfc, !PT ;  /* 0x0000000300007212 */ /* 0x000fc800078efcff */
[----:B------:R-:W-:-:S07]  /*a4d0*/  PRMT R4, R0, 0x7610, R4 ;  /* 0x0000761000047816 */ /* 0x000fce0000000004 */
.L_x_15674:
[----:B------:R-:W-:Y:S05]  /*a4e0*/  BSYNC B0 ;  /* 0x0000000000007941 */ /* 0x000fea0003800000 */
.L_x_15673:
[----:B------:R0:W-:Y:S01]  /*a4f0*/  STG.E.U8 desc[UR36][R8.64], R4 ;  /* 0x0000000408007986 */ /* 0x0001e2000c101124 */
[----:B------:R-:W-:Y:S05]  /*a500*/  BRA `(.L_x_15650) ;  /* 0x0000000000c07947 */ /* 0x000fea0003800000 */
.L_x_15667:
        /* <DEDUP_REMOVED lines=22> */
.L_x_15649:
        /* <DEDUP_REMOVED lines=16> */
.L_x_15678:
[----:B------:R-:W-:Y:S05]  /*a770*/  BRA `(.L_x_15650) ;  /* 0x0000000000247947 */ /* 0x000fea0003800000 */
.L_x_15677:
[----:B------:R-:W-:-:S04]  /*a780*/  LOP3.LUT R18, R18, 0xffff, RZ, 0xc0, !PT ;  /* 0x0000ffff12127812 */ /* 0x000fc800078ec0ff */
[----:B------:R-:W-:-:S05]  /*a790*/  PRMT R18, R18, 0x8880, RZ ;  /* 0x0000888012127816 */ /* 0x000fca00000000ff */
[----:B------:R-:W-:-:S05]  /*a7a0*/  IMAD.MOV.U32 R4, RZ, RZ, R18 ;  /* 0x000000ffff047224 */ /* 0x000fca00078e0012 */
[----:B------:R-:W-:-:S05]  /*a7b0*/  SHF.R.S32.HI R5, RZ, 0x1f, R4 ;  /* 0x0000001fff057819 */ /* 0x000fca0000011404 */
[----:B------:R0:W-:Y:S01]  /*a7c0*/  STG.E.64 desc[UR36][R8.64], R4 ;  /* 0x0000000408007986 */ /* 0x0001e2000c101b24 */
[----:B------:R-:W-:Y:S05]  /*a7d0*/  BRA `(.L_x_15650) ;  /* 0x00000000000c7947 */ /* 0x000fea0003800000 */
.L_x_15676:
[----:B------:R-:W-:-:S04]  /*a7e0*/  LOP3.LUT R18, R18, 0xffff, RZ, 0xc0, !PT ;  /* 0x0000ffff12127812 */ /* 0x000fc800078ec0ff */
[----:B------:R-:W-:-:S05]  /*a7f0*/  PRMT R3, R18, 0x8880, RZ ;  /* 0x0000888012037816 */ /* 0x000fca00000000ff */
[----:B------:R0:W-:Y:S02]  /*a800*/  STG.E desc[UR36][R8.64], R3 ;  /* 0x0000000308007986 */ /* 0x0001e4000c101924 */
.L_x_15650:
[----:B------:R-:W-:-:S07]  /*a810*/  VIADD R27, R27, 0x80 ;  /* 0x000000801b1b7836 */ /* 0x000fce0000000000 */
.L_x_15610:
[----:B------:R-:W-:Y:S05]  /*a820*/  BSYNC B6 ;  /* 0x0000000000067941 */ /* 0x000fea0003800000 */
.L_x_15609:
        /* <DEDUP_REMOVED lines=21> */
.L_x_15682:
[----:B------:R-:W-:Y:S01]  /*a980*/  STG.E.U8 desc[UR36][R4.64], R17 ;  /* 0x0000001104007986 */ /* 0x000fe2000c101124 */
[----:B------:R-:W-:Y:S05]  /*a990*/  EXIT ;  /* 0x000000000000794d */ /* 0x000fea0003800000 */
.L_x_15681:
        /* <DEDUP_REMOVED lines=12> */
.L_x_15685:
[----:B------:R-:W-:-:S04]  /*aa60*/  LOP3.LUT R17, R17, 0xffff, RZ, 0xc0, !PT ;  /* 0x0000ffff11117812 */ /* 0x000fc800078ec0ff */
[----:B------:R-:W-:-:S05]  /*aa70*/  PRMT R3, R17, 0x8880, RZ ;  /* 0x0000888011037816 */ /* 0x000fca00000000ff */
[----:B------:R-:W-:Y:S01]  /*aa80*/  STG.E desc[UR36][R4.64], R3 ;  /* 0x0000000304007986 */ /* 0x000fe2000c101924 */
[----:B------:R-:W-:Y:S05]  /*aa90*/  EXIT ;  /* 0x000000000000794d */ /* 0x000fea0003800000 */
.L_x_15684:
[----:B------:R-:W-:-:S04]  /*aaa0*/  PRMT R3, R17, 0x8880, RZ ;  /* 0x0000888011037816 */ /* 0x000fc800000000ff */
[----:B------:R-:W-:-:S05]  /*aab0*/  PRMT R3, R3, 0x7710, RZ ;  /* 0x0000771003037816 */ /* 0x000fca00000000ff */
[----:B------:R-:W-:Y:S01]  /*aac0*/  STG.E.U16 desc[UR36][R4.64], R3 ;  /* 0x0000000304007986 */ /* 0x000fe2000c101524 */
[----:B------:R-:W-:Y:S05]  /*aad0*/  EXIT ;  /* 0x000000000000794d */ /* 0x000fea0003800000 */
.L_x_15680:
        /* <DEDUP_REMOVED lines=9> */
.L_x_15687:
[----:B------:R-:W0:Y:S02]  /*ab70*/  I2F.S8 R0, R17 ;  /* 0x0000001100007306 */ /* 0x000e240000001400 */
[----:B0-----:R-:W-:-:S05]  /*ab80*/  F2FP.F16.F32.PACK_AB R0, RZ, R0 ;  /* 0x00000000ff00723e */ /* 0x001fca00000000ff */
[----:B------:R-:W-:Y:S01]  /*ab90*/  STG.E.U16 desc[UR36][R4.64], R0 ;  /* 0x0000000004007986 */ /* 0x000fe2000c101524 */
[----:B------:R-:W-:Y:S05]  /*aba0*/  EXIT ;  /* 0x000000000000794d */ /* 0x000fea0003800000 */
.L_x_15686:
        /* <DEDUP_REMOVED lines=10> */
.L_x_15689:
[----:B------:R-:W0:Y:S02]  /*ac50*/  I2F.S8 R17, R17 ;  /* 0x0000001100117306 */ /* 0x000e240000001400 */
[----:B0-----:R-:W-:-:S04]  /*ac60*/  F2FP.F16.F32.PACK_AB R3, RZ, R17 ;  /* 0x00000011ff03723e */ /* 0x001fc800000000ff */
[----:B------:R-:W-:-:S05]  /*ac70*/  PRMT R3, R3, 0x5410, RZ ;  /* 0x0000541003037816 */ /* 0x000fca00000000ff */
[----:B------:R-:W-:Y:S01]  /*ac80*/  STG.E desc[UR36][R4.64], R3 ;  /* 0x0000000304007986 */ /* 0x000fe2000c101924 */
[----:B------:R-:W-:Y:S05]  /*ac90*/  EXIT ;  /* 0x000000000000794d */ /* 0x000fea0003800000 */
.L_x_15688:
[----:B------:R-:W-:-:S04]  /*aca0*/  PRMT R2, R17, 0x8880, RZ ;  /* 0x0000888011027816 */ /* 0x000fc800000000ff */
[----:B------:R-:W-:-:S06]  /*acb0*/  PRMT R2, R2, 0x7710, RZ ;  /* 0x0000771002027816 */ /* 0x000fcc00000000ff */
[----:B------:R-:W0:Y:S02]  /*acc0*/  I2F.F64.S16 R2, R2 ;  /* 0x0000000200027312 */ /* 0x000e240000101c00 */
[----:B0-----:R-:W-:Y:S01]  /*acd0*/  STG.E.64 desc[UR36][R4.64], R2 ;  /* 0x0000000204007986 */ /* 0x001fe2000c101b24 */
[----:B------:R-:W-:Y:S05]  /*ace0*/  EXIT ;  /* 0x000000000000794d */ /* 0x000fea0003800000 */
.L_x_15679:
        /* <DEDUP_REMOVED lines=12> */
.L_x_15692:
[----:B------:R-:W-:Y:S02]  /*adb0*/  PRMT R8, R17, 0x8880, RZ ;  /* 0x0000888011087816 */ /* 0x000fe400000000ff */
[----:B------:R-:W-:Y:S02]  /*adc0*/  CS2R R10, SRZ ;  /* 0x00000000000a7805 */ /* 0x000fe4000001ff00 */
[----:B------:R-:W-:-:S06]  /*add0*/  PRMT R8, R8, 0x7710, RZ ;  /* 0x0000771008087816 */ /* 0x000fcc00000000ff */
[----:B------:R-:W0:Y:S02]  /*ade0*/  I2F.F64.S16 R8, R8 ;  /* 0x0000000800087312 */ /* 0x000e240000101c00 */
[----:B0-----:R-:W-:Y:S01]  /*adf0*/  STG.E.128 desc[UR36][R4.64], R8 ;  /* 0x0000000804007986 */ /* 0x001fe2000c101d24 */
[----:B------:R-:W-:Y:S05]  /*ae00*/  EXIT ;  /* 0x000000000000794d */ /* 0x000fea0003800000 */
.L_x_15691:
        /* <DEDUP_REMOVED lines=21> */
.L_x_15696:
[----:B------:R-:W-:Y:S05]  /*af60*/  BSYNC B0 ;  /* 0x0000000000007941 */ /* 0x000fea0003800000 */
.L_x_15695:
[----:B------:R-:W-:-:S05]  /*af70*/  LOP3.LUT R3, R0, R3, RZ, 0xfc, !PT ;  /* 0x0000000300037212 */ /* 0x000fca00078efcff */
[----:B------:R-:W-:Y:S01]  /*af80*/  STG.E.U8 desc[UR36][R4.64], R3 ;  /* 0x0000000304007986 */ /* 0x000fe2000c101124 */
[----:B------:R-:W-:Y:S05]  /*af90*/  EXIT ;  /* 0x000000000000794d */ /* 0x000fea0003800000 */
.L_x_15694:
        /* <DEDUP_REMOVED lines=13> */
.L_x_15698:
[----:B------:R-:W-:Y:S01]  /*b070*/  IMAD.MOV.U32 R0, RZ, RZ, 0x7f ;  /* 0x0000007fff007424 */ /* 0x000fe200078e00ff */
[----:B------:R-:W-:-:S04]  /*b080*/  ISETP.GT.U32.AND P0, PT, R2, 0x7f800000, PT ;  /* 0x7f8000000200780c */ /* 0x000fc80003f04070 */
[----:B------:R-:W-:-:S09]  /*b090*/  SEL R0, R0, 0x7c, P0 ;  /* 0x0000007c00007807 */ /* 0x000fd20000000000 */
.L_x_15699:
[----:B------:R-:W-:Y:S05]  /*b0a0*/  BSYNC B0 ;  /* 0x0000000000007941 */ /* 0x000fea0003800000 */
.L_x_15697:
[----:B------:R-:W-:-:S04]  /*b0b0*/  LOP3.LUT R2, R17, 0x80000000, RZ, 0xc0, !PT ;  /* 0x8000000011027812 */ /* 0x000fc800078ec0ff */
[----:B------:R-:W-:-:S04]  /*b0c0*/  SHF.R.U32.HI R3, RZ, 0x18, R2 ;  /* 0x00000018ff037819 */ /* 0x000fc80000011602 */
[----:B------:R-:W-:-:S05]  /*b0d0*/  LOP3.LUT R3, R0, R3, RZ, 0xfc, !PT ;  /* 0x0000000300037212 */ /* 0x000fca00078efcff */
[----:B------:R-:W-:Y:S01]  /*b0e0*/  STG.E.U8 desc[UR36][R4.64], R3 ;  /* 0x0000000304007986 */ /* 0x000fe2000c101124 */
[----:B------:R-:W-:Y:S05]  /*b0f0*/  EXIT ;  /* 0x000000000000794d */ /* 0x000fea0003800000 */
.L_x_15693:
[----:B------:R-:W0:Y:S02]  /*b100*/  I2F.S8 R0, R17 ;  /* 0x0000001100007306 */ /* 0x000e240000001400 */
[----:B0-----:R-:W-:-:S05]  /*b110*/  F2FP.BF16.F32.PACK_AB R0, RZ, R0 ;  /* 0x00000000ff00723e */ /* 0x001fca00000010ff */
[----:B------:R-:W-:Y:S01]  /*b120*/  STG.E.U16 desc[UR36][R4.64], R0 ;  /* 0x0000000004007986 */ /* 0x000fe2000c101524 */
[----:B------:R-:W-:Y:S05]  /*b130*/  EXIT ;  /* 0x000000000000794d */ /* 0x000fea0003800000 */
.L_x_15690:
        /* <DEDUP_REMOVED lines=12> */
.L_x_15702:
        /* <DEDUP_REMOVED lines=17> */
.L_x_15705:
[----:B------:R-:W-:-:S04]  /*b310*/  LOP3.LUT R2, R17, 0x80000000, RZ, 0xc0, !PT ;  /* 0x8000000011027812 */ /* 0x000fc800078ec0ff */
[----:B------:R-:W-:-:S04]  /*b320*/  SHF.R.U32.HI R3, RZ, 0x18, R2 ;  /* 0x00000018ff037819 */ /* 0x000fc80000011602 */
[----:B------:R-:W-:-:S04]  /*b330*/  LOP3.LUT R0, R0, R3, RZ, 0xfc, !PT ;  /* 0x0000000300007212 */ /* 0x000fc800078efcff */
[----:B------:R-:W-:-:S07]  /*b340*/  PRMT R2, R0, 0x7610, R2 ;  /* 0x0000761000027816 */ /* 0x000fce0000000002 */
.L_x_15704:
[----:B------:R-:W-:Y:S05]  /*b350*/  BSYNC B0 ;  /* 0x0000000000007941 */ /* 0x000fea0003800000 */
.L_x_15703:
[----:B------:R-:W-:Y:S01]  /*b360*/  STG.E.U8 desc[UR36][R4.64], R2 ;  /* 0x0000000204007986 */ /* 0x000fe2000c101124 */
[----:B------:R-:W-:Y:S05]  /*b370*/  EXIT ;  /* 0x000000000000794d */ /* 0x000fea0003800000 */
.L_x_15701:
        /* <DEDUP_REMOVED lines=17> */
.L_x_15708:
[----:B------:R-:W-:-:S04]  /*b490*/  LOP3.LUT R2, R17, 0x80000000, RZ, 0xc0, !PT ;  /* 0x8000000011027812 */ /* 0x000fc800078ec0ff */
[----:B------:R-:W-:-:S04]  /*b4a0*/  SHF.R.U32.HI R3, RZ, 0x18, R2 ;  /* 0x00000018ff037819 */ /* 0x000fc80000011602 */
[----:B------:R-:W-:-:S04]  /*b4b0*/  LOP3.LUT R0, R0, R3, RZ, 0xfc, !PT ;  /* 0x0000000300007212 */ /* 0x000fc800078efcff */
[----:B------:R-:W-:-:S07]  /*b4c0*/  PRMT R2, R0, 0x7610, R2 ;  /* 0x0000761000027816 */ /* 0x000fce0000000002 */
.L_x_15707:
[----:B------:R-:W-:Y:S05]  /*b4d0*/  BSYNC B0 ;  /* 0x0000000000007941 */ /* 0x000fea0003800000 */
.L_x_15706:
[----:B------:R-:W-:Y:S01]  /*b4e0*/  STG.E.U8 desc[UR36][R4.64], R2 ;  /* 0x0000000204007986 */ /* 0x000fe2000c101124 */
[----:B------:R-:W-:Y:S05]  /*b4f0*/  EXIT ;  /* 0x000000000000794d */ /* 0x000fea0003800000 */
.L_x_15700:
        /* <DEDUP_REMOVED lines=22> */
.L_x_15683:
        /* <DEDUP_REMOVED lines=16> */
.L_x_15711:
[----:B------:R-:W-:Y:S05]  /*b760*/  EXIT ;  /* 0x000000000000794d */ /* 0x000fea0003800000 */
.L_x_15710:
[----:B------:R-:W-:-:S04]  /*b770*/  LOP3.LUT R17, R17, 0xffff, RZ, 0xc0, !PT ;  /* 0x0000ffff11117812 */ /* 0x000fc800078ec0ff */
[----:B------:R-:W-:-:S05]  /*b780*/  PRMT R17, R17, 0x8880, RZ ;  /* 0x0000888011117816 */ /* 0x000fca00000000ff */
[----:B------:R-:W-:-:S05]  /*b790*/  IMAD.MOV.U32 R2, RZ, RZ, R17 ;  /* 0x000000ffff027224 */ /* 0x000fca00078e0011 */
[----:B------:R-:W-:-:S05]  /*b7a0*/  SHF.R.S32.HI R3, RZ, 0x1f, R2 ;  /* 0x0000001fff037819 */ /* 0x000fca0000011402 */
[----:B------:R-:W-:Y:S01]  /*b7b0*/  STG.E.64 desc[UR36][R4.64], R2 ;  /* 0x0000000204007986 */ /* 0x000fe2000c101b24 */
[----:B------:R-:W-:Y:S05]  /*b7c0*/  EXIT ;  /* 0x000000000000794d */ /* 0x000fea0003800000 */
.L_x_15709:
[----:B------:R-:W-:-:S04]  /*b7d0*/  LOP3.LUT R17, R17, 0xffff, RZ, 0xc0, !PT ;  /* 0x0000ffff11117812 */ /* 0x000fc800078ec0ff */
[----:B------:R-:W-:-:S05]  /*b7e0*/  PRMT R3, R17, 0x8880, RZ ;  /* 0x0000888011037816 */ /* 0x000fca00000000ff */
[----:B------:R-:W-:Y:S01]  /*b7f0*/  STG.E desc[UR36][R4.64], R3 ;  /* 0x0000000304007986 */ /* 0x000fe2000c101924 */
[----:B------:R-:W-:Y:S05]  /*b800*/  EXIT ;  /* 0x000000000000794d */ /* 0x000fea0003800000 */
.L_x_15712:
        /* <DEDUP_REMOVED lines=15> */
.L_x_17354:


//--------------------- .text._ZN2at6native18elementwise_kernelILi128ELi4EZNS0_22gpu_kernel_impl_nocastINS0_13BinaryFunctorIaaaNS0_15binary_internal10MulFunctorIaEEEEEEvRNS_18TensorIteratorBaseERKT_EUliE_EEviT1_ --------------------------
	.section	.text._ZN2at6native18elementwise_kernelILi128ELi4EZNS0_22gpu_kernel_impl_nocastINS0_13BinaryFunctorIaaaNS0_15binary_internal10MulFunctorIaEEEEEEvRNS_18TensorIteratorBaseERKT_EUliE_EEviT1_,"ax",@progbits
	.align	128
        .global         _ZN2at6native18elementwise_kernelILi128ELi4EZNS0_22gpu_kernel_impl_nocastINS0_13BinaryFunctorIaaaNS0_15binary_internal10MulFunctorIaEEEEEEvRNS_18TensorIteratorBaseERKT_EUliE_EEviT1_
        .type           _ZN2at6native18elementwise_kernelILi128ELi4EZNS0_22gpu_kernel_impl_nocastINS0_13BinaryFunctorIaaaNS0_15binary_internal10MulFunctorIaEEEEEEvRNS_18TensorIteratorBaseERKT_EUliE_EEviT1_,@function
        .size           _ZN2at6native18elementwise_kernelILi128ELi4EZNS0_22gpu_kernel_impl_nocastINS0_13BinaryFunctorIaaaNS0_15binary_internal10MulFunctorIaEEEEEEvRNS_18TensorIteratorBaseERKT_EUliE_EEviT1_,(.L_x_17355 - _ZN2at6native18elementwise_kernelILi128ELi4EZNS0_22gpu_kernel_impl_nocastINS0_13BinaryFunctorIaaaNS0_15binary_internal10MulFunctorIaEEEEEEvRNS_18TensorIteratorBaseERKT_EUliE_EEviT1_)
        .other          _ZN2at6native18elementwise_kernelILi128ELi4EZNS0_22gpu_kernel_impl_nocastINS0_13BinaryFunctorIaaaNS0_15binary_internal10MulFunctorIaEEEEEEvRNS_18TensorIteratorBaseERKT_EUliE_EEviT1_,@"STO_CUDA_ENTRY STV_DEFAULT"
_ZN2at6native18elementwise_kernelILi128ELi4EZNS0_22gpu_kernel_impl_nocastINS0_13BinaryFunctorIaaaNS0_15binary_internal10MulFunctorIaEEEEEEvRNS_18TensorIteratorBaseERKT_EUliE_EEviT1_:
.text._ZN2at6native18elementwise_kernelILi128ELi4EZNS0_22gpu_kernel_impl_nocastINS0_13BinaryFunctorIaaaNS0_15binary_internal10MulFunctorIaEEEEEEvRNS_18TensorIteratorBaseERKT_EUliE_EEviT1_:
        /* <DEDUP_REMOVED lines=363> */
.L_x_15715:
[----:B------:R-:W-:Y:S01]  /*16b0*/  ULDC.64 UR8, c[0x0][0x480] ;  /* 0x0001200000087ab9 */ /* 0x000fe20000000a00 */
[----:B------:R-:W-:Y:S01]  /*16c0*/  ULDC.64 UR10, c[0x0][0x488] ;  /* 0x00012200000a7ab9 */ /* 0x000fe20000000a00 */
[----:B------:R-:W-:Y:S02]  /*16d0*/  IADD3 R8, P0, R0, UR8, RZ ;  /* 0x0000000800087c10 */ /* 0x000fe4000ff1e0ff */
[----:B------:R-:W-:Y:S02]  /*16e0*/  IADD3 R6, P1, R2, UR10, RZ ;  /* 0x0000000a02067c10 */ /* 0x000fe4000ff3e0ff */
[----:B------:R-:W-:Y:S01]  /*16f0*/  IADD3.X R9, RZ, UR9, RZ, P0, !PT ;  /* 0x00000009ff097c10 */ /* 0x000fe200087fe4ff */
[----:B------:R-:W-:Y:S01]  /*1700*/  ULDC.64 UR8, c[0x0][0x478] ;  /* 0x00011e0000087ab9 */ /* 0x000fe20000000a00 */
[----:B------:R-:W-:-:S04]  /*1710*/  IADD3.X R7, RZ, UR11, RZ, P1, !PT ;  /* 0x0000000bff077c10 */ /* 0x000fc80008ffe4ff */
[----:B------:R-:W2:Y:S04]  /*1720*/  LDG.E.U8 R9, desc[UR4][R8.64] ;  /* 0x0000000408097981 */ /* 0x000ea8000c1e1100 */
[----:B------:R-:W2:Y:S01]  /*1730*/  LDG.E.U8 R6, desc[UR4][R6.64] ;  /* 0x0000000406067981 */ /* 0x000ea2000c1e1100 */
[----:B------:R-:W-:-:S04]  /*1740*/  IADD3 R4, P0, R5, UR8, RZ ;  /* 0x0000000805047c10 */ /* 0x000fc8000ff1e0ff */
[----:B------:R-:W-:Y:S02]  /*1750*/  IADD3.X R5, RZ, UR9, RZ, P0, !PT ;  /* 0x00000009ff057c10 */ /* 0x000fe400087fe4ff */
[----:B------:R-:W-:Y:S01]  /*1760*/  IADD3 R3, R3, 0x80, RZ ;  /* 0x0000008003037810 */ /* 0x000fe20007ffe0ff */
[----:B--2---:R-:W-:-:S05]  /*1770*/  IMAD R11, R6, R9, RZ ;  /* 0x00000009060b7224 */ /* 0x004fca00078e02ff */
[----:B------:R0:W-:Y:S02]  /*1780*/  STG.E.U8 desc[UR4][R4.64], R11 ;  /* 0x0000000b04007986 */ /* 0x0001e4000c101104 */
.L_x_15714:
[----:B------:R-:W-:Y:S05]  /*1790*/  BSYNC B0 ;  /* 0x0000000000007941 */ /* 0x000fea0003800000 */
.L_x_15713:
        /* <DEDUP_REMOVED lines=356> */
.L_x_15718:
        /* <DEDUP_REMOVED lines=11> */
[----:B------:R-:W-:-:S04]  /*2e90*/  IADD3 R3, R3, 0x80, RZ ;  /* 0x0000008003037810 */ /* 0x000fc80007ffe0ff */
[----:B------:R-:W-:Y:S01]  /*2ea0*/  ISETP.GE.AND P0, PT, R3, UR6, PT ;  /* 0x0000000603007c0c */ /* 0x000fe2000bf06270 */
[----:B--2---:R-:W-:-:S05]  /*2eb0*/  IMAD R11, R6, R9, RZ ;  /* 0x00000009060b7224 */ /* 0x004fca00078e02ff */
[----:B------:R1:W-:Y:S07]  /*2ec0*/  STG.E.U8 desc[UR4][R4.64], R11 ;  /* 0x0000000b04007986 */ /* 0x0003ee000c101104 */
        /* <DEDUP_REMOVED lines=354> */
.L_x_15719:
        /* <DEDUP_REMOVED lines=14> */
.L_x_15717:
[----:B------:R-:W-:Y:S05]  /*45d0*/  BSYNC B0 ;  /* 0x0000000000007941 */ /* 0x000fea0003800000 */
.L_x_15716:
        /* <DEDUP_REMOVED lines=355> */
.L_x_15720:
        /* <DEDUP_REMOVED lines=10> */
[----:B------:R-:W-:Y:S01]  /*5cb0*/  IADD3.X R5, RZ, UR7, RZ, P0, !PT ;  /* 0x00000007ff057c10 */ /* 0x000fe200087fe4ff */
[----:B--2---:R-:W-:-:S05]  /*5cc0*/  IMAD R9, R2, R7, RZ ;  /* 0x0000000702097224 */ /* 0x004fca00078e02ff */
[----:B------:R-:W-:Y:S01]  /*5cd0*/  STG.E.U8 desc[UR4][R4.64], R9 ;  /* 0x0000000904007986 */ /* 0x000fe2000c101104 */
[----:B------:R-:W-:Y:S05]  /*5ce0*/  EXIT ;  /* 0x000000000000794d */ /* 0x000fea0003800000 */
.L_x_15721:
        /* <DEDUP_REMOVED lines=9> */
.L_x_17355:


//--------------------- .text._ZN2at6native27unrolled_elementwise_kernelINS0_13BinaryFunctorIaaaNS0_15binary_internal10MulFunctorIaEEEESt5arrayIPcLm3EELi4E23TrivialOffsetCalculatorILi2EjESA_ILi1EjENS0_6memory15LoadWithoutCastENSD_16StoreWithoutCastEEEviT_T0_T2_T3_T4_T5_ --------------------------
	.section	.text._ZN2at6native27unrolled_elementwise_kernelINS0_13BinaryFunctorIaaaNS0_15binary_internal10MulFunctorIaEEEESt5arrayIPcLm3EELi4E23TrivialOffsetCalculatorILi2EjESA_ILi1EjENS0_6memory15LoadWithoutCastENSD_16StoreWithoutCastEEEviT_T0_T2_T3_T4_T5_,"ax",@progbits
	.align	128
        .global         _ZN2at6native27unrolled_elementwise_kernelINS0_13BinaryFunctorIaaaNS0_15binary_internal10MulFunctorIaEEEESt5arrayIPcLm3EELi4E23TrivialOffsetCalculatorILi2EjESA_ILi1EjENS0_6memory15LoadWithoutCastENSD_16StoreWithoutCastEEEviT_T0_T2_T3_T4_T5_
        .type           _ZN2at6native27unrolled_elementwise_kernelINS0_13BinaryFunctorIaaaNS0_15binary_internal10MulFunctorIaEEEESt5arrayIPcLm3EELi4E23TrivialOffsetCalculatorILi2EjESA_ILi1EjENS0_6memory15LoadWithoutCastENSD_16StoreWithoutCastEEEviT_T0_T2_T3_T4_T5_,@function
        .size           _ZN2at6native27unrolled_elementwise_kernelINS0_13BinaryFunctorIaaaNS0_15binary_internal10MulFunctorIaEEEESt5arrayIPcLm3EELi4E23TrivialOffsetCalculatorILi2EjESA_ILi1EjENS0_6memory15LoadWithoutCastENSD_16StoreWithoutCastEEEviT_T0_T2_T3_T4_T5_,(.L_x_17356 - _ZN2at6native27unrolled_elementwise_kernelINS0_13BinaryFunctorIaaaNS0_15binary_internal10MulFunctorIaEEEESt5arrayIPcLm3EELi4E23TrivialOffsetCalculatorILi2EjESA_ILi1EjENS0_6memory15LoadWithoutCastENSD_16StoreWithoutCastEEEviT_T0_T2_T3_T4_T5_)
        .other          _ZN2at6native27unrolled_elementwise_kernelINS0_13BinaryFunctorIaaaNS0_15binary_internal10MulFunctorIaEEEESt5arrayIPcLm3EELi4E23TrivialOffsetCalculatorILi2EjESA_ILi1EjENS0_6memory15LoadWithoutCastENSD_16StoreWithoutCastEEEviT_T0_T2_T3_T4_T5_,@"STO_CUDA_ENTRY STV_DEFAULT"
_ZN2at6native27unrolled_elementwise_kernelINS0_13BinaryFunctorIaaaNS0_15binary_internal10MulFunctorIaEEEESt5arrayIPcLm3EELi4E23TrivialOffsetCalculatorILi2EjESA_ILi1EjENS0_6memory15LoadWithoutCastENSD_16StoreWithoutCastEEEviT_T0_T2_T3_T4_T5_:
.text._ZN2at6native27unrolled_elementwise_kernelINS0_13BinaryFunctorIaaaNS0_15binary_internal10MulFunctorIaEEEESt5arrayIPcLm3EELi4E23TrivialOffsetCalculatorILi2EjESA_ILi1EjENS0_6memory15LoadWithoutCastENSD_16StoreWithoutCastEEEviT_T0_T2_T3_T4_T5_:
        /* <DEDUP_REMOVED lines=23> */
[----:B------:R1:W3:Y:S01]  /*0170*/  @!P0 LDG.E.U8 R14, desc[UR4][R2.64] ;  /* 0x00000004020e8981 */ /* 0x0002e2000c1e1100 */
[----:B------:R-:W-:-:S04]  /*0180*/  @!P0 IMAD.X R25, RZ, RZ, R5, P4 ;  /* 0x000000ffff198224 */ /* 0x000fc800020e0605 */
[----:B------:R-:W4:Y:S01]  /*0190*/  @!P2 LDC.64 R10, c[0x0][0x220] ;  /* 0x00008800ff0aab82 */ /* 0x000f220000000a00 */
[----:B------:R-:W-:Y:S01]  /*01a0*/  @!P2 IMAD R5, R0, 0x200, R21 ;  /* 0x000002000005a824 */ /* 0x000fe200078e0215 */
[----:B------:R-:W3:Y:S01]  /*01b0*/  @!P0 LDG.E.U8 R15, desc[UR4][R24.64] ;  /* 0x00000004180f8981 */ /* 0x000ee2000c1e1100 */
[----:B------:R-:W-:Y:S01]  /*01c0*/  PRMT R16, RZ, 0x7610, R16 ;  /* 0x00007610ff107816 */ /* 0x000fe20000000010 */
[----:B------:R-:W-:Y:S01]  /*01d0*/  @!P2 VIADD R21, R21, 0x80 ;  /* 0x000000801515a836 */ /* 0x000fe20000000000 */
[----:B--2---:R-:W-:-:S03]  /*01e0*/  @!P3 IADD3 R22, P4, R17, R22, RZ ;  /* 0x000000161116b210 */ /* 0x004fc60007f9e0ff */
[----:B------:R-:W2:Y:S01]  /*01f0*/  @!P2 LDC.64 R6, c[0x0][0x228] ;  /* 0x00008a00ff06ab82 */ /* 0x000ea20000000a00 */
[----:B------:R-:W-:Y:S01]  /*0200*/  PRMT R18, RZ, 0x7610, R18 ;  /* 0x00007610ff127816 */ /* 0x000fe20000000012 */
[----:B------:R-:W-:Y:S01]  /*0210*/  @!P3 IMAD.X R23, RZ, RZ, R23, P4 ;  /* 0x000000ffff17b224 */ /* 0x000fe200020e0617 */
[----:B------:R-:W-:Y:S02]  /*0220*/  PRMT R19, RZ, 0x7610, R19 ;  /* 0x00007610ff137816 */ /* 0x000fe40000000013 */
[----:B0-----:R-:W-:Y:S02]  /*0230*/  @!P3 IADD3 R8, P4, R17, R8, RZ ;  /* 0x000000081108b210 */ /* 0x001fe40007f9e0ff */
[----:B------:R-:W-:Y:S01]  /*0240*/  PRMT R17, RZ, 0x7610, R17 ;  /* 0x00007610ff117816 */ /* 0x000fe20000000011 */
[----:B------:R-:W3:Y:S01]  /*0250*/  @!P3 LDG.E.U8 R16, desc[UR4][R22.64] ;  /* 0x000000041610b981 */ /* 0x000ee2000c1e1100 */
[----:B------:R-:W-:Y:S01]  /*0260*/  ISETP.GE.AND P1, PT, R21, R12, PT ;  /* 0x0000000c1500720c */ /* 0x000fe20003f26270 */
[----:B------:R-:W-:Y:S01]  /*0270*/  @!P3 IMAD.X R9, RZ, RZ, R9, P4 ;  /* 0x000000ffff09b224 */ /* 0x000fe200020e0609 */
[----:B----4-:R-:W-:-:S04]  /*0280*/  @!P2 IADD3 R10, P5, R5, R10, RZ ;  /* 0x0000000a050aa210 */ /* 0x010fc80007fbe0ff */
[----:B------:R0:W4:Y:S01]  /*0290*/  @!P3 LDG.E.U8 R18, desc[UR4][R8.64] ;  /* 0x000000040812b981 */ /* 0x000122000c1e1100 */
[----:B--2---:R-:W-:Y:S01]  /*02a0*/  @!P2 IADD3 R6, P6, R5, R6, RZ ;  /* 0x000000060506a210 */ /* 0x004fe20007fde0ff */
[----:B------:R-:W-:-:S05]  /*02b0*/  @!P2 IMAD.X R11, RZ, RZ, R11, P5 ;  /* 0x000000ffff0ba224 */ /* 0x000fca00028e060b */
[----:B------:R-:W2:Y:S01]  /*02c0*/  @!P1 LDC.64 R4, c[0x0][0x220] ;  /* 0x00008800ff049b82 */ /* 0x000ea20000000a00 */
[----:B------:R-:W-:Y:S01]  /*02d0*/  @!P2 IMAD.X R7, RZ, RZ, R7, P6 ;  /* 0x000000ffff07a224 */ /* 0x000fe200030e0607 */
[----:B------:R-:W4:Y:S04]  /*02e0*/  @!P2 LDG.E.U8 R19, desc[UR4][R10.64] ;  /* 0x000000040a13a981 */ /* 0x000f28000c1e1100 */
[----:B------:R2:W4:Y:S02]  /*02f0*/  @!P2 LDG.E.U8 R17, desc[UR4][R6.64] ;  /* 0x000000040611a981 */ /* 0x000524000c1e1100 */
[----:B-1----:R-:W1:Y:S08]  /*0300*/  @!P1 LDC.64 R2, c[0x0][0x228] ;  /* 0x00008a00ff029b82 */ /* 0x002e700000000a00 */
[----:B0-----:R-:W0:Y:S01]  /*0310*/  @!P0 LDC.64 R8, c[0x0][0x218] ;  /* 0x00008600ff088b82 */ /* 0x001e220000000a00 */
[----:B------:R-:W-:Y:S01]  /*0320*/  @!P1 IMAD R21, R0, 0x200, R21 ;  /* 0x0000020000159824 */ /* 0x000fe200078e0215 */
[----:B------:R-:W-:-:S04]  /*0330*/  PRMT R20, RZ, 0x7610, R20 ;  /* 0x00007610ff147816 */ /* 0x000fc80000000014 */
[C---:B--2---:R-:W-:Y:S01]  /*0340*/  @!P1 IADD3 R4, P2, R21.reuse, R4, RZ ;  /* 0x0000000415049210 */ /* 0x044fe20007f5e0ff */
[----:B------:R-:W-:Y:S01]  /*0350*/  @!P0 IMAD R7, R0, 0x200, R13 ;  /* 0x0000020000078824 */ /* 0x000fe200078e020d */
[----:B-1----:R-:W-:-:S03]  /*0360*/  @!P1 IADD3 R2, P3, R21, R2, RZ ;  /* 0x0000000215029210 */ /* 0x002fc60007f7e0ff */
[----:B------:R-:W-:Y:S01]  /*0370*/  @!P1 IMAD.X R5, RZ, RZ, R5, P2 ;  /* 0x000000ffff059224 */ /* 0x000fe200010e0605 */
[----:B------:R-:W-:Y:S01]  /*0380*/  PRMT R21, RZ, 0x7610, R21 ;  /* 0x00007610ff157816 */ /* 0x000fe20000000015 */
[----:B------:R-:W-:-:S03]  /*0390*/  @!P1 IMAD.X R3, RZ, RZ, R3, P3 ;  /* 0x000000ffff039224 */ /* 0x000fc600018e0603 */
[----:B------:R3:W5:Y:S01]  /*03a0*/  @!P1 LDG.E.U8 R20, desc[UR4][R4.64] ;  /* 0x0000000404149981 */ /* 0x000762000c1e1100 */
[----:B0-----:R-:W-:-:S03]  /*03b0*/  @!P0 IADD3 R8, P2, R7, R8, RZ ;  /* 0x0000000807088210 */ /* 0x001fc60007f5e0ff */
[----:B------:R0:W5:Y:S01]  /*03c0*/  @!P1 LDG.E.U8 R21, desc[UR4][R2.64] ;  /* 0x0000000402159981 */ /* 0x000162000c1e1100 */
[----:B------:R-:W-:Y:S02]  /*03d0*/  VIADD R6, R13, 0x80 ;  /* 0x000000800d067836 */ /* 0x000fe40000000000 */
[----:B------:R-:W-:Y:S02]  /*03e0*/  @!P0 IMAD.X R9, RZ, RZ, R9, P2 ;  /* 0x000000ffff098224 */ /* 0x000fe400010e0609 */
[----:B------:R-:W-:-:S05]  /*03f0*/  @!P0 IMAD.MOV.U32 R13, RZ, RZ, R6 ;  /* 0x000000ffff0d8224 */ /* 0x000fca00078e0006 */
[----:B------:R-:W-:Y:S01]  /*0400*/  ISETP.GE.AND P1, PT, R13, R12, PT ;  /* 0x0000000c0d00720c */ /* 0x000fe20003f26270 */
[----:B------:R-:W-:Y:S01]  /*0410*/  BSSY B0, `(.L_x_15722) ;  /* 0x0000018000007945 */ /* 0x000fe20003800000 */
[----:B---3--:R-:W-:Y:S02]  /*0420*/  PRMT R4, R14, 0x9910, RZ ;  /* 0x000099100e047816 */ /* 0x008fe400000000ff */
[----:B0-----:R-:W-:-:S05]  /*0430*/  PRMT R3, R15, 0x9910, RZ ;  /* 0x000099100f037816 */ /* 0x001fca00000000ff */
[----:B------:R-:W-:-:S05]  /*0440*/  IMAD R3, R4, R3, RZ ;  /* 0x0000000304037224 */ /* 0x000fca00078e02ff */
[----:B------:R0:W-:Y:S01]  /*0450*/  @!P0 STG.E.U8 desc[UR4][R8.64], R3 ;  /* 0x0000000308008986 */ /* 0x0001e2000c101104 */
[----:B------:R-:W-:Y:S02]  /*0460*/  PRMT R2, R16, 0x9910, RZ ;  /* 0x0000991010027816 */ /* 0x000fe400000000ff */
[----:B----4-:R-:W-:-:S05]  /*0470*/  PRMT R5, R18, 0x9910, RZ ;  /* 0x0000991012057816 */ /* 0x010fca00000000ff */
[----:B------:R-:W-:Y:S01]  /*0480*/  IMAD R11, R2, R5, RZ ;  /* 0x00000005020b7224 */ /* 0x000fe200078e02ff */
[----:B------:R-:W-:Y:S02]  /*0490*/  PRMT R6, R19, 0x9910, RZ ;  /* 0x0000991013067816 */ /* 0x000fe400000000ff */
[----:B------:R-:W-:-:S05]  /*04a0*/  PRMT R7, R17, 0x9910, RZ ;  /* 0x0000991011077816 */ /* 0x000fca00000000ff */
[----:B------:R-:W-:Y:S01]  /*04b0*/  IMAD R7, R6, R7, RZ ;  /* 0x0000000706077224 */ /* 0x000fe200078e02ff */
[----:B0-----:R-:W-:Y:S06]  /*04c0*/  @P1 BRA `(.L_x_15723) ;  /* 0x0000000000301947 */ /* 0x001fec0003800000 */
        /* <DEDUP_REMOVED lines=12> */
.L_x_15723:
[----:B------:R-:W-:Y:S05]  /*0590*/  BSYNC B0 ;  /* 0x0000000000007941 */ /* 0x000fea0003800000 */
.L_x_15722:
[----:B------:R-:W-:Y:S02]  /*05a0*/  ISETP.GE.AND P0, PT, R13, R12, PT ;  /* 0x0000000c0d00720c */ /* 0x000fe40003f06270 */
[----:B0----5:R-:W-:Y:S02]  /*05b0*/  PRMT R4, R20, 0x9910, RZ ;  /* 0x0000991014047816 */ /* 0x021fe400000000ff */
[----:B------:R-:W-:-:S09]  /*05c0*/  PRMT R5, R21, 0x9910, RZ ;  /* 0x0000991015057816 */ /* 0x000fd200000000ff */
[----:B------:R-:W-:Y:S05]  /*05d0*/  @P0 EXIT ;  /* 0x000000000000094d */ /* 0x000fea0003800000 */
[----:B------:R-:W-:Y:S01]  /*05e0*/  IMAD R0, R0, 0x200, R13 ;  /* 0x0000020000007824 */ /* 0x000fe200078e020d */
[----:B------:R-:W-:Y:S01]  /*05f0*/  ULDC.64 UR6, c[0x0][0x218] ;  /* 0x0000860000067ab9 */ /* 0x000fe20000000a00 */
[----:B------:R-:W-:-:S03]  /*0600*/  IMAD R5, R4, R5, RZ ;  /* 0x0000000504057224 */ /* 0x000fc600078e02ff */
[----:B------:R-:W-:-:S05]  /*0610*/  IADD3 R2, P0, R0, UR6, RZ ;  /* 0x0000000600027c10 */ /* 0x000fca000ff1e0ff */
[----:B------:R-:W-:-:S05]  /*0620*/  IMAD.X R3, RZ, RZ, UR7, P0 ;  /* 0x00000007ff037e24 */ /* 0x000fca00080e06ff */
[----:B------:R-:W-:Y:S01]  /*0630*/  STG.E.U8 desc[UR4][R2.64], R5 ;  /* 0x0000000502007986 */ /* 0x000fe2000c101104 */
[----:B------:R-:W-:Y:S05]  /*0640*/  EXIT ;  /* 0x000000000000794d */ /* 0x000fea0003800000 */
.L_x_15724:
        /* <DEDUP_REMOVED lines=11> */
.L_x_17356:


//--------------------- .text._ZN2at6native29vectorized_elementwise_kernelILi2ENS0_13BinaryFunctorIaaaNS0_15binary_internal10MulFunctorIaEEEESt5arrayIPcLm3EEEEviT0_T1_ --------------------------
	.section	.text._ZN2at6native29vectorized_elementwise_kernelILi2ENS0_13BinaryFunctorIaaaNS0_15binary_internal10MulFunctorIaEEEESt5arrayIPcLm3EEEEviT0_T1_,"ax",@progbits
	.align	128
        .global         _ZN2at6native29vectorized_elementwise_kernelILi2ENS0_13BinaryFunctorIaaaNS0_15binary_internal10MulFunctorIaEEEESt5arrayIPcLm3EEEEviT0_T1_
        .type           _ZN2at6native29vectorized_elementwise_kernelILi2ENS0_13BinaryFunctorIaaaNS0_15binary_internal10MulFunctorIaEEEESt5arrayIPcLm3EEEEviT0_T1_,@function
        .size           _ZN2at6native29vectorized_elementwise_kernelILi2ENS0_13BinaryFunctorIaaaNS0_15binary_internal10MulFunctorIaEEEESt5arrayIPcLm3EEEEviT0_T1_,(.L_x_17357 - _ZN2at6native29vectorized_elementwise_kernelILi2ENS0_13BinaryFunctorIaaaNS0_15binary_internal10MulFunctorIaEEEESt5arrayIPcLm3EEEEviT0_T1_)
        .other          _ZN2at6native29vectorized_elementwise_kernelILi2ENS0_13BinaryFunctorIaaaNS0_15binary_internal10MulFunctorIaEEEESt5arrayIPcLm3EEEEviT0_T1_,@"STO_CUDA_ENTRY STV_DEFAULT"
_ZN2at6native29vectorized_elementwise_kernelILi2ENS0_13BinaryFunctorIaaaNS0_15binary_internal10MulFunctorIaEEEESt5arrayIPcLm3EEEEviT0_T1_:
.text._ZN2at6native29vectorized_elementwise_kernelILi2ENS0_13BinaryFunctorIaaaNS0_15binary_internal10MulFunctorIaEEEESt5arrayIPcLm3EEEEviT0_T1_:
        /* <DEDUP_REMOVED lines=17> */
[----:B------:R-:W-:Y:S01]  /*0110*/  IMAD.U32 R10, RZ, RZ, UR6 ;  /* 0x00000006ff0a7e24 */ /* 0x000fe2000f8e00ff */
[----:B------:R-:W-:Y:S01]  /*0120*/  ULDC.64 UR6, c[0x0][0x218] ;  /* 0x0000860000067ab9 */ /* 0x000fe20000000a00 */
[----:B------:R-:W-:Y:S02]  /*0130*/  IMAD.U32 R9, RZ, RZ, UR8 ;  /* 0x00000008ff097e24 */ /* 0x000fe4000f8e00ff */
        /* <DEDUP_REMOVED lines=12> */
[----:B------:R-:W-:Y:S01]  /*0200*/  UIADD3.X UR6, URZ, UR7, URZ, UP0, !UPT ;  /* 0x000000073f067290 */ /* 0x000fe200087fe43f */
[C---:B--2---:R-:W-:Y:S02]  /*0210*/  PRMT R16, R2.reuse, 0x7771, RZ ;  /* 0x0000777102107816 */ /* 0x044fe400000000ff */
[----:B------:R-:W-:Y:S02]  /*0220*/  LOP3.LUT R14, R2, 0xff, RZ, 0xc0, !PT ;  /* 0x000000ff020e7812 */ /* 0x000fe400078ec0ff */
[C---:B---3--:R-:W-:Y:S01]  /*0230*/  PRMT R2, R12.reuse, 0x7771, RZ ;  /* 0x000077710c027816 */ /* 0x048fe200000000ff */
[----:B0-----:R-:W-:Y:S01]  /*0240*/  IMAD.MOV.U32 R9, RZ, RZ, R16 ;  /* 0x000000ffff097224 */ /* 0x001fe200078e0010 */
[----:B------:R-:W-:Y:S02]  /*0250*/  LOP3.LUT R15, R12, 0xff, RZ, 0xc0, !PT ;  /* 0x000000ff0c0f7812 */ /* 0x000fe400078ec0ff */
[C---:B----4-:R-:W-:Y:S01]  /*0260*/  PRMT R17, R4.reuse, 0x7771, RZ ;  /* 0x0000777104117816 */ /* 0x050fe200000000ff */
[----:B------:R-:W-:Y:S01]  /*0270*/  IMAD R9, R9, R2, RZ ;  /* 0x0000000209097224 */ /* 0x000fe200078e02ff */
[----:B------:R-:W-:Y:S01]  /*0280*/  LOP3.LUT R12, R4, 0xff, RZ, 0xc0, !PT ;  /* 0x000000ff040c7812 */ /* 0x000fe200078ec0ff */
[----:B------:R-:W-:Y:S01]  /*0290*/  IMAD.U32 R2, RZ, RZ, UR5 ;  /* 0x00000005ff027e24 */ /* 0x000fe2000f8e00ff */
[C---:B-----5:R-:W-:Y:S01]  /*02a0*/  PRMT R4, R13.reuse, 0x7771, RZ ;  /* 0x000077710d047816 */ /* 0x060fe200000000ff */
[----:B-1----:R-:W-:Y:S01]  /*02b0*/  IMAD.MOV.U32 R11, RZ, RZ, R17 ;  /* 0x000000ffff0b7224 */ /* 0x002fe200078e0011 */
[----:B------:R-:W-:-:S03]  /*02c0*/  LOP3.LUT R13, R13, 0xff, RZ, 0xc0, !PT ;  /* 0x000000ff0d0d7812 */ /* 0x000fc600078ec0ff */
[----:B------:R-:W-:Y:S02]  /*02d0*/  IMAD.MOV.U32 R10, RZ, RZ, R4 ;  /* 0x000000ffff0a7224 */ /* 0x000fe400078e0004 */
[----:B------:R-:W-:Y:S01]  /*02e0*/  IMAD R4, R14, R15, RZ ;  /* 0x0000000f0e047224 */ /* 0x000fe200078e02ff */
[----:B------:R-:W-:Y:S01]  /*02f0*/  PRMT R14, R6, 0x7771, RZ ;  /* 0x00007771060e7816 */ /* 0x000fe200000000ff */
[----:B------:R-:W-:Y:S01]  /*0300*/  IMAD R11, R11, R10, RZ ;  /* 0x0000000a0b0b7224 */ /* 0x000fe200078e02ff */
[----:B------:R-:W-:Y:S01]  /*0310*/  PRMT R10, R5, 0x7771, RZ ;  /* 0x00007771050a7816 */ /* 0x000fe200000000ff */
[----:B------:R-:W-:Y:S01]  /*0320*/  IMAD R8, R12, R13, RZ ;  /* 0x0000000d0c087224 */ /* 0x000fe200078e02ff */
[----:B------:R-:W-:Y:S02]  /*0330*/  LOP3.LUT R15, R6, 0xff, RZ, 0xc0, !PT ;  /* 0x000000ff060f7812 */ /* 0x000fe400078ec0ff */
[C---:B------:R-:W-:Y:S02]  /*0340*/  PRMT R6, R3.reuse, 0x7771, RZ ;  /* 0x0000777103067816 */ /* 0x040fe400000000ff */
[----:B------:R-:W-:-:S02]  /*0350*/  LOP3.LUT R13, R3, 0xff, RZ, 0xc0, !PT ;  /* 0x000000ff030d7812 */ /* 0x000fc400078ec0ff */
[----:B------:R-:W-:Y:S02]  /*0360*/  PRMT R3, R7, 0x7771, RZ ;  /* 0x0000777107037816 */ /* 0x000fe400000000ff */
[----:B------:R-:W-:Y:S01]  /*0370*/  LOP3.LUT R12, R5, 0xff, RZ, 0xc0, !PT ;  /* 0x000000ff050c7812 */ /* 0x000fe200078ec0ff */
[----:B------:R-:W-:Y:S01]  /*0380*/  IMAD.MOV.U32 R5, RZ, RZ, R10 ;  /* 0x000000ffff057224 */ /* 0x000fe200078e000a */
[----:B------:R-:W-:Y:S01]  /*0390*/  LOP3.LUT R16, R7, 0xff, RZ, 0xc0, !PT ;  /* 0x000000ff07107812 */ /* 0x000fe200078ec0ff */
[----:B------:R-:W-:Y:S01]  /*03a0*/  IMAD.MOV.U32 R10, RZ, RZ, R6 ;  /* 0x000000ffff0a7224 */ /* 0x000fe200078e0006 */
[----:B------:R-:W-:Y:S01]  /*03b0*/  PRMT R9, R9, 0x7604, R4 ;  /* 0x0000760409097816 */ /* 0x000fe20000000004 */
[----:B------:R-:W-:Y:S01]  /*03c0*/  IMAD.MOV.U32 R7, RZ, RZ, R14 ;  /* 0x000000ffff077224 */ /* 0x000fe200078e000e */
[----:B------:R-:W-:Y:S01]  /*03d0*/  PRMT R11, R11, 0x7604, R8 ;  /* 0x000076040b0b7816 */ /* 0x000fe20000000008 */
[----:B------:R-:W-:Y:S02]  /*03e0*/  IMAD.MOV.U32 R14, RZ, RZ, R3 ;  /* 0x000000ffff0e7224 */ /* 0x000fe400078e0003 */
[----:B------:R-:W-:-:S02]  /*03f0*/  IMAD R5, R5, R10, RZ ;  /* 0x0000000a05057224 */ /* 0x000fc400078e02ff */
[----:B------:R-:W-:Y:S02]  /*0400*/  IMAD R6, R12, R13, RZ ;  /* 0x0000000d0c067224 */ /* 0x000fe400078e02ff */
[----:B------:R-:W-:Y:S02]  /*0410*/  IMAD R10, R15, R16, RZ ;  /* 0x000000100f0a7224 */ /* 0x000fe400078e02ff */
[----:B------:R-:W-:Y:S01]  /*0420*/  IMAD R7, R7, R14, RZ ;  /* 0x0000000e07077224 */ /* 0x000fe200078e02ff */
[----:B------:R-:W-:Y:S01]  /*0430*/  PRMT R5, R5, 0x7604, R6 ;  /* 0x0000760405057816 */ /* 0x000fe20000000006 */
[----:B------:R-:W-:-:S03]  /*0440*/  IMAD.U32 R3, RZ, RZ, UR6 ;  /* 0x00000006ff037e24 */ /* 0x000fc6000f8e00ff */
[----:B------:R-:W-:Y:S01]  /*0450*/  PRMT R7, R7, 0x7604, R10 ;  /* 0x0000760407077816 */ /* 0x000fe2000000000a */
[----:B------:R-:W-:-:S05]  /*0460*/  IMAD.WIDE R2, R0, 0x2, R2 ;  /* 0x0000000200027825 */ /* 0x000fca00078e0202 */
[----:B------:R-:W-:Y:S04]  /*0470*/  STG.E.U16 desc[UR12][R2.64], R9 ;  /* 0x0000000902007986 */ /* 0x000fe8000c10150c */
[----:B------:R-:W-:Y:S04]  /*0480*/  STG.E.U16 desc[UR12][R2.64+0x100], R11 ;  /* 0x0001000b02007986 */ /* 0x000fe8000c10150c */
[----:B------:R-:W-:Y:S04]  /*0490*/  STG.E.U16 desc[UR12][R2.64+0x200], R5 ;  /* 0x0002000502007986 */ /* 0x000fe8000c10150c */
[----:B------:R-:W-:Y:S01]  /*04a0*/  STG.E.U16 desc[UR12][R2.64+0x300], R7 ;  /* 0x0003000702007986 */ /* 0x000fe2000c10150c */
[----:B------:R-:W-:Y:S05]  /*04b0*/  EXIT ;  /* 0x000000000000794d */ /* 0x000fea0003800000 */
.L_x_15725:
[----:B------:R-:W0:Y:S01]  /*04c0*/  S2R R4, SR_TID.X ;  /* 0x0000000000047919 */ /* 0x000e220000002100 */
[----:B------:R-:W-:Y:S02]  /*04d0*/  PRMT R5, RZ, 0x7610, R5 ;  /* 0x00007610ff057816 */ /* 0x000fe40000000005 */
[----:B0-----:R-:W-:Y:S01]  /*04e0*/  ISETP.GE.AND P0, PT, R4, R3, PT ;  /* 0x000000030400720c */ /* 0x001fe20003f06270 */
[----:B------:R-:W-:-:S12]  /*04f0*/  IMAD.MOV.U32 R0, RZ, RZ, R4 ;  /* 0x000000ffff007224 */ /* 0x000fd800078e0004 */
[C---:B------:R-:W-:Y:S01]  /*0500*/  @!P0 VIADD R17, R0.reuse, UR4 ;  /* 0x0000000400118c36 */ /* 0x040fe20008000000 */
[----:B------:R-:W0:Y:S01]  /*0510*/  @!P0 LDC.64 R20, c[0x0][0x220] ;  /* 0x00008800ff148b82 */ /* 0x000e220000000a00 */
[----:B------:R-:W-:-:S05]  /*0520*/  @!P0 VIADD R0, R0, 0x80 ;  /* 0x0000008000008836 */ /* 0x000fca0000000000 */
[C---:B------:R-:W-:Y:S02]  /*0530*/  ISETP.GE.AND P3, PT, R0.reuse, R3, PT ;  /* 0x000000030000720c */ /* 0x040fe40003f66270 */
[----:B------:R-:W1:Y:S11]  /*0540*/  @!P0 LDC.64 R22, c[0x0][0x228] ;  /* 0x00008a00ff168b82 */ /* 0x000e760000000a00 */
[C---:B------:R-:W-:Y:S01]  /*0550*/  @!P3 VIADD R11, R0.reuse, UR4 ;  /* 0x00000004000bbc36 */ /* 0x040fe20008000000 */
[----:B------:R-:W2:Y:S01]  /*0560*/  @!P3 LDC.64 R24, c[0x0][0x220] ;  /* 0x00008800ff18bb82 */ /* 0x000ea20000000a00 */
[----:B------:R-:W-:Y:S01]  /*0570*/  @!P3 VIADD R0, R0, 0x80 ;  /* 0x000000800000b836 */ /* 0x000fe20000000000 */
[----:B0-----:R-:W-:-:S04]  /*0580*/  @!P0 IADD3 R20, P1, R17, R20, RZ ;  /* 0x0000001411148210 */ /* 0x001fc80007f3e0ff */
[C---:B------:R-:W-:Y:S02]  /*0590*/  ISETP.GE.AND P4, PT, R0.reuse, R3, PT ;  /* 0x000000030000720c */ /* 0x040fe40003f86270 */
[----:B------:R-:W0:Y:S01]  /*05a0*/  @!P3 LDC.64 R14, c[0x0][0x228] ;  /* 0x00008a00ff0ebb82 */ /* 0x000e220000000a00 */
[----:B------:R-:W-:Y:S01]  /*05b0*/  @!P0 IMAD.X R21, RZ, RZ, R21, P1 ;  /* 0x000000ffff158224 */ /* 0x000fe200008e0615 */
[----:B------:R-:W-:Y:S02]  /*05c0*/  PRMT R2, RZ, 0x7610, R2 ;  /* 0x00007610ff027816 */ /* 0x000fe40000000002 */
[----:B------:R-:W-:Y:S02]  /*05d0*/  PRMT R6, RZ, 0x7610, R6 ;  /* 0x00007610ff067816 */ /* 0x000fe40000000006 */
[----:B------:R3:W4:Y:S05]  /*05e0*/  @!P0 LDG.E.U8 R5, desc[UR12][R20.64] ;  /* 0x0000000c14058981 */ /* 0x00072a000c1e1100 */
[C---:B------:R-:W-:Y:S01]  /*05f0*/  @!P4 VIADD R7, R0.reuse, UR4 ;  /* 0x000000040007cc36 */ /* 0x040fe20008000000 */
[----:B------:R-:W3:Y:S01]  /*0600*/  @!P4 LDC.64 R12, c[0x0][0x220] ;  /* 0x00008800ff0ccb82 */ /* 0x000ee20000000a00 */
[----:B------:R-:W-:Y:S01]  /*0610*/  @!P4 VIADD R0, R0, 0x80 ;  /* 0x000000800000c836 */ /* 0x000fe20000000000 */
[----:B--2---:R-:W-:-:S04]  /*0620*/  @!P3 IADD3 R24, P5, R11, R24, RZ ;  /* 0x000000180b18b210 */ /* 0x004fc80007fbe0ff */
[----:B------:R-:W-:Y:S02]  /*0630*/  ISETP.GE.AND P2, PT, R0, R3, PT ;  /* 0x000000030000720c */ /* 0x000fe40003f46270 */
[----:B------:R-:W2:Y:S01]  /*0640*/  @!P4 LDC.64 R28, c[0x0][0x228] ;  /* 0x00008a00ff1ccb82 */ /* 0x000ea20000000a00 */
[----:B0-----:R-:W-:-:S10]  /*0650*/  @!P3 IADD3 R14, P6, R11, R14, RZ ;  /* 0x0000000e0b0eb210 */ /* 0x001fd40007fde0ff */
[C---:B------:R-:W-:Y:S01]  /*0660*/  @!P2 VIADD R9, R0.reuse, UR4 ;  /* 0x000000040009ac36 */ /* 0x040fe20008000000 */
[----:B------:R-:W0:Y:S01]  /*0670*/  @!P2 LDC.64 R18, c[0x0][0x220] ;  /* 0x00008800ff12ab82 */ /* 0x000e220000000a00 */
[----:B------:R-:W-:-:S05]  /*0680*/  @!P2 VIADD R0, R0, 0x80 ;  /* 0x000000800000a836 */ /* 0x000fca0000000000 */
[C---:B------:R-:W-:Y:S01]  /*0690*/  ISETP.GE.AND P1, PT, R0.reuse, R3, PT ;  /* 0x000000030000720c */ /* 0x040fe20003f26270 */
[----:B------:R-:W-:Y:S01]  /*06a0*/  @!P3 IMAD.X R25, RZ, RZ, R25, P5 ;  /* 0x000000ffff19b224 */ /* 0x000fe200028e0619 */
[----:B------:R-:W-:Y:S01]  /*06b0*/  @!P3 IADD3.X R15, RZ, R15, RZ, P6, !PT ;  /* 0x0000000fff0fb210 */ /* 0x000fe200037fe4ff */
[----:B------:R-:W5:Y:S03]  /*06c0*/  @!P2 LDC.64 R10, c[0x0][0x228] ;  /* 0x00008a00ff0aab82 */ /* 0x000f660000000a00 */
[----:B------:R0:W4:Y:S07]  /*06d0*/  @!P3 LDG.E.U8 R2, desc[UR12][R24.64] ;  /* 0x0000000c1802b981 */ /* 0x00012e000c1e1100 */
[C---:B------:R-:W-:Y:S01]  /*06e0*/  @!P1 VIADD R27, R0.reuse, UR4 ;  /* 0x00000004001b9c36 */ /* 0x040fe20008000000 */
[----:B------:R-:W4:Y:S01]  /*06f0*/  @!P3 LDG.E.U8 R6, desc[UR12][R14.64] ;  /* 0x0000000c0e06b981 */ /* 0x000f22000c1e1100 */
[----:B------:R-:W-:Y:S01]  /*0700*/  @!P1 VIADD R0, R0, 0x80 ;  /* 0x0000008000009836 */ /* 0x000fe20000000000 */
[----:B---3--:R-:W-:-:S02]  /*0710*/  @!P4 IADD3 R20, P5, R7, R12, RZ ;  /* 0x0000000c0714c210 */ /* 0x008fc40007fbe0ff */
[----:B--2---:R-:W-:Y:S02]  /*0720*/  @!P4 IADD3 R28, P6, R7, R28, RZ ;  /* 0x0000001c071cc210 */ /* 0x004fe40007fde0ff */
[----:B------:R-:W-:Y:S01]  /*0730*/  ISETP.GE.AND P3, PT, R0, R3, PT ;  /* 0x000000030000720c */ /* 0x000fe20003f66270 */
[----:B------:R-:W-:Y:S01]  /*0740*/  @!P4 IMAD.X R21, RZ, RZ, R13, P5 ;  /* 0x000000ffff15c224 */ /* 0x000fe200028e060d */
[----:B------:R-:W-:Y:S01]  /*0750*/  PRMT R7, RZ, 0x7610, R7 ;  /* 0x00007610ff077816 */ /* 0x000fe20000000007 */
[----:B------:R-:W-:Y:S01]  /*0760*/  @!P4 IMAD.X R29, RZ, RZ, R29, P6 ;  /* 0x000000ffff1dc224 */ /* 0x000fe200030e061d */
[----:B------:R-:W-:Y:S01]  /*0770*/  PRMT R8, RZ, 0x7610, R8 ;  /* 0x00007610ff087816 */ /* 0x000fe20000000008 */
[----:B------:R-:W2:Y:S03]  /*0780*/  @!P1 LDC.64 R12, c[0x0][0x220] ;  /* 0x00008800ff0c9b82 */ /* 0x000ea60000000a00 */
[----:B------:R3:W4:Y:S01]  /*0790*/  @!P4 LDG.E.U8 R7, desc[UR12][R20.64] ;  /* 0x0000000c1407c981 */ /* 0x000722000c1e1100 */
[----:B-1----:R-:W-:-:S03]  /*07a0*/  @!P0 IADD3 R22, P5, R17, R22, RZ ;  /* 0x0000001611168210 */ /* 0x002fc60007fbe0ff */
[----:B------:R5:W4:Y:S01]  /*07b0*/  @!P4 LDG.E.U8 R8, desc[UR12][R28.64] ;  /* 0x0000000c1c08c981 */ /* 0x000b22000c1e1100 */
[----:B0-----:R-:W-:Y:S01]  /*07c0*/  @!P2 IADD3 R24, P4, R9, R18, RZ ;  /* 0x000000120918a210 */ /* 0x001fe20007f9e0ff */
[----:B------:R-:W0:Y:S01]  /*07d0*/  @!P1 LDC.64 R16, c[0x0][0x228] ;  /* 0x00008a00ff109b82 */ /* 0x000e220000000a00 */
[C---:B---3--:R-:W-:Y:S02]  /*07e0*/  @!P3 VIADD R21, R0.reuse, UR4 ;  /* 0x000000040015bc36 */ /* 0x048fe40008000000 */
[----:B------:R-:W-:Y:S02]  /*07f0*/  @!P3 VIADD R0, R0, 0x80 ;  /* 0x000000800000b836 */ /* 0x000fe40000000000 */
[----:B------:R-:W-:-:S03]  /*0800*/  @!P2 IMAD.X R25, RZ, RZ, R19, P4 ;  /* 0x000000ffff19a224 */ /* 0x000fc600020e0613 */
[----:B------:R-:W1:Y:S01]  /*0810*/  @!P3 LDC.64 R14, c[0x0][0x220] ;  /* 0x00008800ff0ebb82 */ /* 0x000e620000000a00 */
[----:B------:R-:W-:Y:S01]  /*0820*/  ISETP.GE.AND P4, PT, R0, R3, PT ;  /* 0x000000030000720c */ /* 0x000fe20003f86270 */
[----:B------:R-:W-:Y:S01]  /*0830*/  @!P0 IMAD.X R23, RZ, RZ, R23, P5 ;  /* 0x000000ffff178224 */ /* 0x000fe200028e0617 */
[----:B-----5:R-:W-:Y:S02]  /*0840*/  @!P2 IADD3 R28, P5, R9, R10, RZ ;  /* 0x0000000a091ca210 */ /* 0x020fe40007fbe0ff */
[----:B------:R-:W-:Y:S02]  /*0850*/  PRMT R9, RZ, 0x7610, R9 ;  /* 0x00007610ff097816 */ /* 0x000fe40000000009 */
[----:B------:R-:W-:Y:S01]  /*0860*/  PRMT R20, RZ, 0x7610, R20 ;  /* 0x00007610ff147816 */ /* 0x000fe20000000014 */
[----:B------:R-:W-:-:S03]  /*0870*/  @!P2 IMAD.X R29, RZ, RZ, R11, P5 ;  /* 0x000000ffff1da224 */ /* 0x000fc600028e060b */
[----:B------:R3:W5:Y:S01]  /*0880*/  @!P0 LDG.E.U8 R9, desc[UR12][R22.64] ;  /* 0x0000000c16098981 */ /* 0x000762000c1e1100 */
[----:B--2---:R-:W-:Y:S01]  /*0890*/  @!P1 IADD3 R18, P5, R27, R12, RZ ;  /* 0x0000000c1b129210 */ /* 0x004fe20007fbe0ff */
[----:B------:R-:W2:Y:S02]  /*08a0*/  @!P3 LDC.64 R10, c[0x0][0x228] ;  /* 0x00008a00ff0abb82 */ /* 0x000ea40000000a00 */
[----:B------:R0:W5:Y:S01]  /*08b0*/  @!P2 LDG.E.U8 R20, desc[UR12][R24.64] ;  /* 0x0000000c1814a981 */ /* 0x000162000c1e1100 */
[----:B---3--:R-:W-:Y:S01]  /*08c0*/  PRMT R22, RZ, 0x7610, R22 ;  /* 0x00007610ff167816 */ /* 0x008fe20000000016 */
[C---:B0-----:R-:W-:Y:S02]  /*08d0*/  @!P4 VIADD R25, R0.reuse, UR4 ;  /* 0x000000040019cc36 */ /* 0x041fe40008000000 */
[----:B------:R-:W-:-:S03]  /*08e0*/  @!P4 VIADD R0, R0, 0x80 ;  /* 0x000000800000c836 */ /* 0x000fc60000000000 */
[----:B------:R-:W3:Y:S01]  /*08f0*/  @!P2 LDG.E.U8 R22, desc[UR12][R28.64] ;  /* 0x0000000c1c16a981 */ /* 0x000ee2000c1e1100 */
[----:B------:R-:W-:Y:S01]  /*0900*/  @!P1 IMAD.X R19, RZ, RZ, R13, P5 ;  /* 0x000000ffff139224 */ /* 0x000fe200028e060d */
[----:B------:R-:W-:Y:S01]  /*0910*/  @!P1 IADD3 R16, P5, R27, R16, RZ ;  /* 0x000000101b109210 */ /* 0x000fe20007fbe0ff */
[----:B------:R-:W0:Y:S01]  /*0920*/  @!P4 LDC.64 R12, c[0x0][0x220] ;  /* 0x00008800ff0ccb82 */ /* 0x000e220000000a00 */
[----:B------:R-:W-:Y:S02]  /*0930*/  ISETP.GE.AND P2, PT, R0, R3, PT ;  /* 0x000000030000720c */ /* 0x000fe40003f46270 */
[----:B------:R-:W-:Y:S01]  /*0940*/  PRMT R23, RZ, 0x7610, R23 ;  /* 0x00007610ff177816 */ /* 0x000fe20000000017 */
[----:B------:R-:W-:Y:S01]  /*0950*/  @!P1 IMAD.X R17, RZ, RZ, R17, P5 ;  /* 0x000000ffff119224 */ /* 0x000fe200028e0611 */
[----:B------:R-:W-:Y:S02]  /*0960*/  PRMT R24, RZ, 0x7610, R24 ;  /* 0x00007610ff187816 */ /* 0x000fe40000000018 */
[----:B-1----:R-:W-:-:S02]  /*0970*/  @!P3 IADD3 R26, P6, R21, R14, RZ ;  /* 0x0000000e151ab210 */ /* 0x002fc40007fde0ff */
[----:B------:R1:W3:Y:S03]  /*0980*/  @!P1 LDG.E.U8 R23, desc[UR12][R18.64] ;  /* 0x0000000c12179981 */ /* 0x0002e6000c1e1100 */
[----:B------:R-:W-:Y:S01]  /*0990*/  @!P3 IMAD.X R27, RZ, RZ, R15, P6 ;  /* 0x000000ffff1bb224 */ /* 0x000fe200030e060f */
[----:B------:R2:W3:Y:S01]  /*09a0*/  @!P1 LDG.E.U8 R24, desc[UR12][R16.64] ;  /* 0x0000000c10189981 */ /* 0x0004e2000c1e1100 */
[----:B------:R-:W0:Y:S08]  /*09b0*/  @!P4 LDC.64 R14, c[0x0][0x228] ;  /* 0x00008a00ff0ecb82 */ /* 0x000e300000000a00 */
[----:B-1----:R-:W1:Y:S08]  /*09c0*/  @!P2 LDC.64 R18, c[0x0][0x228] ;  /* 0x00008a00ff12ab82 */ /* 0x002e700000000a00 */
[----:B--2---:R-:W2:Y:S01]  /*09d0*/  @!P2 LDC.64 R16, c[0x0][0x220] ;  /* 0x00008800ff10ab82 */ /* 0x004ea20000000a00 */
[----:B------:R-:W-:-:S02]  /*09e0*/  @!P3 IADD3 R10, P1, R21, R10, RZ ;  /* 0x0000000a150ab210 */ /* 0x000fc40007f3e0ff */
[----:B------:R-:W-:Y:S02]  /*09f0*/  PRMT R28, RZ, 0x7610, R28 ;  /* 0x00007610ff1c7816 */ /* 0x000fe4000000001c */
[----:B------:R-:W-:Y:S01]  /*0a00*/  PRMT R21, RZ, 0x7610, R21 ;  /* 0x00007610ff157816 */ /* 0x000fe20000000015 */
[----:B------:R-:W-:Y:S01]  /*0a10*/  @!P3 IMAD.X R11, RZ, RZ, R11, P1 ;  /* 0x000000ffff0bb224 */ /* 0x000fe200008e060b */
[C---:B0-----:R-:W-:Y:S01]  /*0a20*/  @!P4 IADD3 R12, P1, R25.reuse, R12, RZ ;  /* 0x0000000c190cc210 */ /* 0x041fe20007f3e0ff */
[----:B------:R-:W-:Y:S01]  /*0a30*/  @!P2 VIADD R29, R0, UR4 ;  /* 0x00000004001dac36 */ /* 0x000fe20008000000 */
[----:B------:R0:W3:Y:S01]  /*0a40*/  @!P3 LDG.E.U8 R28, desc[UR12][R26.64] ;  /* 0x0000000c1a1cb981 */ /* 0x0000e2000c1e1100 */
[----:B------:R-:W-:Y:S02]  /*0a50*/  @!P4 IADD3 R14, P5, R25, R14, RZ ;  /* 0x0000000e190ec210 */ /* 0x000fe40007fbe0ff */
[----:B------:R-:W-:Y:S01]  /*0a60*/  @!P4 IMAD.X R13, RZ, RZ, R13, P1 ;  /* 0x000000ffff0dc224 */ /* 0x000fe200008e060d */
[----:B------:R0:W3:Y:S01]  /*0a70*/  @!P3 LDG.E.U8 R21, desc[UR12][R10.64] ;  /* 0x0000000c0a15b981 */ /* 0x0000e2000c1e1100 */
[----:B-1----:R-:W-:-:S02]  /*0a80*/  @!P2 IADD3 R18, P3, R29, R18, RZ ;  /* 0x000000121d12a210 */ /* 0x002fc40007f7e0ff */
[----:B------:R-:W-:Y:S02]  /*0a90*/  PRMT R0, RZ, 0x7610, R0 ;  /* 0x00007610ff007816 */ /* 0x000fe40000000000 */
[----:B------:R-:W-:Y:S02]  /*0aa0*/  PRMT R25, RZ, 0x7610, R25 ;  /* 0x00007610ff197816 */ /* 0x000fe40000000019 */
[----:B--2---:R-:W-:Y:S01]  /*0ab0*/  @!P2 IADD3 R16, P1, R29, R16, RZ ;  /* 0x000000101d10a210 */ /* 0x004fe20007f3e0ff */
[----:B------:R-:W-:Y:S01]  /*0ac0*/  @!P2 IMAD.X R19, RZ, RZ, R19, P3 ;  /* 0x000000ffff13a224 */ /* 0x000fe200018e0613 */
[----:B------:R-:W-:Y:S01]  /*0ad0*/  @!P4 IADD3.X R15, RZ, R15, RZ, P5, !PT ;  /* 0x0000000fff0fc210 */ /* 0x000fe20002ffe4ff */
[----:B------:R1:W2:Y:S01]  /*0ae0*/  @!P4 LDG.E.U8 R0, desc[UR12][R12.64] ;  /* 0x0000000c0c00c981 */ /* 0x0002a2000c1e1100 */
[----:B0-----:R-:W-:Y:S01]  /*0af0*/  PRMT R26, RZ, 0x7610, R26 ;  /* 0x00007610ff1a7816 */ /* 0x001fe2000000001a */
[----:B------:R-:W-:Y:S01]  /*0b00*/  @!P2 IMAD.X R17, RZ, RZ, R17, P1 ;  /* 0x000000ffff11a224 */ /* 0x000fe200008e0611 */
[----:B------:R-:W-:Y:S01]  /*0b10*/  PRMT R27, RZ, 0x7610, R27 ;  /* 0x00007610ff1b7816 */ /* 0x000fe2000000001b */
[----:B------:R0:W2:Y:S01]  /*0b20*/  @!P4 LDG.E.U8 R25, desc[UR12][R14.64] ;  /* 0x0000000c0e19c981 */ /* 0x0000a2000c1e1100 */
[----:B------:R-:W0:Y:S03]  /*0b30*/  @!P0 LDC.64 R10, c[0x0][0x218] ;  /* 0x00008600ff0a8b82 */ /* 0x000e260000000a00 */
[----:B------:R3:W2:Y:S04]  /*0b40*/  @!P2 LDG.E.U8 R26, desc[UR12][R16.64] ;  /* 0x0000000c101aa981 */ /* 0x0006a8000c1e1100 */
[----:B------:R-:W2:Y:S01]  /*0b50*/  @!P2 LDG.E.U8 R27, desc[UR12][R18.64] ;  /* 0x0000000c121ba981 */ /* 0x000ea2000c1e1100 */
[----:B-1----:R-:W-:-:S05]  /*0b60*/  @!P0 VIADD R13, R4, UR4 ;  /* 0x00000004040d8c36 */ /* 0x002fca0008000000 */
[----:B0-----:R-:W-:-:S05]  /*0b70*/  @!P0 IADD3 R10, P1, R13, R10, RZ ;  /* 0x0000000a0d0a8210 */ /* 0x001fca0007f3e0ff */
[----:B------:R-:W-:Y:S01]  /*0b80*/  @!P0 IMAD.X R11, RZ, RZ, R11, P1 ;  /* 0x000000ffff0b8224 */ /* 0x000fe200008e060b */
[----:B------:R-:W-:Y:S04]  /*0b90*/  BSSY B0, `(.L_x_15726) ;  /* 0x0000054000007945 */ /* 0x000fe80003800000 */
[----:B------:R-:W-:Y:S01]  /*0ba0*/  BSSY B1, `(.L_x_15727) ;  /* 0x000004b000017945 */ /* 0x000fe20003800000 */
[----:B----4-:R-:W-:Y:S01]  /*0bb0*/  PRMT R12, R5, 0x9910, RZ ;  /* 0x00009910050c7816 */ /* 0x010fe200000000ff */
[----:B------:R-:W-:-:S04]  /*0bc0*/  VIADD R5, R4, 0x80 ;  /* 0x0000008004057836 */ /* 0x000fc80000000000 */
[----:B------:R-:W-:Y:S01]  /*0bd0*/  @!P0 IMAD.MOV.U32 R4, RZ, RZ, R5 ;  /* 0x000000ffff048224 */ /* 0x000fe200078e0005 */
[----:B------:R-:W-:Y:S02]  /*0be0*/  PRMT R2, R2, 0x9910, RZ ;  /* 0x0000991002027816 */ /* 0x000fe400000000ff */
[----:B------:R-:W-:Y:S02]  /*0bf0*/  PRMT R6, R6, 0x9910, RZ ;  /* 0x0000991006067816 */ /* 0x000fe400000000ff */
[----:B------:R-:W-:Y:S02]  /*0c00*/  PRMT R8, R8, 0x9910, RZ ;  /* 0x0000991008087816 */ /* 0x000fe400000000ff */
[----:B-----5:R-:W-:Y:S01]  /*0c10*/  PRMT R13, R9, 0x9910, RZ ;  /* 0x00009910090d7816 */ /* 0x020fe200000000ff */
[----:B------:R-:W-:-:S04]  /*0c20*/  IMAD.MOV.U32 R9, RZ, RZ, R12 ;  /* 0x000000ffff097224 */ /* 0x000fc800078e000c */
[----:B------:R-:W-:Y:S01]  /*0c30*/  IMAD.MOV.U32 R12, RZ, RZ, R13 ;  /* 0x000000ffff0c7224 */ /* 0x000fe200078e000d */
[----:B------:R-:W-:-:S03]  /*0c40*/  PRMT R13, R7, 0x9910, RZ ;  /* 0x00009910070d7816 */ /* 0x000fc600000000ff */
[----:B------:R-:W-:Y:S02]  /*0c50*/  IMAD R15, R9, R12, RZ ;  /* 0x0000000c090f7224 */ /* 0x000fe400078e02ff */
[----:B------:R-:W-:-:S03]  /*0c60*/  IMAD.MOV.U32 R7, RZ, RZ, R6 ;  /* 0x000000ffff077224 */ /* 0x000fc600078e0006 */
[----:B------:R0:W-:Y:S01]  /*0c70*/  @!P0 STG.E.U8 desc[UR12][R10.64], R15 ;  /* 0x0000000f0a008986 */ /* 0x0001e2000c10110c */
[----:B------:R-:W-:Y:S01]  /*0c80*/  ISETP.GE.AND P0, PT, R4, R3, PT ;  /* 0x000000030400720c */ /* 0x000fe20003f06270 */
[----:B------:R-:W-:Y:S02]  /*0c90*/  IMAD.MOV.U32 R6, RZ, RZ, R13 ;  /* 0x000000ffff067224 */ /* 0x000fe400078e000d */
[----:B------:R-:W-:Y:S02]  /*0ca0*/  IMAD.MOV.U32 R13, RZ, RZ, R8 ;  /* 0x000000ffff0d7224 */ /* 0x000fe400078e0008 */
[----:B------:R-:W-:Y:S01]  /*0cb0*/  IMAD R2, R2, R7, RZ ;  /* 0x0000000702027224 */ /* 0x000fe200078e02ff */
[----:B---3--:R-:W-:Y:S01]  /*0cc0*/  PRMT R7, R22, 0x9910, RZ ;  /* 0x0000991016077816 */ /* 0x008fe200000000ff */
[----:B------:R-:W-:Y:S01]  /*0cd0*/  IMAD R5, R6, R13, RZ ;  /* 0x0000000d06057224 */ /* 0x000fe200078e02ff */
[----:B------:R-:W-:Y:S02]  /*0ce0*/  PRMT R6, R20, 0x9910, RZ ;  /* 0x0000991014067816 */ /* 0x000fe400000000ff */
[----:B------:R-:W-:-:S03]  /*0cf0*/  PRMT R8, R23, 0x9910, RZ ;  /* 0x0000991017087816 */ /* 0x000fc600000000ff */
[----:B------:R-:W-:Y:S01]  /*0d00*/  IMAD R7, R6, R7, RZ ;  /* 0x0000000706077224 */ /* 0x000fe200078e02ff */
[----:B------:R-:W-:-:S05]  /*0d10*/  PRMT R9, R24, 0x9910, RZ ;  /* 0x0000991018097816 */ /* 0x000fca00000000ff */
[----:B------:R-:W-:Y:S01]  /*0d20*/  IMAD R17, R8, R9, RZ ;  /* 0x0000000908117224 */ /* 0x000fe200078e02ff */
[----:B------:R-:W-:Y:S02]  /*0d30*/  PRMT R12, R28, 0x9910, RZ ;  /* 0x000099101c0c7816 */ /* 0x000fe400000000ff */
[----:B------:R-:W-:-:S05]  /*0d40*/  PRMT R21, R21, 0x9910, RZ ;  /* 0x0000991015157816 */ /* 0x000fca00000000ff */
[----:B0-----:R-:W-:Y:S01]  /*0d50*/  IMAD.MOV.U32 R11, RZ, RZ, R21 ;  /* 0x000000ffff0b7224 */ /* 0x001fe200078e0015 */
[----:B--2---:R-:W-:Y:S02]  /*0d60*/  PRMT R0, R0, 0x9910, RZ ;  /* 0x0000991000007816 */ /* 0x004fe400000000ff */
[----:B------:R-:W-:Y:S02]  /*0d70*/  PRMT R13, R25, 0x9910, RZ ;  /* 0x00009910190d7816 */ /* 0x000fe400000000ff */
[----:B------:R-:W-:Y:S02]  /*0d80*/  PRMT R10, R26, 0x9910, RZ ;  /* 0x000099101a0a7816 */ /* 0x000fe400000000ff */
[----:B------:R-:W-:Y:S01]  /*0d90*/  PRMT R15, R27, 0x9910, RZ ;  /* 0x000099101b0f7816 */ /* 0x000fe200000000ff */
[----:B------:R-:W-:Y:S02]  /*0da0*/  IMAD R6, R0, R13, RZ ;  /* 0x0000000d00067224 */ /* 0x000fe400078e02ff */
[----:B------:R-:W-:-:S02]  /*0db0*/  IMAD R11, R12, R11, RZ ;  /* 0x0000000b0c0b7224 */ /* 0x000fc400078e02ff */
[----:B------:R-:W-:Y:S01]  /*0dc0*/  IMAD R0, R10, R15, RZ ;  /* 0x0000000f0a007224 */ /* 0x000fe200078e02ff */
        /* <DEDUP_REMOVED lines=12> */
[----:B------:R-:W-:-:S04]  /*0e90*/  IADD3 R8, P0, R8, UR6, RZ ;  /* 0x0000000608087c10 */ /* 0x000fc8000ff1e0ff */
[----:B------:R-:W-:-:S05]  /*0ea0*/  IADD3.X R9, RZ, UR7, RZ, P0, !PT ;  /* 0x00000007ff097c10 */ /* 0x000fca00087fe4ff */
[----:B------:R0:W-:Y:S04]  /*0eb0*/  STG.E.U8 desc[UR12][R8.64], R5 ;  /* 0x0000000508007986 */ /* 0x0001e8000c10110c */
.L_x_15728:
        /* <DEDUP_REMOVED lines=8> */
.L_x_15729:
        /* <DEDUP_REMOVED lines=8> */
.L_x_15730:
        /* <DEDUP_REMOVED lines=9> */
.L_x_15731:
[----:B------:R-:W-:Y:S05]  /*1050*/  BSYNC B1 ;  /* 0x0000000000017941 */ /* 0x000fea0003800000 */
.L_x_15727:
[----:B------:R-:W-:-:S13]  /*1060*/  ISETP.GE.AND P0, PT, R4, R3, PT ;  /* 0x000000030400720c */ /* 0x000fda0003f06270 */
[----:B--2---:R-:W2:Y:S01]  /*1070*/  @!P0 LDC.64 R10, c[0x0][0x218] ;  /* 0x00008600ff0a8b82 */ /* 0x004ea20000000a00 */
[C---:B01----:R-:W-:Y:S02]  /*1080*/  @!P0 VIADD R9, R4.reuse, UR4 ;  /* 0x0000000404098c36 */ /* 0x043fe40008000000 */
[----:B------:R-:W-:-:S03]  /*1090*/  @!P0 VIADD R4, R4, 0x80 ;  /* 0x0000008004048836 */ /* 0x000fc60000000000 */
[----:B--2---:R-:W-:-:S05]  /*10a0*/  @!P0 IADD3 R8, P1, R9, R10, RZ ;  /* 0x0000000a09088210 */ /* 0x004fca0007f3e0ff */
[----:B------:R-:W-:-:S05]  /*10b0*/  @!P0 IMAD.X R9, RZ, RZ, R11, P1 ;  /* 0x000000ffff098224 */ /* 0x000fca00008e060b */
[----:B------:R2:W-:Y:S03]  /*10c0*/  @!P0 STG.E.U8 desc[UR12][R8.64], R6 ;  /* 0x0000000608008986 */ /* 0x0005e6000c10110c */
.L_x_15732:
[----:B------:R-:W-:Y:S05]  /*10d0*/  BSYNC B0 ;  /* 0x0000000000007941 */ /* 0x000fea0003800000 */
.L_x_15726:
[----:B------:R-:W-:Y:S05]  /*10e0*/  WARPSYNC.ALL ;  /* 0x0000000000007948 */ /* 0x000fea0003800000 */
[----:B------:R-:W-:-:S13]  /*10f0*/  ISETP.GE.AND P0, PT, R4, R3, PT ;  /* 0x000000030400720c */ /* 0x000fda0003f06270 */
[----:B------:R-:W-:Y:S05]  /*1100*/  @P0 EXIT ;  /* 0x000000000000094d */ /* 0x000fea0003800000 */
[----:B------:R-:W-:Y:S01]  /*1110*/  VIADD R2, R4, UR4 ;  /* 0x0000000404027c36 */ /* 0x000fe20008000000 */
[----:B------:R-:W-:-:S04]  /*1120*/  ULDC.64 UR6, c[0x0][0x218] ;  /* 0x0000860000067ab9 */ /* 0x000fc80000000a00 */
[----:B------:R-:W-:-:S05]  /*1130*/  IADD3 R2, P0, R2, UR6, RZ ;  /* 0x0000000602027c10 */ /* 0x000fca000ff1e0ff */
[----:B------:R-:W-:-:S05]  /*1140*/  IMAD.X R3, RZ, RZ, UR7, P0 ;  /* 0x00000007ff037e24 */ /* 0x000fca00080e06ff */
[----:B------:R-:W-:Y:S01]  /*1150*/  STG.E.U8 desc[UR12][R2.64], R0 ;  /* 0x0000000002007986 */ /* 0x000fe2000c10110c */
[----:B------:R-:W-:Y:S05]  /*1160*/  EXIT ;  /* 0x000000000000794d */ /* 0x000fea0003800000 */
.L_x_15733:
        /* <DEDUP_REMOVED lines=9> */
.L_x_17357:


//--------------------- .text._ZN2at6native29vectorized_elementwise_kernelILi4ENS0_13BinaryFunctorIaaaNS0_15binary_internal10MulFunctorIaEEEESt5arrayIPcLm3EEEEviT0_T1_ --------------------------
	.section	.text._ZN2at6native29vectorized_elementwise_kernelILi4ENS0_13BinaryFunctorIaaaNS0_15binary_internal10MulFunctorIaEEEESt5arrayIPcLm3EEEEviT0_T1_,"ax",@progbits
	.align	128
        .global         _ZN2at6native29vectorized_elementwise_kernelILi4ENS0_13BinaryFunctorIaaaNS0_15binary_internal10MulFunctorIaEEEESt5arrayIPcLm3EEEEviT0_T1_
        .type           _ZN2at6native29vectorized_elementwise_kernelILi4ENS0_13BinaryFunctorIaaaNS0_15binary_internal10MulFunctorIaEEEESt5arrayIPcLm3EEEEviT0_T1_,@function
        .size           _ZN2at6native29vectorized_elementwise_kernelILi4ENS0_13BinaryFunctorIaaaNS0_15binary_internal10MulFunctorIaEEEESt5arrayIPcLm3EEEEviT0_T1_,(.L_x_17358 - _ZN2at6native29vectorized_elementwise_kernelILi4ENS0_13BinaryFunctorIaaaNS0_15binary_internal10MulFunctorIaEEEESt5arrayIPcLm3EEEEviT0_T1_)
        .other          _ZN2at6native29vectorized_elementwise_kernelILi4ENS0_13BinaryFunctorIaaaNS0_15binary_internal10MulFunctorIaEEEESt5arrayIPcLm3EEEEviT0_T1_,@"STO_CUDA_ENTRY STV_DEFAULT"
_ZN2at6native29vectorized_elementwise_kernelILi4ENS0_13BinaryFunctorIaaaNS0_15binary_internal10MulFunctorIaEEEESt5arrayIPcLm3EEEEviT0_T1_:
.text._ZN2at6native29vectorized_elementwise_kernelILi4ENS0_13BinaryFunctorIaaaNS0_15binary_internal10MulFunctorIaEEEESt5arrayIPcLm3EEEEviT0_T1_:
        /* <DEDUP_REMOVED lines=23> */
[----:B------:R-:W2:Y:S04]  /*0170*/  LDG.E R3, desc[UR12][R6.64] ;  /* 0x0000000c06037981 */ /* 0x000ea8000c1e1900 */
[----:B------:R-:W3:Y:S04]  /*0180*/  LDG.E R4, desc[UR12][R8.64] ;  /* 0x0000000c08047981 */ /* 0x000ee8000c1e1900 */
[----:B------:R0:W4:Y:S04]  /*0190*/  LDG.E R2, desc[UR12][R6.64+0x200] ;  /* 0x0002000c06027981 */ /* 0x000128000c1e1900 */
[----:B------:R-:W5:Y:S01]  /*01a0*/  LDG.E R5, desc[UR12][R8.64+0x200] ;  /* 0x0002000c08057981 */ /* 0x000f62000c1e1900 */
[----:B------:R-:W-:-:S04]  /*01b0*/  UIADD3 UR5, UP0, UR4, UR6, URZ ;  /* 0x0000000604057290 */ /* 0x000fc8000ff1e03f */
[----:B------:R-:W-:Y:S01]  /*01c0*/  UIADD3.X UR6, URZ, UR7, URZ, UP0, !UPT ;  /* 0x000000073f067290 */ /* 0x000fe200087fe43f */
[C---:B--2---:R-:W-:Y:S02]  /*01d0*/  PRMT R12, R3.reuse, 0x7771, RZ ;  /* 0x00007771030c7816 */ /* 0x044fe400000000ff */
[C---:B---3--:R-:W-:Y:S02]  /*01e0*/  PRMT R13, R4.reuse, 0x7771, RZ ;  /* 0x00007771040d7816 */ /* 0x048fe400000000ff */
[----:B------:R-:W-:Y:S02]  /*01f0*/  LOP3.LUT R10, R3, 0xff, RZ, 0xc0, !PT ;  /* 0x000000ff030a7812 */ /* 0x000fe400078ec0ff */
[----:B------:R-:W-:Y:S01]  /*0200*/  LOP3.LUT R11, R4, 0xff, RZ, 0xc0, !PT ;  /* 0x000000ff040b7812 */ /* 0x000fe200078ec0ff */
[----:B0-----:R-:W-:Y:S01]  /*0210*/  IMAD R7, R12, R13, RZ ;  /* 0x0000000d0c077224 */ /* 0x001fe200078e02ff */
[----:B----4-:R-:W-:Y:S02]  /*0220*/  LOP3.LUT R14, R2, 0xff, RZ, 0xc0, !PT ;  /* 0x000000ff020e7812 */ /* 0x010fe400078ec0ff */
[----:B-----5:R-:W-:-:S02]  /*0230*/  LOP3.LUT R15, R5, 0xff, RZ, 0xc0, !PT ;  /* 0x000000ff050f7812 */ /* 0x020fc400078ec0ff */
[----:B------:R-:W-:Y:S02]  /*0240*/  PRMT R8, R2, 0x7771, RZ ;  /* 0x0000777102087816 */ /* 0x000fe400000000ff */
[----:B------:R-:W-:Y:S01]  /*0250*/  PRMT R13, R5, 0x7771, RZ ;  /* 0x00007771050d7816 */ /* 0x000fe200000000ff */
[----:B------:R-:W-:Y:S01]  /*0260*/  IMAD R10, R10, R11, RZ ;  /* 0x0000000b0a0a7224 */ /* 0x000fe200078e02ff */
[----:B------:R-:W-:Y:S02]  /*0270*/  PRMT R6, R3, 0x7772, RZ ;  /* 0x0000777203067816 */ /* 0x000fe400000000ff */
[----:B------:R-:W-:Y:S01]  /*0280*/  PRMT R9, R4, 0x7772, RZ ;  /* 0x0000777204097816 */ /* 0x000fe200000000ff */
[----:B------:R-:W-:Y:S02]  /*0290*/  IMAD R11, R14, R15, RZ ;  /* 0x0000000f0e0b7224 */ /* 0x000fe400078e02ff */
[----:B------:R-:W-:Y:S01]  /*02a0*/  IMAD R8, R8, R13, RZ ;  /* 0x0000000d08087224 */ /* 0x000fe200078e02ff */
[----:B------:R-:W-:Y:S01]  /*02b0*/  PRMT R14, R5, 0x7772, RZ ;  /* 0x00007772050e7816 */ /* 0x000fe200000000ff */
[----:B------:R-:W-:Y:S01]  /*02c0*/  IMAD R6, R6, R9, RZ ;  /* 0x0000000906067224 */ /* 0x000fe200078e02ff */
[----:B------:R-:W-:-:S02]  /*02d0*/  PRMT R9, R7, 0x7604, R10 ;  /* 0x0000760407097816 */ /* 0x000fc4000000000a */
[----:B------:R-:W-:Y:S02]  /*02e0*/  PRMT R10, R8, 0x7604, R11 ;  /* 0x00007604080a7816 */ /* 0x000fe4000000000b */
[----:B------:R-:W-:Y:S02]  /*02f0*/  PRMT R12, R2, 0x7772, RZ ;  /* 0x00007772020c7816 */ /* 0x000fe400000000ff */
[----:B------:R-:W-:Y:S02]  /*0300*/  PRMT R3, R3, 0x7773, RZ ;  /* 0x0000777303037816 */ /* 0x000fe400000000ff */
[----:B------:R-:W-:Y:S01]  /*0310*/  PRMT R8, R4, 0x7773, RZ ;  /* 0x0000777304087816 */ /* 0x000fe200000000ff */
[----:B------:R-:W-:Y:S01]  /*0320*/  IMAD.MOV.U32 R13, RZ, RZ, R14 ;  /* 0x000000ffff0d7224 */ /* 0x000fe200078e000e */
[----:B------:R-:W-:Y:S01]  /*0330*/  PRMT R2, R2, 0x7773, RZ ;  /* 0x0000777302027816 */ /* 0x000fe200000000ff */
[----:B------:R-:W-:Y:S01]  /*0340*/  IMAD.MOV.U32 R4, RZ, RZ, R3 ;  /* 0x000000ffff047224 */ /* 0x000fe200078e0003 */
[----:B------:R-:W-:Y:S01]  /*0350*/  PRMT R11, R5, 0x7773, RZ ;  /* 0x00007773050b7816 */ /* 0x000fe200000000ff */
[----:B------:R-:W-:-:S02]  /*0360*/  IMAD.MOV.U32 R5, RZ, RZ, R8 ;  /* 0x000000ffff057224 */ /* 0x000fc400078e0008 */
[----:B------:R-:W-:Y:S02]  /*0370*/  IMAD R7, R12, R13, RZ ;  /* 0x0000000d0c077224 */ /* 0x000fe400078e02ff */
[----:B------:R-:W-:Y:S02]  /*0380*/  IMAD.MOV.U32 R8, RZ, RZ, R2 ;  /* 0x000000ffff087224 */ /* 0x000fe400078e0002 */
[----:B------:R-:W-:Y:S01]  /*0390*/  IMAD R4, R4, R5, RZ ;  /* 0x0000000504047224 */ /* 0x000fe200078e02ff */
[----:B------:R-:W-:Y:S01]  /*03a0*/  PRMT R9, R6, 0x7054, R9 ;  /* 0x0000705406097816 */ /* 0x000fe20000000009 */
[----:B------:R-:W-:Y:S01]  /*03b0*/  IMAD R5, R8, R11, RZ ;  /* 0x0000000b08057224 */ /* 0x000fe200078e02ff */
[----:B------:R-:W-:Y:S01]  /*03c0*/  PRMT R10, R7, 0x7054, R10 ;  /* 0x00007054070a7816 */ /* 0x000fe2000000000a */
[----:B------:R-:W-:Y:S02]  /*03d0*/  IMAD.U32 R2, RZ, RZ, UR5 ;  /* 0x00000005ff027e24 */ /* 0x000fe4000f8e00ff */
[----:B------:R-:W-:Y:S01]  /*03e0*/  IMAD.U32 R3, RZ, RZ, UR6 ;  /* 0x00000006ff037e24 */ /* 0x000fe2000f8e00ff */
[----:B------:R-:W-:-:S02]  /*03f0*/  PRMT R9, R4, 0x654, R9 ;  /* 0x0000065404097816 */ /* 0x000fc40000000009 */
[----:B------:R-:W-:Y:S01]  /*0400*/  PRMT R5, R5, 0x654, R10 ;  /* 0x0000065405057816 */ /* 0x000fe2000000000a */
[----:B------:R-:W-:-:S05]  /*0410*/  IMAD.WIDE R2, R0, 0x4, R2 ;  /* 0x0000000400027825 */ /* 0x000fca00078e0202 */
[----:B------:R-:W-:Y:S04]  /*0420*/  STG.E desc[UR12][R2.64], R9 ;  /* 0x0000000902007986 */ /* 0x000fe8000c10190c */
[----:B------:R-:W-:Y:S01]  /*0430*/  STG.E desc[UR12][R2.64+0x200], R5 ;  /* 0x0002000502007986 */ /* 0x000fe2000c10190c */
[----:B------:R-:W-:Y:S05]  /*0440*/  EXIT ;  /* 0x000000000000794d */ /* 0x000fea0003800000 */
.L_x_15734:
        /* <DEDUP_REMOVED lines=29> */
[----:B------:R-:W-:Y:S01]  /*0620*/  ISETP.GE.AND P1, PT, R0, R3, PT ;  /* 0x000000030000720c */ /* 0x000fe20003f26270 */
[----:B------:R-:W-:Y:S01]  /*0630*/  @!P3 IMAD.X R25, RZ, RZ, R25, P5 ;  /* 0x000000ffff19b224 */ /* 0x000fe200028e0619 */
[----:B------:R-:W5:Y:S01]  /*0640*/  @!P2 LDC.64 R10, c[0x0][0x228] ;  /* 0x00008a00ff0aab82 */ /* 0x000f620000000a00 */
[----:B------:R-:W-:-:S03]  /*0650*/  @!P3 IMAD.X R15, RZ, RZ, R15, P6 ;  /* 0x000000ffff0fb224 */ /* 0x000fc600030e060f */
        /* <DEDUP_REMOVED lines=41> */
[----:B-1----:R-:W-:Y:S02]  /*08f0*/  @!P3 IADD3 R26, P6, R21, R14, RZ ;  /* 0x0000000e151ab210 */ /* 0x002fe40007fde0ff */
[----:B------:R-:W-:-:S02]  /*0900*/  PRMT R24, RZ, 0x7610, R24 ;  /* 0x00007610ff187816 */ /* 0x000fc40000000018 */
[----:B------:R1:W3:Y:S01]  /*0910*/  @!P1 LDG.E.U8 R23, desc[UR12][R18.64] ;  /* 0x0000000c12179981 */ /* 0x0002e2000c1e1100 */
[----:B------:R-:W-:Y:S02]  /*0920*/  @!P3 IMAD.X R27, RZ, RZ, R15, P6 ;  /* 0x000000ffff1bb224 */ /* 0x000fe400030e060f */
[----:B------:R-:W0:Y:S01]  /*0930*/  @!P4 LDC.64 R14, c[0x0][0x228] ;  /* 0x00008a00ff0ecb82 */ /* 0x000e220000000a00 */
[----:B------:R2:W3:Y:S07]  /*0940*/  @!P1 LDG.E.U8 R24, desc[UR12][R16.64] ;  /* 0x0000000c10189981 */ /* 0x0004ee000c1e1100 */
        /* <DEDUP_REMOVED lines=12> */
[----:B-1----:R-:W-:Y:S01]  /*0a10*/  @!P2 IADD3 R18, P3, R29, R18, RZ ;  /* 0x000000121d12a210 */ /* 0x002fe20007f7e0ff */
[----:B------:R-:W-:Y:S01]  /*0a20*/  @!P4 IMAD.X R15, RZ, RZ, R15, P5 ;  /* 0x000000ffff0fc224 */ /* 0x000fe200028e060f */
[----:B------:R-:W-:-:S02]  /*0a30*/  PRMT R0, RZ, 0x7610, R0 ;  /* 0x00007610ff007816 */ /* 0x000fc40000000000 */
[----:B------:R-:W-:Y:S02]  /*0a40*/  PRMT R25, RZ, 0x7610, R25 ;  /* 0x00007610ff197816 */ /* 0x000fe40000000019 */
[----:B--2---:R-:W-:Y:S01]  /*0a50*/  @!P2 IADD3 R16, P1, R29, R16, RZ ;  /* 0x000000101d10a210 */ /* 0x004fe20007f3e0ff */
[----:B------:R-:W-:Y:S01]  /*0a60*/  @!P2 IMAD.X R19, RZ, RZ, R19, P3 ;  /* 0x000000ffff13a224 */ /* 0x000fe200018e0613 */
[----:B0-----:R-:W-:Y:S01]  /*0a70*/  PRMT R26, RZ, 0x7610, R26 ;  /* 0x00007610ff1a7816 */ /* 0x001fe2000000001a */
[----:B------:R0:W2:Y:S01]  /*0a80*/  @!P4 LDG.E.U8 R0, desc[UR12][R12.64] ;  /* 0x0000000c0c00c981 */ /* 0x0000a2000c1e1100 */
[----:B------:R-:W-:Y:S01]  /*0a90*/  PRMT R27, RZ, 0x7610, R27 ;  /* 0x00007610ff1b7816 */ /* 0x000fe2000000001b */
[----:B------:R-:W-:Y:S01]  /*0aa0*/  @!P2 IMAD.X R17, RZ, RZ, R17, P1 ;  /* 0x000000ffff11a224 */ /* 0x000fe200008e0611 */
[----:B------:R-:W1:Y:S01]  /*0ab0*/  @!P0 LDC.64 R10, c[0x0][0x218] ;  /* 0x00008600ff0a8b82 */ /* 0x000e620000000a00 */
[----:B------:R5:W2:Y:S04]  /*0ac0*/  @!P4 LDG.E.U8 R25, desc[UR12][R14.64] ;  /* 0x0000000c0e19c981 */ /* 0x000aa8000c1e1100 */
[----:B------:R3:W2:Y:S04]  /*0ad0*/  @!P2 LDG.E.U8 R26, desc[UR12][R16.64] ;  /* 0x0000000c101aa981 */ /* 0x0006a8000c1e1100 */
[----:B------:R-:W2:Y:S01]  /*0ae0*/  @!P2 LDG.E.U8 R27, desc[UR12][R18.64] ;  /* 0x0000000c121ba981 */ /* 0x000ea2000c1e1100 */
[----:B0-----:R-:W-:-:S05]  /*0af0*/  @!P0 VIADD R13, R4, UR4 ;  /* 0x00000004040d8c36 */ /* 0x001fca0008000000 */
[----:B-1----:R-:W-:-:S05]  /*0b00*/  @!P0 IADD3 R10, P1, R13, R10, RZ ;  /* 0x0000000a0d0a8210 */ /* 0x002fca0007f3e0ff */
        /* <DEDUP_REMOVED lines=52> */
.L_x_15737:
        /* <DEDUP_REMOVED lines=8> */
.L_x_15738:
        /* <DEDUP_REMOVED lines=8> */
.L_x_15739:
        /* <DEDUP_REMOVED lines=9> */
.L_x_15740:
[----:B------:R-:W-:Y:S05]  /*0fe0*/  BSYNC B1 ;  /* 0x0000000000017941 */ /* 0x000fea0003800000 */
.L_x_15736:
[----:B------:R-:W-:-:S13]  /*0ff0*/  ISETP.GE.AND P0, PT, R4, R3, PT ;  /* 0x000000030400720c */ /* 0x000fda0003f06270 */
[----:B--2---:R-:W2:Y:S01]  /*1000*/  @!P0 LDC.64 R10, c[0x0][0x218] ;  /* 0x00008600ff0a8b82 */ /* 0x004ea20000000a00 */
[C---:B01----:R-:W-:Y:S02]  /*1010*/  @!P0 VIADD R9, R4.reuse, UR4 ;  /* 0x0000000404098c36 */ /* 0x043fe40008000000 */
[----:B------:R-:W-:-:S03]  /*1020*/  @!P0 VIADD R4, R4, 0x80 ;  /* 0x0000008004048836 */ /* 0x000fc60000000000 */
[----:B--2---:R-:W-:-:S05]  /*1030*/  @!P0 IADD3 R8, P1, R9, R10, RZ ;  /* 0x0000000a09088210 */ /* 0x004fca0007f3e0ff */
[----:B------:R-:W-:-:S05]  /*1040*/  @!P0 IMAD.X R9, RZ, RZ, R11, P1 ;  /* 0x000000ffff098224 */ /* 0x000fca00008e060b */
[----:B------:R2:W-:Y:S03]  /*1050*/  @!P0 STG.E.U8 desc[UR12][R8.64], R6 ;  /* 0x0000000608008986 */ /* 0x0005e6000c10110c */
.L_x_15741:
[----:B------:R-:W-:Y:S05]  /*1060*/  BSYNC B0 ;  /* 0x0000000000007941 */ /* 0x000fea0003800000 */
.L_x_15735:
        /* <DEDUP_REMOVED lines=9> */
.L_x_15742:
        /* <DEDUP_REMOVED lines=16> */
.L_x_17358:


//--------------------- .text._ZN2at6native29vectorized_elementwise_kernelILi8ENS0_13BinaryFunctorIaaaNS0_15binary_internal10MulFunctorIaEEEESt5arrayIPcLm3EEEEviT0_T1_ --------------------------
	.section	.text._ZN2at6native29vectorized_elementwise_kernelILi8ENS0_13BinaryFunctorIaaaNS0_15binary_internal10MulFunctorIaEEEESt5arrayIPcLm3EEEEviT0_T1_,"ax",@progbits
	.align	128
        .global         _ZN2at6native29vectorized_elementwise_kernelILi8ENS0_13BinaryFunctorIaaaNS0_15binary_internal10MulFunctorIaEEEESt5arrayIPcLm3EEEEviT0_T1_
        .type           _ZN2at6native29vectorized_elementwise_kernelILi8ENS0_13BinaryFunctorIaaaNS0_15binary_internal10MulFunctorIaEEEESt5arrayIPcLm3EEEEviT0_T1_,@function
        .size           _ZN2at6native29vectorized_elementwise_kernelILi8ENS0_13BinaryFunctorIaaaNS0_15binary_internal10MulFunctorIaEEEESt5arrayIPcLm3EEEEviT0_T1_,(.L_x_17359 - _ZN2at6native29vectorized_elementwise_kernelILi8ENS0_13BinaryFunctorIaaaNS0_15binary_internal10MulFunctorIaEEEESt5arrayIPcLm3EEEEviT0_T1_)
        .other          _ZN2at6native29vectorized_elementwise_kernelILi8ENS0_13BinaryFunctorIaaaNS0_15binary_internal10MulFunctorIaEEEESt5arrayIPcLm3EEEEviT0_T1_,@"STO_CUDA_ENTRY STV_DEFAULT"
_ZN2at6native29vectorized_elementwise_kernelILi8ENS0_13BinaryFunctorIaaaNS0_15binary_internal10MulFunctorIaEEEESt5arrayIPcLm3EEEEviT0_T1_:
.text._ZN2at6native29vectorized_elementwise_kernelILi8ENS0_13BinaryFunctorIaaaNS0_15binary_internal10MulFunctorIaEEEESt5arrayIPcLm3EEEEviT0_T1_:
        /* <DEDUP_REMOVED lines=22> */
[----:B------:R-:W-:Y:S02]  /*0160*/  IMAD.WIDE.U32 R2, R0, 0x8, R2 ;  /* 0x0000000800027825 */ /* 0x000fe400078e0002 */
[----:B------:R-:W2:Y:S04]  /*0170*/  LDG.E.64 R8, desc[UR12][R8.64] ;  /* 0x0000000c08087981 */ /* 0x000ea8000c1e1b00 */
[----:B------:R-:W3:Y:S01]  /*0180*/  LDG.E.64 R2, desc[UR12][R2.64] ;  /* 0x0000000c02027981 */ /* 0x000ee2000c1e1b00 */
[----:B------:R-:W-:-:S04]  /*0190*/  UIADD3 UR5, UP0, UR4, UR6, URZ ;  /* 0x0000000604057290 */ /* 0x000fc8000ff1e03f */
[----:B------:R-:W-:Y:S01]  /*01a0*/  UIADD3.X UR6, URZ, UR7, URZ, UP0, !UPT ;  /* 0x000000073f067290 */ /* 0x000fe200087fe43f */
[----:B--2---:R-:W-:Y:S02]  /*01b0*/  PRMT R5, R8, 0x9910, RZ ;  /* 0x0000991008057816 */ /* 0x004fe400000000ff */
[----:B------:R-:W-:Y:S02]  /*01c0*/  PRMT R7, R9, 0x9910, RZ ;  /* 0x0000991009077816 */ /* 0x000fe400000000ff */
[----:B---3--:R-:W-:Y:S02]  /*01d0*/  PRMT R4, R2, 0x9910, RZ ;  /* 0x0000991002047816 */ /* 0x008fe400000000ff */
[----:B------:R-:W-:Y:S02]  /*01e0*/  PRMT R10, R8, 0xbb32, RZ ;  /* 0x0000bb32080a7816 */ /* 0x000fe400000000ff */
[----:B------:R-:W-:Y:S01]  /*01f0*/  PRMT R6, R3, 0x9910, RZ ;  /* 0x0000991003067816 */ /* 0x000fe200000000ff */
[----:B------:R-:W-:Y:S01]  /*0200*/  IMAD R5, R5, R4, RZ ;  /* 0x0000000405057224 */ /* 0x000fe200078e02ff */
[----:B------:R-:W-:-:S02]  /*0210*/  PRMT R11, R2, 0xbb32, RZ ;  /* 0x0000bb32020b7816 */ /* 0x000fc400000000ff */
[----:B------:R-:W-:Y:S01]  /*0220*/  PRMT R12, R9, 0xbb32, RZ ;  /* 0x0000bb32090c7816 */ /* 0x000fe200000000ff */
[----:B------:R-:W-:Y:S01]  /*0230*/  IMAD R7, R7, R6, RZ ;  /* 0x0000000607077224 */ /* 0x000fe200078e02ff */
[----:B------:R-:W-:Y:S01]  /*0240*/  PRMT R13, R3, 0xbb32, RZ ;  /* 0x0000bb32030d7816 */ /* 0x000fe200000000ff */
[----:B------:R-:W-:Y:S01]  /*0250*/  IMAD R4, R10, R11, RZ ;  /* 0x0000000b0a047224 */ /* 0x000fe200078e02ff */
[C---:B------:R-:W-:Y:S02]  /*0260*/  LOP3.LUT R10, R9.reuse, 0xffff, RZ, 0xc0, !PT ;  /* 0x0000ffff090a7812 */ /* 0x040fe400078ec0ff */
[----:B------:R-:W-:Y:S01]  /*0270*/  PRMT R11, R9, 0x7732, RZ ;  /* 0x00007732090b7816 */ /* 0x000fe200000000ff */
[----:B------:R-:W-:Y:S01]  /*0280*/  IMAD R6, R12, R13, RZ ;  /* 0x0000000d0c067224 */ /* 0x000fe200078e02ff */
[C---:B------:R-:W-:Y:S02]  /*0290*/  LOP3.LUT R9, R8.reuse, 0xffff, RZ, 0xc0, !PT ;  /* 0x0000ffff08097812 */ /* 0x040fe400078ec0ff */
[----:B------:R-:W-:-:S02]  /*02a0*/  PRMT R13, R8, 0x7732, RZ ;  /* 0x00007732080d7816 */ /* 0x000fc400000000ff */
[C---:B------:R-:W-:Y:S02]  /*02b0*/  LOP3.LUT R12, R3.reuse, 0xffff, RZ, 0xc0, !PT ;  /* 0x0000ffff030c7812 */ /* 0x040fe400078ec0ff */
[----:B------:R-:W-:Y:S02]  /*02c0*/  PRMT R15, R3, 0x7732, RZ ;  /* 0x00007732030f7816 */ /* 0x000fe400000000ff */
[C---:B------:R-:W-:Y:S02]  /*02d0*/  PRMT R14, R2.reuse, 0x7732, RZ ;  /* 0x00007732020e7816 */ /* 0x040fe400000000ff */
[----:B------:R-:W-:Y:S02]  /*02e0*/  LOP3.LUT R8, R2, 0xffff, RZ, 0xc0, !PT ;  /* 0x0000ffff02087812 */ /* 0x000fe400078ec0ff */
[----:B------:R-:W-:Y:S01]  /*02f0*/  SHF.R.U32.HI R3, RZ, 0x8, R10 ;  /* 0x00000008ff037819 */ /* 0x000fe2000001160a */
[----:B------:R-:W-:Y:S01]  /*0300*/  IMAD.MOV.U32 R10, RZ, RZ, R13 ;  /* 0x000000ffff0a7224 */ /* 0x000fe200078e000d */
[----:B------:R-:W-:Y:S01]  /*0310*/  SHF.R.U32.HI R2, RZ, 0x8, R9 ;  /* 0x00000008ff027819 */ /* 0x000fe20000011609 */
[----:B------:R-:W-:Y:S01]  /*0320*/  IMAD.MOV.U32 R13, RZ, RZ, R15 ;  /* 0x000000ffff0d7224 */ /* 0x000fe200078e000f */
[----:B------:R-:W-:Y:S01]  /*0330*/  SHF.R.U32.HI R9, RZ, 0x8, R12 ;  /* 0x00000008ff097819 */ /* 0x000fe2000001160c */
[----:B------:R-:W-:Y:S01]  /*0340*/  IMAD.MOV.U32 R12, RZ, RZ, R14 ;  /* 0x000000ffff0c7224 */ /* 0x000fe200078e000e */
[----:B------:R-:W-:-:S02]  /*0350*/  PRMT R14, R3, 0x9910, RZ ;  /* 0x00009910030e7816 */ /* 0x000fc400000000ff */
[----:B------:R-:W-:Y:S02]  /*0360*/  SHF.R.U32.HI R8, RZ, 0x8, R8 ;  /* 0x00000008ff087819 */ /* 0x000fe40000011608 */
[----:B------:R-:W-:Y:S02]  /*0370*/  SHF.R.U32.HI R3, RZ, 0x8, R11 ;  /* 0x00000008ff037819 */ /* 0x000fe4000001160b */
[----:B------:R-:W-:Y:S02]  /*0380*/  PRMT R11, R2, 0x9910, RZ ;  /* 0x00009910020b7816 */ /* 0x000fe400000000ff */
[----:B------:R-:W-:Y:S02]  /*0390*/  PRMT R15, R9, 0x9910, RZ ;  /* 0x00009910090f7816 */ /* 0x000fe400000000ff */
[----:B------:R-:W-:Y:S01]  /*03a0*/  SHF.R.U32.HI R2, RZ, 0x8, R10 ;  /* 0x00000008ff027819 */ /* 0x000fe2000001160a */
[----:B------:R-:W-:Y:S01]  /*03b0*/  IMAD.MOV.U32 R10, RZ, RZ, R14 ;  /* 0x000000ffff0a7224 */ /* 0x000fe200078e000e */
[----:B------:R-:W-:-:S02]  /*03c0*/  SHF.R.U32.HI R9, RZ, 0x8, R13 ;  /* 0x00000008ff097819 */ /* 0x000fc4000001160d */
[----:B------:R-:W-:Y:S02]  /*03d0*/  PRMT R13, R8, 0x9910, RZ ;  /* 0x00009910080d7816 */ /* 0x000fe400000000ff */
[----:B------:R-:W-:Y:S02]  /*03e0*/  SHF.R.U32.HI R8, RZ, 0x8, R12 ;  /* 0x00000008ff087819 */ /* 0x000fe4000001160c */
[----:B------:R-:W-:Y:S01]  /*03f0*/  PRMT R14, R3, 0x9910, RZ ;  /* 0x00009910030e7816 */ /* 0x000fe200000000ff */
[----:B------:R-:W-:Y:S01]  /*0400*/  IMAD.MOV.U32 R3, RZ, RZ, R11 ;  /* 0x000000ffff037224 */ /* 0x000fe200078e000b */
[----:B------:R-:W-:Y:S01]  /*0410*/  PRMT R12, R2, 0x9910, RZ ;  /* 0x00009910020c7816 */ /* 0x000fe200000000ff */
[----:B------:R-:W-:Y:S01]  /*0420*/  IMAD.MOV.U32 R11, RZ, RZ, R15 ;  /* 0x000000ffff0b7224 */ /* 0x000fe200078e000f */
[----:B------:R-:W-:Y:S01]  /*0430*/  PRMT R15, R9, 0x9910, RZ ;  /* 0x00009910090f7816 */ /* 0x000fe200000000ff */
[----:B------:R-:W-:Y:S01]  /*0440*/  IMAD.MOV.U32 R2, RZ, RZ, R13 ;  /* 0x000000ffff027224 */ /* 0x000fe200078e000d */
[----:B------:R-:W-:Y:S01]  /*0450*/  PRMT R8, R8, 0x9910, RZ ;  /* 0x0000991008087816 */ /* 0x000fe200000000ff */
[----:B------:R-:W-:Y:S01]  /*0460*/  IMAD.MOV.U32 R13, RZ, RZ, R14 ;  /* 0x000000ffff0d7224 */ /* 0x000fe200078e000e */
[----:B------:R-:W-:Y:S01]  /*0470*/  LOP3.LUT R7, R7, 0xff, RZ, 0xc0, !PT ;  /* 0x000000ff07077812 */ /* 0x000fe200078ec0ff */
[----:B------:R-:W-:Y:S01]  /*0480*/  IMAD.MOV.U32 R9, RZ, RZ, R12 ;  /* 0x000000ffff097224 */ /* 0x000fe200078e000c */
[----:B------:R-:W-:Y:S01]  /*0490*/  LOP3.LUT R6, R6, 0xff, RZ, 0xc0, !PT ;  /* 0x000000ff06067812 */ /* 0x000fe200078ec0ff */
[----:B------:R-:W-:Y:S01]  /*04a0*/  IMAD.MOV.U32 R14, RZ, RZ, R15 ;  /* 0x000000ffff0e7224 */ /* 0x000fe200078e000f */
[----:B------:R-:W-:Y:S01]  /*04b0*/  LOP3.LUT R5, R5, 0xff, RZ, 0xc0, !PT ;  /* 0x000000ff05057812 */ /* 0x000fe200078ec0ff */
[----:B------:R-:W-:Y:S01]  /*04c0*/  IMAD.MOV.U32 R12, RZ, RZ, R8 ;  /* 0x000000ffff0c7224 */ /* 0x000fe200078e0008 */
[----:B------:R-:W-:Y:S01]  /*04d0*/  LOP3.LUT R4, R4, 0xff, RZ, 0xc0, !PT ;  /* 0x000000ff04047812 */ /* 0x000fe200078ec0ff */
[----:B------:R-:W-:-:S02]  /*04e0*/  IMAD R10, R10, R11, RZ ;  /* 0x0000000b0a0a7224 */ /* 0x000fc400078e02ff */
[----:B------:R-:W-:Y:S02]  /*04f0*/  IMAD R11, R13, R14, RZ ;  /* 0x0000000e0d0b7224 */ /* 0x000fe400078e02ff */
[----:B------:R-:W-:Y:S01]  /*0500*/  IMAD R8, R3, R2, RZ ;  /* 0x0000000203087224 */ /* 0x000fe200078e02ff */
[----:B------:R-:W-:Y:S01]  /*0510*/  LOP3.LUT R10, R10, 0xffff, RZ, 0xc0, !PT ;  /* 0x0000ffff0a0a7812 */ /* 0x000fe200078ec0ff */
[----:B------:R-:W-:Y:S01]  /*0520*/  IMAD R9, R9, R12, RZ ;  /* 0x0000000c09097224 */ /* 0x000fe200078e02ff */
[----:B------:R-:W-:Y:S01]  /*0530*/  LOP3.LUT R11, R11, 0xffff, RZ, 0xc0, !PT ;  /* 0x0000ffff0b0b7812 */ /* 0x000fe200078ec0ff */
[----:B------:R-:W-:Y:S01]  /*0540*/  IMAD.U32 R2, RZ, RZ, UR5 ;  /* 0x00000005ff027e24 */ /* 0x000fe2000f8e00ff */
[----:B------:R-:W-:Y:S01]  /*0550*/  LOP3.LUT R8, R8, 0xffff, RZ, 0xc0, !PT ;  /* 0x0000ffff08087812 */ /* 0x000fe200078ec0ff */
[----:B------:R-:W-:Y:S01]  /*0560*/  IMAD.U32 R3, RZ, RZ, UR6 ;  /* 0x00000006ff037e24 */ /* 0x000fe2000f8e00ff */
[----:B------:R-:W-:Y:S02]  /*0570*/  LOP3.LUT R9, R9, 0xffff, RZ, 0xc0, !PT ;  /* 0x0000ffff09097812 */ /* 0x000fe400078ec0ff */
[----:B------:R-:W-:Y:S01]  /*0580*/  PRMT R7, R10, 0x7604, R7 ;  /* 0x000076040a077816 */ /* 0x000fe20000000007 */
[----:B------:R-:W-:Y:S01]  /*0590*/  IMAD.WIDE R2, R0, 0x8, R2 ;  /* 0x0000000800027825 */ /* 0x000fe200078e0202 */
[----:B------:R-:W-:-:S02]  /*05a0*/  PRMT R6, R11, 0x7604, R6 ;  /* 0x000076040b067816 */ /* 0x000fc40000000006 */
[----:B------:R-:W-:Y:S02]  /*05b0*/  PRMT R5, R8, 0x7604, R5 ;  /* 0x0000760408057816 */ /* 0x000fe40000000005 */
[----:B------:R-:W-:Y:S02]  /*05c0*/  PRMT R4, R9, 0x7604, R4 ;  /* 0x0000760409047816 */ /* 0x000fe40000000004 */
[----:B------:R-:W-:Y:S02]  /*05d0*/  PRMT R7, R7, 0x5410, R6 ;  /* 0x0000541007077816 */ /* 0x000fe40000000006 */
[----:B------:R-:W-:-:S05]  /*05e0*/  PRMT R6, R5, 0x5410, R4 ;  /* 0x0000541005067816 */ /* 0x000fca0000000004 */
[----:B------:R-:W-:Y:S01]  /*05f0*/  STG.E.64 desc[UR12][R2.64], R6 ;  /* 0x0000000602007986 */ /* 0x000fe2000c101b0c */
[----:B------:R-:W-:Y:S05]  /*0600*/  EXIT ;  /* 0x000000000000794d */ /* 0x000fea0003800000 */
.L_x_15743:
        /* <DEDUP_REMOVED lines=160> */
.L_x_15746:
        /* <DEDUP_REMOVED lines=8> */
.L_x_15747:
        /* <DEDUP_REMOVED lines=8> */
.L_x_15748:
        /* <DEDUP_REMOVED lines=9> */
.L_x_15749:
[----:B------:R-:W-:Y:S05]  /*11a0*/  BSYNC B1 ;  /* 0x0000000000017941 */ /* 0x000fea0003800000 */
.L_x_15745:
[----:B------:R-:W-:-:S13]  /*11b0*/  ISETP.GE.AND P0, PT, R4, R3, PT ;  /* 0x000000030400720c */ /* 0x000fda0003f06270 */
[----:B--2---:R-:W2:Y:S01]  /*11c0*/  @!P0 LDC.64 R10, c[0x0][0x218] ;  /* 0x00008600ff0a8b82 */ /* 0x004ea20000000a00 */
[C---:B01----:R-:W-:Y:S02]  /*11d0*/  @!P0 VIADD R9, R4.reuse, UR4 ;  /* 0x0000000404098c36 */ /* 0x043fe40008000000 */
[----:B------:R-:W-:-:S03]  /*11e0*/  @!P0 VIADD R4, R4, 0x80 ;  /* 0x0000008004048836 */ /* 0x000fc60000000000 */
[----:B--2---:R-:W-:-:S05]  /*11f0*/  @!P0 IADD3 R8, P1, R9, R10, RZ ;  /* 0x0000000a09088210 */ /* 0x004fca0007f3e0ff */
[----:B------:R-:W-:-:S05]  /*1200*/  @!P0 IMAD.X R9, RZ, RZ, R11, P1 ;  /* 0x000000ffff098224 */ /* 0x000fca00008e060b */
[----:B------:R2:W-:Y:S03]  /*1210*/  @!P0 STG.E.U8 desc[UR12][R8.64], R6 ;  /* 0x0000000608008986 */ /* 0x0005e6000c10110c */
.L_x_15750:
[----:B------:R-:W-:Y:S05]  /*1220*/  BSYNC B0 ;  /* 0x0000000000007941 */ /* 0x000fea0003800000 */
.L_x_15744:
        /* <DEDUP_REMOVED lines=9> */
.L_x_15751:
        /* <DEDUP_REMOVED lines=12> */
.L_x_17359:


//--------------------- .text._ZN2at6native18elementwise_kernelILi128ELi4EZNS0_15gpu_kernel_implINS0_13AUnaryFunctorIhhhNS0_15binary_internal10MulFunctorIhEEEEEEvRNS_18TensorIteratorBaseERKT_EUliE_EEviT1_ --------------------------
	.section	.text._ZN2at6native18elementwise_kernelILi128ELi4EZNS0_15gpu_kernel_implINS0_13AUnaryFunctorIhhhNS0_15binary_internal10MulFunctorIhEEEEEEvRNS_18TensorIteratorBaseERKT_EUliE_EEviT1_,"ax",@progbits
	.align	128
        .global         _ZN2at6native18elementwise_kernelILi128ELi4EZNS0_15gpu_kernel_implINS0_13AUnaryFunctorIhhhNS0_15binary_internal10MulFunctorIhEEEEEEvRNS_18TensorIteratorBaseERKT_EUliE_EEviT1_
        .type           _ZN2at6native18elementwise_kernelILi128ELi4EZNS0_15gpu_kernel_implINS0_13AUnaryFunctorIhhhNS0_15binary_internal10MulFunctorIhEEEEEEvRNS_18TensorIteratorBaseERKT_EUliE_EEviT1_,@function
        .size           _ZN2at6native18elementwise_kernelILi128ELi4EZNS0_15gpu_kernel_implINS0_13AUnaryFunctorIhhhNS0_15binary_internal10MulFunctorIhEEEEEEvRNS_18TensorIteratorBaseERKT_EUliE_EEviT1_,(.L_x_17360 - _ZN2at6native18elementwise_kernelILi128ELi4EZNS0_15gpu_kernel_implINS0_13AUnaryFunctorIhhhNS0_15binary_internal10MulFunctorIhEEEEEEvRNS_18TensorIteratorBaseERKT_EUliE_EEviT1_)
        .other          _ZN2at6native18elementwise_kernelILi128ELi4EZNS0_15gpu_kernel_implINS0_13AUnaryFunctorIhhhNS0_15binary_internal10MulFunctorIhEEEEEEvRNS_18TensorIteratorBaseERKT_EUliE_EEviT1_,@"STO_CUDA_ENTRY STV_DEFAULT"
_ZN2at6native18elementwise_kernelILi128ELi4EZNS0_15gpu_kernel_implINS0_13AUnaryFunctorIhhhNS0_15binary_internal10MulFunctorIhEEEEEEvRNS_18TensorIteratorBaseERKT_EUliE_EEviT1_:
.text._ZN2at6native18elementwise_kernelILi128ELi4EZNS0_15gpu_kernel_implINS0_13AUnaryFunctorIhhhNS0_15binary_internal10MulFunctorIhEEEEEEvRNS_18TensorIteratorBaseERKT_EUliE_EEviT1_:
        /* <DEDUP_REMOVED lines=314> */
.L_x_15754:
        /* <DEDUP_REMOVED lines=20> */
.L_x_15758:
[----:B------:R0:W5:Y:S01]  /*14e0*/  LDG.E.U8 R0, desc[UR36][R4.64] ;  /* 0x0000002404007981 */ /* 0x000162000c1e1100 */
[----:B------:R-:W-:Y:S05]  /*14f0*/  BRA `(.L_x_15760) ;  /* 0x0000000c00647947 */ /* 0x000fea0003800000 */
.L_x_15757:
        /* <DEDUP_REMOVED lines=8> */
.L_x_15762:
[----:B------:R3:W5:Y:S01]  /*1580*/  LDG.E.U8 R0, desc[UR36][R4.64] ;  /* 0x0000002404007981 */ /* 0x000762000c1e1100 */
[----:B------:R-:W-:Y:S05]  /*1590*/  BRA `(.L_x_15760) ;  /* 0x0000000c003c7947 */ /* 0x000fea0003800000 */
.L_x_15761:
[----:B------:R0:W5:Y:S01]  /*15a0*/  LDG.E.U16 R0, desc[UR36][R4.64] ;  /* 0x0000002404007981 */ /* 0x000162000c1e1500 */
[----:B------:R-:W-:Y:S05]  /*15b0*/  BRA `(.L_x_15760) ;  /* 0x0000000c00347947 */ /* 0x000fea0003800000 */
.L_x_15756:
[----:B------:R-:W-:-:S13]  /*15c0*/  ISETP.GT.AND P0, PT, R2, 0x6, PT ;  /* 0x000000060200780c */ /* 0x000fda0003f04270 */
[----:B------:R-:W-:Y:S05]  /*15d0*/  @P0 BRA `(.L_x_15763) ;  /* 0x0000000000340947 */ /* 0x000fea0003800000 */
[----:B------:R-:W-:-:S13]  /*15e0*/  ISETP.NE.AND P0, PT, R2, 0x5, PT ;  /* 0x000000050200780c */ /* 0x000fda0003f05270 */
[----:B------:R-:W-:Y:S05]  /*15f0*/  @!P0 BRA `(.L_x_15764) ;  /* 0x0000000000188947 */ /* 0x000fea0003800000 */
[----:B------:R-:W-:-:S13]  /*1600*/  ISETP.NE.AND P0, PT, R2, 0x6, PT ;  /* 0x000000060200780c */ /* 0x000fda0003f05270 */
[----:B------:R-:W-:Y:S05]  /*1610*/  @P0 BRA `(.L_x_15759) ;  /* 0x0000000800c80947 */ /* 0x000fea0003800000 */
[----:B------:R-:W2:Y:S02]  /*1620*/  LDG.E R2, desc[UR36][R4.64] ;  /* 0x0000002404027981 */ /* 0x000ea4000c1e1900 */
[----:B--2---:R-:W0:Y:S02]  /*1630*/  F2I.S64.TRUNC R2, R2 ;  /* 0x0000000200027311 */ /* 0x004e24000020d900 */
[----:B0-----:R-:W-:Y:S01]  /*1640*/  PRMT R0, R2, 0x7610, R0 ;  /* 0x0000761002007816 */ /* 0x001fe20000000000 */
[----:B------:R-:W-:Y:S06]  /*1650*/  BRA `(.L_x_15760) ;  /* 0x0000000c000c7947 */ /* 0x000fec0003800000 */
.L_x_15764:
[----:B------:R-:W2:Y:S02]  /*1660*/  LDG.E.U16 R2, desc[UR36][R4.64] ;  /* 0x0000002404027981 */ /* 0x000ea4000c1e1500 */
[----:B--2---:R-:W-:-:S06]  /*1670*/  HADD2.F32 R2, -RZ, R2.H0_H0 ;  /* 0x20000002ff027230 */ /* 0x004fcc0000004100 */
[----:B------:R-:W0:Y:S02]  /*1680*/  F2I.S64.TRUNC R2, R2 ;  /* 0x0000000200027311 */ /* 0x000e24000020d900 */
[----:B0-----:R-:W-:Y:S01]  /*1690*/  PRMT R0, R2, 0x7610, R0 ;  /* 0x0000761002007816 */ /* 0x001fe20000000000 */
[----:B------:R-:W-:Y:S06]  /*16a0*/  BRA `(.L_x_15760) ;  /* 0x0000000800f87947 */ /* 0x000fec0003800000 */
.L_x_15763:
[----:B------:R-:W-:-:S13]  /*16b0*/  ISETP.NE.AND P0, PT, R2, 0x7, PT ;  /* 0x000000070200780c */ /* 0x000fda0003f05270 */
[----:B------:R-:W-:Y:S05]  /*16c0*/  @!P0 BRA `(.L_x_15765) ;  /* 0x0000000000348947 */ /* 0x000fea0003800000 */
        /* <DEDUP_REMOVED lines=8> */
.L_x_15766:
[----:B------:R-:W2:Y:S02]  /*1750*/  LDG.E.U16 R4, desc[UR36][R4.64] ;  /* 0x0000002404047981 */ /* 0x000ea4000c1e1500 */
[----:B--2---:R-:W-:-:S06]  /*1760*/  HADD2.F32 R2, -RZ, R4.H0_H0 ;  /* 0x20000004ff027230 */ /* 0x004fcc0000004100 */
[----:B------:R-:W0:Y:S02]  /*1770*/  F2I.S64.TRUNC R2, R2 ;  /* 0x0000000200027311 */ /* 0x000e24000020d900 */
[----:B0-----:R-:W-:Y:S01]  /*1780*/  PRMT R0, R2, 0x7610, R0 ;  /* 0x0000761002007816 */ /* 0x001fe20000000000 */
[----:B------:R-:W-:Y:S06]  /*1790*/  BRA `(.L_x_15760) ;  /* 0x0000000800bc7947 */ /* 0x000fec0003800000 */
.L_x_15765:
[----:B------:R-:W2:Y:S02]  /*17a0*/  LDG.E.64 R2, desc[UR36][R4.64] ;  /* 0x0000002404027981 */ /* 0x000ea4000c1e1b00 */
[----:B--2---:R-:W0:Y:S02]  /*17b0*/  F2I.S64.F64.TRUNC R2, R2 ;  /* 0x0000000200027311 */ /* 0x004e24000030d900 */
[----:B0-----:R-:W-:Y:S01]  /*17c0*/  PRMT R0, R2, 0x7610, R0 ;  /* 0x0000761002007816 */ /* 0x001fe20000000000 */
[----:B------:R-:W-:Y:S06]  /*17d0*/  BRA `(.L_x_15760) ;  /* 0x0000000800ac7947 */ /* 0x000fec0003800000 */
.L_x_15755:
        /* <DEDUP_REMOVED lines=12> */
.L_x_15769:
[----:B------:R-:W2:Y:S02]  /*18a0*/  LDG.E.64 R4, desc[UR36][R4.64] ;  /* 0x0000002404047981 */ /* 0x000ea4000c1e1b00 */
[----:B--2---:R-:W0:Y:S02]  /*18b0*/  F2I.S64.F64.TRUNC R2, R4 ;  /* 0x0000000400027311 */ /* 0x004e24000030d900 */
[----:B0-----:R-:W-:Y:S01]  /*18c0*/  PRMT R0, R2, 0x7610, R0 ;  /* 0x0000761002007816 */ /* 0x001fe20000000000 */
[----:B------:R-:W-:Y:S06]  /*18d0*/  BRA `(.L_x_15760) ;  /* 0x00000008006c7947 */ /* 0x000fec0003800000 */
.L_x_15768:
        /* <DEDUP_REMOVED lines=25> */
[----:B------:R-:W0:Y:S02]  /*1a70*/  F2I.S64.TRUNC R2, R3 ;  /* 0x0000000300027311 */ /* 0x000e24000020d900 */
[----:B0-----:R-:W-:Y:S01]  /*1a80*/  PRMT R0, R2, 0x7610, R0 ;  /* 0x0000761002007816 */ /* 0x001fe20000000000 */
[----:B------:R-:W-:Y:S06]  /*1a90*/  BRA `(.L_x_15760) ;  /* 0x0000000400fc7947 */ /* 0x000fec0003800000 */
.L_x_15771:
        /* <DEDUP_REMOVED lines=12> */
[----:B------:R-:W0:Y:S02]  /*1b60*/  F2I.S64.TRUNC R2, R2 ;  /* 0x0000000200027311 */ /* 0x000e24000020d900 */
[----:B0-----:R-:W-:Y:S01]  /*1b70*/  PRMT R0, R2, 0x7610, R0 ;  /* 0x0000761002007816 */ /* 0x001fe20000000000 */
[----:B------:R-:W-:Y:S06]  /*1b80*/  BRA `(.L_x_15760) ;  /* 0x0000000400c07947 */ /* 0x000fec0003800000 */
.L_x_15770:
[----:B------:R-:W2:Y:S02]  /*1b90*/  LDG.E.U16 R2, desc[UR36][R4.64] ;  /* 0x0000002404027981 */ /* 0x000ea4000c1e1500 */
[----:B--2---:R-:W-:-:S06]  /*1ba0*/  IMAD.U32 R2, R2, 0x10000, RZ ;  /* 0x0001000002027824 */ /* 0x004fcc00078e00ff */
[----:B------:R-:W0:Y:S02]  /*1bb0*/  F2I.S64.TRUNC R2, R2 ;  /* 0x0000000200027311 */ /* 0x000e24000020d900 */
[----:B0-----:R-:W-:Y:S01]  /*1bc0*/  PRMT R0, R2, 0x7610, R0 ;  /* 0x0000761002007816 */ /* 0x001fe20000000000 */
[----:B------:R-:W-:Y:S06]  /*1bd0*/  BRA `(.L_x_15760) ;  /* 0x0000000400ac7947 */ /* 0x000fec0003800000 */
.L_x_15767:
        /* <DEDUP_REMOVED lines=10> */
.L_x_15774:
        /* <DEDUP_REMOVED lines=21> */
.L_x_15778:
[----:B------:R-:W-:Y:S05]  /*1dd0*/  BSYNC B1 ;  /* 0x0000000000017941 */ /* 0x000fea0003800000 */
.L_x_15777:
[----:B------:R-:W-:Y:S01]  /*1de0*/  IMAD.SHL.U32 R2, R2, 0x100000, RZ ;  /* 0x0010000002027824 */ /* 0x000fe200078e00ff */
[----:B------:R-:W-:-:S04]  /*1df0*/  LEA R3, R0, 0x3b800000, 0x17 ;  /* 0x3b80000000037811 */ /* 0x000fc800078eb8ff */
[----:B------:R-:W-:-:S07]  /*1e00*/  LOP3.LUT R2, R3, R2, R4, 0xfe, !PT ;  /* 0x0000000203027212 */ /* 0x000fce00078efe04 */
.L_x_15776:
[----:B------:R-:W-:Y:S05]  /*1e10*/  BSYNC B0 ;  /* 0x0000000000007941 */ /* 0x000fea0003800000 */
.L_x_15775:
[----:B------:R-:W0:Y:S02]  /*1e20*/  F2I.S64.TRUNC R2, R2 ;  /* 0x0000000200027311 */ /* 0x000e24000020d900 */
[----:B0-----:R-:W-:Y:S01]  /*1e30*/  PRMT R0, R2, 0x7610, R0 ;  /* 0x0000761002007816 */ /* 0x001fe20000000000 */
[----:B------:R-:W-:Y:S06]  /*1e40*/  BRA `(.L_x_15760) ;  /* 0x0000000400107947 */ /* 0x000fec0003800000 */
.L_x_15773:
        /* <DEDUP_REMOVED lines=21> */
.L_x_15782:
[----:B------:R-:W-:Y:S05]  /*1fa0*/  BSYNC B1 ;  /* 0x0000000000017941 */ /* 0x000fea0003800000 */
.L_x_15781:
[----:B------:R-:W-:Y:S01]  /*1fb0*/  IMAD.SHL.U32 R2, R2, 0x200000, RZ ;  /* 0x0020000002027824 */ /* 0x000fe200078e00ff */
[----:B------:R-:W-:-:S04]  /*1fc0*/  LEA R3, R0, 0x37800000, 0x17 ;  /* 0x3780000000037811 */ /* 0x000fc800078eb8ff */
[----:B------:R-:W-:-:S07]  /*1fd0*/  LOP3.LUT R2, R3, R2, R4, 0xfe, !PT ;  /* 0x0000000203027212 */ /* 0x000fce00078efe04 */
.L_x_15780:
[----:B------:R-:W-:Y:S05]  /*1fe0*/  BSYNC B0 ;  /* 0x0000000000007941 */ /* 0x000fea0003800000 */
.L_x_15779:
[----:B------:R-:W0:Y:S02]  /*1ff0*/  F2I.S64.TRUNC R2, R2 ;  /* 0x0000000200027311 */ /* 0x000e24000020d900 */
[----:B0-----:R-:W-:Y:S01]  /*2000*/  PRMT R0, R2, 0x7610, R0 ;  /* 0x0000761002007816 */ /* 0x001fe20000000000 */
[----:B------:R-:W-:Y:S06]  /*2010*/  BRA `(.L_x_15760) ;  /* 0x00000000009c7947 */ /* 0x000fec0003800000 */
.L_x_15772:
        /* <DEDUP_REMOVED lines=14> */
.L_x_15786:
[----:B------:R-:W-:Y:S05]  /*2100*/  BSYNC B0 ;  /* 0x0000000000007941 */ /* 0x000fea0003800000 */
.L_x_15785:
[----:B------:R-:W0:Y:S02]  /*2110*/  F2I.S64.TRUNC R2, R2 ;  /* 0x0000000200027311 */ /* 0x000e24000020d900 */
[----:B0-----:R-:W-:Y:S01]  /*2120*/  PRMT R0, R2, 0x7610, R0 ;  /* 0x0000761002007816 */ /* 0x001fe20000000000 */
[----:B------:R-:W-:Y:S06]  /*2130*/  BRA `(.L_x_15760) ;  /* 0x0000000000547947 */ /* 0x000fec0003800000 */
.L_x_15759:
        /* <DEDUP_REMOVED lines=16> */
.L_x_15787:
[----:B------:R-:W-:Y:S01]  /*2240*/  PRMT R0, RZ, 0x7610, R0 ;  /* 0x00007610ff007816 */ /* 0x000fe20000000000 */
[----:B------:R-:W-:Y:S06]  /*2250*/  BRA `(.L_x_15760) ;  /* 0x00000000000c7947 */ /* 0x000fec0003800000 */
.L_x_15784:
[----:B------:R2:W5:Y:S01]  /*2260*/  LDG.E.U8 R0, desc[UR36][R4.64] ;  /* 0x0000002404007981 */ /* 0x000562000c1e1100 */
[----:B------:R-:W-:Y:S05]  /*2270*/  BRA `(.L_x_15760) ;  /* 0x0000000000047947 */ /* 0x000fea0003800000 */
.L_x_15783:
[----:B------:R1:W5:Y:S02]  /*2280*/  LDG.E.U8 R0, desc[UR36][R4.64] ;  /* 0x0000002404007981 */ /* 0x000364000c1e1100 */
.L_x_15760:
        /* <DEDUP_REMOVED lines=18> */
.L_x_15791:
[----:B------:R3:W-:Y:S01]  /*23b0*/  STG.E.U8 desc[UR36][R16.64], R3 ;  /* 0x0000000310007986 */ /* 0x0007e2000c101124 */
[----:B------:R-:W-:Y:S05]  /*23c0*/  BRA `(.L_x_15793) ;  /* 0x0000000c00987947 */ /* 0x000fea0003800000 */
.L_x_15790:
[----:B------:R-:W-:-:S13]  /*23d0*/  ISETP.NE.AND P0, PT, R2, 0x2, PT ;  /* 0x000000020200780c */ /* 0x000fda0003f05270 */
[----:B------:R-:W-:Y:S05]  /*23e0*/  @!P0 BRA `(.L_x_15794) ;  /* 0x00000000002c8947 */ /* 0x000fea0003800000 */
[----:B------:R-:W-:-:S13]  /*23f0*/  ISETP.NE.AND P0, PT, R2, 0x3, PT ;  /* 0x000000030200780c */ /* 0x000fda0003f05270 */
[----:B------:R-:W-:Y:S05]  /*2400*/  @!P0 BRA `(.L_x_15795) ;  /* 0x0000000000188947 */ /* 0x000fea0003800000 */
[----:B------:R-:W-:-:S13]  /*2410*/  ISETP.NE.AND P0, PT, R2, 0x4, PT ;  /* 0x000000040200780c */ /* 0x000fda0003f05270 */
[----:B------:R-:W-:Y:S05]  /*2420*/  @P0 BRA `(.L_x_15792) ;  /* 0x0000000c00240947 */ /* 0x000fea0003800000 */
[----:B------:R-:W-:Y:S01]  /*2430*/  LOP3.LUT R2, R3, 0xff, RZ, 0xc0, !PT ;  /* 0x000000ff03027812 */ /* 0x000fe200078ec0ff */
[----:B------:R-:W-:-:S05]  /*2440*/  IMAD.MOV.U32 R3, RZ, RZ, RZ ;  /* 0x000000ffff037224 */ /* 0x000fca00078e00ff */
[----:B------:R0:W-:Y:S01]  /*2450*/  STG.E.64 desc[UR36][R16.64], R2 ;  /* 0x0000000210007986 */ /* 0x0001e2000c101b24 */
[----:B------:R-:W-:Y:S05]  /*2460*/  BRA `(.L_x_15793) ;  /* 0x0000000c00707947 */ /* 0x000fea0003800000 */
.L_x_15795:
[----:B------:R-:W-:-:S05]  /*2470*/  LOP3.LUT R3, R3, 0xff, RZ, 0xc0, !PT ;  /* 0x000000ff03037812 */ /* 0x000fca00078ec0ff */
[----:B------:R1:W-:Y:S01]  /*2480*/  STG.E desc[UR36][R16.64], R3 ;  /* 0x0000000310007986 */ /* 0x0003e2000c101924 */
[----:B------:R-:W-:Y:S05]  /*2490*/  BRA `(.L_x_15793) ;  /* 0x0000000c00647947 */ /* 0x000fea0003800000 */
.L_x_15794:
[----:B------:R-:W-:-:S05]  /*24a0*/  LOP3.LUT R3, R3, 0xff, RZ, 0xc0, !PT ;  /* 0x000000ff03037812 */ /* 0x000fca00078ec0ff */
[----:B------:R2:W-:Y:S01]  /*24b0*/  STG.E.U16 desc[UR36][R16.64], R3 ;  /* 0x0000000310007986 */ /* 0x0005e2000c101524 */
[----:B------:R-:W-:Y:S05]  /*24c0*/  BRA `(.L_x_15793) ;  /* 0x0000000c00587947 */ /* 0x000fea0003800000 */
.L_x_15789:
[----:B------:R-:W-:-:S13]  /*24d0*/  ISETP.GT.AND P0, PT, R2, 0x6, PT ;  /* 0x000000060200780c */ /* 0x000fda0003f04270 */
[----:B------:R-:W-:Y:S05]  /*24e0*/  @P0 BRA `(.L_x_15796) ;  /* 0x0000000000340947 */ /* 0x000fea0003800000 */
[----:B------:R-:W-:-:S13]  /*24f0*/  ISETP.NE.AND P0, PT, R2, 0x5, PT ;  /* 0x000000050200780c */ /* 0x000fda0003f05270 */
[----:B------:R-:W-:Y:S05]  /*2500*/  @!P0 BRA `(.L_x_15797) ;  /* 0x0000000000188947 */ /* 0x000fea0003800000 */
[----:B------:R-:W-:-:S13]  /*2510*/  ISETP.NE.AND P0, PT, R2, 0x6, PT ;  /* 0x000000060200780c */ /* 0x000fda0003f05270 */
[----:B------:R-:W-:Y:S05]  /*2520*/  @P0 BRA `(.L_x_15792) ;  /* 0x0000000800e40947 */ /* 0x000fea0003800000 */
[----:B------:R-:W-:-:S06]  /*2530*/  LOP3.LUT R3, R3, 0xff, RZ, 0xc0, !PT ;  /* 0x000000ff03037812 */ /* 0x000fcc00078ec0ff */
[----:B------:R-:W0:Y:S02]  /*2540*/  I2F.U16 R3, R3 ;  /* 0x0000000300037306 */ /* 0x000e240000101000 */
[----:B0-----:R0:W-:Y:S01]  /*2550*/  STG.E desc[UR36][R16.64], R3 ;  /* 0x0000000310007986 */ /* 0x0011e2000c101924 */
[----:B------:R-:W-:Y:S05]  /*2560*/  BRA `(.L_x_15793) ;  /* 0x0000000c00307947 */ /* 0x000fea0003800000 */
.L_x_15797:
[----:B------:R-:W-:-:S04]  /*2570*/  LOP3.LUT R3, R3, 0xff, RZ, 0xc0, !PT ;  /* 0x000000ff03037812 */ /* 0x000fc800078ec0ff */
[----:B------:R-:W0:Y:S02]  /*2580*/  I2F.U16 R0, R3 ;  /* 0x0000000300007306 */ /* 0x000e240000101000 */
[----:B0-----:R-:W-:-:S05]  /*2590*/  F2FP.F16.F32.PACK_AB R0, RZ, R0 ;  /* 0x00000000ff00723e */ /* 0x001fca00000000ff */
[----:B------:R0:W-:Y:S01]  /*25a0*/  STG.E.U16 desc[UR36][R16.64], R0 ;  /* 0x0000000010007986 */ /* 0x0001e2000c101524 */
[----:B------:R-:W-:Y:S05]  /*25b0*/  BRA `(.L_x_15793) ;  /* 0x0000000c001c7947 */ /* 0x000fea0003800000 */
.L_x_15796:
[----:B------:R-:W-:-:S13]  /*25c0*/  ISETP.NE.AND P0, PT, R2, 0x7, PT ;  /* 0x000000070200780c */ /* 0x000fda0003f05270 */
[----:B------:R-:W-:Y:S05]  /*25d0*/  @!P0 BRA `(.L_x_15798) ;  /* 0x00000000003c8947 */ /* 0x000fea0003800000 */
[----:B------:R-:W-:-:S13]  /*25e0*/  ISETP.NE.AND P0, PT, R2, 0x8, PT ;  /* 0x000000080200780c */ /* 0x000fda0003f05270 */
[----:B------:R-:W-:Y:S05]  /*25f0*/  @!P0 BRA `(.L_x_15799) ;  /* 0x00000000001c8947 */ /* 0x000fea0003800000 */
[----:B------:R-:W-:-:S13]  /*2600*/  ISETP.NE.AND P0, PT, R2, 0x9, PT ;  /* 0x000000090200780c */ /* 0x000fda0003f05270 */
[----:B------:R-:W-:Y:S05]  /*2610*/  @P0 BRA `(.L_x_15792) ;  /* 0x0000000800a80947 */ /* 0x000fea0003800000 */
[----:B------:R-:W-:Y:S01]  /*2620*/  LOP3.LUT R3, R3, 0xff, RZ, 0xc0, !PT ;  /* 0x000000ff03037812 */ /* 0x000fe200078ec0ff */
[----:B------:R-:W-:-:S03]  /*2630*/  IMAD.MOV.U32 R5, RZ, RZ, RZ ;  /* 0x000000ffff057224 */ /* 0x000fc600078e00ff */
[----:B------:R-:W0:Y:S02]  /*2640*/  I2F.U16 R4, R3 ;  /* 0x0000000300047306 */ /* 0x000e240000101000 */
[----:B0-----:R0:W-:Y:S01]  /*2650*/  STG.E.64 desc[UR36][R16.64], R4 ;  /* 0x0000000410007986 */ /* 0x0011e2000c101b24 */
[----:B------:R-:W-:Y:S05]  /*2660*/  BRA `(.L_x_15793) ;  /* 0x0000000800f07947 */ /* 0x000fea0003800000 */
.L_x_15799:
[----:B------:R-:W-:-:S06]  /*2670*/  LOP3.LUT R3, R3, 0xff, RZ, 0xc0, !PT ;  /* 0x000000ff03037812 */ /* 0x000fcc00078ec0ff */
[----:B------:R-:W0:Y:S02]  /*2680*/  I2F.U16 R3, R3 ;  /* 0x0000000300037306 */ /* 0x000e240000101000 */
[----:B0-----:R-:W-:-:S04]  /*2690*/  F2FP.F16.F32.PACK_AB R3, RZ, R3 ;  /* 0x00000003ff03723e */ /* 0x001fc800000000ff */
[----:B------:R-:W-:-:S05]  /*26a0*/  PRMT R3, R3, 0x5410, RZ ;  /* 0x0000541003037816 */ /* 0x000fca00000000ff */
[----:B------:R0:W-:Y:S01]  /*26b0*/  STG.E desc[UR36][R16.64], R3 ;  /* 0x0000000310007986 */ /* 0x0001e2000c101924 */
[----:B------:R-:W-:Y:S05]  /*26c0*/  BRA `(.L_x_15793) ;  /* 0x0000000800d87947 */ /* 0x000fea0003800000 */
.L_x_15798:
[----:B------:R-:W-:-:S06]  /*26d0*/  LOP3.LUT R3, R3, 0xff, RZ, 0xc0, !PT ;  /* 0x000000ff03037812 */ /* 0x000fcc00078ec0ff */
[----:B------:R-:W0:Y:S02]  /*26e0*/  I2F.F64.U16 R2, R3 ;  /* 0x0000000300027312 */ /* 0x000e240000101800 */
[----:B0-----:R0:W-:Y:S01]  /*26f0*/  STG.E.64 desc[UR36][R16.64], R2 ;  /* 0x0000000210007986 */ /* 0x0011e2000c101b24 */
[----:B------:R-:W-:Y:S05]  /*2700*/  BRA `(.L_x_15793) ;  /* 0x0000000800c87947 */ /* 0x000fea0003800000 */
.L_x_15788:
        /* <DEDUP_REMOVED lines=12> */
.L_x_15802:
[----:B------:R-:W-:Y:S02]  /*27d0*/  LOP3.LUT R4, R3, 0xff, RZ, 0xc0, !PT ;  /* 0x000000ff03047812 */ /* 0x000fe400078ec0ff */
[----:B------:R-:W-:-:S04]  /*27e0*/  CS2R R6, SRZ ;  /* 0x0000000000067805 */ /* 0x000fc8000001ff00 */
[----:B------:R-:W0:Y:S02]  /*27f0*/  I2F.F64.U16 R4, R4 ;  /* 0x0000000400047312 */ /* 0x000e240000101800 */
[----:B0-----:R0:W-:Y:S01]  /*2800*/  STG.E.128 desc[UR36][R16.64], R4 ;  /* 0x0000000410007986 */ /* 0x0011e2000c101d24 */
[----:B------:R-:W-:Y:S05]  /*2810*/  BRA `(.L_x_15793) ;  /* 0x0000000800847947 */ /* 0x000fea0003800000 */
.L_x_15801:
[----:B------:R-:W-:-:S13]  /*2820*/  ISETP.NE.AND P0, PT, R2, 0xf, PT ;  /* 0x0000000f0200780c */ /* 0x000fda0003f05270 */
[----:B------:R-:W-:Y:S05]  /*2830*/  @!P0 BRA `(.L_x_15803) ;  /* 0x0000000000bc8947 */ /* 0x000fea0003800000 */
[----:B------:R-:W-:-:S13]  /*2840*/  ISETP.NE.AND P0, PT, R2, 0x17, PT ;  /* 0x000000170200780c */ /* 0x000fda0003f05270 */
[----:B------:R-:W-:Y:S05]  /*2850*/  @!P0 BRA `(.L_x_15804) ;  /* 0x0000000000588947 */ /* 0x000fea0003800000 */
[----:B------:R-:W-:-:S13]  /*2860*/  ISETP.NE.AND P0, PT, R2, 0x18, PT ;  /* 0x000000180200780c */ /* 0x000fda0003f05270 */
[----:B------:R-:W-:Y:S05]  /*2870*/  @P0 BRA `(.L_x_15792) ;  /* 0x0000000800100947 */ /* 0x000fea0003800000 */
[----:B------:R-:W-:Y:S01]  /*2880*/  LOP3.LUT R4, R3, 0xff, RZ, 0xc0, !PT ;  /* 0x000000ff03047812 */ /* 0x000fe200078ec0ff */
[----:B------:R-:W-:Y:S03]  /*2890*/  BSSY B0, `(.L_x_15805) ;  /* 0x000000f000007945 */ /* 0x000fe60003800000 */
[----:B------:R-:W0:Y:S02]  /*28a0*/  I2F.U16 R5, R4 ;  /* 0x0000000400057306 */ /* 0x000e240000101000 */
[C---:B0-----:R-:W-:Y:S02]  /*28b0*/  LOP3.LUT R2, R5.reuse, 0x7fffffff, RZ, 0xc0, !PT ;  /* 0x7fffffff05027812 */ /* 0x041fe400078ec0ff */
[----:B------:R-:W-:Y:S02]  /*28c0*/  LOP3.LUT R0, R5, 0x80000000, RZ, 0xc0, !PT ;  /* 0x8000000005007812 */ /* 0x000fe400078ec0ff */
[----:B------:R-:W-:-:S02]  /*28d0*/  ISETP.GT.U32.AND P0, PT, R2, 0x43efffff, PT ;  /* 0x43efffff0200780c */ /* 0x000fc40003f04070 */
        /* <DEDUP_REMOVED lines=10> */
.L_x_15806:
[----:B------:R-:W-:Y:S05]  /*2980*/  BSYNC B0 ;  /* 0x0000000000007941 */ /* 0x000fea0003800000 */
.L_x_15805:
[----:B------:R-:W-:-:S05]  /*2990*/  LOP3.LUT R3, R0, R3, RZ, 0xfc, !PT ;  /* 0x0000000300037212 */ /* 0x000fca00078efcff */
[----:B------:R0:W-:Y:S01]  /*29a0*/  STG.E.U8 desc[UR36][R16.64], R3 ;  /* 0x0000000310007986 */ /* 0x0001e2000c101124 */
[----:B------:R-:W-:Y:S05]  /*29b0*/  BRA `(.L_x_15793) ;  /* 0x00000008001c7947 */ /* 0x000fea0003800000 */
.L_x_15804:
[----:B------:R-:W-:Y:S01]  /*29c0*/  LOP3.LUT R3, R3, 0xff, RZ, 0xc0, !PT ;  /* 0x000000ff03037812 */ /* 0x000fe200078ec0ff */
[----:B------:R-:W-:Y:S05]  /*29d0*/  BSSY B0, `(.L_x_15807) ;  /* 0x0000010000007945 */ /* 0x000fea0003800000 */
[----:B------:R-:W0:Y:S02]  /*29e0*/  I2F.U16 R3, R3 ;  /* 0x0000000300037306 */ /* 0x000e240000101000 */
        /* <DEDUP_REMOVED lines=11> */
.L_x_15808:
[----:B------:R-:W-:Y:S01]  /*2aa0*/  IMAD.MOV.U32 R0, RZ, RZ, 0x7f ;  /* 0x0000007fff007424 */ /* 0x000fe200078e00ff */
[----:B------:R-:W-:-:S04]  /*2ab0*/  ISETP.GT.U32.AND P0, PT, R2, 0x7f800000, PT ;  /* 0x7f8000000200780c */ /* 0x000fc80003f04070 */
[----:B------:R-:W-:-:S09]  /*2ac0*/  SEL R0, R0, 0x7c, P0 ;  /* 0x0000007c00007807 */ /* 0x000fd20000000000 */
.L_x_15809:
[----:B------:R-:W-:Y:S05]  /*2ad0*/  BSYNC B0 ;  /* 0x0000000000007941 */ /* 0x000fea0003800000 */
.L_x_15807:
[----:B------:R-:W-:-:S04]  /*2ae0*/  LOP3.LUT R2, R3, 0x80000000, RZ, 0xc0, !PT ;  /* 0x8000000003027812 */ /* 0x000fc800078ec0ff */
[----:B------:R-:W-:-:S04]  /*2af0*/  SHF.R.U32.HI R3, RZ, 0x18, R2 ;  /* 0x00000018ff037819 */ /* 0x000fc80000011602 */
[----:B------:R-:W-:-:S05]  /*2b00*/  LOP3.LUT R3, R0, R3, RZ, 0xfc, !PT ;  /* 0x0000000300037212 */ /* 0x000fca00078efcff */
[----:B------:R0:W-:Y:S01]  /*2b10*/  STG.E.U8 desc[UR36][R16.64], R3 ;  /* 0x0000000310007986 */ /* 0x0001e2000c101124 */
[----:B------:R-:W-:Y:S05]  /*2b20*/  BRA `(.L_x_15793) ;  /* 0x0000000400c07947 */ /* 0x000fea0003800000 */
.L_x_15803:
[----:B------:R-:W-:-:S04]  /*2b30*/  LOP3.LUT R3, R3, 0xff, RZ, 0xc0, !PT ;  /* 0x000000ff03037812 */ /* 0x000fc800078ec0ff */
[----:B------:R-:W0:Y:S02]  /*2b40*/  I2F.U16 R0, R3 ;  /* 0x0000000300007306 */ /* 0x000e240000101000 */
[----:B0-----:R-:W-:-:S05]  /*2b50*/  F2FP.BF16.F32.PACK_AB R0, RZ, R0 ;  /* 0x00000000ff00723e */ /* 0x001fca00000010ff */
[----:B------:R0:W-:Y:S01]  /*2b60*/  STG.E.U16 desc[UR36][R16.64], R0 ;  /* 0x0000000010007986 */ /* 0x0001e2000c101524 */
[----:B------:R-:W-:Y:S05]  /*2b70*/  BRA `(.L_x_15793) ;  /* 0x0000000400ac7947 */ /* 0x000fea0003800000 */
.L_x_15800:
        /* <DEDUP_REMOVED lines=8> */
[----:B------:R-:W-:-:S05]  /*2c00*/  LOP3.LUT R3, R3, 0xff, RZ, 0xc0, !PT ;  /* 0x000000ff03037812 */ /* 0x000fca00078ec0ff */
[----:B------:R0:W-:Y:S01]  /*2c10*/  STG.E.U16 desc[UR36][R16.64], R3 ;  /* 0x0000000310007986 */ /* 0x0001e2000c101524 */
[----:B------:R-:W-:Y:S05]  /*2c20*/  BRA `(.L_x_15793) ;  /* 0x0000000400807947 */ /* 0x000fea0003800000 */
.L_x_15812:
[----:B------:R-:W-:Y:S01]  /*2c30*/  LOP3.LUT R3, R3, 0xff, RZ, 0xc0, !PT ;  /* 0x000000ff03037812 */ /* 0x000fe200078ec0ff */
[----:B------:R-:W-:Y:S01]  /*2c40*/  BSSY B0, `(.L_x_15813) ;  /* 0x0000015000007945 */ /* 0x000fe20003800000 */
[----:B------:R-:W-:-:S04]  /*2c50*/  IMAD.MOV.U32 R8, RZ, RZ, 0x80 ;  /* 0x00000080ff087424 */ /* 0x000fc800078e00ff */
[----:B------:R-:W0:Y:S02]  /*2c60*/  I2F.U16 R3, R3 ;  /* 0x0000000300037306 */ /* 0x000e240000101000 */
        /* <DEDUP_REMOVED lines=14> */
.L_x_15815:
[----:B------:R-:W-:-:S04]  /*2d50*/  LOP3.LUT R2, R3, 0x80000000, RZ, 0xc0, !PT ;  /* 0x8000000003027812 */ /* 0x000fc800078ec0ff */
[----:B------:R-:W-:-:S04]  /*2d60*/  SHF.R.U32.HI R3, RZ, 0x18, R2 ;  /* 0x00000018ff037819 */ /* 0x000fc80000011602 */
[----:B------:R-:W-:-:S04]  /*2d70*/  LOP3.LUT R0, R0, R3, RZ, 0xfc, !PT ;  /* 0x0000000300007212 */ /* 0x000fc800078efcff */
[----:B------:R-:W-:-:S07]  /*2d80*/  PRMT R8, R0, 0x7610, R8 ;  /* 0x0000761000087816 */ /* 0x000fce0000000008 */
.L_x_15814:
[----:B------:R-:W-:Y:S05]  /*2d90*/  BSYNC B0 ;  /* 0x0000000000007941 */ /* 0x000fea0003800000 */
.L_x_15813:
[----:B------:R0:W-:Y:S01]  /*2da0*/  STG.E.U8 desc[UR36][R16.64], R8 ;  /* 0x0000000810007986 */ /* 0x0001e2000c101124 */
[----:B------:R-:W-:Y:S05]  /*2db0*/  BRA `(.L_x_15793) ;  /* 0x00000004001c7947 */ /* 0x000fea0003800000 */
.L_x_15811:
        /* <DEDUP_REMOVED lines=18> */
.L_x_15818:
[----:B------:R-:W-:-:S04]  /*2ee0*/  LOP3.LUT R2, R3, 0x80000000, RZ, 0xc0, !PT ;  /* 0x8000000003027812 */ /* 0x000fc800078ec0ff */
[----:B------:R-:W-:-:S04]  /*2ef0*/  SHF.R.U32.HI R3, RZ, 0x18, R2 ;  /* 0x00000018ff037819 */ /* 0x000fc80000011602 */
[----:B------:R-:W-:-:S04]  /*2f00*/  LOP3.LUT R0, R0, R3, RZ, 0xfc, !PT ;  /* 0x0000000300007212 */ /* 0x000fc800078efcff */
[----:B------:R-:W-:-:S07]  /*2f10*/  PRMT R8, R0, 0x7610, R8 ;  /* 0x0000761000087816 */ /* 0x000fce0000000008 */
.L_x_15817:
[----:B------:R-:W-:Y:S05]  /*2f20*/  BSYNC B0 ;  /* 0x0000000000007941 */ /* 0x000fea0003800000 */
.L_x_15816:
[----:B------:R0:W-:Y:S01]  /*2f30*/  STG.E.U8 desc[UR36][R16.64], R8 ;  /* 0x0000000810007986 */ /* 0x0001e2000c101124 */
[----:B------:R-:W-:Y:S05]  /*2f40*/  BRA `(.L_x_15793) ;  /* 0x0000000000b87947 */ /* 0x000fea0003800000 */
.L_x_15810:
[----:B------:R-:W-:-:S13]  /*2f50*/  ISETP.NE.AND P0, PT, R2, 0x1c, PT ;  /* 0x0000001c0200780c */ /* 0x000fda0003f05270 */
[----:B------:R-:W-:Y:S05]  /*2f60*/  @!P0 BRA `(.L_x_15819) ;  /* 0x0000000000a88947 */ /* 0x000fea0003800000 */
[----:B------:R-:W-:-:S13]  /*2f70*/  ISETP.NE.AND P0, PT, R2, 0x1d, PT ;  /* 0x0000001d0200780c */ /* 0x000fda0003f05270 */
[----:B------:R-:W-:Y:S05]  /*2f80*/  @!P0 BRA `(.L_x_15820) ;  /* 0x0000000000908947 */ /* 0x000fea0003800000 */
[----:B------:R-:W-:-:S13]  /*2f90*/  ISETP.NE.AND P0, PT, R2, 0x2c, PT ;  /* 0x0000002c0200780c */ /* 0x000fda0003f05270 */
[----:B------:R-:W-:Y:S05]  /*2fa0*/  @P0 BRA `(.L_x_15792) ;  /* 0x0000000000440947 */ /* 0x000fea0003800000 */
[----:B------:R-:W-:-:S06]  /*2fb0*/  LOP3.LUT R4, R3, 0xff, RZ, 0xc0, !PT ;  /* 0x000000ff03047812 */ /* 0x000fcc00078ec0ff */
[----:B------:R-:W0:Y:S02]  /*2fc0*/  I2F.U16 R4, R4 ;  /* 0x0000000400047306 */ /* 0x000e240000101000 */
        /* <DEDUP_REMOVED lines=15> */
.L_x_15792:
        /* <DEDUP_REMOVED lines=16> */
.L_x_15821:
[----:B------:R-:W-:Y:S05]  /*31c0*/  BRA `(.L_x_15793) ;  /* 0x0000000000187947 */ /* 0x000fea0003800000 */
.L_x_15820:
[----:B------:R-:W-:Y:S01]  /*31d0*/  LOP3.LUT R2, R3, 0xff, RZ, 0xc0, !PT ;  /* 0x000000ff03027812 */ /* 0x000fe200078ec0ff */
[----:B------:R-:W-:-:S05]  /*31e0*/  IMAD.MOV.U32 R3, RZ, RZ, RZ ;  /* 0x000000ffff037224 */ /* 0x000fca00078e00ff */
[----:B------:R0:W-:Y:S01]  /*31f0*/  STG.E.64 desc[UR36][R16.64], R2 ;  /* 0x0000000210007986 */ /* 0x0001e2000c101b24 */
[----:B------:R-:W-:Y:S05]  /*3200*/  BRA `(.L_x_15793) ;  /* 0x0000000000087947 */ /* 0x000fea0003800000 */
.L_x_15819:
[----:B------:R-:W-:-:S05]  /*3210*/  LOP3.LUT R3, R3, 0xff, RZ, 0xc0, !PT ;  /* 0x000000ff03037812 */ /* 0x000fca00078ec0ff */
[----:B------:R0:W-:Y:S02]  /*3220*/  STG.E desc[UR36][R16.64], R3 ;  /* 0x0000000310007986 */ /* 0x0001e4000c101924 */
.L_x_15793:
[----:B------:R-:W-:-:S04]  /*3230*/  IMAD R18, R23, 0x200, R18 ;  /* 0x0000020017127824 */ /* 0x000fc800078e0212 */
[----:B------:R-:W-:-:S07]  /*3240*/  VIADD R19, R18, 0x80 ;  /* 0x0000008012137836 */ /* 0x000fce0000000000 */
.L_x_15753:
[----:B------:R-:W-:Y:S05]  /*3250*/  BSYNC B6 ;  /* 0x0000000000067941 */ /* 0x000fea0003800000 */
.L_x_15752:
        /* <DEDUP_REMOVED lines=307> */
.L_x_15824:
        /* <DEDUP_REMOVED lines=20> */
.L_x_15828:
[----:B------:R0:W5:Y:S01]  /*46d0*/  LDG.E.U8 R0, desc[UR36][R4.64] ;  /* 0x0000002404007981 */ /* 0x000162000c1e1100 */
[----:B------:R-:W-:Y:S05]  /*46e0*/  BRA `(.L_x_15830) ;  /* 0x0000000c00647947 */ /* 0x000fea0003800000 */
.L_x_15827:
        /* <DEDUP_REMOVED lines=8> */
.L_x_15832:
[----:B------:R4:W5:Y:S01]  /*4770*/  LDG.E.U8 R0, desc[UR36][R4.64] ;  /* 0x0000002404007981 */ /* 0x000962000c1e1100 */
[----:B------:R-:W-:Y:S05]  /*4780*/  BRA `(.L_x_15830) ;  /* 0x0000000c003c7947 */ /* 0x000fea0003800000 */
.L_x_15831:
[----:B------:R3:W5:Y:S01]  /*4790*/  LDG.E.U16 R0, desc[UR36][R4.64] ;  /* 0x0000002404007981 */ /* 0x000762000c1e1500 */
[----:B------:R-:W-:Y:S05]  /*47a0*/  BRA `(.L_x_15830) ;  /* 0x0000000c00347947 */ /* 0x000fea0003800000 */
.L_x_15826:
        /* <DEDUP_REMOVED lines=10> */
.L_x_15834:
[----:B------:R-:W2:Y:S02]  /*4850*/  LDG.E.U16 R2, desc[UR36][R4.64] ;  /* 0x0000002404027981 */ /* 0x000ea4000c1e1500 */
[----:B--2---:R-:W-:-:S06]  /*4860*/  HADD2.F32 R2, -RZ, R2.H0_H0 ;  /* 0x20000002ff027230 */ /* 0x004fcc0000004100 */
[----:B------:R-:W0:Y:S02]  /*4870*/  F2I.S64.TRUNC R2, R2 ;  /* 0x0000000200027311 */ /* 0x000e24000020d900 */
[----:B0-----:R-:W-:Y:S01]  /*4880*/  PRMT R0, R2, 0x7610, R0 ;  /* 0x0000761002007816 */ /* 0x001fe20000000000 */
[----:B------:R-:W-:Y:S06]  /*4890*/  BRA `(.L_x_15830) ;  /* 0x0000000800f87947 */ /* 0x000fec0003800000 */
.L_x_15833:
        /* <DEDUP_REMOVED lines=10> */
.L_x_15836:
[----:B------:R-:W2:Y:S02]  /*4940*/  LDG.E.U16 R4, desc[UR36][R4.64] ;  /* 0x0000002404047981 */ /* 0x000ea4000c1e1500 */
[----:B--2---:R-:W-:-:S06]  /*4950*/  HADD2.F32 R2, -RZ, R4.H0_H0 ;  /* 0x20000004ff027230 */ /* 0x004fcc0000004100 */
[----:B------:R-:W0:Y:S02]  /*4960*/  F2I.S64.TRUNC R2, R2 ;  /* 0x0000000200027311 */ /* 0x000e24000020d900 */
[----:B0-----:R-:W-:Y:S01]  /*4970*/  PRMT R0, R2, 0x7610, R0 ;  /* 0x0000761002007816 */ /* 0x001fe20000000000 */
[----:B------:R-:W-:Y:S06]  /*4980*/  BRA `(.L_x_15830) ;  /* 0x0000000800bc7947 */ /* 0x000fec0003800000 */
.L_x_15835:
[----:B------:R-:W2:Y:S02]  /*4990*/  LDG.E.64 R2, desc[UR36][R4.64] ;  /* 0x0000002404027981 */ /* 0x000ea4000c1e1b00 */
[----:B--2---:R-:W0:Y:S02]  /*49a0*/  F2I.S64.F64.TRUNC R2, R2 ;  /* 0x0000000200027311 */ /* 0x004e24000030d900 */
[----:B0-----:R-:W-:Y:S01]  /*49b0*/  PRMT R0, R2, 0x7610, R0 ;  /* 0x0000761002007816 */ /* 0x001fe20000000000 */
[----:B------:R-:W-:Y:S06]  /*49c0*/  BRA `(.L_x_15830) ;  /* 0x0000000800ac7947 */ /* 0x000fec0003800000 */
.L_x_15825:
        /* <DEDUP_REMOVED lines=12> */
.L_x_15839:
[----:B------:R-:W2:Y:S02]  /*4a90*/  LDG.E.64 R4, desc[UR36][R4.64] ;  /* 0x0000002404047981 */ /* 0x000ea4000c1e1b00 */
[----:B--2---:R-:W0:Y:S02]  /*4aa0*/  F2I.S64.F64.TRUNC R2, R4 ;  /* 0x0000000400027311 */ /* 0x004e24000030d900 */
[----:B0-----:R-:W-:Y:S01]  /*4ab0*/  PRMT R0, R2, 0x7610, R0 ;  /* 0x0000761002007816 */ /* 0x001fe20000000000 */
[----:B------:R-:W-:Y:S06]  /*4ac0*/  BRA `(.L_x_15830) ;  /* 0x00000008006c7947 */ /* 0x000fec0003800000 */
.L_x_15838:
        /* <DEDUP_REMOVED lines=28> */
.L_x_15841:
        /* <DEDUP_REMOVED lines=15> */
.L_x_15840:
[----:B------:R-:W2:Y:S02]  /*4d80*/  LDG.E.U16 R2, desc[UR36][R4.64] ;  /* 0x0000002404027981 */ /* 0x000ea4000c1e1500 */
[----:B--2---:R-:W-:-:S06]  /*4d90*/  IMAD.U32 R2, R2, 0x10000, RZ ;  /* 0x0001000002027824 */ /* 0x004fcc00078e00ff */
[----:B------:R-:W0:Y:S02]  /*4da0*/  F2I.S64.TRUNC R2, R2 ;  /* 0x0000000200027311 */ /* 0x000e24000020d900 */
[----:B0-----:R-:W-:Y:S01]  /*4db0*/  PRMT R0, R2, 0x7610, R0 ;  /* 0x0000761002007816 */ /* 0x001fe20000000000 */
[----:B------:R-:W-:Y:S06]  /*4dc0*/  BRA `(.L_x_15830) ;  /* 0x0000000400ac7947 */ /* 0x000fec0003800000 */
.L_x_15837:
        /* <DEDUP_REMOVED lines=10> */
.L_x_15844:
        /* <DEDUP_REMOVED lines=21> */
.L_x_15848:
[----:B------:R-:W-:Y:S05]  /*4fc0*/  BSYNC B1 ;  /* 0x0000000000017941 */ /* 0x000fea0003800000 */
.L_x_15847:
[----:B------:R-:W-:Y:S01]  /*4fd0*/  IMAD.SHL.U32 R2, R2, 0x100000, RZ ;  /* 0x0010000002027824 */ /* 0x000fe200078e00ff */
[----:B------:R-:W-:-:S04]  /*4fe0*/  LEA R3, R0, 0x3b800000, 0x17 ;  /* 0x3b80000000037811 */ /* 0x000fc800078eb8ff */
[----:B------:R-:W-:-:S07]  /*4ff0*/  LOP3.LUT R2, R3, R2, R4, 0xfe, !PT ;  /* 0x0000000203027212 */ /* 0x000fce00078efe04 */
.L_x_15846:
[----:B------:R-:W-:Y:S05]  /*5000*/  BSYNC B0 ;  /* 0x0000000000007941 */ /* 0x000fea0003800000 */
.L_x_15845:
[----:B------:R-:W0:Y:S02]  /*5010*/  F2I.S64.TRUNC R2, R2 ;  /* 0x0000000200027311 */ /* 0x000e24000020d900 */
[----:B0-----:R-:W-:Y:S01]  /*5020*/  PRMT R0, R2, 0x7610, R0 ;  /* 0x0000761002007816 */ /* 0x001fe20000000000 */
[----:B------:R-:W-:Y:S06]  /*5030*/  BRA `(.L_x_15830) ;  /* 0x0000000400107947 */ /* 0x000fec0003800000 */
.L_x_15843:
        /* <DEDUP_REMOVED lines=21> */
.L_x_15852:
[----:B------:R-:W-:Y:S05]  /*5190*/  BSYNC B1 ;  /* 0x0000000000017941 */ /* 0x000fea0003800000 */
.L_x_15851:
[----:B------:R-:W-:Y:S01]  /*51a0*/  IMAD.SHL.U32 R2, R2, 0x200000, RZ ;  /* 0x0020000002027824 */ /* 0x000fe200078e00ff */
[----:B------:R-:W-:-:S04]  /*51b0*/  LEA R3, R0, 0x37800000, 0x17 ;  /* 0x3780000000037811 */ /* 0x000fc800078eb8ff */
[----:B------:R-:W-:-:S07]  /*51c0*/  LOP3.LUT R2, R3, R2, R4, 0xfe, !PT ;  /* 0x0000000203027212 */ /* 0x000fce00078efe04 */
.L_x_15850:
[----:B------:R-:W-:Y:S05]  /*51d0*/  BSYNC B0 ;  /* 0x0000000000007941 */ /* 0x000fea0003800000 */
.L_x_15849:
[----:B------:R-:W0:Y:S02]  /*51e0*/  F2I.S64.TRUNC R2, R2 ;  /* 0x0000000200027311 */ /* 0x000e24000020d900 */
[----:B0-----:R-:W-:Y:S01]  /*51f0*/  PRMT R0, R2, 0x7610, R0 ;  /* 0x0000761002007816 */ /* 0x001fe20000000000 */
[----:B------:R-:W-:Y:S06]  /*5200*/  BRA `(.L_x_15830) ;  /* 0x00000000009c7947 */ /* 0x000fec0003800000 */
.L_x_15842:
        /* <DEDUP_REMOVED lines=14> */
.L_x_15856:
[----:B------:R-:W-:Y:S05]  /*52f0*/  BSYNC B0 ;  /* 0x0000000000007941 */ /* 0x000fea0003800000 */
.L_x_15855:
[----:B------:R-:W0:Y:S02]  /*5300*/  F2I.S64.TRUNC R2, R2 ;  /* 0x0000000200027311 */ /* 0x000e24000020d900 */
[----:B0-----:R-:W-:Y:S01]  /*5310*/  PRMT R0, R2, 0x7610, R0 ;  /* 0x0000761002007816 */ /* 0x001fe20000000000 */
[----:B------:R-:W-:Y:S06]  /*5320*/  BRA `(.L_x_15830) ;  /* 0x0000000000547947 */ /* 0x000fec0003800000 */
.L_x_15829:
        /* <DEDUP_REMOVED lines=16> */
.L_x_15857:
[----:B------:R-:W-:Y:S01]  /*5430*/  PRMT R0, RZ, 0x7610, R0 ;  /* 0x00007610ff007816 */ /* 0x000fe20000000000 */
[----:B------:R-:W-:Y:S06]  /*5440*/  BRA `(.L_x_15830) ;  /* 0x00000000000c7947 */ /* 0x000fec0003800000 */
.L_x_15854:
[----:B------:R2:W5:Y:S01]  /*5450*/  LDG.E.U8 R0, desc[UR36][R4.64] ;  /* 0x0000002404007981 */ /* 0x000562000c1e1100 */
[----:B------:R-:W-:Y:S05]  /*5460*/  BRA `(.L_x_15830) ;  /* 0x0000000000047947 */ /* 0x000fea0003800000 */
.L_x_15853:
[----:B------:R1:W5:Y:S02]  /*5470*/  LDG.E.U8 R0, desc[UR36][R4.64] ;  /* 0x0000002404007981 */ /* 0x000364000c1e1100 */
.L_x_15830:
        /* <DEDUP_REMOVED lines=18> */
.L_x_15861:
[----:B------:R0:W-:Y:S01]  /*55a0*/  STG.E.U8 desc[UR36][R16.64], R3 ;  /* 0x0000000310007986 */ /* 0x0001e2000c101124 */
[----:B------:R-:W-:Y:S05]  /*55b0*/  BRA `(.L_x_15863) ;  /* 0x0000000c00987947 */ /* 0x000fea0003800000 */
.L_x_15860:
        /* <DEDUP_REMOVED lines=10> */
.L_x_15865:
[----:B------:R-:W-:-:S05]  /*5660*/  LOP3.LUT R3, R3, 0xff, RZ, 0xc0, !PT ;  /* 0x000000ff03037812 */ /* 0x000fca00078ec0ff */
[----:B------:R0:W-:Y:S01]  /*5670*/  STG.E desc[UR36][R16.64], R3 ;  /* 0x0000000310007986 */ /* 0x0001e2000c101924 */
[----:B------:R-:W-:Y:S05]  /*5680*/  BRA `(.L_x_15863) ;  /* 0x0000000c00647947 */ /* 0x000fea0003800000 */
.L_x_15864:
[----:B------:R-:W-:-:S05]  /*5690*/  LOP3.LUT R3, R3, 0xff, RZ, 0xc0, !PT ;  /* 0x000000ff03037812 */ /* 0x000fca00078ec0ff */
[----:B------:R0:W-:Y:S01]  /*56a0*/  STG.E.U16 desc[UR36][R16.64], R3 ;  /* 0x0000000310007986 */ /* 0x0001e2000c101524 */
[----:B------:R-:W-:Y:S05]  /*56b0*/  BRA `(.L_x_15863) ;  /* 0x0000000c00587947 */ /* 0x000fea0003800000 */
.L_x_15859:
        /* <DEDUP_REMOVED lines=10> */
.L_x_15867:
[----:B------:R-:W-:-:S04]  /*5760*/  LOP3.LUT R3, R3, 0xff, RZ, 0xc0, !PT ;  /* 0x000000ff03037812 */ /* 0x000fc800078ec0ff */
[----:B------:R-:W0:Y:S02]  /*5770*/  I2F.U16 R0, R3 ;  /* 0x0000000300007306 */ /* 0x000e240000101000 */
[----:B0-----:R-:W-:-:S05]  /*5780*/  F2FP.F16.F32.PACK_AB R0, RZ, R0 ;  /* 0x00000000ff00723e */ /* 0x001fca00000000ff */
[----:B------:R0:W-:Y:S01]  /*5790*/  STG.E.U16 desc[UR36][R16.64], R0 ;  /* 0x0000000010007986 */ /* 0x0001e2000c101524 */
[----:B------:R-:W-:Y:S05]  /*57a0*/  BRA `(.L_x_15863) ;  /* 0x0000000c001c7947 */ /* 0x000fea0003800000 */
.L_x_15866:
        /* <DEDUP_REMOVED lines=11> */
.L_x_15869:
[----:B------:R-:W-:-:S06]  /*5860*/  LOP3.LUT R3, R3, 0xff, RZ, 0xc0, !PT ;  /* 0x000000ff03037812 */ /* 0x000fcc00078ec0ff */
[----:B------:R-:W0:Y:S02]  /*5870*/  I2F.U16 R3, R3 ;  /* 0x0000000300037306 */ /* 0x000e240000101000 */
[----:B0-----:R-:W-:-:S04]  /*5880*/  F2FP.F16.F32.PACK_AB R3, RZ, R3 ;  /* 0x00000003ff03723e */ /* 0x001fc800000000ff */
[----:B------:R-:W-:-:S05]  /*5890*/  PRMT R3, R3, 0x5410, RZ ;  /* 0x0000541003037816 */ /* 0x000fca00000000ff */
[----:B------:R0:W-:Y:S01]  /*58a0*/  STG.E desc[UR36][R16.64], R3 ;  /* 0x0000000310007986 */ /* 0x0001e2000c101924 */
[----:B------:R-:W-:Y:S05]  /*58b0*/  BRA `(.L_x_15863) ;  /* 0x0000000800d87947 */ /* 0x000fea0003800000 */
.L_x_15868:
[----:B------:R-:W-:-:S06]  /*58c0*/  LOP3.LUT R3, R3, 0xff, RZ, 0xc0, !PT ;  /* 0x000000ff03037812 */ /* 0x000fcc00078ec0ff */
[----:B------:R-:W0:Y:S02]  /*58d0*/  I2F.F64.U16 R2, R3 ;  /* 0x0000000300027312 */ /* 0x000e240000101800 */
[----:B0-----:R0:W-:Y:S01]  /*58e0*/  STG.E.64 desc[UR36][R16.64], R2 ;  /* 0x0000000210007986 */ /* 0x0011e2000c101b24 */
[----:B------:R-:W-:Y:S05]  /*58f0*/  BRA `(.L_x_15863) ;  /* 0x0000000800c87947 */ /* 0x000fea0003800000 */
.L_x_15858:
        /* <DEDUP_REMOVED lines=12> */
.L_x_15872:
[----:B------:R-:W-:Y:S02]  /*59c0*/  LOP3.LUT R4, R3, 0xff, RZ, 0xc0, !PT ;  /* 0x000000ff03047812 */ /* 0x000fe400078ec0ff */
[----:B------:R-:W-:-:S04]  /*59d0*/  CS2R R6, SRZ ;  /* 0x0000000000067805 */ /* 0x000fc8000001ff00 */
[----:B------:R-:W0:Y:S02]  /*59e0*/  I2F.F64.U16 R4, R4 ;  /* 0x0000000400047312 */ /* 0x000e240000101800 */
[----:B0-----:R0:W-:Y:S01]  /*59f0*/  STG.E.128 desc[UR36][R16.64], R4 ;  /* 0x0000000410007986 */ /* 0x0011e2000c101d24 */
[----:B------:R-:W-:Y:S05]  /*5a00*/  BRA `(.L_x_15863) ;  /* 0x0000000800847947 */ /* 0x000fea0003800000 */
.L_x_15871:
        /* <DEDUP_REMOVED lines=22> */
.L_x_15876:
[----:B------:R-:W-:Y:S05]  /*5b70*/  BSYNC B0 ;  /* 0x0000000000007941 */ /* 0x000fea0003800000 */
.L_x_15875:
[----:B------:R-:W-:-:S05]  /*5b80*/  LOP3.LUT R3, R0, R3, RZ, 0xfc, !PT ;  /* 0x0000000300037212 */ /* 0x000fca00078efcff */
[----:B------:R0:W-:Y:S01]  /*5b90*/  STG.E.U8 desc[UR36][R16.64], R3 ;  /* 0x0000000310007986 */ /* 0x0001e2000c101124 */
[----:B------:R-:W-:Y:S05]  /*5ba0*/  BRA `(.L_x_15863) ;  /* 0x00000008001c7947 */ /* 0x000fea0003800000 */
.L_x_15874:
        /* <DEDUP_REMOVED lines=14> */
.L_x_15878:
[----:B------:R-:W-:Y:S01]  /*5c90*/  IMAD.MOV.U32 R0, RZ, RZ, 0x7f ;  /* 0x0000007fff007424 */ /* 0x000fe200078e00ff */
[----:B------:R-:W-:-:S04]  /*5ca0*/  ISETP.GT.U32.AND P0, PT, R2, 0x7f800000, PT ;  /* 0x7f8000000200780c */ /* 0x000fc80003f04070 */
[----:B------:R-:W-:-:S09]  /*5cb0*/  SEL R0, R0, 0x7c, P0 ;  /* 0x0000007c00007807 */ /* 0x000fd20000000000 */
.L_x_15879:
[----:B------:R-:W-:Y:S05]  /*5cc0*/  BSYNC B0 ;  /* 0x0000000000007941 */ /* 0x000fea0003800000 */
.L_x_15877:
[----:B------:R-:W-:-:S04]  /*5cd0*/  LOP3.LUT R2, R3, 0x80000000, RZ, 0xc0, !PT ;  /* 0x8000000003027812 */ /* 0x000fc800078ec0ff */
[----:B------:R-:W-:-:S04]  /*5ce0*/  SHF.R.U32.HI R3, RZ, 0x18, R2 ;  /* 0x00000018ff037819 */ /* 0x000fc80000011602 */
[----:B------:R-:W-:-:S05]  /*5cf0*/  LOP3.LUT R3, R0, R3, RZ, 0xfc, !PT ;  /* 0x0000000300037212 */ /* 0x000fca00078efcff */
[----:B------:R0:W-:Y:S01]  /*5d00*/  STG.E.U8 desc[UR36][R16.64], R3 ;  /* 0x0000000310007986 */ /* 0x0001e2000c101124 */
[----:B------:R-:W-:Y:S05]  /*5d10*/  BRA `(.L_x_15863) ;  /* 0x0000000400c07947 */ /* 0x000fea0003800000 */
.L_x_15873:
[----:B------:R-:W-:-:S04]  /*5d20*/  LOP3.LUT R3, R3, 0xff, RZ, 0xc0, !PT ;  /* 0x000000ff03037812 */ /* 0x000fc800078ec0ff */
[----:B------:R-:W0:Y:S02]  /*5d30*/  I2F.U16 R0, R3 ;  /* 0x0000000300007306 */ /* 0x000e240000101000 */
[----:B0-----:R-:W-:-:S05]  /*5d40*/  F2FP.BF16.F32.PACK_AB R0, RZ, R0 ;  /* 0x00000000ff00723e */ /* 0x001fca00000010ff */
[----:B------:R0:W-:Y:S01]  /*5d50*/  STG.E.U16 desc[UR36][R16.64], R0 ;  /* 0x0000000010007986 */ /* 0x0001e2000c101524 */
[----:B------:R-:W-:Y:S05]  /*5d60*/  BRA `(.L_x_15863) ;  /* 0x0000000400ac7947 */ /* 0x000fea0003800000 */
.L_x_15870:
        /* <DEDUP_REMOVED lines=11> */
.L_x_15882:
        /* <DEDUP_REMOVED lines=18> */
.L_x_15885:
[----:B------:R-:W-:-:S04]  /*5f40*/  LOP3.LUT R2, R3, 0x80000000, RZ, 0xc0, !PT ;  /* 0x8000000003027812 */ /* 0x000fc800078ec0ff */
[----:B------:R-:W-:-:S04]  /*5f50*/  SHF.R.U32.HI R3, RZ, 0x18, R2 ;  /* 0x00000018ff037819 */ /* 0x000fc80000011602 */
[----:B------:R-:W-:-:S04]  /*5f60*/  LOP3.LUT R0, R0, R3, RZ, 0xfc, !PT ;  /* 0x0000000300007212 */ /* 0x000fc800078efcff */
[----:B------:R-:W-:-:S07]  /*5f70*/  PRMT R8, R0, 0x7610, R8 ;  /* 0x0000761000087816 */ /* 0x000fce0000000008 */
.L_x_15884:
[----:B------:R-:W-:Y:S05]  /*5f80*/  BSYNC B0 ;  /* 0x0000000000007941 */ /* 0x000fea0003800000 */
.L_x_15883:
[----:B------:R3:W-:Y:S01]  /*5f90*/  STG.E.U8 desc[UR36][R16.64], R8 ;  /* 0x0000000810007986 */ /* 0x0007e2000c101124 */
[----:B------:R-:W-:Y:S05]  /*5fa0*/  BRA `(.L_x_15863) ;  /* 0x00000004001c7947 */ /* 0x000fea0003800000 */
.L_x_15881:
        /* <DEDUP_REMOVED lines=18> */
.L_x_15888:
[----:B------:R-:W-:-:S04]  /*60d0*/  LOP3.LUT R2, R3, 0x80000000, RZ, 0xc0, !PT ;  /* 0x8000000003027812 */ /* 0x000fc800078ec0ff */
[----:B------:R-:W-:-:S04]  /*60e0*/  SHF.R.U32.HI R3, RZ, 0x18, R2 ;  /* 0x00000018ff037819 */ /* 0x000fc80000011602 */
[----:B------:R-:W-:-:S04]  /*60f0*/  LOP3.LUT R0, R0, R3, RZ, 0xfc, !PT ;  /* 0x0000000300007212 */ /* 0x000fc800078efcff */
[----:B------:R-:W-:-:S07]  /*6100*/  PRMT R8, R0, 0x7610, R8 ;  /* 0x0000761000087816 */ /* 0x000fce0000000008 */
.L_x_15887:
[----:B------:R-:W-:Y:S05]  /*6110*/  BSYNC B0 ;  /* 0x0000000000007941 */ /* 0x000fea0003800000 */
.L_x_15886:
[----:B------:R0:W-:Y:S01]  /*6120*/  STG.E.U8 desc[UR36][R16.64], R8 ;  /* 0x0000000810007986 */ /* 0x0001e2000c101124 */
[----:B------:R-:W-:Y:S05]  /*6130*/  BRA `(.L_x_15863) ;  /* 0x0000000000b87947 */ /* 0x000fea0003800000 */
.L_x_15880:
        /* <DEDUP_REMOVED lines=23> */
.L_x_15862:
        /* <DEDUP_REMOVED lines=16> */
.L_x_15891:
[----:B------:R-:W-:Y:S05]  /*63b0*/  BRA `(.L_x_15863) ;  /* 0x0000000000187947 */ /* 0x000fea0003800000 */
.L_x_15890:
[----:B------:R-:W-:Y:S01]  /*63c0*/  LOP3.LUT R2, R3, 0xff, RZ, 0xc0, !PT ;  /* 0x000000ff03027812 */ /* 0x000fe200078ec0ff */
[----:B------:R-:W-:-:S05]  /*63d0*/  IMAD.MOV.U32 R3, RZ, RZ, RZ ;  /* 0x000000ffff037224 */ /* 0x000fca00078e00ff */
[----:B------:R2:W-:Y:S01]  /*63e0*/  STG.E.64 desc[UR36][R16.64], R2 ;  /* 0x0000000210007986 */ /* 0x0005e2000c101b24 */
[----:B------:R-:W-:Y:S05]  /*63f0*/  BRA `(.L_x_15863) ;  /* 0x0000000000087947 */ /* 0x000fea0003800000 */
.L_x_15889:
[----:B------:R-:W-:-:S05]  /*6400*/  LOP3.LUT R3, R3, 0xff, RZ, 0xc0, !PT ;  /* 0x000000ff03037812 */ /* 0x000fca00078ec0ff */
[----:B------:R0:W-:Y:S02]  /*6410*/  STG.E desc[UR36][R16.64], R3 ;  /* 0x0000000310007986 */ /* 0x0001e4000c101924 */
.L_x_15863:
[----:B------:R-:W-:-:S07]  /*6420*/  VIADD R19, R19, 0x80 ;  /* 0x0000008013137836 */ /* 0x000fce0000000000 */
.L_x_15823:
[----:B------:R-:W-:Y:S05]  /*6430*/  BSYNC B6 ;  /* 0x0000000000067941 */ /* 0x000fea0003800000 */
.L_x_15822:
        /* <DEDUP_REMOVED lines=307> */
.L_x_15894:
        /* <DEDUP_REMOVED lines=20> */
.L_x_15898:
[----:B------:R0:W5:Y:S01]  /*78b0*/  LDG.E.U8 R0, desc[UR36][R4.64] ;  /* 0x0000002404007981 */ /* 0x000162000c1e1100 */
[----:B------:R-:W-:Y:S05]  /*78c0*/  BRA `(.L_x_15900) ;  /* 0x0000000c00647947 */ /* 0x000fea0003800000 */
.L_x_15897:
        /* <DEDUP_REMOVED lines=8> */
.L_x_15902:
[----:B------:R4:W5:Y:S01]  /*7950*/  LDG.E.U8 R0, desc[UR36][R4.64] ;  /* 0x0000002404007981 */ /* 0x000962000c1e1100 */
[----:B------:R-:W-:Y:S05]  /*7960*/  BRA `(.L_x_15900) ;  /* 0x0000000c003c7947 */ /* 0x000fea0003800000 */
.L_x_15901:
[----:B------:R3:W5:Y:S01]  /*7970*/  LDG.E.U16 R0, desc[UR36][R4.64] ;  /* 0x0000002404007981 */ /* 0x000762000c1e1500 */
[----:B------:R-:W-:Y:S05]  /*7980*/  BRA `(.L_x_15900) ;  /* 0x0000000c00347947 */ /* 0x000fea0003800000 */
.L_x_15896:
        /* <DEDUP_REMOVED lines=10> */
.L_x_15904:
[----:B------:R-:W2:Y:S02]  /*7a30*/  LDG.E.U16 R2, desc[UR36][R4.64] ;  /* 0x0000002404027981 */ /* 0x000ea4000c1e1500 */
[----:B--2---:R-:W-:-:S06]  /*7a40*/  HADD2.F32 R2, -RZ, R2.H0_H0 ;  /* 0x20000002ff027230 */ /* 0x004fcc0000004100 */
[----:B------:R-:W0:Y:S02]  /*7a50*/  F2I.S64.TRUNC R2, R2 ;  /* 0x0000000200027311 */ /* 0x000e24000020d900 */
[----:B0-----:R-:W-:Y:S01]  /*7a60*/  PRMT R0, R2, 0x7610, R0 ;  /* 0x0000761002007816 */ /* 0x001fe20000000000 */
[----:B------:R-:W-:Y:S06]  /*7a70*/  BRA `(.L_x_15900) ;  /* 0x0000000800f87947 */ /* 0x000fec0003800000 */
.L_x_15903:
        /* <DEDUP_REMOVED lines=10> */
.L_x_15906:
[----:B------:R-:W2:Y:S02]  /*7b20*/  LDG.E.U16 R4, desc[UR36][R4.64] ;  /* 0x0000002404047981 */ /* 0x000ea4000c1e1500 */
[----:B--2---:R-:W-:-:S06]  /*7b30*/  HADD2.F32 R2, -RZ, R4.H0_H0 ;  /* 0x20000004ff027230 */ /* 0x004fcc0000004100 */
[----:B------:R-:W0:Y:S02]  /*7b40*/  F2I.S64.TRUNC R2, R2 ;  /* 0x0000000200027311 */ /* 0x000e24000020d900 */
[----:B0-----:R-:W-:Y:S01]  /*7b50*/  PRMT R0, R2, 0x7610, R0 ;  /* 0x0000761002007816 */ /* 0x001fe20000000000 */
[----:B------:R-:W-:Y:S06]  /*7b60*/  BRA `(.L_x_15900) ;  /* 0x0000000800bc7947 */ /* 0x000fec0003800000 */
.L_x_15905:
[----:B------:R-:W2:Y:S02]  /*7b70*/  LDG.E.64 R2, desc[UR36][R4.64] ;  /* 0x0000002404027981 */ /* 0x000ea4000c1e1b00 */
[----:B--2---:R-:W0:Y:S02]  /*7b80*/  F2I.S64.F64.TRUNC R2, R2 ;  /* 0x0000000200027311 */ /* 0x004e24000030d900 */
[----:B0-----:R-:W-:Y:S01]  /*7b90*/  PRMT R0, R2, 0x7610, R0 ;  /* 0x0000761002007816 */ /* 0x001fe20000000000 */
[----:B------:R-:W-:Y:S06]  /*7ba0*/  BRA `(.L_x_15900) ;  /* 0x0000000800ac7947 */ /* 0x000fec0003800000 */
.L_x_15895:
        /* <DEDUP_REMOVED lines=12> */
.L_x_15909:
[----:B------:R-:W2:Y:S02]  /*7c70*/  LDG.E.64 R4, desc[UR36][R4.64] ;  /* 0x0000002404047981 */ /* 0x000ea4000c1e1b00 */
[----:B--2---:R-:W0:Y:S02]  /*7c80*/  F2I.S64.F64.TRUNC R2, R4 ;  /* 0x0000000400027311 */ /* 0x004e24000030d900 */
[----:B0-----:R-:W-:Y:S01]  /*7c90*/  PRMT R0, R2, 0x7610, R0 ;  /* 0x0000761002007816 */ /* 0x001fe20000000000 */
[----:B------:R-:W-:Y:S06]  /*7ca0*/  BRA `(.L_x_15900) ;  /* 0x00000008006c7947 */ /* 0x000fec0003800000 */
.L_x_15908:
        /* <DEDUP_REMOVED lines=28> */
.L_x_15911:
        /* <DEDUP_REMOVED lines=15> */
.L_x_15910:
[----:B------:R-:W2:Y:S02]  /*7f60*/  LDG.E.U16 R2, desc[UR36][R4.64] ;  /* 0x0000002404027981 */ /* 0x000ea4000c1e1500 */
[----:B--2---:R-:W-:-:S06]  /*7f70*/  IMAD.U32 R2, R2, 0x10000, RZ ;  /* 0x0001000002027824 */ /* 0x004fcc00078e00ff */
[----:B------:R-:W0:Y:S02]  /*7f80*/  F2I.S64.TRUNC R2, R2 ;  /* 0x0000000200027311 */ /* 0x000e24000020d900 */
[----:B0-----:R-:W-:Y:S01]  /*7f90*/  PRMT R0, R2, 0x7610, R0 ;  /* 0x0000761002007816 */ /* 0x001fe20000000000 */
[----:B------:R-:W-:Y:S06]  /*7fa0*/  BRA `(.L_x_15900) ;  /* 0x0000000400ac7947 */ /* 0x000fec0003800000 */
.L_x_15907:
        /* <DEDUP_REMOVED lines=10> */
.L_x_15914:
        /* <DEDUP_REMOVED lines=21> */
.L_x_15918:
[----:B------:R-:W-:Y:S05]  /*81a0*/  BSYNC B1 ;  /* 0x0000000000017941 */ /* 0x000fea0003800000 */
.L_x_15917:
[----:B------:R-:W-:Y:S01]  /*81b0*/  IMAD.SHL.U32 R2, R2, 0x100000, RZ ;  /* 0x0010000002027824 */ /* 0x000fe200078e00ff */
[----:B------:R-:W-:-:S04]  /*81c0*/  LEA R3, R0, 0x3b800000, 0x17 ;  /* 0x3b80000000037811 */ /* 0x000fc800078eb8ff */
[----:B------:R-:W-:-:S07]  /*81d0*/  LOP3.LUT R2, R3, R2, R4, 0xfe, !PT ;  /* 0x0000000203027212 */ /* 0x000fce00078efe04 */
.L_x_15916:
[----:B------:R-:W-:Y:S05]  /*81e0*/  BSYNC B0 ;  /* 0x0000000000007941 */ /* 0x000fea0003800000 */
.L_x_15915:
[----:B------:R-:W0:Y:S02]  /*81f0*/  F2I.S64.TRUNC R2, R2 ;  /* 0x0000000200027311 */ /* 0x000e24000020d900 */
[----:B0-----:R-:W-:Y:S01]  /*8200*/  PRMT R0, R2, 0x7610, R0 ;  /* 0x0000761002007816 */ /* 0x001fe20000000000 */
[----:B------:R-:W-:Y:S06]  /*8210*/  BRA `(.L_x_15900) ;  /* 0x0000000400107947 */ /* 0x000fec0003800000 */
.L_x_15913:
        /* <DEDUP_REMOVED lines=21> */
.L_x_15922:
[----:B------:R-:W-:Y:S05]  /*8370*/  BSYNC B1 ;  /* 0x0000000000017941 */ /* 0x000fea0003800000 */
.L_x_15921:
[----:B------:R-:W-:Y:S01]  /*8380*/  IMAD.SHL.U32 R2, R2, 0x200000, RZ ;  /* 0x0020000002027824 */ /* 0x000fe200078e00ff */
[----:B------:R-:W-:-:S04]  /*8390*/  LEA R3, R0, 0x37800000, 0x17 ;  /* 0x3780000000037811 */ /* 0x000fc800078eb8ff */
[----:B------:R-:W-:-:S07]  /*83a0*/  LOP3.LUT R2, R3, R2, R4, 0xfe, !PT ;  /* 0x0000000203027212 */ /* 0x000fce00078efe04 */
.L_x_15920:
[----:B------:R-:W-:Y:S05]  /*83b0*/  BSYNC B0 ;  /* 0x0000000000007941 */ /* 0x000fea0003800000 */
.L_x_15919:
[----:B------:R-:W0:Y:S02]  /*83c0*/  F2I.S64.TRUNC R2, R2 ;  /* 0x0000000200027311 */ /* 0x000e24000020d900 */
[----:B0-----:R-:W-:Y:S01]  /*83d0*/  PRMT R0, R2, 0x7610, R0 ;  /* 0x0000761002007816 */ /* 0x001fe20000000000 */
[----:B------:R-:W-:Y:S06]  /*83e0*/  BRA `(.L_x_15900) ;  /* 0x00000000009c7947 */ /* 0x000fec0003800000 */
.L_x_15912:
        /* <DEDUP_REMOVED lines=14> */
.L_x_15926:
[----:B------:R-:W-:Y:S05]  /*84d0*/  BSYNC B0 ;  /* 0x0000000000007941 */ /* 0x000fea0003800000 */
.L_x_15925:
[----:B------:R-:W0:Y:S02]  /*84e0*/  F2I.S64.TRUNC R2, R2 ;  /* 0x0000000200027311 */ /* 0x000e24000020d900 */
[----:B0-----:R-:W-:Y:S01]  /*84f0*/  PRMT R0, R2, 0x7610, R0 ;  /* 0x0000761002007816 */ /* 0x001fe20000000000 */
[----:B------:R-:W-:Y:S06]  /*8500*/  BRA `(.L_x_15900) ;  /* 0x0000000000547947 */ /* 0x000fec0003800000 */
.L_x_15899:
        /* <DEDUP_REMOVED lines=16> */
.L_x_15927:
[----:B------:R-:W-:Y:S01]  /*8610*/  PRMT R0, RZ, 0x7610, R0 ;  /* 0x00007610ff007816 */ /* 0x000fe20000000000 */
[----:B------:R-:W-:Y:S06]  /*8620*/  BRA `(.L_x_15900) ;  /* 0x00000000000c7947 */ /* 0x000fec0003800000 */
.L_x_15924:
[----:B------:R1:W5:Y:S01]  /*8630*/  LDG.E.U8 R0, desc[UR36][R4.64] ;  /* 0x0000002404007981 */ /* 0x000362000c1e1100 */
[----:B------:R-:W-:Y:S05]  /*8640*/  BRA `(.L_x_15900) ;  /* 0x0000000000047947 */ /* 0x000fea0003800000 */
.L_x_15923:
[----:B------:R2:W5:Y:S02]  /*8650*/  LDG.E.U8 R0, desc[UR36][R4.64] ;  /* 0x0000002404007981 */ /* 0x000564000c1e1100 */
.L_x_15900:
        /* <DEDUP_REMOVED lines=18> */
.L_x_15931:
[----:B------:R3:W-:Y:S01]  /*8780*/  STG.E.U8 desc[UR36][R16.64], R3 ;  /* 0x0000000310007986 */ /* 0x0007e2000c101124 */
[----:B------:R-:W-:Y:S05]  /*8790*/  BRA `(.L_x_15933) ;  /* 0x0000000c00987947 */ /* 0x000fea0003800000 */
.L_x_15930:
        /* <DEDUP_REMOVED lines=10> */
.L_x_15935:
[----:B------:R-:W-:-:S05]  /*8840*/  LOP3.LUT R3, R3, 0xff, RZ, 0xc0, !PT ;  /* 0x000000ff03037812 */ /* 0x000fca00078ec0ff */
[----:B------:R2:W-:Y:S01]  /*8850*/  STG.E desc[UR36][R16.64], R3 ;  /* 0x0000000310007986 */ /* 0x0005e2000c101924 */
[----:B------:R-:W-:Y:S05]  /*8860*/  BRA `(.L_x_15933) ;  /* 0x0000000c00647947 */ /* 0x000fea0003800000 */
.L_x_15934:
[----:B------:R-:W-:-:S05]  /*8870*/  LOP3.LUT R3, R3, 0xff, RZ, 0xc0, !PT ;  /* 0x000000ff03037812 */ /* 0x000fca00078ec0ff */
[----:B------:R0:W-:Y:S01]  /*8880*/  STG.E.U16 desc[UR36][R16.64], R3 ;  /* 0x0000000310007986 */ /* 0x0001e2000c101524 */
[----:B------:R-:W-:Y:S05]  /*8890*/  BRA `(.L_x_15933) ;  /* 0x0000000c00587947 */ /* 0x000fea0003800000 */
.L_x_15929:
        /* <DEDUP_REMOVED lines=10> */
.L_x_15937:
[----:B------:R-:W-:-:S04]  /*8940*/  LOP3.LUT R3, R3, 0xff, RZ, 0xc0, !PT ;  /* 0x000000ff03037812 */ /* 0x000fc800078ec0ff */
[----:B------:R-:W0:Y:S02]  /*8950*/  I2F.U16 R0, R3 ;  /* 0x0000000300007306 */ /* 0x000e240000101000 */
[----:B0-----:R-:W-:-:S05]  /*8960*/  F2FP.F16.F32.PACK_AB R0, RZ, R0 ;  /* 0x00000000ff00723e */ /* 0x001fca00000000ff */
[----:B------:R0:W-:Y:S01]  /*8970*/  STG.E.U16 desc[UR36][R16.64], R0 ;  /* 0x0000000010007986 */ /* 0x0001e2000c101524 */
[----:B------:R-:W-:Y:S05]  /*8980*/  BRA `(.L_x_15933) ;  /* 0x0000000c001c7947 */ /* 0x000fea0003800000 */
.L_x_15936:
        /* <DEDUP_REMOVED lines=11> */
.L_x_15939:
[----:B------:R-:W-:-:S06]  /*8a40*/  LOP3.LUT R3, R3, 0xff, RZ, 0xc0, !PT ;  /* 0x000000ff03037812 */ /* 0x000fcc00078ec0ff */
[----:B------:R-:W0:Y:S02]  /*8a50*/  I2F.U16 R3, R3 ;  /* 0x0000000300037306 */ /* 0x000e240000101000 */
[----:B0-----:R-:W-:-:S04]  /*8a60*/  F2FP.F16.F32.PACK_AB R3, RZ, R3 ;  /* 0x00000003ff03723e */ /* 0x001fc800000000ff */
[----:B------:R-:W-:-:S05]  /*8a70*/  PRMT R3, R3, 0x5410, RZ ;  /* 0x0000541003037816 */ /* 0x000fca00000000ff */
[----:B------:R0:W-:Y:S01]  /*8a80*/  STG.E desc[UR36][R16.64], R3 ;  /* 0x0000000310007986 */ /* 0x0001e2000c101924 */
[----:B------:R-:W-:Y:S05]  /*8a90*/  BRA `(.L_x_15933) ;  /* 0x0000000800d87947 */ /* 0x000fea0003800000 */
.L_x_15938:
[----:B------:R-:W-:-:S06]  /*8aa0*/  LOP3.LUT R3, R3, 0xff, RZ, 0xc0, !PT ;  /* 0x000000ff03037812 */ /* 0x000fcc00078ec0ff */
[----:B------:R-:W0:Y:S02]  /*8ab0*/  I2F.F64.U16 R2, R3 ;  /* 0x0000000300027312 */ /* 0x000e240000101800 */
[----:B0-----:R0:W-:Y:S01]  /*8ac0*/  STG.E.64 desc[UR36][R16.64], R2 ;  /* 0x0000000210007986 */ /* 0x0011e2000c101b24 */
[----:B------:R-:W-:Y:S05]  /*8ad0*/  BRA `(.L_x_15933) ;  /* 0x0000000800c87947 */ /* 0x000fea0003800000 */
.L_x_15928:
        /* <DEDUP_REMOVED lines=12> */
.L_x_15942:
[----:B------:R-:W-:Y:S02]  /*8ba0*/  LOP3.LUT R4, R3, 0xff, RZ, 0xc0, !PT ;  /* 0x000000ff03047812 */ /* 0x000fe400078ec0ff */
[----:B------:R-:W-:-:S04]  /*8bb0*/  CS2R R6, SRZ ;  /* 0x0000000000067805 */ /* 0x000fc8000001ff00 */
[----:B------:R-:W0:Y:S02]  /*8bc0*/  I2F.F64.U16 R4, R4 ;  /* 0x0000000400047312 */ /* 0x000e240000101800 */
[----:B0-----:R0:W-:Y:S01]  /*8bd0*/  STG.E.128 desc[UR36][R16.64], R4 ;  /* 0x0000000410007986 */ /* 0x0011e2000c101d24 */
[----:B------:R-:W-:Y:S05]  /*8be0*/  BRA `(.L_x_15933) ;  /* 0x0000000800847947 */ /* 0x000fea0003800000 */
.L_x_15941:
        /* <DEDUP_REMOVED lines=22> */
.L_x_15946:
[----:B------:R-:W-:Y:S05]  /*8d50*/  BSYNC B0 ;  /* 0x0000000000007941 */ /* 0x000fea0003800000 */
.L_x_15945:
[----:B------:R-:W-:-:S05]  /*8d60*/  LOP3.LUT R3, R0, R3, RZ, 0xfc, !PT ;  /* 0x0000000300037212 */ /* 0x000fca00078efcff */
[----:B------:R0:W-:Y:S01]  /*8d70*/  STG.E.U8 desc[UR36][R16.64], R3 ;  /* 0x0000000310007986 */ /* 0x0001e2000c101124 */
[----:B------:R-:W-:Y:S05]  /*8d80*/  BRA `(.L_x_15933) ;  /* 0x00000008001c7947 */ /* 0x000fea0003800000 */
.L_x_15944:
        /* <DEDUP_REMOVED lines=14> */
.L_x_15948:
[----:B------:R-:W-:Y:S01]  /*8e70*/  IMAD.MOV.U32 R0, RZ, RZ, 0x7f ;  /* 0x0000007fff007424 */ /* 0x000fe200078e00ff */
[----:B------:R-:W-:-:S04]  /*8e80*/  ISETP.GT.U32.AND P0, PT, R2, 0x7f800000, PT ;  /* 0x7f8000000200780c */ /* 0x000fc80003f04070 */
[----:B------:R-:W-:-:S09]  /*8e90*/  SEL R0, R0, 0x7c, P0 ;  /* 0x0000007c00007807 */ /* 0x000fd20000000000 */
.L_x_15949:
[----:B------:R-:W-:Y:S05]  /*8ea0*/  BSYNC B0 ;  /* 0x0000000000007941 */ /* 0x000fea0003800000 */
.L_x_15947:
[----:B------:R-:W-:-:S04]  /*8eb0*/  LOP3.LUT R2, R3, 0x80000000, RZ, 0xc0, !PT ;  /* 0x8000000003027812 */ /* 0x000fc800078ec0ff */
[----:B------:R-:W-:-:S04]  /*8ec0*/  SHF.R.U32.HI R3, RZ, 0x18, R2 ;  /* 0x00000018ff037819 */ /* 0x000fc80000011602 */
[----:B------:R-:W-:-:S05]  /*8ed0*/  LOP3.LUT R3, R0, R3, RZ, 0xfc, !PT ;  /* 0x0000000300037212 */ /* 0x000fca00078efcff */
[----:B------:R0:W-:Y:S01]  /*8ee0*/  STG.E.U8 desc[UR36][R16.64], R3 ;  /* 0x0000000310007986 */ /* 0x0001e2000c101124 */
[----:B------:R-:W-:Y:S05]  /*8ef0*/  BRA `(.L_x_15933) ;  /* 0x0000000400c07947 */ /* 0x000fea0003800000 */
.L_x_15943:
[----:B------:R-:W-:-:S04]  /*8f00*/  LOP3.LUT R3, R3, 0xff, RZ, 0xc0, !PT ;  /* 0x000000ff03037812 */ /* 0x000fc800078ec0ff */
[----:B------:R-:W0:Y:S02]  /*8f10*/  I2F.U16 R0, R3 ;  /* 0x0000000300007306 */ /* 0x000e240000101000 */
[----:B0-----:R-:W-:-:S05]  /*8f20*/  F2FP.BF16.F32.PACK_AB R0, RZ, R0 ;  /* 0x00000000ff00723e */ /* 0x001fca00000010ff */
[----:B------:R0:W-:Y:S01]  /*8f30*/  STG.E.U16 desc[UR36][R16.64], R0 ;  /* 0x0000000010007986 */ /* 0x0001e2000c101524 */
[----:B------:R-:W-:Y:S05]  /*8f40*/  BRA `(.L_x_15933) ;  /* 0x0000000400ac7947 */ /* 0x000fea0003800000 */
.L_x_15940:
        /* <DEDUP_REMOVED lines=11> */
.L_x_15952:
        /* <DEDUP_REMOVED lines=18> */
.L_x_15955:
[----:B------:R-:W-:-:S04]  /*9120*/  LOP3.LUT R2, R3, 0x80000000, RZ, 0xc0, !PT ;  /* 0x8000000003027812 */ /* 0x000fc800078ec0ff */
[----:B------:R-:W-:-:S04]  /*9130*/  SHF.R.U32.HI R3, RZ, 0x18, R2 ;  /* 0x00000018ff037819 */ /* 0x000fc80000011602 */
[----:B------:R-:W-:-:S04]  /*9140*/  LOP3.LUT R0, R0, R3, RZ, 0xfc, !PT ;  /* 0x0000000300007212 */ /* 0x000fc800078efcff */
[----:B------:R-:W-:-:S07]  /*9150*/  PRMT R8, R0, 0x7610, R8 ;  /* 0x0000761000087816 */ /* 0x000fce0000000008 */
.L_x_15954:
[----:B------:R-:W-:Y:S05]  /*9160*/  BSYNC B0 ;  /* 0x0000000000007941 */ /* 0x000fea0003800000 */
.L_x_15953:
[----:B------:R0:W-:Y:S01]  /*9170*/  STG.E.U8 desc[UR36][R16.64], R8 ;  /* 0x0000000810007986 */ /* 0x0001e2000c101124 */
[----:B------:R-:W-:Y:S05]  /*9180*/  BRA `(.L_x_15933) ;  /* 0x00000004001c7947 */ /* 0x000fea0003800000 */
.L_x_15951:
        /* <DEDUP_REMOVED lines=18> */
.L_x_15958:
[----:B------:R-:W-:-:S04]  /*92b0*/  LOP3.LUT R2, R3, 0x80000000, RZ, 0xc0, !PT ;  /* 0x8000000003027812 */ /* 0x000fc800078ec0ff */
[----:B------:R-:W-:-:S04]  /*92c0*/  SHF.R.U32.HI R3, RZ, 0x18, R2 ;  /* 0x00000018ff037819 */ /* 0x000fc80000011602 */
[----:B------:R-:W-:-:S04]  /*92d0*/  LOP3.LUT R0, R0, R3, RZ, 0xfc, !PT ;  /* 0x0000000300007212 */ /* 0x000fc800078efcff */
[----:B------:R-:W-:-:S07]  /*92e0*/  PRMT R8, R0, 0x7610, R8 ;  /* 0x0000761000087816 */ /* 0x000fce0000000008 */
.L_x_15957:
[----:B------:R-:W-:Y:S05]  /*92f0*/  BSYNC B0 ;  /* 0x0000000000007941 */ /* 0x000fea0003800000 */
.L_x_15956:
[----:B------:R0:W-:Y:S01]  /*9300*/  STG.E.U8 desc[UR36][R16.64], R8 ;  /* 0x0000000810007986 */ /* 0x0001e2000c101124 */
[----:B------:R-:W-:Y:S05]  /*9310*/  BRA `(.L_x_15933) ;  /* 0x0000000000b87947 */ /* 0x000fea0003800000 */
.L_x_15950:
        /* <DEDUP_REMOVED lines=23> */
.L_x_15932:
        /* <DEDUP_REMOVED lines=16> */
.L_x_15961:
[----:B------:R-:W-:Y:S05]  /*9590*/  BRA `(.L_x_15933) ;  /* 0x0000000000187947 */ /* 0x000fea0003800000 */
.L_x_15960:
[----:B------:R-:W-:Y:S01]  /*95a0*/  LOP3.LUT R2, R3, 0xff, RZ, 0xc0, !PT ;  /* 0x000000ff03027812 */ /* 0x000fe200078ec0ff */
[----:B------:R-:W-:-:S05]  /*95b0*/  IMAD.MOV.U32 R3, RZ, RZ, RZ ;  /* 0x000000ffff037224 */ /* 0x000fca00078e00ff */
[----:B------:R0:W-:Y:S01]  /*95c0*/  STG.E.64 desc[UR36][R16.64], R2 ;  /* 0x0000000210007986 */ /* 0x0001e2000c101b24 */
[----:B------:R-:W-:Y:S05]  /*95d0*/  BRA `(.L_x_15933) ;  /* 0x0000000000087947 */ /* 0x000fea0003800000 */
.L_x_15959:
[----:B------:R-:W-:-:S05]  /*95e0*/  LOP3.LUT R3, R3, 0xff, RZ, 0xc0, !PT ;  /* 0x000000ff03037812 */ /* 0x000fca00078ec0ff */
[----:B------:R0:W-:Y:S02]  /*95f0*/  STG.E desc[UR36][R16.64], R3 ;  /* 0x0000000310007986 */ /* 0x0001e4000c101924 */
.L_x_15933:
[----:B------:R-:W-:-:S07]  /*9600*/  VIADD R19, R19, 0x80 ;  /* 0x0000008013137836 */ /* 0x000fce0000000000 */
.L_x_15893:
[----:B------:R-:W-:Y:S05]  /*9610*/  BSYNC B6 ;  /* 0x0000000000067941 */ /* 0x000fea0003800000 */
.L_x_15892:
        /* <DEDUP_REMOVED lines=306> */
.L_x_15962:
        /* <DEDUP_REMOVED lines=20> */
.L_x_15966:
[----:B------:R4:W5:Y:S01]  /*aa80*/  LDG.E.U8 R0, desc[UR36][R4.64] ;  /* 0x0000002404007981 */ /* 0x000962000c1e1100 */
[----:B------:R-:W-:Y:S05]  /*aa90*/  BRA `(.L_x_15968) ;  /* 0x0000000c00647947 */ /* 0x000fea0003800000 */
.L_x_15965:
        /* <DEDUP_REMOVED lines=8> */
.L_x_15970:
[----:B------:R2:W5:Y:S01]  /*ab20*/  LDG.E.U8 R0, desc[UR36][R4.64] ;  /* 0x0000002404007981 */ /* 0x000562000c1e1100 */
[----:B------:R-:W-:Y:S05]  /*ab30*/  BRA `(.L_x_15968) ;  /* 0x0000000c003c7947 */ /* 0x000fea0003800000 */
.L_x_15969:
[----:B------:R0:W5:Y:S01]  /*ab40*/  LDG.E.U16 R0, desc[UR36][R4.64] ;  /* 0x0000002404007981 */ /* 0x000162000c1e1500 */
[----:B------:R-:W-:Y:S05]  /*ab50*/  BRA `(.L_x_15968) ;  /* 0x0000000c00347947 */ /* 0x000fea0003800000 */
.L_x_15964:
        /* <DEDUP_REMOVED lines=10> */
.L_x_15972:
[----:B------:R-:W2:Y:S02]  /*ac00*/  LDG.E.U16 R2, desc[UR36][R4.64] ;  /* 0x0000002404027981 */ /* 0x000ea4000c1e1500 */
[----:B--2---:R-:W-:-:S06]  /*ac10*/  HADD2.F32 R2, -RZ, R2.H0_H0 ;  /* 0x20000002ff027230 */ /* 0x004fcc0000004100 */
[----:B------:R-:W0:Y:S02]  /*ac20*/  F2I.S64.TRUNC R2, R2 ;  /* 0x0000000200027311 */ /* 0x000e24000020d900 */
[----:B0-----:R-:W-:Y:S01]  /*ac30*/  PRMT R0, R2, 0x7610, R0 ;  /* 0x0000761002007816 */ /* 0x001fe20000000000 */
[----:B------:R-:W-:Y:S06]  /*ac40*/  BRA `(.L_x_15968) ;  /* 0x0000000800f87947 */ /* 0x000fec0003800000 */
.L_x_15971:
        /* <DEDUP_REMOVED lines=10> */
.L_x_15974:
[----:B------:R-:W2:Y:S02]  /*acf0*/  LDG.E.U16 R4, desc[UR36][R4.64] ;  /* 0x0000002404047981 */ /* 0x000ea4000c1e1500 */
[----:B--2---:R-:W-:-:S06]  /*ad00*/  HADD2.F32 R2, -RZ, R4.H0_H0 ;  /* 0x20000004ff027230 */ /* 0x004fcc0000004100 */
[----:B------:R-:W0:Y:S02]  /*ad10*/  F2I.S64.TRUNC R2, R2 ;  /* 0x0000000200027311 */ /* 0x000e24000020d900 */
[----:B0-----:R-:W-:Y:S01]  /*ad20*/  PRMT R0, R2, 0x7610, R0 ;  /* 0x0000761002007816 */ /* 0x001fe20000000000 */
[----:B------:R-:W-:Y:S06]  /*ad30*/  BRA `(.L_x_15968) ;  /* 0x0000000800bc7947 */ /* 0x000fec0003800000 */
.L_x_15973:
[----:B------:R-:W2:Y:S02]  /*ad40*/  LDG.E.64 R2, desc[UR36][R4.64] ;  /* 0x0000002404027981 */ /* 0x000ea4000c1e1b00 */
[----:B--2---:R-:W0:Y:S02]  /*ad50*/  F2I.S64.F64.TRUNC R2, R2 ;  /* 0x0000000200027311 */ /* 0x004e24000030d900 */
[----:B0-----:R-:W-:Y:S01]  /*ad60*/  PRMT R0, R2, 0x7610, R0 ;  /* 0x0000761002007816 */ /* 0x001fe20000000000 */
[----:B------:R-:W-:Y:S06]  /*ad70*/  BRA `(.L_x_15968) ;  /* 0x0000000800ac7947 */ /* 0x000fec0003800000 */
.L_x_15963:
        /* <DEDUP_REMOVED lines=12> */
.L_x_15977:
[----:B------:R-:W2:Y:S02]  /*ae40*/  LDG.E.64 R4, desc[UR36][R4.64] ;  /* 0x0000002404047981 */ /* 0x000ea4000c1e1b00 */
[----:B--2---:R-:W0:Y:S02]  /*ae50*/  F2I.S64.F64.TRUNC R2, R4 ;  /* 0x0000000400027311 */ /* 0x004e24000030d900 */
[----:B0-----:R-:W-:Y:S01]  /*ae60*/  PRMT R0, R2, 0x7610, R0 ;  /* 0x0000761002007816 */ /* 0x001fe20000000000 */
[----:B------:R-:W-:Y:S06]  /*ae70*/  BRA `(.L_x_15968) ;  /* 0x00000008006c7947 */ /* 0x000fec0003800000 */
.L_x_15976:
        /* <DEDUP_REMOVED lines=28> */
.L_x_15979:
        /* <DEDUP_REMOVED lines=15> */
.L_x_15978:
[----:B------:R-:W2:Y:S02]  /*b130*/  LDG.E.U16 R2, desc[UR36][R4.64] ;  /* 0x0000002404027981 */ /* 0x000ea4000c1e1500 */
[----:B--2---:R-:W-:-:S06]  /*b140*/  IMAD.U32 R2, R2, 0x10000, RZ ;  /* 0x0001000002027824 */ /* 0x004fcc00078e00ff */
[----:B------:R-:W0:Y:S02]  /*b150*/  F2I.S64.TRUNC R2, R2 ;  /* 0x0000000200027311 */ /* 0x000e24000020d900 */
[----:B0-----:R-:W-:Y:S01]  /*b160*/  PRMT R0, R2, 0x7610, R0 ;  /* 0x0000761002007816 */ /* 0x001fe20000000000 */
[----:B------:R-:W-:Y:S06]  /*b170*/  BRA `(.L_x_15968) ;  /* 0x0000000400ac7947 */ /* 0x000fec0003800000 */
.L_x_15975:
        /* <DEDUP_REMOVED lines=10> */
.L_x_15982:
        /* <DEDUP_REMOVED lines=21> */
.L_x_15986:
[----:B------:R-:W-:Y:S05]  /*b370*/  BSYNC B1 ;  /* 0x0000000000017941 */ /* 0x000fea0003800000 */
.L_x_15985:
[----:B------:R-:W-:Y:S01]  /*b380*/  IMAD.SHL.U32 R2, R2, 0x100000, RZ ;  /* 0x0010000002027824 */ /* 0x000fe200078e00ff */
[----:B------:R-:W-:-:S04]  /*b390*/  LEA R3, R0, 0x3b800000, 0x17 ;  /* 0x3b80000000037811 */ /* 0x000fc800078eb8ff */
[----:B------:R-:W-:-:S07]  /*b3a0*/  LOP3.LUT R2, R3, R2, R4, 0xfe, !PT ;  /* 0x0000000203027212 */ /* 0x000fce00078efe04 */
.L_x_15984:
[----:B------:R-:W-:Y:S05]  /*b3b0*/  BSYNC B0 ;  /* 0x0000000000007941 */ /* 0x000fea0003800000 */
.L_x_15983:
[----:B------:R-:W0:Y:S02]  /*b3c0*/  F2I.S64.TRUNC R2, R2 ;  /* 0x0000000200027311 */ /* 0x000e24000020d900 */
[----:B0-----:R-:W-:Y:S01]  /*b3d0*/  PRMT R0, R2, 0x7610, R0 ;  /* 0x0000761002007816 */ /* 0x001fe20000000000 */
[----:B------:R-:W-:Y:S06]  /*b3e0*/  BRA `(.L_x_15968) ;  /* 0x0000000400107947 */ /* 0x000fec0003800000 */
.L_x_15981:
        /* <DEDUP_REMOVED lines=21> */
.L_x_15990:
[----:B------:R-:W-:Y:S05]  /*b540*/  BSYNC B1 ;  /* 0x0000000000017941 */ /* 0x000fea0003800000 */
.L_x_15989:
[----:B------:R-:W-:Y:S01]  /*b550*/  IMAD.SHL.U32 R2, R2, 0x200000, RZ ;  /* 0x0020000002027824 */ /* 0x000fe200078e00ff */
[----:B------:R-:W-:-:S04]  /*b560*/  LEA R3, R0, 0x37800000, 0x17 ;  /* 0x3780000000037811 */ /* 0x000fc800078eb8ff */
[----:B------:R-:W-:-:S07]  /*b570*/  LOP3.LUT R2, R3, R2, R4, 0xfe, !PT ;  /* 0x0000000203027212 */ /* 0x000fce00078efe04 */
.L_x_15988:
[----:B------:R-:W-:Y:S05]  /*b580*/  BSYNC B0 ;  /* 0x0000000000007941 */ /* 0x000fea0003800000 */
.L_x_15987:
[----:B------:R-:W0:Y:S02]  /*b590*/  F2I.S64.TRUNC R2, R2 ;  /* 0x0000000200027311 */ /* 0x000e24000020d900 */
[----:B0-----:R-:W-:Y:S01]  /*b5a0*/  PRMT R0, R2, 0x7610, R0 ;  /* 0x0000761002007816 */ /* 0x001fe20000000000 */
[----:B------:R-:W-:Y:S06]  /*b5b0*/  BRA `(.L_x_15968) ;  /* 0x00000000009c7947 */ /* 0x000fec0003800000 */
.L_x_15980:
        /* <DEDUP_REMOVED lines=14> */
.L_x_15994:
[----:B------:R-:W-:Y:S05]  /*b6a0*/  BSYNC B0 ;  /* 0x0000000000007941 */ /* 0x000fea0003800000 */
.L_x_15993:
[----:B------:R-:W0:Y:S02]  /*b6b0*/  F2I.S64.TRUNC R2, R2 ;  /* 0x0000000200027311 */ /* 0x000e24000020d900 */
[----:B0-----:R-:W-:Y:S01]  /*b6c0*/  PRMT R0, R2, 0x7610, R0 ;  /* 0x0000761002007816 */ /* 0x001fe20000000000 */
[----:B------:R-:W-:Y:S06]  /*b6d0*/  BRA `(.L_x_15968) ;  /* 0x0000000000547947 */ /* 0x000fec0003800000 */
.L_x_15967:
        /* <DEDUP_REMOVED lines=16> */
.L_x_15995:
[----:B------:R-:W-:Y:S01]  /*b7e0*/  PRMT R0, RZ, 0x7610, R0 ;  /* 0x00007610ff007816 */ /* 0x000fe20000000000 */
[----:B------:R-:W-:Y:S06]  /*b7f0*/  BRA `(.L_x_15968) ;  /* 0x00000000000c7947 */ /* 0x000fec0003800000 */
.L_x_15992:
[----:B------:R0:W5:Y:S01]  /*b800*/  LDG.E.U8 R0, desc[UR36][R4.64] ;  /* 0x0000002404007981 */ /* 0x000162000c1e1100 */
[----:B------:R-:W-:Y:S05]  /*b810*/  BRA `(.L_x_15968) ;  /* 0x0000000000047947 */ /* 0x000fea0003800000 */
.L_x_15991:
[----:B------:R0:W5:Y:S02]  /*b820*/  LDG.E.U8 R0, desc[UR36][R4.64] ;  /* 0x0000002404007981 */ /* 0x000164000c1e1100 */
.L_x_15968:
        /* <DEDUP_REMOVED lines=18> */
.L_x_15999:
[----:B------:R-:W-:Y:S01]  /*b950*/  STG.E.U8 desc[UR36][R16.64], R3 ;  /* 0x0000000310007986 */ /* 0x000fe2000c101124 */
[----:B------:R-:W-:Y:S05]  /*b960*/  EXIT ;  /* 0x000000000000794d */ /* 0x000fea0003800000 */
.L_x_15998:
        /* <DEDUP_REMOVED lines=8> */
[----:B------:R-:W-:Y:S01]  /*b9f0*/  STG.E.64 desc[UR36][R16.64], R2 ;  /* 0x0000000210007986 */ /* 0x000fe2000c101b24 */
[----:B------:R-:W-:Y:S05]  /*ba00*/  EXIT ;  /* 0x000000000000794d */ /* 0x000fea0003800000 */
.L_x_16002:
[----:B------:R-:W-:-:S05]  /*ba10*/  LOP3.LUT R3, R3, 0xff, RZ, 0xc0, !PT ;  /* 0x000000ff03037812 */ /* 0x000fca00078ec0ff */
[----:B------:R-:W-:Y:S01]  /*ba20*/  STG.E desc[UR36][R16.64], R3 ;  /* 0x0000000310007986 */ /* 0x000fe2000c101924 */
[----:B------:R-:W-:Y:S05]  /*ba30*/  EXIT ;  /* 0x000000000000794d */ /* 0x000fea0003800000 */
.L_x_16001:
[----:B------:R-:W-:-:S05]  /*ba40*/  LOP3.LUT R3, R3, 0xff, RZ, 0xc0, !PT ;  /* 0x000000ff03037812 */ /* 0x000fca00078ec0ff */
[----:B------:R-:W-:Y:S01]  /*ba50*/  STG.E.U16 desc[UR36][R16.64], R3 ;  /* 0x0000000310007986 */ /* 0x000fe2000c101524 */
[----:B------:R-:W-:Y:S05]  /*ba60*/  EXIT ;  /* 0x000000000000794d */ /* 0x000fea0003800000 */
.L_x_15997:
        /* <DEDUP_REMOVED lines=8> */
[----:B0-----:R-:W-:Y:S01]  /*baf0*/  STG.E desc[UR36][R16.64], R3 ;  /* 0x0000000310007986 */ /* 0x001fe2000c101924 */
[----:B------:R-:W-:Y:S05]  /*bb00*/  EXIT ;  /* 0x000000000000794d */ /* 0x000fea0003800000 */
.L_x_16004:
[----:B------:R-:W-:-:S04]  /*bb10*/  LOP3.LUT R3, R3, 0xff, RZ, 0xc0, !PT ;  /* 0x000000ff03037812 */ /* 0x000fc800078ec0ff */
[----:B------:R-:W0:Y:S02]  /*bb20*/  I2F.U16 R0, R3 ;  /* 0x0000000300007306 */ /* 0x000e240000101000 */
[----:B0-----:R-:W-:-:S05]  /*bb30*/  F2FP.F16.F32.PACK_AB R0, RZ, R0 ;  /* 0x00000000ff00723e */ /* 0x001fca00000000ff */
[----:B------:R-:W-:Y:S01]  /*bb40*/  STG.E.U16 desc[UR36][R16.64], R0 ;  /* 0x0000000010007986 */ /* 0x000fe2000c101524 */
[----:B------:R-:W-:Y:S05]  /*bb50*/  EXIT ;  /* 0x000000000000794d */ /* 0x000fea0003800000 */
.L_x_16003:
        /* <DEDUP_REMOVED lines=9> */
[----:B0-----:R-:W-:Y:S01]  /*bbf0*/  STG.E.64 desc[UR36][R16.64], R4 ;  /* 0x0000000410007986 */ /* 0x001fe2000c101b24 */
[----:B------:R-:W-:Y:S05]  /*bc00*/  EXIT ;  /* 0x000000000000794d */ /* 0x000fea0003800000 */
.L_x_16006:
[----:B------:R-:W-:-:S06]  /*bc10*/  LOP3.LUT R3, R3, 0xff, RZ, 0xc0, !PT ;  /* 0x000000ff03037812 */ /* 0x000fcc00078ec0ff */
[----:B------:R-:W0:Y:S02]  /*bc20*/  I2F.U16 R3, R3 ;  /* 0x0000000300037306 */ /* 0x000e240000101000 */
[----:B0-----:R-:W-:-:S04]  /*bc30*/  F2FP.F16.F32.PACK_AB R3, RZ, R3 ;  /* 0x00000003ff03723e */ /* 0x001fc800000000ff */
[----:B------:R-:W-:-:S05]  /*bc40*/  PRMT R3, R3, 0x5410, RZ ;  /* 0x0000541003037816 */ /* 0x000fca00000000ff */
[----:B------:R-:W-:Y:S01]  /*bc50*/  STG.E desc[UR36][R16.64], R3 ;  /* 0x0000000310007986 */ /* 0x000fe2000c101924 */
[----:B------:R-:W-:Y:S05]  /*bc60*/  EXIT ;  /* 0x000000000000794d */ /* 0x000fea0003800000 */
.L_x_16005:
[----:B------:R-:W-:-:S06]  /*bc70*/  LOP3.LUT R3, R3, 0xff, RZ, 0xc0, !PT ;  /* 0x000000ff03037812 */ /* 0x000fcc00078ec0ff */
[----:B------:R-:W0:Y:S02]  /*bc80*/  I2F.F64.U16 R2, R3 ;  /* 0x0000000300027312 */ /* 0x000e240000101800 */
[----:B0-----:R-:W-:Y:S01]  /*bc90*/  STG.E.64 desc[UR36][R16.64], R2 ;  /* 0x0000000210007986 */ /* 0x001fe2000c101b24 */
[----:B------:R-:W-:Y:S05]  /*bca0*/  EXIT ;  /* 0x000000000000794d */ /* 0x000fea0003800000 */
.L_x_15996:
        /* <DEDUP_REMOVED lines=12> */
.L_x_16009:
[----:B------:R-:W-:Y:S02]  /*bd70*/  LOP3.LUT R4, R3, 0xff, RZ, 0xc0, !PT ;  /* 0x000000ff03047812 */ /* 0x000fe400078ec0ff */
[----:B------:R-:W-:-:S04]  /*bd80*/  CS2R R6, SRZ ;  /* 0x0000000000067805 */ /* 0x000fc8000001ff00 */
[----:B------:R-:W0:Y:S02]  /*bd90*/  I2F.F64.U16 R4, R4 ;  /* 0x0000000400047312 */ /* 0x000e240000101800 */
[----:B0-----:R-:W-:Y:S01]  /*bda0*/  STG.E.128 desc[UR36][R16.64], R4 ;  /* 0x0000000410007986 */ /* 0x001fe2000c101d24 */
[----:B------:R-:W-:Y:S05]  /*bdb0*/  EXIT ;  /* 0x000000000000794d */ /* 0x000fea0003800000 */
.L_x_16008:
        /* <DEDUP_REMOVED lines=22> */
.L_x_16013:
[----:B------:R-:W-:Y:S05]  /*bf20*/  BSYNC B0 ;  /* 0x0000000000007941 */ /* 0x000fea0003800000 */
.L_x_16012:
[----:B------:R-:W-:-:S05]  /*bf30*/  LOP3.LUT R3, R0, R3, RZ, 0xfc, !PT ;  /* 0x0000000300037212 */ /* 0x000fca00078efcff */
[----:B------:R-:W-:Y:S01]  /*bf40*/  STG.E.U8 desc[UR36][R16.64], R3 ;  /* 0x0000000310007986 */ /* 0x000fe2000c101124 */
[----:B------:R-:W-:Y:S05]  /*bf50*/  EXIT ;  /* 0x000000000000794d */ /* 0x000fea0003800000 */
.L_x_16011:
        /* <DEDUP_REMOVED lines=14> */
.L_x_16015:
[----:B------:R-:W-:Y:S01]  /*c040*/  IMAD.MOV.U32 R0, RZ, RZ, 0x7f ;  /* 0x0000007fff007424 */ /* 0x000fe200078e00ff */
[----:B------:R-:W-:-:S04]  /*c050*/  ISETP.GT.U32.AND P0, PT, R2, 0x7f800000, PT ;  /* 0x7f8000000200780c */ /* 0x000fc80003f04070 */
[----:B------:R-:W-:-:S09]  /*c060*/  SEL R0, R0, 0x7c, P0 ;  /* 0x0000007c00007807 */ /* 0x000fd20000000000 */
.L_x_16016:
[----:B------:R-:W-:Y:S05]  /*c070*/  BSYNC B0 ;  /* 0x0000000000007941 */ /* 0x000fea0003800000 */
.L_x_16014:
[----:B------:R-:W-:-:S04]  /*c080*/  LOP3.LUT R2, R3, 0x80000000, RZ, 0xc0, !PT ;  /* 0x8000000003027812 */ /* 0x000fc800078ec0ff */
[----:B------:R-:W-:-:S04]  /*c090*/  SHF.R.U32.HI R3, RZ, 0x18, R2 ;  /* 0x00000018ff037819 */ /* 0x000fc80000011602 */
[----:B------:R-:W-:-:S05]  /*c0a0*/  LOP3.LUT R3, R0, R3, RZ, 0xfc, !PT ;  /* 0x0000000300037212 */ /* 0x000fca00078efcff */
[----:B------:R-:W-:Y:S01]  /*c0b0*/  STG.E.U8 desc[UR36][R16.64], R3 ;  /* 0x0000000310007986 */ /* 0x000fe2000c101124 */
[----:B------:R-:W-:Y:S05]  /*c0c0*/  EXIT ;  /* 0x000000000000794d */ /* 0x000fea0003800000 */
.L_x_16010:
[----:B------:R-:W-:-:S04]  /*c0d0*/  LOP3.LUT R3, R3, 0xff, RZ, 0xc0, !PT ;  /* 0x000000ff03037812 */ /* 0x000fc800078ec0ff */
[----:B------:R-:W0:Y:S02]  /*c0e0*/  I2F.U16 R0, R3 ;  /* 0x0000000300007306 */ /* 0x000e240000101000 */
[----:B0-----:R-:W-:-:S05]  /*c0f0*/  F2FP.BF16.F32.PACK_AB R0, RZ, R0 ;  /* 0x00000000ff00723e */ /* 0x001fca00000010ff */
[----:B------:R-:W-:Y:S01]  /*c100*/  STG.E.U16 desc[UR36][R16.64], R0 ;  /* 0x0000000010007986 */ /* 0x000fe2000c101524 */
[----:B------:R-:W-:Y:S05]  /*c110*/  EXIT ;  /* 0x000000000000794d */ /* 0x000fea0003800000 */
.L_x_16007:
        /* <DEDUP_REMOVED lines=9> */
[----:B------:R-:W-:Y:S01]  /*c1b0*/  STG.E.U16 desc[UR36][R16.64], R3 ;  /* 0x0000000310007986 */ /* 0x000fe2000c101524 */
[----:B------:R-:W-:Y:S05]  /*c1c0*/  EXIT ;  /* 0x000000000000794d */ /* 0x000fea0003800000 */
.L_x_16019:
        /* <DEDUP_REMOVED lines=18> */
.L_x_16022:
[----:B------:R-:W-:-:S04]  /*c2f0*/  LOP3.LUT R2, R3, 0x80000000, RZ, 0xc0, !PT ;  /* 0x8000000003027812 */ /* 0x000fc800078ec0ff */
[----:B------:R-:W-:-:S04]  /*c300*/  SHF.R.U32.HI R3, RZ, 0x18, R2 ;  /* 0x00000018ff037819 */ /* 0x000fc80000011602 */
[----:B------:R-:W-:-:S04]  /*c310*/  LOP3.LUT R0, R0, R3, RZ, 0xfc, !PT ;  /* 0x0000000300007212 */ /* 0x000fc800078efcff */
[----:B------:R-:W-:-:S07]  /*c320*/  PRMT R8, R0, 0x7610, R8 ;  /* 0x0000761000087816 */ /* 0x000fce0000000008 */
.L_x_16021:
[----:B------:R-:W-:Y:S05]  /*c330*/  BSYNC B0 ;  /* 0x0000000000007941 */ /* 0x000fea0003800000 */
.L_x_16020:
[----:B------:R-:W-:Y:S01]  /*c340*/  STG.E.U8 desc[UR36][R16.64], R8 ;  /* 0x0000000810007986 */ /* 0x000fe2000c101124 */
[----:B------:R-:W-:Y:S05]  /*c350*/  EXIT ;  /* 0x000000000000794d */ /* 0x000fea0003800000 */
.L_x_16018:
        /* <DEDUP_REMOVED lines=18> */
.L_x_16025:
[----:B------:R-:W-:-:S04]  /*c480*/  LOP3.LUT R2, R3, 0x80000000, RZ, 0xc0, !PT ;  /* 0x8000000003027812 */ /* 0x000fc800078ec0ff */
[----:B------:R-:W-:-:S04]  /*c490*/  SHF.R.U32.HI R3, RZ, 0x18, R2 ;  /* 0x00000018ff037819 */ /* 0x000fc80000011602 */
[----:B------:R-:W-:-:S04]  /*c4a0*/  LOP3.LUT R0, R0, R3, RZ, 0xfc, !PT ;  /* 0x0000000300007212 */ /* 0x000fc800078efcff */
[----:B------:R-:W-:-:S07]  /*c4b0*/  PRMT R8, R0, 0x7610, R8 ;  /* 0x0000761000087816 */ /* 0x000fce0000000008 */
.L_x_16024:
[----:B------:R-:W-:Y:S05]  /*c4c0*/  BSYNC B0 ;  /* 0x0000000000007941 */ /* 0x000fea0003800000 */
.L_x_16023:
[----:B------:R-:W-:Y:S01]  /*c4d0*/  STG.E.U8 desc[UR36][R16.64], R8 ;  /* 0x0000000810007986 */ /* 0x000fe2000c101124 */
[----:B------:R-:W-:Y:S05]  /*c4e0*/  EXIT ;  /* 0x000000000000794d */ /* 0x000fea0003800000 */
.L_x_16017:
        /* <DEDUP_REMOVED lines=23> */
.L_x_16000:
        /* <DEDUP_REMOVED lines=16> */
.L_x_16028:
[----:B------:R-:W-:Y:S05]  /*c760*/  EXIT ;  /* 0x000000000000794d */ /* 0x000fea0003800000 */
.L_x_16027:
[----:B------:R-:W-:Y:S01]  /*c770*/  LOP3.LUT R2, R3, 0xff, RZ, 0xc0, !PT ;  /* 0x000000ff03027812 */ /* 0x000fe200078ec0ff */
[----:B------:R-:W-:-:S05]  /*c780*/  IMAD.MOV.U32 R3, RZ, RZ, RZ ;  /* 0x000000ffff037224 */ /* 0x000fca00078e00ff */
[----:B------:R-:W-:Y:S01]  /*c790*/  STG.E.64 desc[UR36][R16.64], R2 ;  /* 0x0000000210007986 */ /* 0x000fe2000c101b24 */
[----:B------:R-:W-:Y:S05]  /*c7a0*/  EXIT ;  /* 0x000000000000794d */ /* 0x000fea0003800000 */
.L_x_16026:
[----:B------:R-:W-:-:S05]  /*c7b0*/  LOP3.LUT R3, R3, 0xff, RZ, 0xc0, !PT ;  /* 0x000000ff03037812 */ /* 0x000fca00078ec0ff */
[----:B------:R-:W-:Y:S01]  /*c7c0*/  STG.E desc[UR36][R16.64], R3 ;  /* 0x0000000310007986 */ /* 0x000fe2000c101924 */
[----:B------:R-:W-:Y:S05]  /*c7d0*/  EXIT ;  /* 0x000000000000794d */ /* 0x000fea0003800000 */
.L_x_16029:
        /* <DEDUP_REMOVED lines=10> */
.L_x_17360:


//--------------------- .text._ZN2at6native27unrolled_elementwise_kernelINS0_13AUnaryFunctorIhhhNS0_15binary_internal10MulFunctorIhEEEESt5arrayIPcLm2EELi4E23TrivialOffsetCalculatorILi1EjESB_NS0_6memory12LoadWithCastILi1EEENSC_13StoreWithCastILi1EEEEEviT_T0_T2_T3_T4_T5_ --------------------------
	.section	.text._ZN2at6native27unrolled_elementwise_kernelINS0_13AUnaryFunctorIhhhNS0_15binary_internal10MulFunctorIhEEEESt5arrayIPcLm2EELi4E23TrivialOffsetCalculatorILi1EjESB_NS0_6memory12LoadWithCastILi1EEENSC_13StoreWithCastILi1EEEEEviT_T0_T2_T3_T4_T5_,"ax",@progbits
	.align	128
        .global         _ZN2at6native27unrolled_elementwise_kernelINS0_13AUnaryFunctorIhhhNS0_15binary_internal10MulFunctorIhEEEESt5arrayIPcLm2EELi4E23TrivialOffsetCalculatorILi1EjESB_NS0_6memory12LoadWithCastILi1EEENSC_13StoreWithCastILi1EEEEEviT_T0_T2_T3_T4_T5_
        .type           _ZN2at6native27unrolled_elementwise_kernelINS0_13AUnaryFunctorIhhhNS0_15binary_internal10MulFunctorIhEEEESt5arrayIPcLm2EELi4E23TrivialOffsetCalculatorILi1EjESB_NS0_6memory12LoadWithCastILi1EEENSC_13StoreWithCastILi1EEEEEviT_T0_T2_T3_T4_T5_,@function
        .size           _ZN2at6native27unrolled_elementwise_kernelINS0_13AUnaryFunctorIhhhNS0_15binary_internal10MulFunctorIhEEEESt5arrayIPcLm2EELi4E23TrivialOffsetCalculatorILi1EjESB_NS0_6memory12LoadWithCastILi1EEENSC_13StoreWithCastILi1EEEEEviT_T0_T2_T3_T4_T5_,(.L_x_17361 - _ZN2at6native27unrolled_elementwise_kernelINS0_13AUnaryFunctorIhhhNS0_15binary_internal10MulFunctorIhEEEESt5arrayIPcLm2EELi4E23TrivialOffsetCalculatorILi1EjESB_NS0_6memory12LoadWithCastILi1EEENSC_13StoreWithCastILi1EEEEEviT_T0_T2_T3_T4_T5_)
        .other          _ZN2at6native27unrolled_elementwise_kernelINS0_13AUnaryFunctorIhhhNS0_15binary_internal10MulFunctorIhEEEESt5arrayIPcLm2EELi4E23TrivialOffsetCalculatorILi1EjESB_NS0_6memory12LoadWithCastILi1EEENSC_13StoreWithCastILi1EEEEEviT_T0_T2_T3_T4_T5_,@"STO_CUDA_ENTRY STV_DEFAULT"
_ZN2at6native27unrolled_elementwise_kernelINS0_13AUnaryFunctorIhhhNS0_15binary_internal10MulFunctorIhEEEESt5arrayIPcLm2EELi4E23TrivialOffsetCalculatorILi1EjESB_NS0_6memory12LoadWithCastILi1EEENSC_13StoreWithCastILi1EEEEEviT_T0_T2_T3_T4_T5_:
.text._ZN2at6native27unrolled_elementwise_kernelINS0_13AUnaryFunctorIhhhNS0_15binary_internal10MulFunctorIhEEEESt5arrayIPcLm2EELi4E23TrivialOffsetCalculatorILi1EjESB_NS0_6memory12LoadWithCastILi1EEENSC_13StoreWithCastILi1EEEEEviT_T0_T2_T3_T4_T5_:
        /* <DEDUP_REMOVED lines=31> */
.L_x_16035:
[----:B------:R3:W5:Y:S01]  /*01f0*/  LDG.E.U8 R17, desc[UR36][R4.64] ;  /* 0x0000002404117981 */ /* 0x000762000c1e1100 */
[----:B------:R-:W-:Y:S05]  /*0200*/  BRA `(.L_x_16037) ;  /* 0x0000000c00687947 */ /* 0x000fea0003800000 */
.L_x_16034:
        /* <DEDUP_REMOVED lines=8> */
.L_x_16039:
[----:B------:R1:W5:Y:S01]  /*0290*/  LDG.E.U8 R17, desc[UR36][R4.64] ;  /* 0x0000002404117981 */ /* 0x000362000c1e1100 */
[----:B------:R-:W-:Y:S05]  /*02a0*/  BRA `(.L_x_16037) ;  /* 0x0000000c00407947 */ /* 0x000fea0003800000 */
.L_x_16038:
[----:B------:R2:W5:Y:S01]  /*02b0*/  LDG.E.U16 R17, desc[UR36][R4.64] ;  /* 0x0000002404117981 */ /* 0x000562000c1e1500 */
[----:B------:R-:W-:Y:S05]  /*02c0*/  BRA `(.L_x_16037) ;  /* 0x0000000c00387947 */ /* 0x000fea0003800000 */
.L_x_16033:
        /* <DEDUP_REMOVED lines=10> */
.L_x_16041:
[----:B------:R-:W2:Y:S02]  /*0370*/  LDG.E.U16 R2, desc[UR36][R4.64] ;  /* 0x0000002404027981 */ /* 0x000ea4000c1e1500 */
[----:B--2---:R-:W-:-:S06]  /*0380*/  HADD2.F32 R2, -RZ, R2.H0_H0 ;  /* 0x20000002ff027230 */ /* 0x004fcc0000004100 */
[----:B------:R-:W0:Y:S02]  /*0390*/  F2I.S64.TRUNC R2, R2 ;  /* 0x0000000200027311 */ /* 0x000e24000020d900 */
[----:B0-----:R-:W-:Y:S01]  /*03a0*/  PRMT R17, R2, 0x7610, R17 ;  /* 0x0000761002117816 */ /* 0x001fe20000000011 */
[----:B------:R-:W-:Y:S06]  /*03b0*/  BRA `(.L_x_16037) ;  /* 0x0000000800fc7947 */ /* 0x000fec0003800000 */
.L_x_16040:
        /* <DEDUP_REMOVED lines=10> */
.L_x_16043:
[----:B------:R-:W2:Y:S02]  /*0460*/  LDG.E.U16 R4, desc[UR36][R4.64] ;  /* 0x0000002404047981 */ /* 0x000ea4000c1e1500 */
[----:B--2---:R-:W-:-:S06]  /*0470*/  HADD2.F32 R2, -RZ, R4.H0_H0 ;  /* 0x20000004ff027230 */ /* 0x004fcc0000004100 */
[----:B------:R-:W0:Y:S02]  /*0480*/  F2I.S64.TRUNC R2, R2 ;  /* 0x0000000200027311 */ /* 0x000e24000020d900 */
[----:B0-----:R-:W-:Y:S01]  /*0490*/  PRMT R17, R2, 0x7610, R17 ;  /* 0x0000761002117816 */ /* 0x001fe20000000011 */
[----:B------:R-:W-:Y:S06]  /*04a0*/  BRA `(.L_x_16037) ;  /* 0x0000000800c07947 */ /* 0x000fec0003800000 */
.L_x_16042:
[----:B------:R-:W2:Y:S02]  /*04b0*/  LDG.E.64 R2, desc[UR36][R4.64] ;  /* 0x0000002404027981 */ /* 0x000ea4000c1e1b00 */
[----:B--2---:R-:W0:Y:S02]  /*04c0*/  F2I.S64.F64.TRUNC R2, R2 ;  /* 0x0000000200027311 */ /* 0x004e24000030d900 */
[----:B0-----:R-:W-:Y:S01]  /*04d0*/  PRMT R17, R2, 0x7610, R17 ;  /* 0x0000761002117816 */ /* 0x001fe20000000011 */
[----:B------:R-:W-:Y:S06]  /*04e0*/  BRA `(.L_x_16037) ;  /* 0x0000000800b07947 */ /* 0x000fec0003800000 */
.L_x_16032:
        /* <DEDUP_REMOVED lines=12> */
.L_x_16046:
[----:B------:R-:W2:Y:S02]  /*05b0*/  LDG.E.64 R4, desc[UR36][R4.64] ;  /* 0x0000002404047981 */ /* 0x000ea4000c1e1b00 */
[----:B--2---:R-:W0:Y:S02]  /*05c0*/  F2I.S64.F64.TRUNC R2, R4 ;  /* 0x0000000400027311 */ /* 0x004e24000030d900 */
[----:B0-----:R-:W-:Y:S01]  /*05d0*/  PRMT R17, R2, 0x7610, R17 ;  /* 0x0000761002117816 */ /* 0x001fe20000000011 */
[----:B------:R-:W-:Y:S06]  /*05e0*/  BRA `(.L_x_16037) ;  /* 0x0000000800707947 */ /* 0x000fec0003800000 */
.L_x_16045:
        /* <DEDUP_REMOVED lines=28> */
.L_x_16048:
        /* <DEDUP_REMOVED lines=16> */
.L_x_16047:
[----:B------:R-:W2:Y:S02]  /*08b0*/  LDG.E.U16 R2, desc[UR36][R4.64] ;  /* 0x0000002404027981 */ /* 0x000ea4000c1e1500 */
[----:B--2---:R-:W-:-:S06]  /*08c0*/  IMAD.U32 R2, R2, 0x10000, RZ ;  /* 0x0001000002027824 */ /* 0x004fcc00078e00ff */
[----:B------:R-:W0:Y:S02]  /*08d0*/  F2I.S64.TRUNC R2, R2 ;  /* 0x0000000200027311 */ /* 0x000e24000020d900 */
[----:B0-----:R-:W-:Y:S01]  /*08e0*/  PRMT R17, R2, 0x7610, R17 ;  /* 0x0000761002117816 */ /* 0x001fe20000000011 */
[----:B------:R-:W-:Y:S06]  /*08f0*/  BRA `(.L_x_16037) ;  /* 0x0000000400ac7947 */ /* 0x000fec0003800000 */
.L_x_16044:
        /* <DEDUP_REMOVED lines=10> */
.L_x_16051:
        /* <DEDUP_REMOVED lines=21> */
.L_x_16055:
[----:B------:R-:W-:Y:S05]  /*0af0*/  BSYNC B1 ;  /* 0x0000000000017941 */ /* 0x000fea0003800000 */
.L_x_16054:
[----:B------:R-:W-:Y:S01]  /*0b00*/  IMAD.SHL.U32 R2, R2, 0x100000, RZ ;  /* 0x0010000002027824 */ /* 0x000fe200078e00ff */
[----:B------:R-:W-:-:S04]  /*0b10*/  LEA R3, R0, 0x3b800000, 0x17 ;  /* 0x3b80000000037811 */ /* 0x000fc800078eb8ff */
[----:B------:R-:W-:-:S07]  /*0b20*/  LOP3.LUT R2, R3, R2, R4, 0xfe, !PT ;  /* 0x0000000203027212 */ /* 0x000fce00078efe04 */
.L_x_16053:
[----:B------:R-:W-:Y:S05]  /*0b30*/  BSYNC B0 ;  /* 0x0000000000007941 */ /* 0x000fea0003800000 */
.L_x_16052:
[----:B------:R-:W0:Y:S02]  /*0b40*/  F2I.S64.TRUNC R2, R2 ;  /* 0x0000000200027311 */ /* 0x000e24000020d900 */
[----:B0-----:R-:W-:Y:S01]  /*0b50*/  PRMT R17, R2, 0x7610, R17 ;  /* 0x0000761002117816 */ /* 0x001fe20000000011 */
[----:B------:R-:W-:Y:S06]  /*0b60*/  BRA `(.L_x_16037) ;  /* 0x0000000400107947 */ /* 0x000fec0003800000 */
.L_x_16050:
        /* <DEDUP_REMOVED lines=21> */
.L_x_16059:
[----:B------:R-:W-:Y:S05]  /*0cc0*/  BSYNC B1 ;  /* 0x0000000000017941 */ /* 0x000fea0003800000 */
.L_x_16058:
[----:B------:R-:W-:Y:S01]  /*0cd0*/  IMAD.SHL.U32 R2, R2, 0x200000, RZ ;  /* 0x0020000002027824 */ /* 0x000fe200078e00ff */
[----:B------:R-:W-:-:S04]  /*0ce0*/  LEA R3, R0, 0x37800000, 0x17 ;  /* 0x3780000000037811 */ /* 0x000fc800078eb8ff */
[----:B------:R-:W-:-:S07]  /*0cf0*/  LOP3.LUT R2, R3, R2, R4, 0xfe, !PT ;  /* 0x0000000203027212 */ /* 0x000fce00078efe04 */
.L_x_16057:
[----:B------:R-:W-:Y:S05]  /*0d00*/  BSYNC B0 ;  /* 0x0000000000007941 */ /* 0x000fea0003800000 */
.L_x_16056:
[----:B------:R-:W0:Y:S02]  /*0d10*/  F2I.S64.TRUNC R2, R2 ;  /* 0x0000000200027311 */ /* 0x000e24000020d900 */
[----:B0-----:R-:W-:Y:S01]  /*0d20*/  PRMT R17, R2, 0x7610, R17 ;  /* 0x0000761002117816 */ /* 0x001fe20000000011 */
[----:B------:R-:W-:Y:S06]  /*0d30*/  BRA `(.L_x_16037) ;  /* 0x00000000009c7947 */ /* 0x000fec0003800000 */
.L_x_16049:
        /* <DEDUP_REMOVED lines=14> */
.L_x_16063:
[----:B------:R-:W-:Y:S05]  /*0e20*/  BSYNC B0 ;  /* 0x0000000000007941 */ /* 0x000fea0003800000 */
.L_x_16062:
[----:B------:R-:W0:Y:S02]  /*0e30*/  F2I.S64.TRUNC R2, R2 ;  /* 0x0000000200027311 */ /* 0x000e24000020d900 */
[----:B0-----:R-:W-:Y:S01]  /*0e40*/  PRMT R17, R2, 0x7610, R17 ;  /* 0x0000761002117816 */ /* 0x001fe20000000011 */
[----:B------:R-:W-:Y:S06]  /*0e50*/  BRA `(.L_x_16037) ;  /* 0x0000000000547947 */ /* 0x000fec0003800000 */
.L_x_16036:
        /* <DEDUP_REMOVED lines=16> */
.L_x_16064:
[----:B------:R-:W-:Y:S01]  /*0f60*/  PRMT R17, RZ, 0x7610, R17 ;  /* 0x00007610ff117816 */ /* 0x000fe20000000011 */
[----:B------:R-:W-:Y:S06]  /*0f70*/  BRA `(.L_x_16037) ;  /* 0x00000000000c7947 */ /* 0x000fec0003800000 */
.L_x_16061:
[----:B------:R0:W5:Y:S01]  /*0f80*/  LDG.E.U8 R17, desc[UR36][R4.64] ;  /* 0x0000002404117981 */ /* 0x000162000c1e1100 */
[----:B------:R-:W-:Y:S05]  /*0f90*/  BRA `(.L_x_16037) ;  /* 0x0000000000047947 */ /* 0x000fea0003800000 */
.L_x_16060:
[----:B------:R0:W5:Y:S02]  /*0fa0*/  LDG.E.U8 R17, desc[UR36][R4.64] ;  /* 0x0000002404117981 */ /* 0x000164000c1e1100 */
.L_x_16037:
[----:B------:R-:W1:Y:S02]  /*0fb0*/  S2R R19, SR_TID.X ;  /* 0x0000000000137919 */ /* 0x000e640000002100 */
[----:B-1----:R-:W-:-:S07]  /*0fc0*/  VIADD R19, R19, 0x80 ;  /* 0x0000008013137836 */ /* 0x002fce0000000000 */
.L_x_16031:
[----:B------:R-:W-:Y:S05]  /*0fd0*/  BSYNC B6 ;  /* 0x0000000000067941 */ /* 0x000fea0003800000 */
.L_x_16030:
        /* <DEDUP_REMOVED lines=23> */
.L_x_16070:
[----:B------:R0:W5:Y:S01]  /*1150*/  LDG.E.U8 R16, desc[UR36][R4.64] ;  /* 0x0000002404107981 */ /* 0x000162000c1e1100 */
[----:B------:R-:W-:Y:S05]  /*1160*/  BRA `(.L_x_16072) ;  /* 0x0000000c00647947 */ /* 0x000fea0003800000 */
.L_x_16069:
        /* <DEDUP_REMOVED lines=8> */
.L_x_16074:
[----:B------:R4:W5:Y:S01]  /*11f0*/  LDG.E.U8 R16, desc[UR36][R4.64] ;  /* 0x0000002404107981 */ /* 0x000962000c1e1100 */
[----:B------:R-:W-:Y:S05]  /*1200*/  BRA `(.L_x_16072) ;  /* 0x0000000c003c7947 */ /* 0x000fea0003800000 */
.L_x_16073:
[----:B------:R0:W5:Y:S01]  /*1210*/  LDG.E.U16 R16, desc[UR36][R4.64] ;  /* 0x0000002404107981 */ /* 0x000162000c1e1500 */
[----:B------:R-:W-:Y:S05]  /*1220*/  BRA `(.L_x_16072) ;  /* 0x0000000c00347947 */ /* 0x000fea0003800000 */
.L_x_16068:
        /* <DEDUP_REMOVED lines=10> */
.L_x_16076:
[----:B------:R-:W2:Y:S02]  /*12d0*/  LDG.E.U16 R2, desc[UR36][R4.64] ;  /* 0x0000002404027981 */ /* 0x000ea4000c1e1500 */
[----:B--2---:R-:W-:-:S06]  /*12e0*/  HADD2.F32 R2, -RZ, R2.H0_H0 ;  /* 0x20000002ff027230 */ /* 0x004fcc0000004100 */
[----:B------:R-:W0:Y:S02]  /*12f0*/  F2I.S64.TRUNC R2, R2 ;  /* 0x0000000200027311 */ /* 0x000e24000020d900 */
[----:B0-----:R-:W-:Y:S01]  /*1300*/  PRMT R16, R2, 0x7610, R16 ;  /* 0x0000761002107816 */ /* 0x001fe20000000010 */
[----:B------:R-:W-:Y:S06]  /*1310*/  BRA `(.L_x_16072) ;  /* 0x0000000800f87947 */ /* 0x000fec0003800000 */
.L_x_16075:
        /* <DEDUP_REMOVED lines=10> */
.L_x_16078:
[----:B------:R-:W2:Y:S02]  /*13c0*/  LDG.E.U16 R4, desc[UR36][R4.64] ;  /* 0x0000002404047981 */ /* 0x000ea4000c1e1500 */
[----:B--2---:R-:W-:-:S06]  /*13d0*/  HADD2.F32 R2, -RZ, R4.H0_H0 ;  /* 0x20000004ff027230 */ /* 0x004fcc0000004100 */
[----:B------:R-:W0:Y:S02]  /*13e0*/  F2I.S64.TRUNC R2, R2 ;  /* 0x0000000200027311 */ /* 0x000e24000020d900 */
[----:B0-----:R-:W-:Y:S01]  /*13f0*/  PRMT R16, R2, 0x7610, R16 ;  /* 0x0000761002107816 */ /* 0x001fe20000000010 */
[----:B------:R-:W-:Y:S06]  /*1400*/  BRA `(.L_x_16072) ;  /* 0x0000000800bc7947 */ /* 0x000fec0003800000 */
.L_x_16077:
[----:B------:R-:W2:Y:S02]  /*1410*/  LDG.E.64 R2, desc[UR36][R4.64] ;  /* 0x0000002404027981 */ /* 0x000ea4000c1e1b00 */
[----:B--2---:R-:W0:Y:S02]  /*1420*/  F2I.S64.F64.TRUNC R2, R2 ;  /* 0x0000000200027311 */ /* 0x004e24000030d900 */
[----:B0-----:R-:W-:Y:S01]  /*1430*/  PRMT R16, R2, 0x7610, R16 ;  /* 0x0000761002107816 */ /* 0x001fe20000000010 */
[----:B------:R-:W-:Y:S06]  /*1440*/  BRA `(.L_x_16072) ;  /* 0x0000000800ac7947 */ /* 0x000fec0003800000 */
.L_x_16067:
        /* <DEDUP_REMOVED lines=12> */
.L_x_16081:
[----:B------:R-:W2:Y:S02]  /*1510*/  LDG.E.64 R4, desc[UR36][R4.64] ;  /* 0x0000002404047981 */ /* 0x000ea4000c1e1b00 */
[----:B--2---:R-:W0:Y:S02]  /*1520*/  F2I.S64.F64.TRUNC R2, R4 ;  /* 0x0000000400027311 */ /* 0x004e24000030d900 */
[----:B0-----:R-:W-:Y:S01]  /*1530*/  PRMT R16, R2, 0x7610, R16 ;  /* 0x0000761002107816 */ /* 0x001fe20000000010 */
[----:B------:R-:W-:Y:S06]  /*1540*/  BRA `(.L_x_16072) ;  /* 0x00000008006c7947 */ /* 0x000fec0003800000 */
.L_x_16080:
        /* <DEDUP_REMOVED lines=28> */
.L_x_16083:
        /* <DEDUP_REMOVED lines=15> */
.L_x_16082:
[----:B------:R-:W2:Y:S02]  /*1800*/  LDG.E.U16 R2, desc[UR36][R4.64] ;  /* 0x0000002404027981 */ /* 0x000ea4000c1e1500 */
[----:B--2---:R-:W-:-:S06]  /*1810*/  IMAD.U32 R2, R2, 0x10000, RZ ;  /* 0x0001000002027824 */ /* 0x004fcc00078e00ff */
[----:B------:R-:W0:Y:S02]  /*1820*/  F2I.S64.TRUNC R2, R2 ;  /* 0x0000000200027311 */ /* 0x000e24000020d900 */
[----:B0-----:R-:W-:Y:S01]  /*1830*/  PRMT R16, R2, 0x7610, R16 ;  /* 0x0000761002107816 */ /* 0x001fe20000000010 */
[----:B------:R-:W-:Y:S06]  /*1840*/  BRA `(.L_x_16072) ;  /* 0x0000000400ac7947 */ /* 0x000fec0003800000 */
.L_x_16079:
        /* <DEDUP_REMOVED lines=10> */
.L_x_16086:
        /* <DEDUP_REMOVED lines=21> */
.L_x_16090:
[----:B------:R-:W-:Y:S05]  /*1a40*/  BSYNC B1 ;  /* 0x0000000000017941 */ /* 0x000fea0003800000 */
.L_x_16089:
[----:B------:R-:W-:Y:S01]  /*1a50*/  IMAD.SHL.U32 R2, R2, 0x100000, RZ ;  /* 0x0010000002027824 */ /* 0x000fe200078e00ff */
[----:B------:R-:W-:-:S04]  /*1a60*/  LEA R3, R0, 0x3b800000, 0x17 ;  /* 0x3b80000000037811 */ /* 0x000fc800078eb8ff */
[----:B------:R-:W-:-:S07]  /*1a70*/  LOP3.LUT R2, R3, R2, R4, 0xfe, !PT ;  /* 0x0000000203027212 */ /* 0x000fce00078efe04 */
.L_x_16088:
[----:B------:R-:W-:Y:S05]  /*1a80*/  BSYNC B0 ;  /* 0x0000000000007941 */ /* 0x000fea0003800000 */
.L_x_16087:
[----:B------:R-:W0:Y:S02]  /*1a90*/  F2I.S64.TRUNC R2, R2 ;  /* 0x0000000200027311 */ /* 0x000e24000020d900 */
[----:B0-----:R-:W-:Y:S01]  /*1aa0*/  PRMT R16, R2, 0x7610, R16 ;  /* 0x0000761002107816 */ /* 0x001fe20000000010 */
[----:B------:R-:W-:Y:S06]  /*1ab0*/  BRA `(.L_x_16072) ;  /* 0x0000000400107947 */ /* 0x000fec0003800000 */
.L_x_16085:
        /* <DEDUP_REMOVED lines=21> */
.L_x_16094:
[----:B------:R-:W-:Y:S05]  /*1c10*/  BSYNC B1 ;  /* 0x0000000000017941 */ /* 0x000fea0003800000 */
.L_x_16093:
[----:B------:R-:W-:Y:S01]  /*1c20*/  IMAD.SHL.U32 R2, R2, 0x200000, RZ ;  /* 0x0020000002027824 */ /* 0x000fe200078e00ff */
[----:B------:R-:W-:-:S04]  /*1c30*/  LEA R3, R0, 0x37800000, 0x17 ;  /* 0x3780000000037811 */ /* 0x000fc800078eb8ff */
[----:B------:R-:W-:-:S07]  /*1c40*/  LOP3.LUT R2, R3, R2, R4, 0xfe, !PT ;  /* 0x0000000203027212 */ /* 0x000fce00078efe04 */
.L_x_16092:
[----:B------:R-:W-:Y:S05]  /*1c50*/  BSYNC B0 ;  /* 0x0000000000007941 */ /* 0x000fea0003800000 */
.L_x_16091:
[----:B------:R-:W0:Y:S02]  /*1c60*/  F2I.S64.TRUNC R2, R2 ;  /* 0x0000000200027311 */ /* 0x000e24000020d900 */
[----:B0-----:R-:W-:Y:S01]  /*1c70*/  PRMT R16, R2, 0x7610, R16 ;  /* 0x0000761002107816 */ /* 0x001fe20000000010 */
[----:B------:R-:W-:Y:S06]  /*1c80*/  BRA `(.L_x_16072) ;  /* 0x00000000009c7947 */ /* 0x000fec0003800000 */
.L_x_16084:
        /* <DEDUP_REMOVED lines=14> */
.L_x_16098:
[----:B------:R-:W-:Y:S05]  /*1d70*/  BSYNC B0 ;  /* 0x0000000000007941 */ /* 0x000fea0003800000 */
.L_x_16097:
[----:B------:R-:W0:Y:S02]  /*1d80*/  F2I.S64.TRUNC R2, R2 ;  /* 0x0000000200027311 */ /* 0x000e24000020d900 */
[----:B0-----:R-:W-:Y:S01]  /*1d90*/  PRMT R16, R2, 0x7610, R16 ;  /* 0x0000761002107816 */ /* 0x001fe20000000010 */
[----:B------:R-:W-:Y:S06]  /*1da0*/  BRA `(.L_x_16072) ;  /* 0x0000000000547947 */ /* 0x000fec0003800000 */
.L_x_16071:
        /* <DEDUP_REMOVED lines=16> */
.L_x_16099:
[----:B------:R-:W-:Y:S01]  /*1eb0*/  PRMT R16, RZ, 0x7610, R16 ;  /* 0x00007610ff107816 */ /* 0x000fe20000000010 */
[----:B------:R-:W-:Y:S06]  /*1ec0*/  BRA `(.L_x_16072) ;  /* 0x00000000000c7947 */ /* 0x000fec0003800000 */
.L_x_16096:
[----:B------:R1:W5:Y:S01]  /*1ed0*/  LDG.E.U8 R16, desc[UR36][R4.64] ;  /* 0x0000002404107981 */ /* 0x000362000c1e1100 */
[----:B------:R-:W-:Y:S05]  /*1ee0*/  BRA `(.L_x_16072) ;  /* 0x0000000000047947 */ /* 0x000fea0003800000 */
.L_x_16095:
[----:B------:R0:W5:Y:S02]  /*1ef0*/  LDG.E.U8 R16, desc[UR36][R4.64] ;  /* 0x0000002404107981 */ /* 0x000164000c1e1100 */
.L_x_16072:
[----:B------:R-:W-:-:S07]  /*1f00*/  VIADD R19, R19, 0x80 ;  /* 0x0000008013137836 */ /* 0x000fce0000000000 */
.L_x_16066:
[----:B------:R-:W-:Y:S05]  /*1f10*/  BSYNC B6 ;  /* 0x0000000000067941 */ /* 0x000fea0003800000 */
.L_x_16065:
        /* <DEDUP_REMOVED lines=25> */
.L_x_16105:
[----:B------:R0:W5:Y:S01]  /*20b0*/  LDG.E.U8 R24, desc[UR36][R4.64] ;  /* 0x0000002404187981 */ /* 0x000162000c1e1100 */
[----:B------:R-:W-:Y:S05]  /*20c0*/  BRA `(.L_x_16107) ;  /* 0x0000000c00647947 */ /* 0x000fea0003800000 */
.L_x_16104:
        /* <DEDUP_REMOVED lines=8> */
.L_x_16109:
[----:B------:R3:W5:Y:S01]  /*2150*/  LDG.E.U8 R24, desc[UR36][R4.64] ;  /* 0x0000002404187981 */ /* 0x000762000c1e1100 */
[----:B------:R-:W-:Y:S05]  /*2160*/  BRA `(.L_x_16107) ;  /* 0x0000000c003c7947 */ /* 0x000fea0003800000 */
.L_x_16108:
[----:B------:R0:W5:Y:S01]  /*2170*/  LDG.E.U16 R24, desc[UR36][R4.64] ;  /* 0x0000002404187981 */ /* 0x000162000c1e1500 */
[----:B------:R-:W-:Y:S05]  /*2180*/  BRA `(.L_x_16107) ;  /* 0x0000000c00347947 */ /* 0x000fea0003800000 */
.L_x_16103:
        /* <DEDUP_REMOVED lines=10> */
.L_x_16111:
[----:B------:R-:W2:Y:S02]  /*2230*/  LDG.E.U16 R2, desc[UR36][R4.64] ;  /* 0x0000002404027981 */ /* 0x000ea4000c1e1500 */
[----:B--2---:R-:W-:-:S06]  /*2240*/  HADD2.F32 R2, -RZ, R2.H0_H0 ;  /* 0x20000002ff027230 */ /* 0x004fcc0000004100 */
[----:B------:R-:W0:Y:S02]  /*2250*/  F2I.S64.TRUNC R2, R2 ;  /* 0x0000000200027311 */ /* 0x000e24000020d900 */
[----:B0-----:R-:W-:Y:S01]  /*2260*/  PRMT R24, R2, 0x7610, R24 ;  /* 0x0000761002187816 */ /* 0x001fe20000000018 */
[----:B------:R-:W-:Y:S06]  /*2270*/  BRA `(.L_x_16107) ;  /* 0x0000000800f87947 */ /* 0x000fec0003800000 */
.L_x_16110:
        /* <DEDUP_REMOVED lines=10> */
.L_x_16113:
[----:B------:R-:W2:Y:S02]  /*2320*/  LDG.E.U16 R4, desc[UR36][R4.64] ;  /* 0x0000002404047981 */ /* 0x000ea4000c1e1500 */
[----:B--2---:R-:W-:-:S06]  /*2330*/  HADD2.F32 R2, -RZ, R4.H0_H0 ;  /* 0x20000004ff027230 */ /* 0x004fcc0000004100 */
[----:B------:R-:W0:Y:S02]  /*2340*/  F2I.S64.TRUNC R2, R2 ;  /* 0x0000000200027311 */ /* 0x000e24000020d900 */
[----:B0-----:R-:W-:Y:S01]  /*2350*/  PRMT R24, R2, 0x7610, R24 ;  /* 0x0000761002187816 */ /* 0x001fe20000000018 */
[----:B------:R-:W-:Y:S06]  /*2360*/  BRA `(.L_x_16107) ;  /* 0x0000000800bc7947 */ /* 0x000fec0003800000 */
.L_x_16112:
[----:B------:R-:W2:Y:S02]  /*2370*/  LDG.E.64 R2, desc[UR36][R4.64] ;  /* 0x0000002404027981 */ /* 0x000ea4000c1e1b00 */
[----:B--2---:R-:W0:Y:S02]  /*2380*/  F2I.S64.F64.TRUNC R2, R2 ;  /* 0x0000000200027311 */ /* 0x004e24000030d900 */
[----:B0-----:R-:W-:Y:S01]  /*2390*/  PRMT R24, R2, 0x7610, R24 ;  /* 0x0000761002187816 */ /* 0x001fe20000000018 */
[----:B------:R-:W-:Y:S06]  /*23a0*/  BRA `(.L_x_16107) ;  /* 0x0000000800ac7947 */ /* 0x000fec0003800000 */
.L_x_16102:
        /* <DEDUP_REMOVED lines=12> */
.L_x_16116:
[----:B------:R-:W2:Y:S02]  /*2470*/  LDG.E.64 R4, desc[UR36][R4.64] ;  /* 0x0000002404047981 */ /* 0x000ea4000c1e1b00 */
[----:B--2---:R-:W0:Y:S02]  /*2480*/  F2I.S64.F64.TRUNC R2, R4 ;  /* 0x0000000400027311 */ /* 0x004e24000030d900 */
[----:B0-----:R-:W-:Y:S01]  /*2490*/  PRMT R24, R2, 0x7610, R24 ;  /* 0x0000761002187816 */ /* 0x001fe20000000018 */
[----:B------:R-:W-:Y:S06]  /*24a0*/  BRA `(.L_x_16107) ;  /* 0x00000008006c7947 */ /* 0x000fec0003800000 */
.L_x_16115:
        /* <DEDUP_REMOVED lines=28> */
.L_x_16118:
        /* <DEDUP_REMOVED lines=15> */
.L_x_16117:
[----:B------:R-:W2:Y:S02]  /*2760*/  LDG.E.U16 R2, desc[UR36][R4.64] ;  /* 0x0000002404027981 */ /* 0x000ea4000c1e1500 */
[----:B--2---:R-:W-:-:S06]  /*2770*/  IMAD.U32 R2, R2, 0x10000, RZ ;  /* 0x0001000002027824 */ /* 0x004fcc00078e00ff */
[----:B------:R-:W0:Y:S02]  /*2780*/  F2I.S64.TRUNC R2, R2 ;  /* 0x0000000200027311 */ /* 0x000e24000020d900 */
[----:B0-----:R-:W-:Y:S01]  /*2790*/  PRMT R24, R2, 0x7610, R24 ;  /* 0x0000761002187816 */ /* 0x001fe20000000018 */
[----:B------:R-:W-:Y:S06]  /*27a0*/  BRA `(.L_x_16107) ;  /* 0x0000000400ac7947 */ /* 0x000fec0003800000 */
.L_x_16114:
        /* <DEDUP_REMOVED lines=10> */
.L_x_16121:
        /* <DEDUP_REMOVED lines=21> */
.L_x_16125:
[----:B------:R-:W-:Y:S05]  /*29a0*/  BSYNC B1 ;  /* 0x0000000000017941 */ /* 0x000fea0003800000 */
.L_x_16124:
[----:B------:R-:W-:Y:S01]  /*29b0*/  IMAD.SHL.U32 R2, R2, 0x100000, RZ ;  /* 0x0010000002027824 */ /* 0x000fe200078e00ff */
[----:B------:R-:W-:-:S04]  /*29c0*/  LEA R3, R0, 0x3b800000, 0x17 ;  /* 0x3b80000000037811 */ /* 0x000fc800078eb8ff */
[----:B------:R-:W-:-:S07]  /*29d0*/  LOP3.LUT R2, R3, R2, R4, 0xfe, !PT ;  /* 0x0000000203027212 */ /* 0x000fce00078efe04 */
.L_x_16123:
[----:B------:R-:W-:Y:S05]  /*29e0*/  BSYNC B0 ;  /* 0x0000000000007941 */ /* 0x000fea0003800000 */
.L_x_16122:
[----:B------:R-:W0:Y:S02]  /*29f0*/  F2I.S64.TRUNC R2, R2 ;  /* 0x0000000200027311 */ /* 0x000e24000020d900 */
[----:B0-----:R-:W-:Y:S01]  /*2a00*/  PRMT R24, R2, 0x7610, R24 ;  /* 0x0000761002187816 */ /* 0x001fe20000000018 */
[----:B------:R-:W-:Y:S06]  /*2a10*/  BRA `(.L_x_16107) ;  /* 0x0000000400107947 */ /* 0x000fec0003800000 */
.L_x_16120:
        /* <DEDUP_REMOVED lines=21> */
.L_x_16129:
[----:B------:R-:W-:Y:S05]  /*2b70*/  BSYNC B1 ;  /* 0x0000000000017941 */ /* 0x000fea0003800000 */
.L_x_16128:
[----:B------:R-:W-:Y:S01]  /*2b80*/  IMAD.SHL.U32 R2, R2, 0x200000, RZ ;  /* 0x0020000002027824 */ /* 0x000fe200078e00ff */
[----:B------:R-:W-:-:S04]  /*2b90*/  LEA R3, R0, 0x37800000, 0x17 ;  /* 0x3780000000037811 */ /* 0x000fc800078eb8ff */
[----:B------:R-:W-:-:S07]  /*2ba0*/  LOP3.LUT R2, R3, R2, R4, 0xfe, !PT ;  /* 0x0000000203027212 */ /* 0x000fce00078efe04 */
.L_x_16127:
[----:B------:R-:W-:Y:S05]  /*2bb0*/  BSYNC B0 ;  /* 0x0000000000007941 */ /* 0x000fea0003800000 */
.L_x_16126:
[----:B------:R-:W0:Y:S02]  /*2bc0*/  F2I.S64.TRUNC R2, R2 ;  /* 0x0000000200027311 */ /* 0x000e24000020d900 */
[----:B0-----:R-:W-:Y:S01]  /*2bd0*/  PRMT R24, R2, 0x7610, R24 ;  /* 0x0000761002187816 */ /* 0x001fe20000000018 */
[----:B------:R-:W-:Y:S06]  /*2be0*/  BRA `(.L_x_16107) ;  /* 0x00000000009c7947 */ /* 0x000fec0003800000 */
.L_x_16119:
        /* <DEDUP_REMOVED lines=14> */
.L_x_16133:
[----:B------:R-:W-:Y:S05]  /*2cd0*/  BSYNC B0 ;  /* 0x0000000000007941 */ /* 0x000fea0003800000 */
.L_x_16132:
[----:B------:R-:W0:Y:S02]  /*2ce0*/  F2I.S64.TRUNC R2, R2 ;  /* 0x0000000200027311 */ /* 0x000e24000020d900 */
[----:B0-----:R-:W-:Y:S01]  /*2cf0*/  PRMT R24, R2, 0x7610, R24 ;  /* 0x0000761002187816 */ /* 0x001fe20000000018 */
[----:B------:R-:W-:Y:S06]  /*2d00*/  BRA `(.L_x_16107) ;  /* 0x0000000000547947 */ /* 0x000fec0003800000 */
.L_x_16106:
        /* <DEDUP_REMOVED lines=16> */
.L_x_16134:
[----:B------:R-:W-:Y:S01]  /*2e10*/  PRMT R24, RZ, 0x7610, R24 ;  /* 0x00007610ff187816 */ /* 0x000fe20000000018 */
[----:B------:R-:W-:Y:S06]  /*2e20*/  BRA `(.L_x_16107) ;  /* 0x00000000000c7947 */ /* 0x000fec0003800000 */
.L_x_16131:
[----:B------:R2:W5:Y:S01]  /*2e30*/  LDG.E.U8 R24, desc[UR36][R4.64] ;  /* 0x0000002404187981 */ /* 0x000562000c1e1100 */
[----:B------:R-:W-:Y:S05]  /*2e40*/  BRA `(.L_x_16107) ;  /* 0x0000000000047947 */ /* 0x000fea0003800000 */
.L_x_16130:
[----:B------:R1:W5:Y:S02]  /*2e50*/  LDG.E.U8 R24, desc[UR36][R4.64] ;  /* 0x0000002404187981 */ /* 0x000364000c1e1100 */
.L_x_16107:
[----:B------:R-:W-:-:S07]  /*2e60*/  VIADD R19, R19, 0x80 ;  /* 0x0000008013137836 */ /* 0x000fce0000000000 */
.L_x_16101:
[----:B------:R-:W-:Y:S05]  /*2e70*/  BSYNC B6 ;  /* 0x0000000000067941 */ /* 0x000fea0003800000 */
.L_x_16100:
[----:B------:R-:W0:Y:S01]  /*2e80*/  LDC.U8 R25, c[0x0][0x215] ;  /* 0x00008540ff197b82 */ /* 0x000e220000000000 */
[----:B------:R-:W-:Y:S01]  /*2e90*/  ISETP.GE.AND P0, PT, R19, R22, PT ;  /* 0x000000161300720c */ /* 0x000fe20003f06270 */
[----:B------:R-:W-:-:S12]  /*2ea0*/  BSSY B6, `(.L_x_16135) ;  /* 0x00000ef000067945 */ /* 0x000fd80003800000 */
[----:B------:R-:W-:Y:S05]  /*2eb0*/  @P0 BRA `(.L_x_16136) ;  /* 0x0000000c00b40947 */ /* 0x000fea0003800000 */
[----:B------:R-:W0:Y:S01]  /*2ec0*/  LDC.64 R2, c[0x0][0x220] ;  /* 0x00008800ff027b82 */ /* 0x000e220000000a00 */
[----:B------:R-:W-:Y:S01]  /*2ed0*/  PRMT R0, R26, 0x9910, RZ ;  /* 0x000099101a007816 */ /* 0x000fe200000000ff */
[----:B------:R-:W-:Y:S01]  /*2ee0*/  IMAD R19, R23, 0x200, R19 ;  /* 0x0000020017137824 */ /* 0x000fe200078e0213 */
[----:B------:R-:W-:Y:S02]  /*2ef0*/  ULDC UR4, c[0x0][0x230] ;  /* 0x00008c0000047ab9 */ /* 0x000fe40000000800 */
[----:B------:R-:W-:Y:S01]  /*2f00*/  ISETP.GT.AND P1, PT, R0, 0x9, PT ;  /* 0x000000090000780c */ /* 0x000fe20003f24270 */
[----:B------:R-:W-:-:S05]  /*2f10*/  IMAD R19, R19, UR4, RZ ;  /* 0x0000000413137c24 */ /* 0x000fca000f8e02ff */
[----:B01234-:R-:W-:-:S05]  /*2f20*/  IADD3 R4, P0, R19, R2, RZ ;  /* 0x0000000213047210 */ /* 0x01ffca0007f1e0ff */
        /* <DEDUP_REMOVED lines=12> */
.L_x_16140:
[----:B------:R0:W5:Y:S01]  /*2ff0*/  LDG.E.U8 R18, desc[UR36][R4.64] ;  /* 0x0000002404127981 */ /* 0x000162000c1e1100 */
[----:B------:R-:W-:Y:S05]  /*3000*/  BRA `(.L_x_16136) ;  /* 0x0000000c00607947 */ /* 0x000fea0003800000 */
.L_x_16139:
        /* <DEDUP_REMOVED lines=8> */
.L_x_16143:
[----:B------:R0:W5:Y:S01]  /*3090*/  LDG.E.U8 R18, desc[UR36][R4.64] ;  /* 0x0000002404127981 */ /* 0x000162000c1e1100 */
[----:B------:R-:W-:Y:S05]  /*30a0*/  BRA `(.L_x_16136) ;  /* 0x0000000c00387947 */ /* 0x000fea0003800000 */
.L_x_16142:
[----:B------:R0:W5:Y:S01]  /*30b0*/  LDG.E.U16 R18, desc[UR36][R4.64] ;  /* 0x0000002404127981 */ /* 0x000162000c1e1500 */
[----:B------:R-:W-:Y:S05]  /*30c0*/  BRA `(.L_x_16136) ;  /* 0x0000000c00307947 */ /* 0x000fea0003800000 */
.L_x_16138:
        /* <DEDUP_REMOVED lines=10> */
.L_x_16145:
[----:B------:R-:W2:Y:S02]  /*3170*/  LDG.E.U16 R2, desc[UR36][R4.64] ;  /* 0x0000002404027981 */ /* 0x000ea4000c1e1500 */
[----:B--2---:R-:W-:-:S06]  /*3180*/  HADD2.F32 R2, -RZ, R2.H0_H0 ;  /* 0x20000002ff027230 */ /* 0x004fcc0000004100 */
[----:B------:R-:W0:Y:S02]  /*3190*/  F2I.S64.TRUNC R2, R2 ;  /* 0x0000000200027311 */ /* 0x000e24000020d900 */
[----:B0-----:R-:W-:Y:S01]  /*31a0*/  PRMT R18, R2, 0x7610, R18 ;  /* 0x0000761002127816 */ /* 0x001fe20000000012 */
[----:B------:R-:W-:Y:S06]  /*31b0*/  BRA `(.L_x_16136) ;  /* 0x0000000800f47947 */ /* 0x000fec0003800000 */
.L_x_16144:
        /* <DEDUP_REMOVED lines=10> */
.L_x_16147:
[----:B------:R-:W2:Y:S02]  /*3260*/  LDG.E.U16 R4, desc[UR36][R4.64] ;  /* 0x0000002404047981 */ /* 0x000ea4000c1e1500 */
[----:B--2---:R-:W-:-:S06]  /*3270*/  HADD2.F32 R2, -RZ, R4.H0_H0 ;  /* 0x20000004ff027230 */ /* 0x004fcc0000004100 */
[----:B------:R-:W0:Y:S02]  /*3280*/  F2I.S64.TRUNC R2, R2 ;  /* 0x0000000200027311 */ /* 0x000e24000020d900 */
[----:B0-----:R-:W-:Y:S01]  /*3290*/  PRMT R18, R2, 0x7610, R18 ;  /* 0x0000761002127816 */ /* 0x001fe20000000012 */
[----:B------:R-:W-:Y:S06]  /*32a0*/  BRA `(.L_x_16136) ;  /* 0x0000000800b87947 */ /* 0x000fec0003800000 */
.L_x_16146:
[----:B------:R-:W2:Y:S02]  /*32b0*/  LDG.E.64 R2, desc[UR36][R4.64] ;  /* 0x0000002404027981 */ /* 0x000ea4000c1e1b00 */
[----:B--2---:R-:W0:Y:S02]  /*32c0*/  F2I.S64.F64.TRUNC R2, R2 ;  /* 0x0000000200027311 */ /* 0x004e24000030d900 */
[----:B0-----:R-:W-:Y:S01]  /*32d0*/  PRMT R18, R2, 0x7610, R18 ;  /* 0x0000761002127816 */ /* 0x001fe20000000012 */
[----:B------:R-:W-:Y:S06]  /*32e0*/  BRA `(.L_x_16136) ;  /* 0x0000000800a87947 */ /* 0x000fec0003800000 */
.L_x_16137:
        /* <DEDUP_REMOVED lines=12> */
.L_x_16150:
[----:B------:R-:W2:Y:S02]  /*33b0*/  LDG.E.64 R4, desc[UR36][R4.64] ;  /* 0x0000002404047981 */ /* 0x000ea4000c1e1b00 */
[----:B--2---:R-:W0:Y:S02]  /*33c0*/  F2I.S64.F64.TRUNC R2, R4 ;  /* 0x0000000400027311 */ /* 0x004e24000030d900 */
[----:B0-----:R-:W-:Y:S01]  /*33d0*/  PRMT R18, R2, 0x7610, R18 ;  /* 0x0000761002127816 */ /* 0x001fe20000000012 */
[----:B------:R-:W-:Y:S06]  /*33e0*/  BRA `(.L_x_16136) ;  /* 0x0000000800687947 */ /* 0x000fec0003800000 */
.L_x_16149:
        /* <DEDUP_REMOVED lines=28> */
.L_x_16152:
        /* <DEDUP_REMOVED lines=15> */
.L_x_16151:
[----:B------:R-:W2:Y:S02]  /*36a0*/  LDG.E.U16 R2, desc[UR36][R4.64] ;  /* 0x0000002404027981 */ /* 0x000ea4000c1e1500 */
[----:B--2---:R-:W-:-:S06]  /*36b0*/  IMAD.U32 R2, R2, 0x10000, RZ ;  /* 0x0001000002027824 */ /* 0x004fcc00078e00ff */
[----:B------:R-:W0:Y:S02]  /*36c0*/  F2I.S64.TRUNC R2, R2 ;  /* 0x0000000200027311 */ /* 0x000e24000020d900 */
[----:B0-----:R-:W-:Y:S01]  /*36d0*/  PRMT R18, R2, 0x7610, R18 ;  /* 0x0000761002127816 */ /* 0x001fe20000000012 */
[----:B------:R-:W-:Y:S06]  /*36e0*/  BRA `(.L_x_16136) ;  /* 0x0000000400a87947 */ /* 0x000fec0003800000 */
.L_x_16148:
        /* <DEDUP_REMOVED lines=10> */
.L_x_16155:
        /* <DEDUP_REMOVED lines=21> */
.L_x_16159:
[----:B------:R-:W-:Y:S05]  /*38e0*/  BSYNC B1 ;  /* 0x0000000000017941 */ /* 0x000fea0003800000 */
.L_x_16158:
[----:B------:R-:W-:Y:S01]  /*38f0*/  IMAD.SHL.U32 R2, R2, 0x100000, RZ ;  /* 0x0010000002027824 */ /* 0x000fe200078e00ff */
[----:B------:R-:W-:-:S04]  /*3900*/  LEA R3, R0, 0x3b800000, 0x17 ;  /* 0x3b80000000037811 */ /* 0x000fc800078eb8ff */
[----:B------:R-:W-:-:S07]  /*3910*/  LOP3.LUT R2, R3, R2, R4, 0xfe, !PT ;  /* 0x0000000203027212 */ /* 0x000fce00078efe04 */
.L_x_16157:
[----:B------:R-:W-:Y:S05]  /*3920*/  BSYNC B0 ;  /* 0x0000000000007941 */ /* 0x000fea0003800000 */
.L_x_16156:
[----:B------:R-:W0:Y:S02]  /*3930*/  F2I.S64.TRUNC R2, R2 ;  /* 0x0000000200027311 */ /* 0x000e24000020d900 */
[----:B0-----:R-:W-:Y:S01]  /*3940*/  PRMT R18, R2, 0x7610, R18 ;  /* 0x0000761002127816 */ /* 0x001fe20000000012 */
[----:B------:R-:W-:Y:S06]  /*3950*/  BRA `(.L_x_16136) ;  /* 0x00000004000c7947 */ /* 0x000fec0003800000 */
.L_x_16154:
        /* <DEDUP_REMOVED lines=21> */
.L_x_16163:
[----:B------:R-:W-:Y:S05]  /*3ab0*/  BSYNC B1 ;  /* 0x0000000000017941 */ /* 0x000fea0003800000 */
.L_x_16162:
[----:B------:R-:W-:Y:S01]  /*3ac0*/  IMAD.SHL.U32 R2, R2, 0x200000, RZ ;  /* 0x0020000002027824 */ /* 0x000fe200078e00ff */
[----:B------:R-:W-:-:S04]  /*3ad0*/  LEA R3, R0, 0x37800000, 0x17 ;  /* 0x3780000000037811 */ /* 0x000fc800078eb8ff */
[----:B------:R-:W-:-:S07]  /*3ae0*/  LOP3.LUT R2, R3, R2, R4, 0xfe, !PT ;  /* 0x0000000203027212 */ /* 0x000fce00078efe04 */
.L_x_16161:
[----:B------:R-:W-:Y:S05]  /*3af0*/  BSYNC B0 ;  /* 0x0000000000007941 */ /* 0x000fea0003800000 */
.L_x_16160:
[----:B------:R-:W0:Y:S02]  /*3b00*/  F2I.S64.TRUNC R2, R2 ;  /* 0x0000000200027311 */ /* 0x000e24000020d900 */
[----:B0-----:R-:W-:Y:S01]  /*3b10*/  PRMT R18, R2, 0x7610, R18 ;  /* 0x0000761002127816 */ /* 0x001fe20000000012 */
[----:B------:R-:W-:Y:S06]  /*3b20*/  BRA `(.L_x_16136) ;  /* 0x0000000000987947 */ /* 0x000fec0003800000 */
.L_x_16153:
        /* <DEDUP_REMOVED lines=14> */
.L_x_16167:
[----:B------:R-:W-:Y:S05]  /*3c10*/  BSYNC B0 ;  /* 0x0000000000007941 */ /* 0x000fea0003800000 */
.L_x_16166:
[----:B------:R-:W0:Y:S02]  /*3c20*/  F2I.S64.TRUNC R2, R2 ;  /* 0x0000000200027311 */ /* 0x000e24000020d900 */
[----:B0-----:R-:W-:Y:S01]  /*3c30*/  PRMT R18, R2, 0x7610, R18 ;  /* 0x0000761002127816 */ /* 0x001fe20000000012 */
[----:B------:R-:W-:Y:S06]  /*3c40*/  BRA `(.L_x_16136) ;  /* 0x0000000000507947 */ /* 0x000fec0003800000 */
.L_x_16141:
        /* <DEDUP_REMOVED lines=16> */
.L_x_16168:
[----:B------:R-:W-:Y:S05]  /*3d50*/  BRA `(.L_x_16136) ;  /* 0x00000000000c7947 */ /* 0x000fea0003800000 */
.L_x_16165:
[----:B------:R0:W5:Y:S01]  /*3d60*/  LDG.E.U8 R18, desc[UR36][R4.64] ;  /* 0x0000002404127981 */ /* 0x000162000c1e1100 */
[----:B------:R-:W-:Y:S05]  /*3d70*/  BRA `(.L_x_16136) ;  /* 0x0000000000047947 */ /* 0x000fea0003800000 */
.L_x_16164:
[----:B------:R0:W5:Y:S02]  /*3d80*/  LDG.E.U8 R18, desc[UR36][R4.64] ;  /* 0x0000002404127981 */ /* 0x000164000c1e1100 */
.L_x_16136:
[----:B------:R-:W-:Y:S05]  /*3d90*/  BSYNC B6 ;  /* 0x0000000000067941 */ /* 0x000fea0003800000 */
.L_x_16135:
[----:B------:R-:W1:Y:S01]  /*3da0*/  S2R R2, SR_TID.X ;  /* 0x0000000000027919 */ /* 0x000e620000002100 */
[----:B------:R-:W1:Y:S01]  /*3db0*/  LDC.U8 R19, c[0x0][0x234] ;  /* 0x00008d00ff137b82 */ /* 0x000e620000000000 */
[----:B0-----:R-:W-:Y:S01]  /*3dc0*/  PRMT R25, R25, 0x9910, RZ ;  /* 0x0000991019197816 */ /* 0x001fe200000000ff */
[----:B------:R-:W-:Y:S01]  /*3dd0*/  BSSY B6, `(.L_x_16169) ;  /* 0x0000109000067945 */ /* 0x000fe20003800000 */
[----:B-----5:R-:W-:Y:S02]  /*3de0*/  PRMT R3, R17, 0x9910, RZ ;  /* 0x0000991011037816 */ /* 0x020fe400000000ff */
[----:B-1234-:R-:W-:Y:S01]  /*3df0*/  PRMT R5, R16, 0x9910, RZ ;  /* 0x0000991010057816 */ /* 0x01efe200000000ff */
[----:B------:R-:W-:Y:S01]  /*3e00*/  IMAD.MOV.U32 R16, RZ, RZ, R25 ;  /* 0x000000ffff107224 */ /* 0x000fe200078e0019 */
[----:B------:R-:W-:Y:S02]  /*3e10*/  PRMT R17, R24, 0x9910, RZ ;  /* 0x0000991018117816 */ /* 0x000fe400000000ff */
[----:B------:R-:W-:Y:S01]  /*3e20*/  PRMT R7, R18, 0x9910, RZ ;  /* 0x0000991012077816 */ /* 0x000fe200000000ff */
[----:B------:R-:W-:-:S02]  /*3e30*/  IMAD R3, R16, R3, RZ ;  /* 0x0000000310037224 */ /* 0x000fc400078e02ff */
[C---:B------:R-:W-:Y:S02]  /*3e40*/  IMAD R18, R16.reuse, R5, RZ ;  /* 0x0000000510127224 */ /* 0x040fe400078e02ff */
[C---:B------:R-:W-:Y:S02]  /*3e50*/  IMAD R17, R16.reuse, R17, RZ ;  /* 0x0000001110117224 */ /* 0x040fe400078e02ff */
[----:B------:R-:W-:Y:S01]  /*3e60*/  IMAD R16, R16, R7, RZ ;  /* 0x0000000710107224 */ /* 0x000fe200078e02ff */
        /* <DEDUP_REMOVED lines=23> */
.L_x_16174:
[----:B------:R0:W-:Y:S01]  /*3fe0*/  STG.E.U8 desc[UR36][R8.64], R3 ;  /* 0x0000000308007986 */ /* 0x0001e2000c101124 */
[----:B------:R-:W-:Y:S05]  /*3ff0*/  BRA `(.L_x_16170) ;  /* 0x0000000c00987947 */ /* 0x000fea0003800000 */
.L_x_16173:
        /* <DEDUP_REMOVED lines=10> */
.L_x_16177:
[----:B------:R-:W-:-:S05]  /*40a0*/  LOP3.LUT R3, R3, 0xff, RZ, 0xc0, !PT ;  /* 0x000000ff03037812 */ /* 0x000fca00078ec0ff */
[----:B------:R0:W-:Y:S01]  /*40b0*/  STG.E desc[UR36][R8.64], R3 ;  /* 0x0000000308007986 */ /* 0x0001e2000c101924 */
[----:B------:R-:W-:Y:S05]  /*40c0*/  BRA `(.L_x_16170) ;  /* 0x0000000c00647947 */ /* 0x000fea0003800000 */
.L_x_16176:
[----:B------:R-:W-:-:S05]  /*40d0*/  LOP3.LUT R3, R3, 0xff, RZ, 0xc0, !PT ;  /* 0x000000ff03037812 */ /* 0x000fca00078ec0ff */
[----:B------:R0:W-:Y:S01]  /*40e0*/  STG.E.U16 desc[UR36][R8.64], R3 ;  /* 0x0000000308007986 */ /* 0x0001e2000c101524 */
[----:B------:R-:W-:Y:S05]  /*40f0*/  BRA `(.L_x_16170) ;  /* 0x0000000c00587947 */ /* 0x000fea0003800000 */
.L_x_16172:
        /* <DEDUP_REMOVED lines=10> */
.L_x_16179:
[----:B------:R-:W-:-:S04]  /*41a0*/  LOP3.LUT R3, R3, 0xff, RZ, 0xc0, !PT ;  /* 0x000000ff03037812 */ /* 0x000fc800078ec0ff */
[----:B------:R-:W0:Y:S02]  /*41b0*/  I2F.U16 R0, R3 ;  /* 0x0000000300007306 */ /* 0x000e240000101000 */
[----:B0-----:R-:W-:-:S05]  /*41c0*/  F2FP.F16.F32.PACK_AB R0, RZ, R0 ;  /* 0x00000000ff00723e */ /* 0x001fca00000000ff */
[----:B------:R0:W-:Y:S01]  /*41d0*/  STG.E.U16 desc[UR36][R8.64], R0 ;  /* 0x0000000008007986 */ /* 0x0001e2000c101524 */
[----:B------:R-:W-:Y:S05]  /*41e0*/  BRA `(.L_x_16170) ;  /* 0x0000000c001c7947 */ /* 0x000fea0003800000 */
.L_x_16178:
        /* <DEDUP_REMOVED lines=11> */
.L_x_16181:
[----:B------:R-:W-:-:S06]  /*42a0*/  LOP3.LUT R3, R3, 0xff, RZ, 0xc0, !PT ;  /* 0x000000ff03037812 */ /* 0x000fcc00078ec0ff */
[----:B------:R-:W0:Y:S02]  /*42b0*/  I2F.U16 R3, R3 ;  /* 0x0000000300037306 */ /* 0x000e240000101000 */
[----:B0-----:R-:W-:-:S04]  /*42c0*/  F2FP.F16.F32.PACK_AB R3, RZ, R3 ;  /* 0x00000003ff03723e */ /* 0x001fc800000000ff */
[----:B------:R-:W-:-:S05]  /*42d0*/  PRMT R3, R3, 0x5410, RZ ;  /* 0x0000541003037816 */ /* 0x000fca00000000ff */
[----:B------:R0:W-:Y:S01]  /*42e0*/  STG.E desc[UR36][R8.64], R3 ;  /* 0x0000000308007986 */ /* 0x0001e2000c101924 */
[----:B------:R-:W-:Y:S05]  /*42f0*/  BRA `(.L_x_16170) ;  /* 0x0000000800d87947 */ /* 0x000fea0003800000 */
.L_x_16180:
[----:B------:R-:W-:-:S06]  /*4300*/  LOP3.LUT R4, R3, 0xff, RZ, 0xc0, !PT ;  /* 0x000000ff03047812 */ /* 0x000fcc00078ec0ff */
[----:B------:R-:W0:Y:S02]  /*4310*/  I2F.F64.U16 R4, R4 ;  /* 0x0000000400047312 */ /* 0x000e240000101800 */
[----:B0-----:R0:W-:Y:S01]  /*4320*/  STG.E.64 desc[UR36][R8.64], R4 ;  /* 0x0000000408007986 */ /* 0x0011e2000c101b24 */
[----:B------:R-:W-:Y:S05]  /*4330*/  BRA `(.L_x_16170) ;  /* 0x0000000800c87947 */ /* 0x000fea0003800000 */
.L_x_16171:
        /* <DEDUP_REMOVED lines=12> */
.L_x_16184:
[----:B------:R-:W-:Y:S02]  /*4400*/  LOP3.LUT R4, R3, 0xff, RZ, 0xc0, !PT ;  /* 0x000000ff03047812 */ /* 0x000fe400078ec0ff */
[----:B------:R-:W-:-:S04]  /*4410*/  CS2R R6, SRZ ;  /* 0x0000000000067805 */ /* 0x000fc8000001ff00 */
[----:B------:R-:W0:Y:S02]  /*4420*/  I2F.F64.U16 R4, R4 ;  /* 0x0000000400047312 */ /* 0x000e240000101800 */
[----:B0-----:R0:W-:Y:S01]  /*4430*/  STG.E.128 desc[UR36][R8.64], R4 ;  /* 0x0000000408007986 */ /* 0x0011e2000c101d24 */
[----:B------:R-:W-:Y:S05]  /*4440*/  BRA `(.L_x_16170) ;  /* 0x0000000800847947 */ /* 0x000fea0003800000 */
.L_x_16183:
        /* <DEDUP_REMOVED lines=22> */
.L_x_16188:
[----:B------:R-:W-:Y:S05]  /*45b0*/  BSYNC B0 ;  /* 0x0000000000007941 */ /* 0x000fea0003800000 */
.L_x_16187:
[----:B------:R-:W-:-:S05]  /*45c0*/  LOP3.LUT R5, R0, R5, RZ, 0xfc, !PT ;  /* 0x0000000500057212 */ /* 0x000fca00078efcff */
[----:B------:R0:W-:Y:S01]  /*45d0*/  STG.E.U8 desc[UR36][R8.64], R5 ;  /* 0x0000000508007986 */ /* 0x0001e2000c101124 */
[----:B------:R-:W-:Y:S05]  /*45e0*/  BRA `(.L_x_16170) ;  /* 0x00000008001c7947 */ /* 0x000fea0003800000 */
.L_x_16186:
[----:B------:R-:W-:Y:S01]  /*45f0*/  LOP3.LUT R0, R3, 0xff, RZ, 0xc0, !PT ;  /* 0x000000ff03007812 */ /* 0x000fe200078ec0ff */
[----:B------:R-:W-:Y:S03]  /*4600*/  BSSY B0, `(.L_x_16189) ;  /* 0x0000010000007945 */ /* 0x000fe60003800000 */
        /* <DEDUP_REMOVED lines=12> */
.L_x_16190:
[----:B------:R-:W-:Y:S01]  /*46d0*/  IMAD.MOV.U32 R0, RZ, RZ, 0x7f ;  /* 0x0000007fff007424 */ /* 0x000fe200078e00ff */
[----:B------:R-:W-:-:S04]  /*46e0*/  ISETP.GT.U32.AND P0, PT, R3, 0x7f800000, PT ;  /* 0x7f8000000300780c */ /* 0x000fc80003f04070 */
[----:B------:R-:W-:-:S09]  /*46f0*/  SEL R0, R0, 0x7c, P0 ;  /* 0x0000007c00007807 */ /* 0x000fd20000000000 */
.L_x_16191:
[----:B------:R-:W-:Y:S05]  /*4700*/  BSYNC B0 ;  /* 0x0000000000007941 */ /* 0x000fea0003800000 */
.L_x_16189:
[----:B------:R-:W-:-:S04]  /*4710*/  LOP3.LUT R3, R5, 0x80000000, RZ, 0xc0, !PT ;  /* 0x8000000005037812 */ /* 0x000fc800078ec0ff */
[----:B------:R-:W-:-:S04]  /*4720*/  SHF.R.U32.HI R3, RZ, 0x18, R3 ;  /* 0x00000018ff037819 */ /* 0x000fc80000011603 */
[----:B------:R-:W-:-:S05]  /*4730*/  LOP3.LUT R3, R0, R3, RZ, 0xfc, !PT ;  /* 0x0000000300037212 */ /* 0x000fca00078efcff */
[----:B------:R0:W-:Y:S01]  /*4740*/  STG.E.U8 desc[UR36][R8.64], R3 ;  /* 0x0000000308007986 */ /* 0x0001e2000c101124 */
[----:B------:R-:W-:Y:S05]  /*4750*/  BRA `(.L_x_16170) ;  /* 0x0000000400c07947 */ /* 0x000fea0003800000 */
.L_x_16185:
[----:B------:R-:W-:-:S04]  /*4760*/  LOP3.LUT R3, R3, 0xff, RZ, 0xc0, !PT ;  /* 0x000000ff03037812 */ /* 0x000fc800078ec0ff */
[----:B------:R-:W0:Y:S02]  /*4770*/  I2F.U16 R0, R3 ;  /* 0x0000000300007306 */ /* 0x000e240000101000 */
[----:B0-----:R-:W-:-:S05]  /*4780*/  F2FP.BF16.F32.PACK_AB R0, RZ, R0 ;  /* 0x00000000ff00723e */ /* 0x001fca00000010ff */
[----:B------:R0:W-:Y:S01]  /*4790*/  STG.E.U16 desc[UR36][R8.64], R0 ;  /* 0x0000000008007986 */ /* 0x0001e2000c101524 */
[----:B------:R-:W-:Y:S05]  /*47a0*/  BRA `(.L_x_16170) ;  /* 0x0000000400ac7947 */ /* 0x000fea0003800000 */
.L_x_16182:
        /* <DEDUP_REMOVED lines=11> */
.L_x_16194:
[----:B------:R-:W-:Y:S01]  /*4860*/  LOP3.LUT R0, R3, 0xff, RZ, 0xc0, !PT ;  /* 0x000000ff03007812 */ /* 0x000fe200078ec0ff */
[----:B------:R-:W-:Y:S01]  /*4870*/  BSSY B0, `(.L_x_16195) ;  /* 0x0000015000007945 */ /* 0x000fe20003800000 */
[----:B------:R-:W-:Y:S02]  /*4880*/  IMAD.MOV.U32 R4, RZ, RZ, 0x80 ;  /* 0x00000080ff047424 */ /* 0x000fe400078e00ff */
        /* <DEDUP_REMOVED lines=15> */
.L_x_16197:
[----:B------:R-:W-:-:S04]  /*4980*/  LOP3.LUT R3, R5, 0x80000000, RZ, 0xc0, !PT ;  /* 0x8000000005037812 */ /* 0x000fc800078ec0ff */
[----:B------:R-:W-:-:S04]  /*4990*/  SHF.R.U32.HI R3, RZ, 0x18, R3 ;  /* 0x00000018ff037819 */ /* 0x000fc80000011603 */
[----:B------:R-:W-:-:S04]  /*49a0*/  LOP3.LUT R0, R0, R3, RZ, 0xfc, !PT ;  /* 0x0000000300007212 */ /* 0x000fc800078efcff */
[----:B------:R-:W-:-:S07]  /*49b0*/  PRMT R4, R0, 0x7610, R4 ;  /* 0x0000761000047816 */ /* 0x000fce0000000004 */
.L_x_16196:
[----:B------:R-:W-:Y:S05]  /*49c0*/  BSYNC B0 ;  /* 0x0000000000007941 */ /* 0x000fea0003800000 */
.L_x_16195:
[----:B------:R3:W-:Y:S01]  /*49d0*/  STG.E.U8 desc[UR36][R8.64], R4 ;  /* 0x0000000408007986 */ /* 0x0007e2000c101124 */
[----:B------:R-:W-:Y:S05]  /*49e0*/  BRA `(.L_x_16170) ;  /* 0x00000004001c7947 */ /* 0x000fea0003800000 */
.L_x_16193:
        /* <DEDUP_REMOVED lines=18> */
.L_x_16200:
[----:B------:R-:W-:-:S04]  /*4b10*/  LOP3.LUT R3, R5, 0x80000000, RZ, 0xc0, !PT ;  /* 0x8000000005037812 */ /* 0x000fc800078ec0ff */
[----:B------:R-:W-:-:S04]  /*4b20*/  SHF.R.U32.HI R3, RZ, 0x18, R3 ;  /* 0x00000018ff037819 */ /* 0x000fc80000011603 */
[----:B------:R-:W-:-:S04]  /*4b30*/  LOP3.LUT R0, R0, R3, RZ, 0xfc, !PT ;  /* 0x0000000300007212 */ /* 0x000fc800078efcff */
[----:B------:R-:W-:-:S07]  /*4b40*/  PRMT R4, R0, 0x7610, R4 ;  /* 0x0000761000047816 */ /* 0x000fce0000000004 */
.L_x_16199:
[----:B------:R-:W-:Y:S05]  /*4b50*/  BSYNC B0 ;  /* 0x0000000000007941 */ /* 0x000fea0003800000 */
.L_x_16198:
[----:B------:R0:W-:Y:S01]  /*4b60*/  STG.E.U8 desc[UR36][R8.64], R4 ;  /* 0x0000000408007986 */ /* 0x0001e2000c101124 */
[----:B------:R-:W-:Y:S05]  /*4b70*/  BRA `(.L_x_16170) ;  /* 0x0000000000b87947 */ /* 0x000fea0003800000 */
.L_x_16192:
[----:B------:R-:W-:-:S13]  /*4b80*/  ISETP.NE.AND P0, PT, R0, 0x1c, PT ;  /* 0x0000001c0000780c */ /* 0x000fda0003f05270 */
[----:B------:R-:W-:Y:S05]  /*4b90*/  @!P0 BRA `(.L_x_16201) ;  /* 0x0000000000a88947 */ /* 0x000fea0003800000 */
[----:B------:R-:W-:-:S13]  /*4ba0*/  ISETP.NE.AND P0, PT, R0, 0x1d, PT ;  /* 0x0000001d0000780c */ /* 0x000fda0003f05270 */
[----:B------:R-:W-:Y:S05]  /*4bb0*/  @!P0 BRA `(.L_x_16202) ;  /* 0x0000000000908947 */ /* 0x000fea0003800000 */
[----:B------:R-:W-:-:S13]  /*4bc0*/  ISETP.NE.AND P0, PT, R0, 0x2c, PT ;  /* 0x0000002c0000780c */ /* 0x000fda0003f05270 */
[----:B------:R-:W-:Y:S05]  /*4bd0*/  @P0 BRA `(.L_x_16175) ;  /* 0x0000000000440947 */ /* 0x000fea0003800000 */
[----:B------:R-:W-:-:S04]  /*4be0*/  LOP3.LUT R5, R3, 0xff, RZ, 0xc0, !PT ;  /* 0x000000ff03057812 */ /* 0x000fc800078ec0ff */
        /* <DEDUP_REMOVED lines=16> */
.L_x_16175:
        /* <DEDUP_REMOVED lines=16> */
.L_x_16203:
[----:B------:R-:W-:Y:S05]  /*4df0*/  BRA `(.L_x_16170) ;  /* 0x0000000000187947 */ /* 0x000fea0003800000 */
.L_x_16202:
[----:B------:R-:W-:Y:S01]  /*4e00*/  LOP3.LUT R4, R3, 0xff, RZ, 0xc0, !PT ;  /* 0x000000ff03047812 */ /* 0x000fe200078ec0ff */
[----:B------:R-:W-:-:S05]  /*4e10*/  IMAD.MOV.U32 R5, RZ, RZ, RZ ;  /* 0x000000ffff057224 */ /* 0x000fca00078e00ff */
[----:B------:R2:W-:Y:S01]  /*4e20*/  STG.E.64 desc[UR36][R8.64], R4 ;  /* 0x0000000408007986 */ /* 0x0005e2000c101b24 */
[----:B------:R-:W-:Y:S05]  /*4e30*/  BRA `(.L_x_16170) ;  /* 0x0000000000087947 */ /* 0x000fea0003800000 */
.L_x_16201:
[----:B------:R-:W-:-:S05]  /*4e40*/  LOP3.LUT R3, R3, 0xff, RZ, 0xc0, !PT ;  /* 0x000000ff03037812 */ /* 0x000fca00078ec0ff */
[----:B------:R0:W-:Y:S02]  /*4e50*/  STG.E desc[UR36][R8.64], R3 ;  /* 0x0000000308007986 */ /* 0x0001e4000c101924 */
.L_x_16170:
[----:B------:R-:W-:Y:S05]  /*4e60*/  BSYNC B6 ;  /* 0x0000000000067941 */ /* 0x000fea0003800000 */
.L_x_16169:
        /* <DEDUP_REMOVED lines=23> */
.L_x_16209:
[----:B------:R0:W-:Y:S01]  /*4fe0*/  STG.E.U8 desc[UR36][R8.64], R18 ;  /* 0x0000001208007986 */ /* 0x0001e2000c101124 */
[----:B------:R-:W-:Y:S05]  /*4ff0*/  BRA `(.L_x_16211) ;  /* 0x0000000c00987947 */ /* 0x000fea0003800000 */
.L_x_16208:
        /* <DEDUP_REMOVED lines=10> */
.L_x_16213:
[----:B------:R-:W-:-:S05]  /*50a0*/  LOP3.LUT R3, R18, 0xff, RZ, 0xc0, !PT ;  /* 0x000000ff12037812 */ /* 0x000fca00078ec0ff */
[----:B------:R0:W-:Y:S01]  /*50b0*/  STG.E desc[UR36][R8.64], R3 ;  /* 0x0000000308007986 */ /* 0x0001e2000c101924 */
[----:B------:R-:W-:Y:S05]  /*50c0*/  BRA `(.L_x_16211) ;  /* 0x0000000c00647947 */ /* 0x000fea0003800000 */
.L_x_16212:
[----:B------:R-:W-:-:S05]  /*50d0*/  LOP3.LUT R3, R18, 0xff, RZ, 0xc0, !PT ;  /* 0x000000ff12037812 */ /* 0x000fca00078ec0ff */
[----:B------:R0:W-:Y:S01]  /*50e0*/  STG.E.U16 desc[UR36][R8.64], R3 ;  /* 0x0000000308007986 */ /* 0x0001e2000c101524 */
[----:B------:R-:W-:Y:S05]  /*50f0*/  BRA `(.L_x_16211) ;  /* 0x0000000c00587947 */ /* 0x000fea0003800000 */
.L_x_16207:
        /* <DEDUP_REMOVED lines=10> */
.L_x_16215:
[----:B------:R-:W-:-:S04]  /*51a0*/  LOP3.LUT R18, R18, 0xff, RZ, 0xc0, !PT ;  /* 0x000000ff12127812 */ /* 0x000fc800078ec0ff */
[----:B------:R-:W0:Y:S02]  /*51b0*/  I2F.U16 R0, R18 ;  /* 0x0000001200007306 */ /* 0x000e240000101000 */
[----:B0-----:R-:W-:-:S05]  /*51c0*/  F2FP.F16.F32.PACK_AB R0, RZ, R0 ;  /* 0x00000000ff00723e */ /* 0x001fca00000000ff */
[----:B------:R0:W-:Y:S01]  /*51d0*/  STG.E.U16 desc[UR36][R8.64], R0 ;  /* 0x0000000008007986 */ /* 0x0001e2000c101524 */
[----:B------:R-:W-:Y:S05]  /*51e0*/  BRA `(.L_x_16211) ;  /* 0x0000000c001c7947 */ /* 0x000fea0003800000 */
.L_x_16214:
        /* <DEDUP_REMOVED lines=11> */
.L_x_16217:
[----:B------:R-:W-:-:S06]  /*52a0*/  LOP3.LUT R18, R18, 0xff, RZ, 0xc0, !PT ;  /* 0x000000ff12127812 */ /* 0x000fcc00078ec0ff */
[----:B------:R-:W0:Y:S02]  /*52b0*/  I2F.U16 R18, R18 ;  /* 0x0000001200127306 */ /* 0x000e240000101000 */
[----:B0-----:R-:W-:-:S04]  /*52c0*/  F2FP.F16.F32.PACK_AB R3, RZ, R18 ;  /* 0x00000012ff03723e */ /* 0x001fc800000000ff */
[----:B------:R-:W-:-:S05]  /*52d0*/  PRMT R3, R3, 0x5410, RZ ;  /* 0x0000541003037816 */ /* 0x000fca00000000ff */
[----:B------:R0:W-:Y:S01]  /*52e0*/  STG.E desc[UR36][R8.64], R3 ;  /* 0x0000000308007986 */ /* 0x0001e2000c101924 */
[----:B------:R-:W-:Y:S05]  /*52f0*/  BRA `(.L_x_16211) ;  /* 0x0000000800d87947 */ /* 0x000fea0003800000 */
.L_x_16216:
[----:B------:R-:W-:-:S06]  /*5300*/  LOP3.LUT R4, R18, 0xff, RZ, 0xc0, !PT ;  /* 0x000000ff12047812 */ /* 0x000fcc00078ec0ff */
[----:B------:R-:W0:Y:S02]  /*5310*/  I2F.F64.U16 R4, R4 ;  /* 0x0000000400047312 */ /* 0x000e240000101800 */
[----:B0-----:R0:W-:Y:S01]  /*5320*/  STG.E.64 desc[UR36][R8.64], R4 ;  /* 0x0000000408007986 */ /* 0x0011e2000c101b24 */
[----:B------:R-:W-:Y:S05]  /*5330*/  BRA `(.L_x_16211) ;  /* 0x0000000800c87947 */ /* 0x000fea0003800000 */
.L_x_16206:
        /* <DEDUP_REMOVED lines=12> */
.L_x_16220:
[----:B------:R-:W-:Y:S02]  /*5400*/  LOP3.LUT R4, R18, 0xff, RZ, 0xc0, !PT ;  /* 0x000000ff12047812 */ /* 0x000fe400078ec0ff */
[----:B------:R-:W-:-:S04]  /*5410*/  CS2R R6, SRZ ;  /* 0x0000000000067805 */ /* 0x000fc8000001ff00 */
[----:B------:R-:W0:Y:S02]  /*5420*/  I2F.F64.U16 R4, R4 ;  /* 0x0000000400047312 */ /* 0x000e240000101800 */
[----:B0-----:R0:W-:Y:S01]  /*5430*/  STG.E.128 desc[UR36][R8.64], R4 ;  /* 0x0000000408007986 */ /* 0x0011e2000c101d24 */
[----:B------:R-:W-:Y:S05]  /*5440*/  BRA `(.L_x_16211) ;  /* 0x0000000800847947 */ /* 0x000fea0003800000 */
.L_x_16219:
        /* <DEDUP_REMOVED lines=22> */
.L_x_16224:
[----:B------:R-:W-:Y:S05]  /*55b0*/  BSYNC B0 ;  /* 0x0000000000007941 */ /* 0x000fea0003800000 */
.L_x_16223:
[----:B------:R-:W-:-:S05]  /*55c0*/  LOP3.LUT R5, R0, R5, RZ, 0xfc, !PT ;  /* 0x0000000500057212 */ /* 0x000fca00078efcff */
[----:B------:R0:W-:Y:S01]  /*55d0*/  STG.E.U8 desc[UR36][R8.64], R5 ;  /* 0x0000000508007986 */ /* 0x0001e2000c101124 */
[----:B------:R-:W-:Y:S05]  /*55e0*/  BRA `(.L_x_16211) ;  /* 0x00000008001c7947 */ /* 0x000fea0003800000 */
.L_x_16222:
        /* <DEDUP_REMOVED lines=14> */
.L_x_16226:
[----:B------:R-:W-:Y:S01]  /*56d0*/  IMAD.MOV.U32 R0, RZ, RZ, 0x7f ;  /* 0x0000007fff007424 */ /* 0x000fe200078e00ff */
[----:B------:R-:W-:-:S04]  /*56e0*/  ISETP.GT.U32.AND P0, PT, R3, 0x7f800000, PT ;  /* 0x7f8000000300780c */ /* 0x000fc80003f04070 */
[----:B------:R-:W-:-:S09]  /*56f0*/  SEL R0, R0, 0x7c, P0 ;  /* 0x0000007c00007807 */ /* 0x000fd20000000000 */
.L_x_16227:
[----:B------:R-:W-:Y:S05]  /*5700*/  BSYNC B0 ;  /* 0x0000000000007941 */ /* 0x000fea0003800000 */
.L_x_16225:
[----:B------:R-:W-:-:S04]  /*5710*/  LOP3.LUT R3, R5, 0x80000000, RZ, 0xc0, !PT ;  /* 0x8000000005037812 */ /* 0x000fc800078ec0ff */
[----:B------:R-:W-:-:S04]  /*5720*/  SHF.R.U32.HI R3, RZ, 0x18, R3 ;  /* 0x00000018ff037819 */ /* 0x000fc80000011603 */
[----:B------:R-:W-:-:S05]  /*5730*/  LOP3.LUT R3, R0, R3, RZ, 0xfc, !PT ;  /* 0x0000000300037212 */ /* 0x000fca00078efcff */
[----:B------:R0:W-:Y:S01]  /*5740*/  STG.E.U8 desc[UR36][R8.64], R3 ;  /* 0x0000000308007986 */ /* 0x0001e2000c101124 */
[----:B------:R-:W-:Y:S05]  /*5750*/  BRA `(.L_x_16211) ;  /* 0x0000000400c07947 */ /* 0x000fea0003800000 */
.L_x_16221:
[----:B------:R-:W-:-:S04]  /*5760*/  LOP3.LUT R18, R18, 0xff, RZ, 0xc0, !PT ;  /* 0x000000ff12127812 */ /* 0x000fc800078ec0ff */
[----:B------:R-:W0:Y:S02]  /*5770*/  I2F.U16 R0, R18 ;  /* 0x0000001200007306 */ /* 0x000e240000101000 */
[----:B0-----:R-:W-:-:S05]  /*5780*/  F2FP.BF16.F32.PACK_AB R0, RZ, R0 ;  /* 0x00000000ff00723e */ /* 0x001fca00000010ff */
[----:B------:R0:W-:Y:S01]  /*5790*/  STG.E.U16 desc[UR36][R8.64], R0 ;  /* 0x0000000008007986 */ /* 0x0001e2000c101524 */
[----:B------:R-:W-:Y:S05]  /*57a0*/  BRA `(.L_x_16211) ;  /* 0x0000000400ac7947 */ /* 0x000fea0003800000 */
.L_x_16218:
        /* <DEDUP_REMOVED lines=11> */
.L_x_16230:
        /* <DEDUP_REMOVED lines=18> */
.L_x_16233:
[----:B------:R-:W-:-:S04]  /*5980*/  LOP3.LUT R3, R5, 0x80000000, RZ, 0xc0, !PT ;  /* 0x8000000005037812 */ /* 0x000fc800078ec0ff */
[----:B------:R-:W-:-:S04]  /*5990*/  SHF.R.U32.HI R3, RZ, 0x18, R3 ;  /* 0x00000018ff037819 */ /* 0x000fc80000011603 */
[----:B------:R-:W-:-:S04]  /*59a0*/  LOP3.LUT R0, R0, R3, RZ, 0xfc, !PT ;  /* 0x0000000300007212 */ /* 0x000fc800078efcff */
[----:B------:R-:W-:-:S07]  /*59b0*/  PRMT R4, R0, 0x7610, R4 ;  /* 0x0000761000047816 */ /* 0x000fce0000000004 */
.L_x_16232:
[----:B------:R-:W-:Y:S05]  /*59c0*/  BSYNC B0 ;  /* 0x0000000000007941 */ /* 0x000fea0003800000 */
.L_x_16231:
[----:B------:R3:W-:Y:S01]  /*59d0*/  STG.E.U8 desc[UR36][R8.64], R4 ;  /* 0x0000000408007986 */ /* 0x0007e2000c101124 */
[----:B------:R-:W-:Y:S05]  /*59e0*/  BRA `(.L_x_16211) ;  /* 0x00000004001c7947 */ /* 0x000fea0003800000 */
.L_x_16229:
        /* <DEDUP_REMOVED lines=18> */
.L_x_16236:
[----:B------:R-:W-:-:S04]  /*5b10*/  LOP3.LUT R3, R5, 0x80000000, RZ, 0xc0, !PT ;  /* 0x8000000005037812 */ /* 0x000fc800078ec0ff */
[----:B------:R-:W-:-:S04]  /*5b20*/  SHF.R.U32.HI R3, RZ, 0x18, R3 ;  /* 0x00000018ff037819 */ /* 0x000fc80000011603 */
[----:B------:R-:W-:-:S04]  /*5b30*/  LOP3.LUT R0, R0, R3, RZ, 0xfc, !PT ;  /* 0x0000000300007212 */ /* 0x000fc800078efcff */
[----:B------:R-:W-:-:S07]  /*5b40*/  PRMT R4, R0, 0x7610, R4 ;  /* 0x0000761000047816 */ /* 0x000fce0000000004 */
.L_x_16235:
[----:B------:R-:W-:Y:S05]  /*5b50*/  BSYNC B0 ;  /* 0x0000000000007941 */ /* 0x000fea0003800000 */
.L_x_16234:
[----:B------:R0:W-:Y:S01]  /*5b60*/  STG.E.U8 desc[UR36][R8.64], R4 ;  /* 0x0000000408007986 */ /* 0x0001e2000c101124 */
[----:B------:R-:W-:Y:S05]  /*5b70*/  BRA `(.L_x_16211) ;  /* 0x0000000000b87947 */ /* 0x000fea0003800000 */
.L_x_16228:
        /* <DEDUP_REMOVED lines=23> */
.L_x_16210:
        /* <DEDUP_REMOVED lines=16> */
.L_x_16239:
[----:B------:R-:W-:Y:S05]  /*5df0*/  BRA `(.L_x_16211) ;  /* 0x0000000000187947 */ /* 0x000fea0003800000 */
.L_x_16238:
[----:B------:R-:W-:Y:S01]  /*5e00*/  LOP3.LUT R4, R18, 0xff, RZ, 0xc0, !PT ;  /* 0x000000ff12047812 */ /* 0x000fe200078ec0ff */
[----:B------:R-:W-:-:S05]  /*5e10*/  IMAD.MOV.U32 R5, RZ, RZ, RZ ;  /* 0x000000ffff057224 */ /* 0x000fca00078e00ff */
[----:B------:R2:W-:Y:S01]  /*5e20*/  STG.E.64 desc[UR36][R8.64], R4 ;  /* 0x0000000408007986 */ /* 0x0005e2000c101b24 */
[----:B------:R-:W-:Y:S05]  /*5e30*/  BRA `(.L_x_16211) ;  /* 0x0000000000087947 */ /* 0x000fea0003800000 */
.L_x_16237:
[----:B------:R-:W-:-:S05]  /*5e40*/  LOP3.LUT R3, R18, 0xff, RZ, 0xc0, !PT ;  /* 0x000000ff12037812 */ /* 0x000fca00078ec0ff */
[----:B------:R0:W-:Y:S02]  /*5e50*/  STG.E desc[UR36][R8.64], R3 ;  /* 0x0000000308007986 */ /* 0x0001e4000c101924 */
.L_x_16211:
        /* <DEDUP_REMOVED lines=23> */
.L_x_16243:
[----:B------:R3:W-:Y:S01]  /*5fd0*/  STG.E.U8 desc[UR36][R8.64], R17 ;  /* 0x0000001108007986 */ /* 0x0007e2000c101124 */
[----:B------:R-:W-:Y:S05]  /*5fe0*/  BRA `(.L_x_16245) ;  /* 0x0000000c00987947 */ /* 0x000fea0003800000 */
.L_x_16242:
        /* <DEDUP_REMOVED lines=10> */
.L_x_16247:
[----:B------:R-:W-:-:S05]  /*6090*/  LOP3.LUT R17, R17, 0xff, RZ, 0xc0, !PT ;  /* 0x000000ff11117812 */ /* 0x000fca00078ec0ff */
[----:B------:R2:W-:Y:S01]  /*60a0*/  STG.E desc[UR36][R8.64], R17 ;  /* 0x0000001108007986 */ /* 0x0005e2000c101924 */
[----:B------:R-:W-:Y:S05]  /*60b0*/  BRA `(.L_x_16245) ;  /* 0x0000000c00647947 */ /* 0x000fea0003800000 */
.L_x_16246:
[----:B------:R-:W-:-:S05]  /*60c0*/  LOP3.LUT R17, R17, 0xff, RZ, 0xc0, !PT ;  /* 0x000000ff11117812 */ /* 0x000fca00078ec0ff */
[----:B------:R0:W-:Y:S01]  /*60d0*/  STG.E.U16 desc[UR36][R8.64], R17 ;  /* 0x0000001108007986 */ /* 0x0001e2000c101524 */
[----:B------:R-:W-:Y:S05]  /*60e0*/  BRA `(.L_x_16245) ;  /* 0x0000000c00587947 */ /* 0x000fea0003800000 */
.L_x_16241:
        /* <DEDUP_REMOVED lines=10> */
.L_x_16249:
[----:B------:R-:W-:-:S04]  /*6190*/  LOP3.LUT R17, R17, 0xff, RZ, 0xc0, !PT ;  /* 0x000000ff11117812 */ /* 0x000fc800078ec0ff */
[----:B------:R-:W0:Y:S02]  /*61a0*/  I2F.U16 R0, R17 ;  /* 0x0000001100007306 */ /* 0x000e240000101000 */
[----:B0-----:R-:W-:-:S05]  /*61b0*/  F2FP.F16.F32.PACK_AB R0, RZ, R0 ;  /* 0x00000000ff00723e */ /* 0x001fca00000000ff */
[----:B------:R0:W-:Y:S01]  /*61c0*/  STG.E.U16 desc[UR36][R8.64], R0 ;  /* 0x0000000008007986 */ /* 0x0001e2000c101524 */
[----:B------:R-:W-:Y:S05]  /*61d0*/  BRA `(.L_x_16245) ;  /* 0x0000000c001c7947 */ /* 0x000fea0003800000 */
.L_x_16248:
        /* <DEDUP_REMOVED lines=11> */
.L_x_16251:
[----:B------:R-:W-:-:S06]  /*6290*/  LOP3.LUT R17, R17, 0xff, RZ, 0xc0, !PT ;  /* 0x000000ff11117812 */ /* 0x000fcc00078ec0ff */
[----:B------:R-:W0:Y:S02]  /*62a0*/  I2F.U16 R17, R17 ;  /* 0x0000001100117306 */ /* 0x000e240000101000 */
[----:B0-----:R-:W-:-:S04]  /*62b0*/  F2FP.F16.F32.PACK_AB R3, RZ, R17 ;  /* 0x00000011ff03723e */ /* 0x001fc800000000ff */
[----:B------:R-:W-:-:S05]  /*62c0*/  PRMT R3, R3, 0x5410, RZ ;  /* 0x0000541003037816 */ /* 0x000fca00000000ff */
[----:B------:R0:W-:Y:S01]  /*62d0*/  STG.E desc[UR36][R8.64], R3 ;  /* 0x0000000308007986 */ /* 0x0001e2000c101924 */
[----:B------:R-:W-:Y:S05]  /*62e0*/  BRA `(.L_x_16245) ;  /* 0x0000000800d87947 */ /* 0x000fea0003800000 */
.L_x_16250:
[----:B------:R-:W-:-:S06]  /*62f0*/  LOP3.LUT R4, R17, 0xff, RZ, 0xc0, !PT ;  /* 0x000000ff11047812 */ /* 0x000fcc00078ec0ff */
[----:B------:R-:W0:Y:S02]  /*6300*/  I2F.F64.U16 R4, R4 ;  /* 0x0000000400047312 */ /* 0x000e240000101800 */
[----:B0-----:R0:W-:Y:S01]  /*6310*/  STG.E.64 desc[UR36][R8.64], R4 ;  /* 0x0000000408007986 */ /* 0x0011e2000c101b24 */
[----:B------:R-:W-:Y:S05]  /*6320*/  BRA `(.L_x_16245) ;  /* 0x0000000800c87947 */ /* 0x000fea0003800000 */
.L_x_16240:
        /* <DEDUP_REMOVED lines=12> */
.L_x_16254:
[----:B------:R-:W-:Y:S02]  /*63f0*/  LOP3.LUT R4, R17, 0xff, RZ, 0xc0, !PT ;  /* 0x000000ff11047812 */ /* 0x000fe400078ec0ff */
[----:B------:R-:W-:-:S04]  /*6400*/  CS2R R6, SRZ ;  /* 0x0000000000067805 */ /* 0x000fc8000001ff00 */
[----:B------:R-:W0:Y:S02]  /*6410*/  I2F.F64.U16 R4, R4 ;  /* 0x0000000400047312 */ /* 0x000e240000101800 */
[----:B0-----:R0:W-:Y:S01]  /*6420*/  STG.E.128 desc[UR36][R8.64], R4 ;  /* 0x0000000408007986 */ /* 0x0011e2000c101d24 */
[----:B------:R-:W-:Y:S05]  /*6430*/  BRA `(.L_x_16245) ;  /* 0x0000000800847947 */ /* 0x000fea0003800000 */
.L_x_16253:
[----:B------:R-:W-:-:S13]  /*6440*/  ISETP.NE.AND P0, PT, R0, 0xf, PT ;  /* 0x0000000f0000780c */ /* 0x000fda0003f05270 */
[----:B------:R-:W-:Y:S05]  /*6450*/  @!P0 BRA `(.L_x_16255) ;  /* 0x0000000000bc8947 */ /* 0x000fea0003800000 */
[----:B------:R-:W-:-:S13]  /*6460*/  ISETP.NE.AND P0, PT, R0, 0x17, PT ;  /* 0x000000170000780c */ /* 0x000fda0003f05270 */
[----:B------:R-:W-:Y:S05]  /*6470*/  @!P0 BRA `(.L_x_16256) ;  /* 0x0000000000588947 */ /* 0x000fea0003800000 */
[----:B------:R-:W-:-:S13]  /*6480*/  ISETP.NE.AND P0, PT, R0, 0x18, PT ;  /* 0x000000180000780c */ /* 0x000fda0003f05270 */
[----:B------:R-:W-:Y:S05]  /*6490*/  @P0 BRA `(.L_x_16244) ;  /* 0x0000000800100947 */ /* 0x000fea0003800000 */
[----:B------:R-:W-:Y:S01]  /*64a0*/  LOP3.LUT R17, R17, 0xff, RZ, 0xc0, !PT ;  /* 0x000000ff11117812 */ /* 0x000fe200078ec0ff */
[----:B------:R-:W-:Y:S05]  /*64b0*/  BSSY B0, `(.L_x_16257) ;  /* 0x000000f000007945 */ /* 0x000fea0003800000 */
[----:B------:R-:W0:Y:S02]  /*64c0*/  I2F.U16 R17, R17 ;  /* 0x0000001100117306 */ /* 0x000e240000101000 */
[C---:B0-----:R-:W-:Y:S02]  /*64d0*/  LOP3.LUT R3, R17.reuse, 0x7fffffff, RZ, 0xc0, !PT ;  /* 0x7fffffff11037812 */ /* 0x041fe400078ec0ff */
[----:B------:R-:W-:-:S02]  /*64e0*/  LOP3.LUT R0, R17, 0x80000000, RZ, 0xc0, !PT ;  /* 0x8000000011007812 */ /* 0x000fc400078ec0ff */
        /* <DEDUP_REMOVED lines=11> */
.L_x_16258:
[----:B------:R-:W-:Y:S05]  /*65a0*/  BSYNC B0 ;  /* 0x0000000000007941 */ /* 0x000fea0003800000 */
.L_x_16257:
[----:B------:R-:W-:-:S05]  /*65b0*/  LOP3.LUT R5, R0, R5, RZ, 0xfc, !PT ;  /* 0x0000000500057212 */ /* 0x000fca00078efcff */
[----:B------:R0:W-:Y:S01]  /*65c0*/  STG.E.U8 desc[UR36][R8.64], R5 ;  /* 0x0000000508007986 */ /* 0x0001e2000c101124 */
[----:B------:R-:W-:Y:S05]  /*65d0*/  BRA `(.L_x_16245) ;  /* 0x00000008001c7947 */ /* 0x000fea0003800000 */
.L_x_16256:
        /* <DEDUP_REMOVED lines=14> */
.L_x_16260:
[----:B------:R-:W-:Y:S01]  /*66c0*/  IMAD.MOV.U32 R0, RZ, RZ, 0x7f ;  /* 0x0000007fff007424 */ /* 0x000fe200078e00ff */
[----:B------:R-:W-:-:S04]  /*66d0*/  ISETP.GT.U32.AND P0, PT, R3, 0x7f800000, PT ;  /* 0x7f8000000300780c */ /* 0x000fc80003f04070 */
[----:B------:R-:W-:-:S09]  /*66e0*/  SEL R0, R0, 0x7c, P0 ;  /* 0x0000007c00007807 */ /* 0x000fd20000000000 */
.L_x_16261:
[----:B------:R-:W-:Y:S05]  /*66f0*/  BSYNC B0 ;  /* 0x0000000000007941 */ /* 0x000fea0003800000 */
.L_x_16259:
[----:B------:R-:W-:-:S04]  /*6700*/  LOP3.LUT R3, R17, 0x80000000, RZ, 0xc0, !PT ;  /* 0x8000000011037812 */ /* 0x000fc800078ec0ff */
[----:B------:R-:W-:-:S04]  /*6710*/  SHF.R.U32.HI R3, RZ, 0x18, R3 ;  /* 0x00000018ff037819 */ /* 0x000fc80000011603 */
[----:B------:R-:W-:-:S05]  /*6720*/  LOP3.LUT R3, R0, R3, RZ, 0xfc, !PT ;  /* 0x0000000300037212 */ /* 0x000fca00078efcff */
[----:B------:R0:W-:Y:S01]  /*6730*/  STG.E.U8 desc[UR36][R8.64], R3 ;  /* 0x0000000308007986 */ /* 0x0001e2000c101124 */
[----:B------:R-:W-:Y:S05]  /*6740*/  BRA `(.L_x_16245) ;  /* 0x0000000400c07947 */ /* 0x000fea0003800000 */
.L_x_16255:
[----:B------:R-:W-:-:S04]  /*6750*/  LOP3.LUT R17, R17, 0xff, RZ, 0xc0, !PT ;  /* 0x000000ff11117812 */ /* 0x000fc800078ec0ff */
[----:B------:R-:W0:Y:S02]  /*6760*/  I2F.U16 R0, R17 ;  /* 0x0000001100007306 */ /* 0x000e240000101000 */
[----:B0-----:R-:W-:-:S05]  /*6770*/  F2FP.BF16.F32.PACK_AB R0, RZ, R0 ;  /* 0x00000000ff00723e */ /* 0x001fca00000010ff */
[----:B------:R0:W-:Y:S01]  /*6780*/  STG.E.U16 desc[UR36][R8.64], R0 ;  /* 0x0000000008007986 */ /* 0x0001e2000c101524 */
[----:B------:R-:W-:Y:S05]  /*6790*/  BRA `(.L_x_16245) ;  /* 0x0000000400ac7947 */ /* 0x000fea0003800000 */
.L_x_16252:
        /* <DEDUP_REMOVED lines=11> */
.L_x_16264:
        /* <DEDUP_REMOVED lines=18> */
.L_x_16267:
[----:B------:R-:W-:-:S04]  /*6970*/  LOP3.LUT R3, R17, 0x80000000, RZ, 0xc0, !PT ;  /* 0x8000000011037812 */ /* 0x000fc800078ec0ff */
[----:B------:R-:W-:-:S04]  /*6980*/  SHF.R.U32.HI R3, RZ, 0x18, R3 ;  /* 0x00000018ff037819 */ /* 0x000fc80000011603 */
[----:B------:R-:W-:-:S04]  /*6990*/  LOP3.LUT R0, R0, R3, RZ, 0xfc, !PT ;  /* 0x0000000300007212 */ /* 0x000fc800078efcff */
[----:B------:R-:W-:-:S07]  /*69a0*/  PRMT R4, R0, 0x7610, R4 ;  /* 0x0000761000047816 */ /* 0x000fce0000000004 */
.L_x_16266:
[----:B------:R-:W-:Y:S05]  /*69b0*/  BSYNC B0 ;  /* 0x0000000000007941 */ /* 0x000fea0003800000 */
.L_x_16265:
[----:B------:R0:W-:Y:S01]  /*69c0*/  STG.E.U8 desc[UR36][R8.64], R4 ;  /* 0x0000000408007986 */ /* 0x0001e2000c101124 */
[----:B------:R-:W-:Y:S05]  /*69d0*/  BRA `(.L_x_16245) ;  /* 0x00000004001c7947 */ /* 0x000fea0003800000 */
.L_x_16263:
        /* <DEDUP_REMOVED lines=18> */
.L_x_16270:
[----:B------:R-:W-:-:S04]  /*6b00*/  LOP3.LUT R3, R17, 0x80000000, RZ, 0xc0, !PT ;  /* 0x8000000011037812 */ /* 0x000fc800078ec0ff */
[----:B------:R-:W-:-:S04]  /*6b10*/  SHF.R.U32.HI R3, RZ, 0x18, R3 ;  /* 0x00000018ff037819 */ /* 0x000fc80000011603 */
[----:B------:R-:W-:-:S04]  /*6b20*/  LOP3.LUT R0, R0, R3, RZ, 0xfc, !PT ;  /* 0x0000000300007212 */ /* 0x000fc800078efcff */
[----:B------:R-:W-:-:S07]  /*6b30*/  PRMT R4, R0, 0x7610, R4 ;  /* 0x0000761000047816 */ /* 0x000fce0000000004 */
.L_x_16269:
[----:B------:R-:W-:Y:S05]  /*6b40*/  BSYNC B0 ;  /* 0x0000000000007941 */ /* 0x000fea0003800000 */
.L_x_16268:
[----:B------:R0:W-:Y:S01]  /*6b50*/  STG.E.U8 desc[UR36][R8.64], R4 ;  /* 0x0000000408007986 */ /* 0x0001e2000c101124 */
[----:B------:R-:W-:Y:S05]  /*6b60*/  BRA `(.L_x_16245) ;  /* 0x0000000000b87947 */ /* 0x000fea0003800000 */
.L_x_16262:
        /* <DEDUP_REMOVED lines=23> */
.L_x_16244:
        /* <DEDUP_REMOVED lines=16> */
.L_x_16273:
[----:B------:R-:W-:Y:S05]  /*6de0*/  BRA `(.L_x_16245) ;  /* 0x0000000000187947 */ /* 0x000fea0003800000 */
.L_x_16272:
[----:B------:R-:W-:Y:S01]  /*6df0*/  LOP3.LUT R4, R17, 0xff, RZ, 0xc0, !PT ;  /* 0x000000ff11047812 */ /* 0x000fe200078ec0ff */
[----:B------:R-:W-:-:S05]  /*6e00*/  IMAD.MOV.U32 R5, RZ, RZ, RZ ;  /* 0x000000ffff057224 */ /* 0x000fca00078e00ff */
[----:B------:R0:W-:Y:S01]  /*6e10*/  STG.E.64 desc[UR36][R8.64], R4 ;  /* 0x0000000408007986 */ /* 0x0001e2000c101b24 */
[----:B------:R-:W-:Y:S05]  /*6e20*/  BRA `(.L_x_16245) ;  /* 0x0000000000087947 */ /* 0x000fea0003800000 */
.L_x_16271:
[----:B------:R-:W-:-:S05]  /*6e30*/  LOP3.LUT R17, R17, 0xff, RZ, 0xc0, !PT ;  /* 0x000000ff11117812 */ /* 0x000fca00078ec0ff */
[----:B------:R0:W-:Y:S02]  /*6e40*/  STG.E desc[UR36][R8.64], R17 ;  /* 0x0000001108007986 */ /* 0x0001e4000c101924 */
.L_x_16245:
[----:B------:R-:W-:-:S07]  /*6e50*/  VIADD R2, R2, 0x80 ;  /* 0x0000008002027836 */ /* 0x000fce0000000000 */
.L_x_16205:
[----:B------:R-:W-:Y:S05]  /*6e60*/  BSYNC B6 ;  /* 0x0000000000067941 */ /* 0x000fea0003800000 */
.L_x_16204:
        /* <DEDUP_REMOVED lines=21> */
.L_x_16277:
[----:B------:R-:W-:Y:S01]  /*6fc0*/  STG.E.U8 desc[UR36][R2.64], R16 ;  /* 0x0000001002007986 */ /* 0x000fe2000c101124 */
[----:B------:R-:W-:Y:S05]  /*6fd0*/  EXIT ;  /* 0x000000000000794d */ /* 0x000fea0003800000 */
.L_x_16276:
        /* <DEDUP_REMOVED lines=10> */
.L_x_16280:
[----:B------:R-:W-:-:S05]  /*7080*/  LOP3.LUT R5, R16, 0xff, RZ, 0xc0, !PT ;  /* 0x000000ff10057812 */ /* 0x000fca00078ec0ff */
[----:B------:R-:W-:Y:S01]  /*7090*/  STG.E desc[UR36][R2.64], R5 ;  /* 0x0000000502007986 */ /* 0x000fe2000c101924 */
[----:B------:R-:W-:Y:S05]  /*70a0*/  EXIT ;  /* 0x000000000000794d */ /* 0x000fea0003800000 */
.L_x_16279:
[----:B------:R-:W-:-:S05]  /*70b0*/  LOP3.LUT R5, R16, 0xff, RZ, 0xc0, !PT ;  /* 0x000000ff10057812 */ /* 0x000fca00078ec0ff */
[----:B------:R-:W-:Y:S01]  /*70c0*/  STG.E.U16 desc[UR36][R2.64], R5 ;  /* 0x0000000502007986 */ /* 0x000fe2000c101524 */
[----:B------:R-:W-:Y:S05]  /*70d0*/  EXIT ;  /* 0x000000000000794d */ /* 0x000fea0003800000 */
.L_x_16275:
        /* <DEDUP_REMOVED lines=10> */
.L_x_16282:
[----:B------:R-:W-:-:S04]  /*7180*/  LOP3.LUT R16, R16, 0xff, RZ, 0xc0, !PT ;  /* 0x000000ff10107812 */ /* 0x000fc800078ec0ff */
[----:B------:R-:W0:Y:S02]  /*7190*/  I2F.U16 R0, R16 ;  /* 0x0000001000007306 */ /* 0x000e240000101000 */
[----:B0-----:R-:W-:-:S05]  /*71a0*/  F2FP.F16.F32.PACK_AB R0, RZ, R0 ;  /* 0x00000000ff00723e */ /* 0x001fca00000000ff */
[----:B------:R-:W-:Y:S01]  /*71b0*/  STG.E.U16 desc[UR36][R2.64], R0 ;  /* 0x0000000002007986 */ /* 0x000fe2000c101524 */
[----:B------:R-:W-:Y:S05]  /*71c0*/  EXIT ;  /* 0x000000000000794d */ /* 0x000fea0003800000 */
.L_x_16281:
        /* <DEDUP_REMOVED lines=8> */
[----:B------:R-:W0:Y:S02]  /*7250*/  I2F.U16 R16, R16 ;  /* 0x0000001000107306 */ /* 0x000e240000101000 */
[----:B0-----:R-:W-:Y:S01]  /*7260*/  STG.E.64 desc[UR36][R2.64], R16 ;  /* 0x0000001002007986 */ /* 0x001fe2000c101b24 */
[----:B------:R-:W-:Y:S05]  /*7270*/  EXIT ;  /* 0x000000000000794d */ /* 0x000fea0003800000 */
.L_x_16284:
[----:B------:R-:W-:-:S06]  /*7280*/  LOP3.LUT R16, R16, 0xff, RZ, 0xc0, !PT ;  /* 0x000000ff10107812 */ /* 0x000fcc00078ec0ff */
[----:B------:R-:W0:Y:S02]  /*7290*/  I2F.U16 R16, R16 ;  /* 0x0000001000107306 */ /* 0x000e240000101000 */
[----:B0-----:R-:W-:-:S04]  /*72a0*/  F2FP.F16.F32.PACK_AB R5, RZ, R16 ;  /* 0x00000010ff05723e */ /* 0x001fc800000000ff */
[----:B------:R-:W-:-:S05]  /*72b0*/  PRMT R5, R5, 0x5410, RZ ;  /* 0x0000541005057816 */ /* 0x000fca00000000ff */
[----:B------:R-:W-:Y:S01]  /*72c0*/  STG.E desc[UR36][R2.64], R5 ;  /* 0x0000000502007986 */ /* 0x000fe2000c101924 */
[----:B------:R-:W-:Y:S05]  /*72d0*/  EXIT ;  /* 0x000000000000794d */ /* 0x000fea0003800000 */
.L_x_16283:
[----:B------:R-:W-:-:S06]  /*72e0*/  LOP3.LUT R4, R16, 0xff, RZ, 0xc0, !PT ;  /* 0x000000ff10047812 */ /* 0x000fcc00078ec0ff */
[----:B------:R-:W0:Y:S02]  /*72f0*/  I2F.F64.U16 R4, R4 ;  /* 0x0000000400047312 */ /* 0x000e240000101800 */
[----:B0-----:R-:W-:Y:S01]  /*7300*/  STG.E.64 desc[UR36][R2.64], R4 ;  /* 0x0000000402007986 */ /* 0x001fe2000c101b24 */
[----:B------:R-:W-:Y:S05]  /*7310*/  EXIT ;  /* 0x000000000000794d */ /* 0x000fea0003800000 */
.L_x_16274:
        /* <DEDUP_REMOVED lines=12> */
.L_x_16287:
[----:B------:R-:W-:Y:S02]  /*73e0*/  LOP3.LUT R4, R16, 0xff, RZ, 0xc0, !PT ;  /* 0x000000ff10047812 */ /* 0x000fe400078ec0ff */
[----:B------:R-:W-:-:S04]  /*73f0*/  CS2R R6, SRZ ;  /* 0x0000000000067805 */ /* 0x000fc8000001ff00 */
[----:B------:R-:W0:Y:S02]  /*7400*/  I2F.F64.U16 R4, R4 ;  /* 0x0000000400047312 */ /* 0x000e240000101800 */
[----:B0-----:R-:W-:Y:S01]  /*7410*/  STG.E.128 desc[UR36][R2.64], R4 ;  /* 0x0000000402007986 */ /* 0x001fe2000c101d24 */
[----:B------:R-:W-:Y:S05]  /*7420*/  EXIT ;  /* 0x000000000000794d */ /* 0x000fea0003800000 */
.L_x_16286:
        /* <DEDUP_REMOVED lines=22> */
.L_x_16291:
[----:B------:R-:W-:Y:S05]  /*7590*/  BSYNC B0 ;  /* 0x0000000000007941 */ /* 0x000fea0003800000 */
.L_x_16290:
[----:B------:R-:W-:-:S05]  /*75a0*/  LOP3.LUT R5, R0, R5, RZ, 0xfc, !PT ;  /* 0x0000000500057212 */ /* 0x000fca00078efcff */
[----:B------:R-:W-:Y:S01]  /*75b0*/  STG.E.U8 desc[UR36][R2.64], R5 ;  /* 0x0000000502007986 */ /* 0x000fe2000c101124 */
[----:B------:R-:W-:Y:S05]  /*75c0*/  EXIT ;  /* 0x000000000000794d */ /* 0x000fea0003800000 */
.L_x_16289:
        /* <DEDUP_REMOVED lines=14> */
.L_x_16293:
[----:B------:R-:W-:Y:S01]  /*76b0*/  IMAD.MOV.U32 R0, RZ, RZ, 0x7f ;  /* 0x0000007fff007424 */ /* 0x000fe200078e00ff */
[----:B------:R-:W-:-:S04]  /*76c0*/  ISETP.GT.U32.AND P0, PT, R4, 0x7f800000, PT ;  /* 0x7f8000000400780c */ /* 0x000fc80003f04070 */
[----:B------:R-:W-:-:S09]  /*76d0*/  SEL R0, R0, 0x7c, P0 ;  /* 0x0000007c00007807 */ /* 0x000fd20000000000 */
.L_x_16294:
[----:B------:R-:W-:Y:S05]  /*76e0*/  BSYNC B0 ;  /* 0x0000000000007941 */ /* 0x000fea0003800000 */
.L_x_16292:
[----:B------:R-:W-:-:S04]  /*76f0*/  LOP3.LUT R4, R5, 0x80000000, RZ, 0xc0, !PT ;  /* 0x8000000005047812 */ /* 0x000fc800078ec0ff */
[----:B------:R-:W-:-:S04]  /*7700*/  SHF.R.U32.HI R5, RZ, 0x18, R4 ;  /* 0x00000018ff057819 */ /* 0x000fc80000011604 */
[----:B------:R-:W-:-:S05]  /*7710*/  LOP3.LUT R5, R0, R5, RZ, 0xfc, !PT ;  /* 0x0000000500057212 */ /* 0x000fca00078efcff */
[----:B------:R-:W-:Y:S01]  /*7720*/  STG.E.U8 desc[UR36][R2.64], R5 ;  /* 0x0000000502007986 */ /* 0x000fe2000c101124 */
[----:B------:R-:W-:Y:S05]  /*7730*/  EXIT ;  /* 0x000000000000794d */ /* 0x000fea0003800000 */
.L_x_16288:
[----:B------:R-:W-:-:S04]  /*7740*/  LOP3.LUT R16, R16, 0xff, RZ, 0xc0, !PT ;  /* 0x000000ff10107812 */ /* 0x000fc800078ec0ff */
[----:B------:R-:W0:Y:S02]  /*7750*/  I2F.U16 R0, R16 ;  /* 0x0000001000007306 */ /* 0x000e240000101000 */
[----:B0-----:R-:W-:-:S05]  /*7760*/  F2FP.BF16.F32.PACK_AB R0, RZ, R0 ;  /* 0x00000000ff00723e */ /* 0x001fca00000010ff */
[----:B------:R-:W-:Y:S01]  /*7770*/  STG.E.U16 desc[UR36][R2.64], R0 ;  /* 0x0000000002007986 */ /* 0x000fe2000c101524 */
[----:B------:R-:W-:Y:S05]  /*7780*/  EXIT ;  /* 0x000000000000794d */ /* 0x000fea0003800000 */
.L_x_16285:
        /* <DEDUP_REMOVED lines=11> */
.L_x_16297:
        /* <DEDUP_REMOVED lines=18> */
.L_x_16300:
[----:B------:R-:W-:-:S04]  /*7960*/  LOP3.LUT R0, R7, 0x80000000, RZ, 0xc0, !PT ;  /* 0x8000000007007812 */ /* 0x000fc800078ec0ff */
[----:B------:R-:W-:-:S04]  /*7970*/  SHF.R.U32.HI R5, RZ, 0x18, R0 ;  /* 0x00000018ff057819 */ /* 0x000fc80000011600 */
[----:B------:R-:W-:-:S04]  /*7980*/  LOP3.LUT R4, R4, R5, RZ, 0xfc, !PT ;  /* 0x0000000504047212 */ /* 0x000fc800078efcff */
[----:B------:R-:W-:-:S07]  /*7990*/  PRMT R0, R4, 0x7610, R0 ;  /* 0x0000761004007816 */ /* 0x000fce0000000000 */
.L_x_16299:
[----:B------:R-:W-:Y:S05]  /*79a0*/  BSYNC B0 ;  /* 0x0000000000007941 */ /* 0x000fea0003800000 */
.L_x_16298:
[----:B------:R-:W-:Y:S01]  /*79b0*/  STG.E.U8 desc[UR36][R2.64], R0 ;  /* 0x0000000002007986 */ /* 0x000fe2000c101124 */
[----:B------:R-:W-:Y:S05]  /*79c0*/  EXIT ;  /* 0x000000000000794d */ /* 0x000fea0003800000 */
.L_x_16296:
        /* <DEDUP_REMOVED lines=18> */
.L_x_16303:
[----:B------:R-:W-:-:S04]  /*7af0*/  LOP3.LUT R0, R7, 0x80000000, RZ, 0xc0, !PT ;  /* 0x8000000007007812 */ /* 0x000fc800078ec0ff */
[----:B------:R-:W-:-:S04]  /*7b00*/  SHF.R.U32.HI R5, RZ, 0x18, R0 ;  /* 0x00000018ff057819 */ /* 0x000fc80000011600 */
[----:B------:R-:W-:-:S04]  /*7b10*/  LOP3.LUT R4, R4, R5, RZ, 0xfc, !PT ;  /* 0x0000000504047212 */ /* 0x000fc800078efcff */
[----:B------:R-:W-:-:S07]  /*7b20*/  PRMT R0, R4, 0x7610, R0 ;  /* 0x0000761004007816 */ /* 0x000fce0000000000 */
.L_x_16302:
[----:B------:R-:W-:Y:S05]  /*7b30*/  BSYNC B0 ;  /* 0x0000000000007941 */ /* 0x000fea0003800000 */
.L_x_16301:
[----:B------:R-:W-:Y:S01]  /*7b40*/  STG.E.U8 desc[UR36][R2.64], R0 ;  /* 0x0000000002007986 */ /* 0x000fe2000c101124 */
[----:B------:R-:W-:Y:S05]  /*7b50*/  EXIT ;  /* 0x000000000000794d */ /* 0x000fea0003800000 */
.L_x_16295:
        /* <DEDUP_REMOVED lines=23> */
.L_x_16278:
        /* <DEDUP_REMOVED lines=16> */
.L_x_16306:
[----:B------:R-:W-:Y:S05]  /*7dd0*/  EXIT ;  /* 0x000000000000794d */ /* 0x000fea0003800000 */
.L_x_16305:
[----:B------:R-:W-:Y:S01]  /*7de0*/  LOP3.LUT R16, R16, 0xff, RZ, 0xc0, !PT ;  /* 0x000000ff10107812 */ /* 0x000fe200078ec0ff */
[----:B------:R-:W-:-:S05]  /*7df0*/  IMAD.MOV.U32 R17, RZ, RZ, RZ ;  /* 0x000000ffff117224 */ /* 0x000fca00078e00ff */
[----:B------:R-:W-:Y:S01]  /*7e00*/  STG.E.64 desc[UR36][R2.64], R16 ;  /* 0x0000001002007986 */ /* 0x000fe2000c101b24 */
[----:B------:R-:W-:Y:S05]  /*7e10*/  EXIT ;  /* 0x000000000000794d */ /* 0x000fea0003800000 */
.L_x_16304:
[----:B------:R-:W-:-:S05]  /*7e20*/  LOP3.LUT R5, R16, 0xff, RZ, 0xc0, !PT ;  /* 0x000000ff10057812 */ /* 0x000fca00078ec0ff */
[----:B------:R-:W-:Y:S01]  /*7e30*/  STG.E desc[UR36][R2.64], R5 ;  /* 0x0000000502007986 */ /* 0x000fe2000c101924 */
[----:B------:R-:W-:Y:S05]  /*7e40*/  EXIT ;  /* 0x000000000000794d */ /* 0x000fea0003800000 */
.L_x_16307:
        /* <DEDUP_REMOVED lines=11> */
.L_x_17361:


//--------------------- .text._ZN2at6native18elementwise_kernelILi128ELi4EZNS0_22gpu_kernel_impl_nocastINS0_13AUnaryFunctorIhhhNS0_15binary_internal10MulFunctorIhEEEEEEvRNS_18TensorIteratorBaseERKT_EUliE_EEviT1_ --------------------------
	.section	.text._ZN2at6native18elementwise_kernelILi128ELi4EZNS0_22gpu_kernel_impl_nocastINS0_13AUnaryFunctorIhhhNS0_15binary_internal10MulFunctorIhEEEEEEvRNS_18TensorIteratorBaseERKT_EUliE_EEviT1_,"ax",@progbits
	.align	128
        .global         _ZN2at6native18elementwise_kernelILi128ELi4EZNS0_22gpu_kernel_impl_nocastINS0_13AUnaryFunctorIhhhNS0_15binary_internal10MulFunctorIhEEEEEEvRNS_18TensorIteratorBaseERKT_EUliE_EEviT1_
        .type           _ZN2at6native18elementwise_kernelILi128ELi4EZNS0_22gpu_kernel_impl_nocastINS0_13AUnaryFunctorIhhhNS0_15binary_internal10MulFunctorIhEEEEEEvRNS_18TensorIteratorBaseERKT_EUliE_EEviT1_,@function
        .size           _ZN2at6native18elementwise_kernelILi128ELi4EZNS0_22gpu_kernel_impl_nocastINS0_13AUnaryFunctorIhhhNS0_15binary_internal10MulFunctorIhEEEEEEvRNS_18TensorIteratorBaseERKT_EUliE_EEviT1_,(.L_x_17362 - _ZN2at6native18elementwise_kernelILi128ELi4EZNS0_22gpu_kernel_impl_nocastINS0_13AUnaryFunctorIhhhNS0_15binary_internal10MulFunctorIhEEEEEEvRNS_18TensorIteratorBaseERKT_EUliE_EEviT1_)
        .other          _ZN2at6native18elementwise_kernelILi128ELi4EZNS0_22gpu_kernel_impl_nocastINS0_13AUnaryFunctorIhhhNS0_15binary_internal10MulFunctorIhEEEEEEvRNS_18TensorIteratorBaseERKT_EUliE_EEviT1_,@"STO_CUDA_ENTRY STV_DEFAULT"
_ZN2at6native18elementwise_kernelILi128ELi4EZNS0_22gpu_kernel_impl_nocastINS0_13AUnaryFunctorIhhhNS0_15binary_internal10MulFunctorIhEEEEEEvRNS_18TensorIteratorBaseERKT_EUliE_EEviT1_:
.text._ZN2at6native18elementwise_kernelILi128ELi4EZNS0_22gpu_kernel_impl_nocastINS0_13AUnaryFunctorIhhhNS0_15binary_internal10MulFunctorIhEEEEEEvRNS_18TensorIteratorBaseERKT_EUliE_EEviT1_:
        /* <DEDUP_REMOVED lines=312> */
.L_x_16310:
        /* <DEDUP_REMOVED lines=11> */
.L_x_16309:
[----:B------:R-:W-:Y:S05]  /*1430*/  BSYNC B0 ;  /* 0x0000000000007941 */ /* 0x000fea0003800000 */
.L_x_16308:
        /* <DEDUP_REMOVED lines=305> */
.L_x_16313:
        /* <DEDUP_REMOVED lines=315> */
.L_x_16314:
        /* <DEDUP_REMOVED lines=11> */
.L_x_16312:
[----:B------:R-:W-:Y:S05]  /*3bb0*/  BSYNC B0 ;  /* 0x0000000000007941 */ /* 0x000fea0003800000 */
.L_x_16311:
        /* <DEDUP_REMOVED lines=304> */
.L_x_16315:
        /* <DEDUP_REMOVED lines=11> */
.L_x_16316:
        /* <DEDUP_REMOVED lines=9> */
.L_x_17362:


//--------------------- .text._ZN2at6native27unrolled_elementwise_kernelINS0_13AUnaryFunctorIhhhNS0_15binary_internal10MulFunctorIhEEEESt5arrayIPcLm2EELi4E23TrivialOffsetCalculatorILi1EjESB_NS0_6memory15LoadWithoutCastENSC_16StoreWithoutCastEEEviT_T0_T2_T3_T4_T5_ --------------------------
	.section	.text._ZN2at6native27unrolled_elementwise_kernelINS0_13AUnaryFunctorIhhhNS0_15binary_internal10MulFunctorIhEEEESt5arrayIPcLm2EELi4E23TrivialOffsetCalculatorILi1EjESB_NS0_6memory15LoadWithoutCastENSC_16StoreWithoutCastEEEviT_T0_T2_T3_T4_T5_,"ax",@progbits
	.align	128
        .global         _ZN2at6native27unrolled_elementwise_kernelINS0_13AUnaryFunctorIhhhNS0_15binary_internal10MulFunctorIhEEEESt5arrayIPcLm2EELi4E23TrivialOffsetCalculatorILi1EjESB_NS0_6memory15LoadWithoutCastENSC_16StoreWithoutCastEEEviT_T0_T2_T3_T4_T5_
        .type           _ZN2at6native27unrolled_elementwise_kernelINS0_13AUnaryFunctorIhhhNS0_15binary_internal10MulFunctorIhEEEESt5arrayIPcLm2EELi4E23TrivialOffsetCalculatorILi1EjESB_NS0_6memory15LoadWithoutCastENSC_16StoreWithoutCastEEEviT_T0_T2_T3_T4_T5_,@function
        .size           _ZN2at6native27unrolled_elementwise_kernelINS0_13AUnaryFunctorIhhhNS0_15binary_internal10MulFunctorIhEEEESt5arrayIPcLm2EELi4E23TrivialOffsetCalculatorILi1EjESB_NS0_6memory15LoadWithoutCastENSC_16StoreWithoutCastEEEviT_T0_T2_T3_T4_T5_,(.L_x_17363 - _ZN2at6native27unrolled_elementwise_kernelINS0_13AUnaryFunctorIhhhNS0_15binary_internal10MulFunctorIhEEEESt5arrayIPcLm2EELi4E23TrivialOffsetCalculatorILi1EjESB_NS0_6memory15LoadWithoutCastENSC_16StoreWithoutCastEEEviT_T0_T2_T3_T4_T5_)
        .other          _ZN2at6native27unrolled_elementwise_kernelINS0_13AUnaryFunctorIhhhNS0_15binary_internal10MulFunctorIhEEEESt5arrayIPcLm2EELi4E23TrivialOffsetCalculatorILi1EjESB_NS0_6memory15LoadWithoutCastENSC_16StoreWithoutCastEEEviT_T0_T2_T3_T4_T5_,@"STO_CUDA_ENTRY STV_DEFAULT"
_ZN2at6native27unrolled_elementwise_kernelINS0_13AUnaryFunctorIhhhNS0_15binary_internal10MulFunctorIhEEEESt5arrayIPcLm2EELi4E23TrivialOffsetCalculatorILi1EjESB_NS0_6memory15LoadWithoutCastENSC_16StoreWithoutCastEEEviT_T0_T2_T3_T4_T5_:
.text._ZN2at6native27unrolled_elementwise_kernelINS0_13AUnaryFunctorIhhhNS0_15binary_internal10MulFunctorIhEEEESt5arrayIPcLm2EELi4E23TrivialOffsetCalculatorILi1EjESB_NS0_6memory15LoadWithoutCastENSC_16StoreWithoutCastEEEviT_T0_T2_T3_T4_T5_:
        /* <DEDUP_REMOVED lines=71> */
.L_x_16318:
[----:B------:R-:W-:Y:S05]  /*0470*/  BSYNC B0 ;  /* 0x0000000000007941 */ /* 0x000fea0003800000 */
.L_x_16317:
        /* <DEDUP_REMOVED lines=8> */
.L_x_16319:
        /* <DEDUP_REMOVED lines=16> */
.L_x_17363:


//--------------------- .text._ZN2at6native29vectorized_elementwise_kernelILi2ENS0_13AUnaryFunctorIhhhNS0_15binary_internal10MulFunctorIhEEEESt5arrayIPcLm2EEEEviT0_T1_ --------------------------
	.section	.text._ZN2at6native29vectorized_elementwise_kernelILi2ENS0_13AUnaryFunctorIhhhNS0_15binary_internal10MulFunctorIhEEEESt5arrayIPcLm2EEEEviT0_T1_,"ax",@progbits
	.align	128
        .global         _ZN2at6native29vectorized_elementwise_kernelILi2ENS0_13AUnaryFunctorIhhhNS0_15binary_internal10MulFunctorIhEEEESt5arrayIPcLm2EEEEviT0_T1_
        .type           _ZN2at6native29vectorized_elementwise_kernelILi2ENS0_13AUnaryFunctorIhhhNS0_15binary_internal10MulFunctorIhEEEESt5arrayIPcLm2EEEEviT0_T1_,@function
        .size           _ZN2at6native29vectorized_elementwise_kernelILi2ENS0_13AUnaryFunctorIhhhNS0_15binary_internal10MulFunctorIhEEEESt5arrayIPcLm2EEEEviT0_T1_,(.L_x_17364 - _ZN2at6native29vectorized_elementwise_kernelILi2ENS0_13AUnaryFunctorIhhhNS0_15binary_internal10MulFunctorIhEEEESt5arrayIPcLm2EEEEviT0_T1_)
        .other          _ZN2at6native29vectorized_elementwise_kernelILi2ENS0_13AUnaryFunctorIhhhNS0_15binary_internal10MulFunctorIhEEEESt5arrayIPcLm2EEEEviT0_T1_,@"STO_CUDA_ENTRY STV_DEFAULT"
_ZN2at6native29vectorized_elementwise_kernelILi2ENS0_13AUnaryFunctorIhhhNS0_15binary_internal10MulFunctorIhEEEESt5arrayIPcLm2EEEEviT0_T1_:
.text._ZN2at6native29vectorized_elementwise_kernelILi2ENS0_13AUnaryFunctorIhhhNS0_15binary_internal10MulFunctorIhEEEESt5arrayIPcLm2EEEEviT0_T1_:
        /* <DEDUP_REMOVED lines=56> */
.L_x_16320:
        /* <DEDUP_REMOVED lines=110> */
.L_x_16323:
        /* <DEDUP_REMOVED lines=8> */
.L_x_16324:
        /* <DEDUP_REMOVED lines=8> */
.L_x_16325:
        /* <DEDUP_REMOVED lines=9> */
.L_x_16326:
[----:B------:R-:W-:Y:S05]  /*0bf0*/  BSYNC B1 ;  /* 0x0000000000017941 */ /* 0x000fea0003800000 */
.L_x_16322:
[----:B------:R-:W-:-:S13]  /*0c00*/  ISETP.GE.AND P0, PT, R14, R15, PT ;  /* 0x0000000f0e00720c */ /* 0x000fda0003f06270 */
[----:B-1----:R-:W1:Y:S01]  /*0c10*/  @!P0 LDC.64 R6, c[0x0][0x218] ;  /* 0x00008600ff068b82 */ /* 0x002e620000000a00 */
[C---:B0-2---:R-:W-:Y:S02]  /*0c20*/  @!P0 VIADD R5, R14.reuse, UR4 ;  /* 0x000000040e058c36 */ /* 0x045fe40008000000 */
[----:B------:R-:W-:-:S03]  /*0c30*/  @!P0 VIADD R14, R14, 0x80 ;  /* 0x000000800e0e8836 */ /* 0x000fc60000000000 */
[----:B-1----:R-:W-:-:S04]  /*0c40*/  @!P0 IADD3 R4, P1, R5, R6, RZ ;  /* 0x0000000605048210 */ /* 0x002fc80007f3e0ff */
[----:B------:R-:W-:-:S05]  /*0c50*/  @!P0 IADD3.X R5, RZ, R7, RZ, P1, !PT ;  /* 0x00000007ff058210 */ /* 0x000fca0000ffe4ff */
[----:B------:R2:W-:Y:S04]  /*0c60*/  @!P0 STG.E.U8 desc[UR10][R4.64], R2 ;  /* 0x0000000204008986 */ /* 0x0005e8000c10110a */
.L_x_16327:
[----:B------:R-:W-:Y:S05]  /*0c70*/  BSYNC B0 ;  /* 0x0000000000007941 */ /* 0x000fea0003800000 */
.L_x_16321:
        /* <DEDUP_REMOVED lines=9> */
.L_x_16328:
        /* <DEDUP_REMOVED lines=15> */
.L_x_17364:


//--------------------- .text._ZN2at6native29vectorized_elementwise_kernelILi4ENS0_13AUnaryFunctorIhhhNS0_15binary_internal10MulFunctorIhEEEESt5arrayIPcLm2EEEEviT0_T1_ --------------------------
	.section	.text._ZN2at6native29vectorized_elementwise_kernelILi4ENS0_13AUnaryFunctorIhhhNS0_15binary_internal10MulFunctorIhEEEESt5arrayIPcLm2EEEEviT0_T1_,"ax",@progbits
	.align	128
        .global         _ZN2at6native29vectorized_elementwise_kernelILi4ENS0_13AUnaryFunctorIhhhNS0_15binary_internal10MulFunctorIhEEEESt5arrayIPcLm2EEEEviT0_T1_
        .type           _ZN2at6native29vectorized_elementwise_kernelILi4ENS0_13AUnaryFunctorIhhhNS0_15binary_internal10MulFunctorIhEEEESt5arrayIPcLm2EEEEviT0_T1_,@function
        .size           _ZN2at6native29vectorized_elementwise_kernelILi4ENS0_13AUnaryFunctorIhhhNS0_15binary_internal10MulFunctorIhEEEESt5arrayIPcLm2EEEEviT0_T1_,(.L_x_17365 - _ZN2at6native29vectorized_elementwise_kernelILi4ENS0_13AUnaryFunctorIhhhNS0_15binary_internal10MulFunctorIhEEEESt5arrayIPcLm2EEEEviT0_T1_)
        .other          _ZN2at6native29vectorized_elementwise_kernelILi4ENS0_13AUnaryFunctorIhhhNS0_15binary_internal10MulFunctorIhEEEESt5arrayIPcLm2EEEEviT0_T1_,@"STO_CUDA_ENTRY STV_DEFAULT"
_ZN2at6native29vectorized_elementwise_kernelILi4ENS0_13AUnaryFunctorIhhhNS0_15binary_internal10MulFunctorIhEEEESt5arrayIPcLm2EEEEviT0_T1_:
.text._ZN2at6native29vectorized_elementwise_kernelILi4ENS0_13AUnaryFunctorIhhhNS0_15binary_internal10MulFunctorIhEEEESt5arrayIPcLm2EEEEviT0_T1_:
        /* <DEDUP_REMOVED lines=52> */
.L_x_16329:
        /* <DEDUP_REMOVED lines=110> */
.L_x_16332:
        /* <DEDUP_REMOVED lines=8> */
.L_x_16333:
        /* <DEDUP_REMOVED lines=8> */
.L_x_16334:
        /* <DEDUP_REMOVED lines=9> */
.L_x_16335:
[----:B------:R-:W-:Y:S05]  /*0bb0*/  BSYNC B1 ;  /* 0x0000000000017941 */ /* 0x000fea0003800000 */
.L_x_16331:
[----:B------:R-:W-:-:S13]  /*0bc0*/  ISETP.GE.AND P0, PT, R14, R15, PT ;  /* 0x0000000f0e00720c */ /* 0x000fda0003f06270 */
[----:B-1----:R-:W1:Y:S01]  /*0bd0*/  @!P0 LDC.64 R6, c[0x0][0x218] ;  /* 0x00008600ff068b82 */ /* 0x002e620000000a00 */
[C---:B0-2---:R-:W-:Y:S01]  /*0be0*/  @!P0 IADD3 R5, R14.reuse, UR4, RZ ;  /* 0x000000040e058c10 */ /* 0x045fe2000fffe0ff */
[----:B------:R-:W-:-:S03]  /*0bf0*/  @!P0 VIADD R14, R14, 0x80 ;  /* 0x000000800e0e8836 */ /* 0x000fc60000000000 */
[----:B-1----:R-:W-:-:S05]  /*0c00*/  @!P0 IADD3 R4, P1, R5, R6, RZ ;  /* 0x0000000605048210 */ /* 0x002fca0007f3e0ff */
[----:B------:R-:W-:-:S05]  /*0c10*/  @!P0 IMAD.X R5, RZ, RZ, R7, P1 ;  /* 0x000000ffff058224 */ /* 0x000fca00008e0607 */
[----:B------:R2:W-:Y:S03]  /*0c20*/  @!P0 STG.E.U8 desc[UR10][R4.64], R2 ;  /* 0x0000000204008986 */ /* 0x0005e6000c10110a */
.L_x_16336:
[----:B------:R-:W-:Y:S05]  /*0c30*/  BSYNC B0 ;  /* 0x0000000000007941 */ /* 0x000fea0003800000 */
.L_x_16330:
        /* <DEDUP_REMOVED lines=9> */
.L_x_16337:
        /* <DEDUP_REMOVED lines=11> */
.L_x_17365:


//--------------------- .text._ZN2at6native29vectorized_elementwise_kernelILi8ENS0_13AUnaryFunctorIhhhNS0_15binary_internal10MulFunctorIhEEEESt5arrayIPcLm2EEEEviT0_T1_ --------------------------
	.section	.text._ZN2at6native29vectorized_elementwise_kernelILi8ENS0_13AUnaryFunctorIhhhNS0_15binary_internal10MulFunctorIhEEEESt5arrayIPcLm2EEEEviT0_T1_,"ax",@progbits
	.align	128
        .global         _ZN2at6native29vectorized_elementwise_kernelILi8ENS0_13AUnaryFunctorIhhhNS0_15binary_internal10MulFunctorIhEEEESt5arrayIPcLm2EEEEviT0_T1_
        .type           _ZN2at6native29vectorized_elementwise_kernelILi8ENS0_13AUnaryFunctorIhhhNS0_15binary_internal10MulFunctorIhEEEESt5arrayIPcLm2EEEEviT0_T1_,@function
        .size           _ZN2at6native29vectorized_elementwise_kernelILi8ENS0_13AUnaryFunctorIhhhNS0_15binary_internal10MulFunctorIhEEEESt5arrayIPcLm2EEEEviT0_T1_,(.L_x_17366 - _ZN2at6native29vectorized_elementwise_kernelILi8ENS0_13AUnaryFunctorIhhhNS0_15binary_internal10MulFunctorIhEEEESt5arrayIPcLm2EEEEviT0_T1_)
        .other          _ZN2at6native29vectorized_elementwise_kernelILi8ENS0_13AUnaryFunctorIhhhNS0_15binary_internal10MulFunctorIhEEEESt5arrayIPcLm2EEEEviT0_T1_,@"STO_CUDA_ENTRY STV_DEFAULT"
_ZN2at6native29vectorized_elementwise_kernelILi8ENS0_13AUnaryFunctorIhhhNS0_15binary_internal10MulFunctorIhEEEESt5arrayIPcLm2EEEEviT0_T1_:
.text._ZN2at6native29vectorized_elementwise_kernelILi8ENS0_13AUnaryFunctorIhhhNS0_15binary_internal10MulFunctorIhEEEESt5arrayIPcLm2EEEEviT0_T1_:
        /* <DEDUP_REMOVED lines=68> */
.L_x_16338:
        /* <DEDUP_REMOVED lines=110> */
.L_x_16341:
        /* <DEDUP_REMOVED lines=8> */
.L_x_16342:
        /* <DEDUP_REMOVED lines=8> */
.L_x_16343:
        /* <DEDUP_REMOVED lines=9> */
.L_x_16344:
[----:B------:R-:W-:Y:S05]  /*0cb0*/  BSYNC B1 ;  /* 0x0000000000017941 */ /* 0x000fea0003800000 */
.L_x_16340:
[----:B------:R-:W-:-:S13]  /*0cc0*/  ISETP.GE.AND P0, PT, R14, R15, PT ;  /* 0x0000000f0e00720c */ /* 0x000fda0003f06270 */
[----:B-1----:R-:W1:Y:S01]  /*0cd0*/  @!P0 LDC.64 R6, c[0x0][0x218] ;  /* 0x00008600ff068b82 */ /* 0x002e620000000a00 */
[C---:B0-2---:R-:W-:Y:S02]  /*0ce0*/  @!P0 VIADD R5, R14.reuse, UR4 ;  /* 0x000000040e058c36 */ /* 0x045fe40008000000 */
[----:B------:R-:W-:-:S03]  /*0cf0*/  @!P0 VIADD R14, R14, 0x80 ;  /* 0x000000800e0e8836 */ /* 0x000fc60000000000 */
[----:B-1----:R-:W-:-:S05]  /*0d00*/  @!P0 IADD3 R4, P1, R5, R6, RZ ;  /* 0x0000000605048210 */ /* 0x002fca0007f3e0ff */
[----:B------:R-:W-:-:S05]  /*0d10*/  @!P0 IMAD.X R5, RZ, RZ, R7, P1 ;  /* 0x000000ffff058224 */ /* 0x000fca00008e0607 */
[----:B------:R2:W-:Y:S03]  /*0d20*/  @!P0 STG.E.U8 desc[UR10][R4.64], R2 ;  /* 0x0000000204008986 */ /* 0x0005e6000c10110a */
.L_x_16345:
[----:B------:R-:W-:Y:S05]  /*0d30*/  BSYNC B0 ;  /* 0x0000000000007941 */ /* 0x000fea0003800000 */
.L_x_16339:
        /* <DEDUP_REMOVED lines=9> */
.L_x_16346:
        /* <DEDUP_REMOVED lines=11> */
.L_x_17366:


//--------------------- .text._ZN2at6native18elementwise_kernelILi128ELi4EZNS0_15gpu_kernel_implINS0_13BinaryFunctorIhhhNS0_15binary_internal10MulFunctorIhEEEEEEvRNS_18TensorIteratorBaseERKT_EUliE_EEviT1_ --------------------------
	.section	.text._ZN2at6native18elementwise_kernelILi128ELi4EZNS0_15gpu_kernel_implINS0_13BinaryFunctorIhhhNS0_15binary_internal10MulFunctorIhEEEEEEvRNS_18TensorIteratorBaseERKT_EUliE_EEviT1_,"ax",@progbits
	.align	128
        .global         _ZN2at6native18elementwise_kernelILi128ELi4EZNS0_15gpu_kernel_implINS0_13BinaryFunctorIhhhNS0_15binary_internal10MulFunctorIhEEEEEEvRNS_18TensorIteratorBaseERKT_EUliE_EEviT1_
        .type           _ZN2at6native18elementwise_kernelILi128ELi4EZNS0_15gpu_kernel_implINS0_13BinaryFunctorIhhhNS0_15binary_internal10MulFunctorIhEEEEEEvRNS_18TensorIteratorBaseERKT_EUliE_EEviT1_,@function
        .size           _ZN2at6native18elementwise_kernelILi128ELi4EZNS0_15gpu_kernel_implINS0_13BinaryFunctorIhhhNS0_15binary_internal10MulFunctorIhEEEEEEvRNS_18TensorIteratorBaseERKT_EUliE_EEviT1_,(.L_x_17367 - _ZN2at6native18elementwise_kernelILi128ELi4EZNS0_15gpu_kernel_implINS0_13BinaryFunctorIhhhNS0_15binary_internal10MulFunctorIhEEEEEEvRNS_18TensorIteratorBaseERKT_EUliE_EEviT1_)
        .other          _ZN2at6native18elementwise_kernelILi128ELi4EZNS0_15gpu_kernel_implINS0_13BinaryFunctorIhhhNS0_15binary_internal10MulFunctorIhEEEEEEvRNS_18TensorIteratorBaseERKT_EUliE_EEviT1_,@"STO_CUDA_ENTRY STV_DEFAULT"
_ZN2at6native18elementwise_kernelILi128ELi4EZNS0_15gpu_kernel_implINS0_13BinaryFunctorIhhhNS0_15binary_internal10MulFunctorIhEEEEEEvRNS_18TensorIteratorBaseERKT_EUliE_EEviT1_:
.text._ZN2at6native18elementwise_kernelILi128ELi4EZNS0_15gpu_kernel_implINS0_13BinaryFunctorIhhhNS0_15binary_internal10MulFunctorIhEEEEEEvRNS_18TensorIteratorBaseERKT_EUliE_EEviT1_:
        /* <DEDUP_REMOVED lines=365> */
.L_x_16349:
        /* <DEDUP_REMOVED lines=20> */
.L_x_16353:
[----:B------:R0:W5:Y:S01]  /*1810*/  LDG.E.U8 R19, desc[UR36][R4.64] ;  /* 0x0000002404137981 */ /* 0x000162000c1e1100 */
[----:B------:R-:W-:Y:S05]  /*1820*/  BRA `(.L_x_16355) ;  /* 0x0000000c00647947 */ /* 0x000fea0003800000 */
.L_x_16352:
        /* <DEDUP_REMOVED lines=8> */
.L_x_16357:
[----:B------:R3:W5:Y:S01]  /*18b0*/  LDG.E.U8 R19, desc[UR36][R4.64] ;  /* 0x0000002404137981 */ /* 0x000762000c1e1100 */
[----:B------:R-:W-:Y:S05]  /*18c0*/  BRA `(.L_x_16355) ;  /* 0x0000000c003c7947 */ /* 0x000fea0003800000 */
.L_x_16356:
[----:B------:R0:W5:Y:S01]  /*18d0*/  LDG.E.U16 R19, desc[UR36][R4.64] ;  /* 0x0000002404137981 */ /* 0x000162000c1e1500 */
[----:B------:R-:W-:Y:S05]  /*18e0*/  BRA `(.L_x_16355) ;  /* 0x0000000c00347947 */ /* 0x000fea0003800000 */
.L_x_16351:
        /* <DEDUP_REMOVED lines=10> */
.L_x_16359:
[----:B------:R-:W2:Y:S02]  /*1990*/  LDG.E.U16 R2, desc[UR36][R4.64] ;  /* 0x0000002404027981 */ /* 0x000ea4000c1e1500 */
[----:B--2---:R-:W-:-:S06]  /*19a0*/  HADD2.F32 R2, -RZ, R2.H0_H0 ;  /* 0x20000002ff027230 */ /* 0x004fcc0000004100 */
[----:B------:R-:W0:Y:S02]  /*19b0*/  F2I.S64.TRUNC R2, R2 ;  /* 0x0000000200027311 */ /* 0x000e24000020d900 */
[----:B0-----:R-:W-:Y:S01]  /*19c0*/  PRMT R19, R2, 0x7610, R19 ;  /* 0x0000761002137816 */ /* 0x001fe20000000013 */
[----:B------:R-:W-:Y:S06]  /*19d0*/  BRA `(.L_x_16355) ;  /* 0x0000000800f87947 */ /* 0x000fec0003800000 */
.L_x_16358:
        /* <DEDUP_REMOVED lines=10> */
.L_x_16361:
[----:B------:R-:W2:Y:S02]  /*1a80*/  LDG.E.U16 R4, desc[UR36][R4.64] ;  /* 0x0000002404047981 */ /* 0x000ea4000c1e1500 */
[----:B--2---:R-:W-:-:S06]  /*1a90*/  HADD2.F32 R2, -RZ, R4.H0_H0 ;  /* 0x20000004ff027230 */ /* 0x004fcc0000004100 */
[----:B------:R-:W0:Y:S02]  /*1aa0*/  F2I.S64.TRUNC R2, R2 ;  /* 0x0000000200027311 */ /* 0x000e24000020d900 */
[----:B0-----:R-:W-:Y:S01]  /*1ab0*/  PRMT R19, R2, 0x7610, R19 ;  /* 0x0000761002137816 */ /* 0x001fe20000000013 */
[----:B------:R-:W-:Y:S06]  /*1ac0*/  BRA `(.L_x_16355) ;  /* 0x0000000800bc7947 */ /* 0x000fec0003800000 */
.L_x_16360:
[----:B------:R-:W2:Y:S02]  /*1ad0*/  LDG.E.64 R2, desc[UR36][R4.64] ;  /* 0x0000002404027981 */ /* 0x000ea4000c1e1b00 */
[----:B--2---:R-:W0:Y:S02]  /*1ae0*/  F2I.S64.F64.TRUNC R2, R2 ;  /* 0x0000000200027311 */ /* 0x004e24000030d900 */
[----:B0-----:R-:W-:Y:S01]  /*1af0*/  PRMT R19, R2, 0x7610, R19 ;  /* 0x0000761002137816 */ /* 0x001fe20000000013 */
[----:B------:R-:W-:Y:S06]  /*1b00*/  BRA `(.L_x_16355) ;  /* 0x0000000800ac7947 */ /* 0x000fec0003800000 */
.L_x_16350:
        /* <DEDUP_REMOVED lines=12> */
.L_x_16364:
[----:B------:R-:W2:Y:S02]  /*1bd0*/  LDG.E.64 R4, desc[UR36][R4.64] ;  /* 0x0000002404047981 */ /* 0x000ea4000c1e1b00 */
[----:B--2---:R-:W0:Y:S02]  /*1be0*/  F2I.S64.F64.TRUNC R2, R4 ;  /* 0x0000000400027311 */ /* 0x004e24000030d900 */
[----:B0-----:R-:W-:Y:S01]  /*1bf0*/  PRMT R19, R2, 0x7610, R19 ;  /* 0x0000761002137816 */ /* 0x001fe20000000013 */
[----:B------:R-:W-:Y:S06]  /*1c00*/  BRA `(.L_x_16355) ;  /* 0x00000008006c7947 */ /* 0x000fec0003800000 */
.L_x_16363:
        /* <DEDUP_REMOVED lines=28> */
.L_x_16366:
        /* <DEDUP_REMOVED lines=15> */
.L_x_16365:
[----:B------:R-:W2:Y:S02]  /*1ec0*/  LDG.E.U16 R2, desc[UR36][R4.64] ;  /* 0x0000002404027981 */ /* 0x000ea4000c1e1500 */
[----:B--2---:R-:W-:-:S06]  /*1ed0*/  IMAD.U32 R2, R2, 0x10000, RZ ;  /* 0x0001000002027824 */ /* 0x004fcc00078e00ff */
[----:B------:R-:W0:Y:S02]  /*1ee0*/  F2I.S64.TRUNC R2, R2 ;  /* 0x0000000200027311 */ /* 0x000e24000020d900 */
[----:B0-----:R-:W-:Y:S01]  /*1ef0*/  PRMT R19, R2, 0x7610, R19 ;  /* 0x0000761002137816 */ /* 0x001fe20000000013 */
[----:B------:R-:W-:Y:S06]  /*1f00*/  BRA `(.L_x_16355) ;  /* 0x0000000400ac7947 */ /* 0x000fec0003800000 */
.L_x_16362:
        /* <DEDUP_REMOVED lines=10> */
.L_x_16369:
        /* <DEDUP_REMOVED lines=21> */
.L_x_16373:
[----:B------:R-:W-:Y:S05]  /*2100*/  BSYNC B1 ;  /* 0x0000000000017941 */ /* 0x000fea0003800000 */
.L_x_16372:
[----:B------:R-:W-:Y:S01]  /*2110*/  IMAD.SHL.U32 R2, R2, 0x100000, RZ ;  /* 0x0010000002027824 */ /* 0x000fe200078e00ff */
[----:B------:R-:W-:-:S04]  /*2120*/  LEA R3, R0, 0x3b800000, 0x17 ;  /* 0x3b80000000037811 */ /* 0x000fc800078eb8ff */
[----:B------:R-:W-:-:S07]  /*2130*/  LOP3.LUT R2, R3, R2, R4, 0xfe, !PT ;  /* 0x0000000203027212 */ /* 0x000fce00078efe04 */
.L_x_16371:
[----:B------:R-:W-:Y:S05]  /*2140*/  BSYNC B0 ;  /* 0x0000000000007941 */ /* 0x000fea0003800000 */
.L_x_16370:
[----:B------:R-:W0:Y:S02]  /*2150*/  F2I.S64.TRUNC R2, R2 ;  /* 0x0000000200027311 */ /* 0x000e24000020d900 */
[----:B0-----:R-:W-:Y:S01]  /*2160*/  PRMT R19, R2, 0x7610, R19 ;  /* 0x0000761002137816 */ /* 0x001fe20000000013 */
[----:B------:R-:W-:Y:S06]  /*2170*/  BRA `(.L_x_16355) ;  /* 0x0000000400107947 */ /* 0x000fec0003800000 */
.L_x_16368:
        /* <DEDUP_REMOVED lines=21> */
.L_x_16377:
[----:B------:R-:W-:Y:S05]  /*22d0*/  BSYNC B1 ;  /* 0x0000000000017941 */ /* 0x000fea0003800000 */
.L_x_16376:
[----:B------:R-:W-:Y:S01]  /*22e0*/  IMAD.SHL.U32 R2, R2, 0x200000, RZ ;  /* 0x0020000002027824 */ /* 0x000fe200078e00ff */
[----:B------:R-:W-:-:S04]  /*22f0*/  LEA R3, R0, 0x37800000, 0x17 ;  /* 0x3780000000037811 */ /* 0x000fc800078eb8ff */
[----:B------:R-:W-:-:S07]  /*2300*/  LOP3.LUT R2, R3, R2, R4, 0xfe, !PT ;  /* 0x0000000203027212 */ /* 0x000fce00078efe04 */
.L_x_16375:
[----:B------:R-:W-:Y:S05]  /*2310*/  BSYNC B0 ;  /* 0x0000000000007941 */ /* 0x000fea0003800000 */
.L_x_16374:
[----:B------:R-:W0:Y:S02]  /*2320*/  F2I.S64.TRUNC R2, R2 ;  /* 0x0000000200027311 */ /* 0x000e24000020d900 */
[----:B0-----:R-:W-:Y:S01]  /*2330*/  PRMT R19, R2, 0x7610, R19 ;  /* 0x0000761002137816 */ /* 0x001fe20000000013 */
[----:B------:R-:W-:Y:S06]  /*2340*/  BRA `(.L_x_16355) ;  /* 0x00000000009c7947 */ /* 0x000fec0003800000 */
.L_x_16367:
        /* <DEDUP_REMOVED lines=14> */
.L_x_16381:
[----:B------:R-:W-:Y:S05]  /*2430*/  BSYNC B0 ;  /* 0x0000000000007941 */ /* 0x000fea0003800000 */
.L_x_16380:
[----:B------:R-:W0:Y:S02]  /*2440*/  F2I.S64.TRUNC R2, R2 ;  /* 0x0000000200027311 */ /* 0x000e24000020d900 */
[----:B0-----:R-:W-:Y:S01]  /*2450*/  PRMT R19, R2, 0x7610, R19 ;  /* 0x0000761002137816 */ /* 0x001fe20000000013 */
[----:B------:R-:W-:Y:S06]  /*2460*/  BRA `(.L_x_16355) ;  /* 0x0000000000547947 */ /* 0x000fec0003800000 */
.L_x_16354:
        /* <DEDUP_REMOVED lines=16> */
.L_x_16382:
[----:B------:R-:W-:Y:S01]  /*2570*/  PRMT R19, RZ, 0x7610, R19 ;  /* 0x00007610ff137816 */ /* 0x000fe20000000013 */
[----:B------:R-:W-:Y:S06]  /*2580*/  BRA `(.L_x_16355) ;  /* 0x00000000000c7947 */ /* 0x000fec0003800000 */
.L_x_16379:
[----:B------:R2:W5:Y:S01]  /*2590*/  LDG.E.U8 R19, desc[UR36][R4.64] ;  /* 0x0000002404137981 */ /* 0x000562000c1e1100 */
[----:B------:R-:W-:Y:S05]  /*25a0*/  BRA `(.L_x_16355) ;  /* 0x0000000000047947 */ /* 0x000fea0003800000 */
.L_x_16378:
[----:B------:R1:W5:Y:S02]  /*25b0*/  LDG.E.U8 R19, desc[UR36][R4.64] ;  /* 0x0000002404137981 */ /* 0x000364000c1e1100 */
.L_x_16355:
[----:B------:R-:W0:Y:S01]  /*25c0*/  LDC.U8 R2, c[0x0][0x493] ;  /* 0x000124c0ff027b82 */ /* 0x000e220000000000 */
[----:B------:R-:W-:Y:S02]  /*25d0*/  ULDC.64 UR4, c[0x0][0x488] ;  /* 0x0001220000047ab9 */ /* 0x000fe40000000a00 */
[----:B01234-:R-:W-:-:S05]  /*25e0*/  IADD3 R4, P1, R22, UR4, RZ ;  /* 0x0000000416047c10 */ /* 0x01ffca000ff3e0ff */
[----:B------:R-:W-:Y:S01]  /*25f0*/  IMAD.X R5, RZ, RZ, UR5, P1 ;  /* 0x00000005ff057e24 */ /* 0x000fe200088e06ff */
        /* <DEDUP_REMOVED lines=13> */
.L_x_16386:
[----:B------:R3:W5:Y:S01]  /*26d0*/  LDG.E.U8 R0, desc[UR36][R4.64] ;  /* 0x0000002404007981 */ /* 0x000762000c1e1100 */
[----:B------:R-:W-:Y:S05]  /*26e0*/  BRA `(.L_x_16388) ;  /* 0x0000000c00647947 */ /* 0x000fea0003800000 */
.L_x_16385:
        /* <DEDUP_REMOVED lines=8> */
.L_x_16390:
[----:B------:R1:W5:Y:S01]  /*2770*/  LDG.E.U8 R0, desc[UR36][R4.64] ;  /* 0x0000002404007981 */ /* 0x000362000c1e1100 */
[----:B------:R-:W-:Y:S05]  /*2780*/  BRA `(.L_x_16388) ;  /* 0x0000000c003c7947 */ /* 0x000fea0003800000 */
.L_x_16389:
[----:B------:R2:W5:Y:S01]  /*2790*/  LDG.E.U16 R0, desc[UR36][R4.64] ;  /* 0x0000002404007981 */ /* 0x000562000c1e1500 */
[----:B------:R-:W-:Y:S05]  /*27a0*/  BRA `(.L_x_16388) ;  /* 0x0000000c00347947 */ /* 0x000fea0003800000 */
.L_x_16384:
        /* <DEDUP_REMOVED lines=10> */
.L_x_16392:
[----:B------:R-:W2:Y:S02]  /*2850*/  LDG.E.U16 R2, desc[UR36][R4.64] ;  /* 0x0000002404027981 */ /* 0x000ea4000c1e1500 */
[----:B--2---:R-:W-:-:S06]  /*2860*/  HADD2.F32 R2, -RZ, R2.H0_H0 ;  /* 0x20000002ff027230 */ /* 0x004fcc0000004100 */
[----:B------:R-:W0:Y:S02]  /*2870*/  F2I.S64.TRUNC R2, R2 ;  /* 0x0000000200027311 */ /* 0x000e24000020d900 */
[----:B0-----:R-:W-:Y:S01]  /*2880*/  PRMT R0, R2, 0x7610, R0 ;  /* 0x0000761002007816 */ /* 0x001fe20000000000 */
[----:B------:R-:W-:Y:S06]  /*2890*/  BRA `(.L_x_16388) ;  /* 0x0000000800f87947 */ /* 0x000fec0003800000 */
.L_x_16391:
        /* <DEDUP_REMOVED lines=10> */
.L_x_16394:
[----:B------:R-:W2:Y:S02]  /*2940*/  LDG.E.U16 R4, desc[UR36][R4.64] ;  /* 0x0000002404047981 */ /* 0x000ea4000c1e1500 */
[----:B--2---:R-:W-:-:S06]  /*2950*/  HADD2.F32 R2, -RZ, R4.H0_H0 ;  /* 0x20000004ff027230 */ /* 0x004fcc0000004100 */
[----:B------:R-:W0:Y:S02]  /*2960*/  F2I.S64.TRUNC R2, R2 ;  /* 0x0000000200027311 */ /* 0x000e24000020d900 */
[----:B0-----:R-:W-:Y:S01]  /*2970*/  PRMT R0, R2, 0x7610, R0 ;  /* 0x0000761002007816 */ /* 0x001fe20000000000 */
[----:B------:R-:W-:Y:S06]  /*2980*/  BRA `(.L_x_16388) ;  /* 0x0000000800bc7947 */ /* 0x000fec0003800000 */
.L_x_16393:
[----:B------:R-:W2:Y:S02]  /*2990*/  LDG.E.64 R2, desc[UR36][R4.64] ;  /* 0x0000002404027981 */ /* 0x000ea4000c1e1b00 */
[----:B--2---:R-:W0:Y:S02]  /*29a0*/  F2I.S64.F64.TRUNC R2, R2 ;  /* 0x0000000200027311 */ /* 0x004e24000030d900 */
[----:B0-----:R-:W-:Y:S01]  /*29b0*/  PRMT R0, R2, 0x7610, R0 ;  /* 0x0000761002007816 */ /* 0x001fe20000000000 */
[----:B------:R-:W-:Y:S06]  /*29c0*/  BRA `(.L_x_16388) ;  /* 0x0000000800ac7947 */ /* 0x000fec0003800000 */
.L_x_16383:
        /* <DEDUP_REMOVED lines=12> */
.L_x_16397:
[----:B------:R-:W2:Y:S02]  /*2a90*/  LDG.E.64 R4, desc[UR36][R4.64] ;  /* 0x0000002404047981 */ /* 0x000ea4000c1e1b00 */
[----:B--2---:R-:W0:Y:S02]  /*2aa0*/  F2I.S64.F64.TRUNC R2, R4 ;  /* 0x0000000400027311 */ /* 0x004e24000030d900 */
[----:B0-----:R-:W-:Y:S01]  /*2ab0*/  PRMT R0, R2, 0x7610, R0 ;  /* 0x0000761002007816 */ /* 0x001fe20000000000 */
[----:B------:R-:W-:Y:S06]  /*2ac0*/  BRA `(.L_x_16388) ;  /* 0x00000008006c7947 */ /* 0x000fec0003800000 */
.L_x_16396:
        /* <DEDUP_REMOVED lines=28> */
.L_x_16399:
        /* <DEDUP_REMOVED lines=15> */
.L_x_16398:
[----:B------:R-:W2:Y:S02]  /*2d80*/  LDG.E.U16 R2, desc[UR36][R4.64] ;  /* 0x0000002404027981 */ /* 0x000ea4000c1e1500 */
[----:B--2---:R-:W-:-:S06]  /*2d90*/  IMAD.U32 R2, R2, 0x10000, RZ ;  /* 0x0001000002027824 */ /* 0x004fcc00078e00ff */
[----:B------:R-:W0:Y:S02]  /*2da0*/  F2I.S64.TRUNC R2, R2 ;  /* 0x0000000200027311 */ /* 0x000e24000020d900 */
[----:B0-----:R-:W-:Y:S01]  /*2db0*/  PRMT R0, R2, 0x7610, R0 ;  /* 0x0000761002007816 */ /* 0x001fe20000000000 */
[----:B------:R-:W-:Y:S06]  /*2dc0*/  BRA `(.L_x_16388) ;  /* 0x0000000400ac7947 */ /* 0x000fec0003800000 */
.L_x_16395:
        /* <DEDUP_REMOVED lines=10> */
.L_x_16402:
        /* <DEDUP_REMOVED lines=21> */
.L_x_16406:
[----:B------:R-:W-:Y:S05]  /*2fc0*/  BSYNC B1 ;  /* 0x0000000000017941 */ /* 0x000fea0003800000 */
.L_x_16405:
[----:B------:R-:W-:Y:S01]  /*2fd0*/  IMAD.SHL.U32 R2, R2, 0x100000, RZ ;  /* 0x0010000002027824 */ /* 0x000fe200078e00ff */
[----:B------:R-:W-:-:S04]  /*2fe0*/  LEA R3, R0, 0x3b800000, 0x17 ;  /* 0x3b80000000037811 */ /* 0x000fc800078eb8ff */
[----:B------:R-:W-:-:S07]  /*2ff0*/  LOP3.LUT R2, R3, R2, R4, 0xfe, !PT ;  /* 0x0000000203027212 */ /* 0x000fce00078efe04 */
.L_x_16404:
[----:B------:R-:W-:Y:S05]  /*3000*/  BSYNC B0 ;  /* 0x0000000000007941 */ /* 0x000fea0003800000 */
.L_x_16403:
[----:B------:R-:W0:Y:S02]  /*3010*/  F2I.S64.TRUNC R2, R2 ;  /* 0x0000000200027311 */ /* 0x000e24000020d900 */
[----:B0-----:R-:W-:Y:S01]  /*3020*/  PRMT R0, R2, 0x7610, R0 ;  /* 0x0000761002007816 */ /* 0x001fe20000000000 */
[----:B------:R-:W-:Y:S06]  /*3030*/  BRA `(.L_x_16388) ;  /* 0x0000000400107947 */ /* 0x000fec0003800000 */
.L_x_16401:
        /* <DEDUP_REMOVED lines=21> */
.L_x_16410:
[----:B------:R-:W-:Y:S05]  /*3190*/  BSYNC B1 ;  /* 0x0000000000017941 */ /* 0x000fea0003800000 */
.L_x_16409:
[----:B------:R-:W-:Y:S01]  /*31a0*/  IMAD.SHL.U32 R2, R2, 0x200000, RZ ;  /* 0x0020000002027824 */ /* 0x000fe200078e00ff */
[----:B------:R-:W-:-:S04]  /*31b0*/  LEA R3, R0, 0x37800000, 0x17 ;  /* 0x3780000000037811 */ /* 0x000fc800078eb8ff */
[----:B------:R-:W-:-:S07]  /*31c0*/  LOP3.LUT R2, R3, R2, R4, 0xfe, !PT ;  /* 0x0000000203027212 */ /* 0x000fce00078efe04 */
.L_x_16408:
[----:B------:R-:W-:Y:S05]  /*31d0*/  BSYNC B0 ;  /* 0x0000000000007941 */ /* 0x000fea0003800000 */
.L_x_16407:
[----:B------:R-:W0:Y:S02]  /*31e0*/  F2I.S64.TRUNC R2, R2 ;  /* 0x0000000200027311 */ /* 0x000e24000020d900 */
[----:B0-----:R-:W-:Y:S01]  /*31f0*/  PRMT R0, R2, 0x7610, R0 ;  /* 0x0000761002007816 */ /* 0x001fe20000000000 */
[----:B------:R-:W-:Y:S06]  /*3200*/  BRA `(.L_x_16388) ;  /* 0x00000000009c7947 */ /* 0x000fec0003800000 */
.L_x_16400:
        /* <DEDUP_REMOVED lines=14> */
.L_x_16414:
[----:B------:R-:W-:Y:S05]  /*32f0*/  BSYNC B0 ;  /* 0x0000000000007941 */ /* 0x000fea0003800000 */
.L_x_16413:
[----:B------:R-:W0:Y:S02]  /*3300*/  F2I.S64.TRUNC R2, R2 ;  /* 0x0000000200027311 */ /* 0x000e24000020d900 */
[----:B0-----:R-:W-:Y:S01]  /*3310*/  PRMT R0, R2, 0x7610, R0 ;  /* 0x0000761002007816 */ /* 0x001fe20000000000 */
[----:B------:R-:W-:Y:S06]  /*3320*/  BRA `(.L_x_16388) ;  /* 0x0000000000547947 */ /* 0x000fec0003800000 */
.L_x_16387:
        /* <DEDUP_REMOVED lines=16> */
.L_x_16415:
[----:B------:R-:W-:Y:S01]  /*3430*/  PRMT R0, RZ, 0x7610, R0 ;  /* 0x00007610ff007816 */ /* 0x000fe20000000000 */
[----:B------:R-:W-:Y:S06]  /*3440*/  BRA `(.L_x_16388) ;  /* 0x00000000000c7947 */ /* 0x000fec0003800000 */
.L_x_16412:
[----:B------:R0:W5:Y:S01]  /*3450*/  LDG.E.U8 R0, desc[UR36][R4.64] ;  /* 0x0000002404007981 */ /* 0x000162000c1e1100 */
[----:B------:R-:W-:Y:S05]  /*3460*/  BRA `(.L_x_16388) ;  /* 0x0000000000047947 */ /* 0x000fea0003800000 */
.L_x_16411:
[----:B------:R0:W5:Y:S02]  /*3470*/  LDG.E.U8 R0, desc[UR36][R4.64] ;  /* 0x0000002404007981 */ /* 0x000164000c1e1100 */
.L_x_16388:
[----:B01234-:R-:W0:Y:S01]  /*3480*/  LDC.U8 R4, c[0x0][0x491] ;  /* 0x00012440ff047b82 */ /* 0x01fe220000000000 */
[----:B-----5:R-:W-:Y:S02]  /*3490*/  PRMT R19, R19, 0x9910, RZ ;  /* 0x0000991013137816 */ /* 0x020fe400000000ff */
[----:B------:R-:W-:-:S03]  /*34a0*/  PRMT R3, R0, 0x9910, RZ ;  /* 0x0000991000037816 */ /* 0x000fc600000000ff */
[----:B------:R-:W-:-:S04]  /*34b0*/  IMAD.MOV.U32 R0, RZ, RZ, R19 ;  /* 0x000000ffff007224 */ /* 0x000fc800078e0013 */
[----:B------:R-:W-:Y:S01]  /*34c0*/  IMAD R3, R0, R3, RZ ;  /* 0x0000000300037224 */ /* 0x000fe200078e02ff */
        /* <DEDUP_REMOVED lines=13> */
.L_x_16419:
[----:B------:R1:W-:Y:S01]  /*35a0*/  STG.E.U8 desc[UR36][R16.64], R3 ;  /* 0x0000000310007986 */ /* 0x0003e2000c101124 */
[----:B------:R-:W-:Y:S05]  /*35b0*/  BRA `(.L_x_16421) ;  /* 0x0000000c00987947 */ /* 0x000fea0003800000 */
.L_x_16418:
        /* <DEDUP_REMOVED lines=10> */
.L_x_16423:
[----:B------:R-:W-:-:S05]  /*3660*/  LOP3.LUT R3, R3, 0xff, RZ, 0xc0, !PT ;  /* 0x000000ff03037812 */ /* 0x000fca00078ec0ff */
[----:B------:R3:W-:Y:S01]  /*3670*/  STG.E desc[UR36][R16.64], R3 ;  /* 0x0000000310007986 */ /* 0x0007e2000c101924 */
[----:B------:R-:W-:Y:S05]  /*3680*/  BRA `(.L_x_16421) ;  /* 0x0000000c00647947 */ /* 0x000fea0003800000 */
.L_x_16422:
[----:B------:R-:W-:-:S05]  /*3690*/  LOP3.LUT R3, R3, 0xff, RZ, 0xc0, !PT ;  /* 0x000000ff03037812 */ /* 0x000fca00078ec0ff */
[----:B------:R2:W-:Y:S01]  /*36a0*/  STG.E.U16 desc[UR36][R16.64], R3 ;  /* 0x0000000310007986 */ /* 0x0005e2000c101524 */
[----:B------:R-:W-:Y:S05]  /*36b0*/  BRA `(.L_x_16421) ;  /* 0x0000000c00587947 */ /* 0x000fea0003800000 */
.L_x_16417:
        /* <DEDUP_REMOVED lines=10> */
.L_x_16425:
[----:B------:R-:W-:-:S04]  /*3760*/  LOP3.LUT R3, R3, 0xff, RZ, 0xc0, !PT ;  /* 0x000000ff03037812 */ /* 0x000fc800078ec0ff */
[----:B------:R-:W0:Y:S02]  /*3770*/  I2F.U16 R0, R3 ;  /* 0x0000000300007306 */ /* 0x000e240000101000 */
[----:B0-----:R-:W-:-:S05]  /*3780*/  F2FP.F16.F32.PACK_AB R0, RZ, R0 ;  /* 0x00000000ff00723e */ /* 0x001fca00000000ff */
[----:B------:R0:W-:Y:S01]  /*3790*/  STG.E.U16 desc[UR36][R16.64], R0 ;  /* 0x0000000010007986 */ /* 0x0001e2000c101524 */
[----:B------:R-:W-:Y:S05]  /*37a0*/  BRA `(.L_x_16421) ;  /* 0x0000000c001c7947 */ /* 0x000fea0003800000 */
.L_x_16424:
        /* <DEDUP_REMOVED lines=11> */
.L_x_16427:
[----:B------:R-:W-:-:S06]  /*3860*/  LOP3.LUT R3, R3, 0xff, RZ, 0xc0, !PT ;  /* 0x000000ff03037812 */ /* 0x000fcc00078ec0ff */
[----:B------:R-:W0:Y:S02]  /*3870*/  I2F.U16 R3, R3 ;  /* 0x0000000300037306 */ /* 0x000e240000101000 */
[----:B0-----:R-:W-:-:S04]  /*3880*/  F2FP.F16.F32.PACK_AB R3, RZ, R3 ;  /* 0x00000003ff03723e */ /* 0x001fc800000000ff */
[----:B------:R-:W-:-:S05]  /*3890*/  PRMT R3, R3, 0x5410, RZ ;  /* 0x0000541003037816 */ /* 0x000fca00000000ff */
[----:B------:R0:W-:Y:S01]  /*38a0*/  STG.E desc[UR36][R16.64], R3 ;  /* 0x0000000310007986 */ /* 0x0001e2000c101924 */
[----:B------:R-:W-:Y:S05]  /*38b0*/  BRA `(.L_x_16421) ;  /* 0x0000000800d87947 */ /* 0x000fea0003800000 */
.L_x_16426:
[----:B------:R-:W-:-:S06]  /*38c0*/  LOP3.LUT R3, R3, 0xff, RZ, 0xc0, !PT ;  /* 0x000000ff03037812 */ /* 0x000fcc00078ec0ff */
[----:B------:R-:W0:Y:S02]  /*38d0*/  I2F.F64.U16 R2, R3 ;  /* 0x0000000300027312 */ /* 0x000e240000101800 */
[----:B0-----:R0:W-:Y:S01]  /*38e0*/  STG.E.64 desc[UR36][R16.64], R2 ;  /* 0x0000000210007986 */ /* 0x0011e2000c101b24 */
[----:B------:R-:W-:Y:S05]  /*38f0*/  BRA `(.L_x_16421) ;  /* 0x0000000800c87947 */ /* 0x000fea0003800000 */
.L_x_16416:
        /* <DEDUP_REMOVED lines=12> */
.L_x_16430:
[----:B------:R-:W-:Y:S02]  /*39c0*/  LOP3.LUT R4, R3, 0xff, RZ, 0xc0, !PT ;  /* 0x000000ff03047812 */ /* 0x000fe400078ec0ff */
[----:B------:R-:W-:-:S04]  /*39d0*/  CS2R R6, SRZ ;  /* 0x0000000000067805 */ /* 0x000fc8000001ff00 */
[----:B------:R-:W0:Y:S02]  /*39e0*/  I2F.F64.U16 R4, R4 ;  /* 0x0000000400047312 */ /* 0x000e240000101800 */
[----:B0-----:R0:W-:Y:S01]  /*39f0*/  STG.E.128 desc[UR36][R16.64], R4 ;  /* 0x0000000410007986 */ /* 0x0011e2000c101d24 */
[----:B------:R-:W-:Y:S05]  /*3a00*/  BRA `(.L_x_16421) ;  /* 0x0000000800847947 */ /* 0x000fea0003800000 */
.L_x_16429:
        /* <DEDUP_REMOVED lines=22> */
.L_x_16434:
[----:B------:R-:W-:Y:S05]  /*3b70*/  BSYNC B0 ;  /* 0x0000000000007941 */ /* 0x000fea0003800000 */
.L_x_16433:
[----:B------:R-:W-:-:S05]  /*3b80*/  LOP3.LUT R3, R0, R3, RZ, 0xfc, !PT ;  /* 0x0000000300037212 */ /* 0x000fca00078efcff */
[----:B------:R0:W-:Y:S01]  /*3b90*/  STG.E.U8 desc[UR36][R16.64], R3 ;  /* 0x0000000310007986 */ /* 0x0001e2000c101124 */
[----:B------:R-:W-:Y:S05]  /*3ba0*/  BRA `(.L_x_16421) ;  /* 0x00000008001c7947 */ /* 0x000fea0003800000 */
.L_x_16432:
        /* <DEDUP_REMOVED lines=14> */
.L_x_16436:
[----:B------:R-:W-:Y:S01]  /*3c90*/  IMAD.MOV.U32 R0, RZ, RZ, 0x7f ;  /* 0x0000007fff007424 */ /* 0x000fe200078e00ff */
[----:B------:R-:W-:-:S04]  /*3ca0*/  ISETP.GT.U32.AND P0, PT, R2, 0x7f800000, PT ;  /* 0x7f8000000200780c */ /* 0x000fc80003f04070 */
[----:B------:R-:W-:-:S09]  /*3cb0*/  SEL R0, R0, 0x7c, P0 ;  /* 0x0000007c00007807 */ /* 0x000fd20000000000 */
.L_x_16437:
[----:B------:R-:W-:Y:S05]  /*3cc0*/  BSYNC B0 ;  /* 0x0000000000007941 */ /* 0x000fea0003800000 */
.L_x_16435:
[----:B------:R-:W-:-:S04]  /*3cd0*/  LOP3.LUT R2, R3, 0x80000000, RZ, 0xc0, !PT ;  /* 0x8000000003027812 */ /* 0x000fc800078ec0ff */
[----:B------:R-:W-:-:S04]  /*3ce0*/  SHF.R.U32.HI R3, RZ, 0x18, R2 ;  /* 0x00000018ff037819 */ /* 0x000fc80000011602 */
[----:B------:R-:W-:-:S05]  /*3cf0*/  LOP3.LUT R3, R0, R3, RZ, 0xfc, !PT ;  /* 0x0000000300037212 */ /* 0x000fca00078efcff */
[----:B------:R0:W-:Y:S01]  /*3d00*/  STG.E.U8 desc[UR36][R16.64], R3 ;  /* 0x0000000310007986 */ /* 0x0001e2000c101124 */
[----:B------:R-:W-:Y:S05]  /*3d10*/  BRA `(.L_x_16421) ;  /* 0x0000000400c07947 */ /* 0x000fea0003800000 */
.L_x_16431:
[----:B------:R-:W-:-:S04]  /*3d20*/  LOP3.LUT R3, R3, 0xff, RZ, 0xc0, !PT ;  /* 0x000000ff03037812 */ /* 0x000fc800078ec0ff */
[----:B------:R-:W0:Y:S02]  /*3d30*/  I2F.U16 R0, R3 ;  /* 0x0000000300007306 */ /* 0x000e240000101000 */
[----:B0-----:R-:W-:-:S05]  /*3d40*/  F2FP.BF16.F32.PACK_AB R0, RZ, R0 ;  /* 0x00000000ff00723e */ /* 0x001fca00000010ff */
[----:B------:R0:W-:Y:S01]  /*3d50*/  STG.E.U16 desc[UR36][R16.64], R0 ;  /* 0x0000000010007986 */ /* 0x0001e2000c101524 */
[----:B------:R-:W-:Y:S05]  /*3d60*/  BRA `(.L_x_16421) ;  /* 0x0000000400ac7947 */ /* 0x000fea0003800000 */
.L_x_16428:
        /* <DEDUP_REMOVED lines=11> */
.L_x_16440:
        /* <DEDUP_REMOVED lines=18> */
.L_x_16443:
[----:B------:R-:W-:-:S04]  /*3f40*/  LOP3.LUT R2, R3, 0x80000000, RZ, 0xc0, !PT ;  /* 0x8000000003027812 */ /* 0x000fc800078ec0ff */
[----:B------:R-:W-:-:S04]  /*3f50*/  SHF.R.U32.HI R3, RZ, 0x18, R2 ;  /* 0x00000018ff037819 */ /* 0x000fc80000011602 */
[----:B------:R-:W-:-:S04]  /*3f60*/  LOP3.LUT R0, R0, R3, RZ, 0xfc, !PT ;  /* 0x0000000300007212 */ /* 0x000fc800078efcff */
[----:B------:R-:W-:-:S07]  /*3f70*/  PRMT R8, R0, 0x7610, R8 ;  /* 0x0000761000087816 */ /* 0x000fce0000000008 */
.L_x_16442:
[----:B------:R-:W-:Y:S05]  /*3f80*/  BSYNC B0 ;  /* 0x0000000000007941 */ /* 0x000fea0003800000 */
.L_x_16441:
[----:B------:R0:W-:Y:S01]  /*3f90*/  STG.E.U8 desc[UR36][R16.64], R8 ;  /* 0x0000000810007986 */ /* 0x0001e2000c101124 */
[----:B------:R-:W-:Y:S05]  /*3fa0*/  BRA `(.L_x_16421) ;  /* 0x00000004001c7947 */ /* 0x000fea0003800000 */
.L_x_16439:
        /* <DEDUP_REMOVED lines=18> */
.L_x_16446:
[----:B------:R-:W-:-:S04]  /*40d0*/  LOP3.LUT R2, R3, 0x80000000, RZ, 0xc0, !PT ;  /* 0x8000000003027812 */ /* 0x000fc800078ec0ff */
[----:B------:R-:W-:-:S04]  /*40e0*/  SHF.R.U32.HI R3, RZ, 0x18, R2 ;  /* 0x00000018ff037819 */ /* 0x000fc80000011602 */
[----:B------:R-:W-:-:S04]  /*40f0*/  LOP3.LUT R0, R0, R3, RZ, 0xfc, !PT ;  /* 0x0000000300007212 */ /* 0x000fc800078efcff */
[----:B------:R-:W-:-:S07]  /*4100*/  PRMT R8, R0, 0x7610, R8 ;  /* 0x0000761000087816 */ /* 0x000fce0000000008 */
.L_x_16445:
[----:B------:R-:W-:Y:S05]  /*4110*/  BSYNC B0 ;  /* 0x0000000000007941 */ /* 0x000fea0003800000 */
.L_x_16444:
[----:B------:R0:W-:Y:S01]  /*4120*/  STG.E.U8 desc[UR36][R16.64], R8 ;  /* 0x0000000810007986 */ /* 0x0001e2000c101124 */
[----:B------:R-:W-:Y:S05]  /*4130*/  BRA `(.L_x_16421) ;  /* 0x0000000000b87947 */ /* 0x000fea0003800000 */
.L_x_16438:
        /* <DEDUP_REMOVED lines=23> */
.L_x_16420:
        /* <DEDUP_REMOVED lines=16> */
.L_x_16449:
[----:B------:R-:W-:Y:S05]  /*43b0*/  BRA `(.L_x_16421) ;  /* 0x0000000000187947 */ /* 0x000fea0003800000 */
.L_x_16448:
[----:B------:R-:W-:Y:S01]  /*43c0*/  LOP3.LUT R2, R3, 0xff, RZ, 0xc0, !PT ;  /* 0x000000ff03027812 */ /* 0x000fe200078ec0ff */
[----:B------:R-:W-:-:S05]  /*43d0*/  IMAD.MOV.U32 R3, RZ, RZ, RZ ;  /* 0x000000ffff037224 */ /* 0x000fca00078e00ff */
[----:B------:R0:W-:Y:S01]  /*43e0*/  STG.E.64 desc[UR36][R16.64], R2 ;  /* 0x0000000210007986 */ /* 0x0001e2000c101b24 */
[----:B------:R-:W-:Y:S05]  /*43f0*/  BRA `(.L_x_16421) ;  /* 0x0000000000087947 */ /* 0x000fea0003800000 */
.L_x_16447:
[----:B------:R-:W-:-:S05]  /*4400*/  LOP3.LUT R3, R3, 0xff, RZ, 0xc0, !PT ;  /* 0x000000ff03037812 */ /* 0x000fca00078ec0ff */
[----:B------:R0:W-:Y:S02]  /*4410*/  STG.E desc[UR36][R16.64], R3 ;  /* 0x0000000310007986 */ /* 0x0001e4000c101924 */
.L_x_16421:
[----:B------:R-:W-:-:S04]  /*4420*/  IMAD R18, R18, 0x200, R23 ;  /* 0x0000020012127824 */ /* 0x000fc800078e0217 */
[----:B------:R-:W-:-:S07]  /*4430*/  VIADD R19, R18, 0x80 ;  /* 0x0000008012137836 */ /* 0x000fce0000000000 */
.L_x_16348:
[----:B------:R-:W-:Y:S05]  /*4440*/  BSYNC B6 ;  /* 0x0000000000067941 */ /* 0x000fea0003800000 */
.L_x_16347:
        /* <DEDUP_REMOVED lines=358> */
.L_x_16452:
        /* <DEDUP_REMOVED lines=20> */
.L_x_16456:
[----:B------:R0:W5:Y:S01]  /*5bf0*/  LDG.E.U8 R22, desc[UR36][R4.64] ;  /* 0x0000002404167981 */ /* 0x000162000c1e1100 */
[----:B------:R-:W-:Y:S05]  /*5c00*/  BRA `(.L_x_16458) ;  /* 0x0000000c00647947 */ /* 0x000fea0003800000 */
.L_x_16455:
        /* <DEDUP_REMOVED lines=8> */
.L_x_16460:
[----:B------:R3:W5:Y:S01]  /*5c90*/  LDG.E.U8 R22, desc[UR36][R4.64] ;  /* 0x0000002404167981 */ /* 0x000762000c1e1100 */
[----:B------:R-:W-:Y:S05]  /*5ca0*/  BRA `(.L_x_16458) ;  /* 0x0000000c003c7947 */ /* 0x000fea0003800000 */
.L_x_16459:
[----:B------:R0:W5:Y:S01]  /*5cb0*/  LDG.E.U16 R22, desc[UR36][R4.64] ;  /* 0x0000002404167981 */ /* 0x000162000c1e1500 */
[----:B------:R-:W-:Y:S05]  /*5cc0*/  BRA `(.L_x_16458) ;  /* 0x0000000c00347947 */ /* 0x000fea0003800000 */
.L_x_16454:
        /* <DEDUP_REMOVED lines=10> */
.L_x_16462:
[----:B------:R-:W2:Y:S02]  /*5d70*/  LDG.E.U16 R2, desc[UR36][R4.64] ;  /* 0x0000002404027981 */ /* 0x000ea4000c1e1500 */
[----:B--2---:R-:W-:-:S06]  /*5d80*/  HADD2.F32 R2, -RZ, R2.H0_H0 ;  /* 0x20000002ff027230 */ /* 0x004fcc0000004100 */
[----:B------:R-:W0:Y:S02]  /*5d90*/  F2I.S64.TRUNC R2, R2 ;  /* 0x0000000200027311 */ /* 0x000e24000020d900 */
[----:B0-----:R-:W-:Y:S01]  /*5da0*/  PRMT R22, R2, 0x7610, R22 ;  /* 0x0000761002167816 */ /* 0x001fe20000000016 */
[----:B------:R-:W-:Y:S06]  /*5db0*/  BRA `(.L_x_16458) ;  /* 0x0000000800f87947 */ /* 0x000fec0003800000 */
.L_x_16461:
        /* <DEDUP_REMOVED lines=10> */
.L_x_16464:
[----:B------:R-:W2:Y:S02]  /*5e60*/  LDG.E.U16 R4, desc[UR36][R4.64] ;  /* 0x0000002404047981 */ /* 0x000ea4000c1e1500 */
[----:B--2---:R-:W-:-:S06]  /*5e70*/  HADD2.F32 R2, -RZ, R4.H0_H0 ;  /* 0x20000004ff027230 */ /* 0x004fcc0000004100 */
[----:B------:R-:W0:Y:S02]  /*5e80*/  F2I.S64.TRUNC R2, R2 ;  /* 0x0000000200027311 */ /* 0x000e24000020d900 */
[----:B0-----:R-:W-:Y:S01]  /*5e90*/  PRMT R22, R2, 0x7610, R22 ;  /* 0x0000761002167816 */ /* 0x001fe20000000016 */
[----:B------:R-:W-:Y:S06]  /*5ea0*/  BRA `(.L_x_16458) ;  /* 0x0000000800bc7947 */ /* 0x000fec0003800000 */
.L_x_16463:
[----:B------:R-:W2:Y:S02]  /*5eb0*/  LDG.E.64 R2, desc[UR36][R4.64] ;  /* 0x0000002404027981 */ /* 0x000ea4000c1e1b00 */
[----:B--2---:R-:W0:Y:S02]  /*5ec0*/  F2I.S64.F64.TRUNC R2, R2 ;  /* 0x0000000200027311 */ /* 0x004e24000030d900 */
[----:B0-----:R-:W-:Y:S01]  /*5ed0*/  PRMT R22, R2, 0x7610, R22 ;  /* 0x0000761002167816 */ /* 0x001fe20000000016 */
[----:B------:R-:W-:Y:S06]  /*5ee0*/  BRA `(.L_x_16458) ;  /* 0x0000000800ac7947 */ /* 0x000fec0003800000 */
.L_x_16453:
        /* <DEDUP_REMOVED lines=12> */
.L_x_16467:
[----:B------:R-:W2:Y:S02]  /*5fb0*/  LDG.E.64 R4, desc[UR36][R4.64] ;  /* 0x0000002404047981 */ /* 0x000ea4000c1e1b00 */
[----:B--2---:R-:W0:Y:S02]  /*5fc0*/  F2I.S64.F64.TRUNC R2, R4 ;  /* 0x0000000400027311 */ /* 0x004e24000030d900 */
[----:B0-----:R-:W-:Y:S01]  /*5fd0*/  PRMT R22, R2, 0x7610, R22 ;  /* 0x0000761002167816 */ /* 0x001fe20000000016 */
[----:B------:R-:W-:Y:S06]  /*5fe0*/  BRA `(.L_x_16458) ;  /* 0x00000008006c7947 */ /* 0x000fec0003800000 */
.L_x_16466:
        /* <DEDUP_REMOVED lines=28> */
.L_x_16469:
        /* <DEDUP_REMOVED lines=15> */
.L_x_16468:
[----:B------:R-:W2:Y:S02]  /*62a0*/  LDG.E.U16 R2, desc[UR36][R4.64] ;  /* 0x0000002404027981 */ /* 0x000ea4000c1e1500 */
[----:B--2---:R-:W-:-:S06]  /*62b0*/  IMAD.U32 R2, R2, 0x10000, RZ ;  /* 0x0001000002027824 */ /* 0x004fcc00078e00ff */
[----:B------:R-:W0:Y:S02]  /*62c0*/  F2I.S64.TRUNC R2, R2 ;  /* 0x0000000200027311 */ /* 0x000e24000020d900 */
[----:B0-----:R-:W-:Y:S01]  /*62d0*/  PRMT R22, R2, 0x7610, R22 ;  /* 0x0000761002167816 */ /* 0x001fe20000000016 */
[----:B------:R-:W-:Y:S06]  /*62e0*/  BRA `(.L_x_16458) ;  /* 0x0000000400ac7947 */ /* 0x000fec0003800000 */
.L_x_16465:
        /* <DEDUP_REMOVED lines=10> */
.L_x_16472:
        /* <DEDUP_REMOVED lines=21> */
.L_x_16476:
[----:B------:R-:W-:Y:S05]  /*64e0*/  BSYNC B1 ;  /* 0x0000000000017941 */ /* 0x000fea0003800000 */
.L_x_16475:
[----:B------:R-:W-:Y:S01]  /*64f0*/  IMAD.SHL.U32 R2, R2, 0x100000, RZ ;  /* 0x0010000002027824 */ /* 0x000fe200078e00ff */
[----:B------:R-:W-:-:S04]  /*6500*/  LEA R3, R0, 0x3b800000, 0x17 ;  /* 0x3b80000000037811 */ /* 0x000fc800078eb8ff */
[----:B------:R-:W-:-:S07]  /*6510*/  LOP3.LUT R2, R3, R2, R4, 0xfe, !PT ;  /* 0x0000000203027212 */ /* 0x000fce00078efe04 */
.L_x_16474:
[----:B------:R-:W-:Y:S05]  /*6520*/  BSYNC B0 ;  /* 0x0000000000007941 */ /* 0x000fea0003800000 */
.L_x_16473:
[----:B------:R-:W0:Y:S02]  /*6530*/  F2I.S64.TRUNC R2, R2 ;  /* 0x0000000200027311 */ /* 0x000e24000020d900 */
[----:B0-----:R-:W-:Y:S01]  /*6540*/  PRMT R22, R2, 0x7610, R22 ;  /* 0x0000761002167816 */ /* 0x001fe20000000016 */
[----:B------:R-:W-:Y:S06]  /*6550*/  BRA `(.L_x_16458) ;  /* 0x0000000400107947 */ /* 0x000fec0003800000 */
.L_x_16471:
        /* <DEDUP_REMOVED lines=21> */
.L_x_16480:
[----:B------:R-:W-:Y:S05]  /*66b0*/  BSYNC B1 ;  /* 0x0000000000017941 */ /* 0x000fea0003800000 */
.L_x_16479:
[----:B------:R-:W-:Y:S01]  /*66c0*/  IMAD.SHL.U32 R2, R2, 0x200000, RZ ;  /* 0x0020000002027824 */ /* 0x000fe200078e00ff */
[----:B------:R-:W-:-:S04]  /*66d0*/  LEA R3, R0, 0x37800000, 0x17 ;  /* 0x3780000000037811 */ /* 0x000fc800078eb8ff */
[----:B------:R-:W-:-:S07]  /*66e0*/  LOP3.LUT R2, R3, R2, R4, 0xfe, !PT ;  /* 0x0000000203027212 */ /* 0x000fce00078efe04 */
.L_x_16478:
[----:B------:R-:W-:Y:S05]  /*66f0*/  BSYNC B0 ;  /* 0x0000000000007941 */ /* 0x000fea0003800000 */
.L_x_16477:
[----:B------:R-:W0:Y:S02]  /*6700*/  F2I.S64.TRUNC R2, R2 ;  /* 0x0000000200027311 */ /* 0x000e24000020d900 */
[----:B0-----:R-:W-:Y:S01]  /*6710*/  PRMT R22, R2, 0x7610, R22 ;  /* 0x0000761002167816 */ /* 0x001fe20000000016 */
[----:B------:R-:W-:Y:S06]  /*6720*/  BRA `(.L_x_16458) ;  /* 0x00000000009c7947 */ /* 0x000fec0003800000 */
.L_x_16470:
        /* <DEDUP_REMOVED lines=14> */
.L_x_16484:
[----:B------:R-:W-:Y:S05]  /*6810*/  BSYNC B0 ;  /* 0x0000000000007941 */ /* 0x000fea0003800000 */
.L_x_16483:
[----:B------:R-:W0:Y:S02]  /*6820*/  F2I.S64.TRUNC R2, R2 ;  /* 0x0000000200027311 */ /* 0x000e24000020d900 */
[----:B0-----:R-:W-:Y:S01]  /*6830*/  PRMT R22, R2, 0x7610, R22 ;  /* 0x0000761002167816 */ /* 0x001fe20000000016 */
[----:B------:R-:W-:Y:S06]  /*6840*/  BRA `(.L_x_16458) ;  /* 0x0000000000547947 */ /* 0x000fec0003800000 */
.L_x_16457:
        /* <DEDUP_REMOVED lines=16> */
.L_x_16485:
[----:B------:R-:W-:Y:S01]  /*6950*/  PRMT R22, RZ, 0x7610, R22 ;  /* 0x00007610ff167816 */ /* 0x000fe20000000016 */
[----:B------:R-:W-:Y:S06]  /*6960*/  BRA `(.L_x_16458) ;  /* 0x00000000000c7947 */ /* 0x000fec0003800000 */
.L_x_16482:
[----:B------:R1:W5:Y:S01]  /*6970*/  LDG.E.U8 R22, desc[UR36][R4.64] ;  /* 0x0000002404167981 */ /* 0x000362000c1e1100 */
[----:B------:R-:W-:Y:S05]  /*6980*/  BRA `(.L_x_16458) ;  /* 0x0000000000047947 */ /* 0x000fea0003800000 */
.L_x_16481:
[----:B------:R2:W5:Y:S02]  /*6990*/  LDG.E.U8 R22, desc[UR36][R4.64] ;  /* 0x0000002404167981 */ /* 0x000564000c1e1100 */
.L_x_16458:
        /* <DEDUP_REMOVED lines=17> */
.L_x_16489:
[----:B------:R4:W5:Y:S01]  /*6ab0*/  LDG.E.U8 R0, desc[UR36][R4.64] ;  /* 0x0000002404007981 */ /* 0x000962000c1e1100 */
[----:B------:R-:W-:Y:S05]  /*6ac0*/  BRA `(.L_x_16491) ;  /* 0x0000000c00647947 */ /* 0x000fea0003800000 */
.L_x_16488:
        /* <DEDUP_REMOVED lines=8> */
.L_x_16493:
[----:B------:R2:W5:Y:S01]  /*6b50*/  LDG.E.U8 R0, desc[UR36][R4.64] ;  /* 0x0000002404007981 */ /* 0x000562000c1e1100 */
[----:B------:R-:W-:Y:S05]  /*6b60*/  BRA `(.L_x_16491) ;  /* 0x0000000c003c7947 */ /* 0x000fea0003800000 */
.L_x_16492:
[----:B------:R0:W5:Y:S01]  /*6b70*/  LDG.E.U16 R0, desc[UR36][R4.64] ;  /* 0x0000002404007981 */ /* 0x000162000c1e1500 */
[----:B------:R-:W-:Y:S05]  /*6b80*/  BRA `(.L_x_16491) ;  /* 0x0000000c00347947 */ /* 0x000fea0003800000 */
.L_x_16487:
        /* <DEDUP_REMOVED lines=10> */
.L_x_16495:
[----:B------:R-:W2:Y:S02]  /*6c30*/  LDG.E.U16 R2, desc[UR36][R4.64] ;  /* 0x0000002404027981 */ /* 0x000ea4000c1e1500 */
[----:B--2---:R-:W-:-:S06]  /*6c40*/  HADD2.F32 R2, -RZ, R2.H0_H0 ;  /* 0x20000002ff027230 */ /* 0x004fcc0000004100 */
[----:B------:R-:W0:Y:S02]  /*6c50*/  F2I.S64.TRUNC R2, R2 ;  /* 0x0000000200027311 */ /* 0x000e24000020d900 */
[----:B0-----:R-:W-:Y:S01]  /*6c60*/  PRMT R0, R2, 0x7610, R0 ;  /* 0x0000761002007816 */ /* 0x001fe20000000000 */
[----:B------:R-:W-:Y:S06]  /*6c70*/  BRA `(.L_x_16491) ;  /* 0x0000000800f87947 */ /* 0x000fec0003800000 */
.L_x_16494:
        /* <DEDUP_REMOVED lines=10> */
.L_x_16497:
[----:B------:R-:W2:Y:S02]  /*6d20*/  LDG.E.U16 R4, desc[UR36][R4.64] ;  /* 0x0000002404047981 */ /* 0x000ea4000c1e1500 */
[----:B--2---:R-:W-:-:S06]  /*6d30*/  HADD2.F32 R2, -RZ, R4.H0_H0 ;  /* 0x20000004ff027230 */ /* 0x004fcc0000004100 */
[----:B------:R-:W0:Y:S02]  /*6d40*/  F2I.S64.TRUNC R2, R2 ;  /* 0x0000000200027311 */ /* 0x000e24000020d900 */
[----:B0-----:R-:W-:Y:S01]  /*6d50*/  PRMT R0, R2, 0x7610, R0 ;  /* 0x0000761002007816 */ /* 0x001fe20000000000 */
[----:B------:R-:W-:Y:S06]  /*6d60*/  BRA `(.L_x_16491) ;  /* 0x0000000800bc7947 */ /* 0x000fec0003800000 */
.L_x_16496:
[----:B------:R-:W2:Y:S02]  /*6d70*/  LDG.E.64 R2, desc[UR36][R4.64] ;  /* 0x0000002404027981 */ /* 0x000ea4000c1e1b00 */
[----:B--2---:R-:W0:Y:S02]  /*6d80*/  F2I.S64.F64.TRUNC R2, R2 ;  /* 0x0000000200027311 */ /* 0x004e24000030d900 */
[----:B0-----:R-:W-:Y:S01]  /*6d90*/  PRMT R0, R2, 0x7610, R0 ;  /* 0x0000761002007816 */ /* 0x001fe20000000000 */
[----:B------:R-:W-:Y:S06]  /*6da0*/  BRA `(.L_x_16491) ;  /* 0x0000000800ac7947 */ /* 0x000fec0003800000 */
.L_x_16486:
        /* <DEDUP_REMOVED lines=12> */
.L_x_16500:
[----:B------:R-:W2:Y:S02]  /*6e70*/  LDG.E.64 R4, desc[UR36][R4.64] ;  /* 0x0000002404047981 */ /* 0x000ea4000c1e1b00 */
[----:B--2---:R-:W0:Y:S02]  /*6e80*/  F2I.S64.F64.TRUNC R2, R4 ;  /* 0x0000000400027311 */ /* 0x004e24000030d900 */
[----:B0-----:R-:W-:Y:S01]  /*6e90*/  PRMT R0, R2, 0x7610, R0 ;  /* 0x0000761002007816 */ /* 0x001fe20000000000 */
[----:B------:R-:W-:Y:S06]  /*6ea0*/  BRA `(.L_x_16491) ;  /* 0x00000008006c7947 */ /* 0x000fec0003800000 */
.L_x_16499:
        /* <DEDUP_REMOVED lines=28> */
.L_x_16502:
        /* <DEDUP_REMOVED lines=15> */
.L_x_16501:
[----:B------:R-:W2:Y:S02]  /*7160*/  LDG.E.U16 R2, desc[UR36][R4.64] ;  /* 0x0000002404027981 */ /* 0x000ea4000c1e1500 */
[----:B--2---:R-:W-:-:S06]  /*7170*/  IMAD.U32 R2, R2, 0x10000, RZ ;  /* 0x0001000002027824 */ /* 0x004fcc00078e00ff */
[----:B------:R-:W0:Y:S02]  /*7180*/  F2I.S64.TRUNC R2, R2 ;  /* 0x0000000200027311 */ /* 0x000e24000020d900 */
[----:B0-----:R-:W-:Y:S01]  /*7190*/  PRMT R0, R2, 0x7610, R0 ;  /* 0x0000761002007816 */ /* 0x001fe20000000000 */
[----:B------:R-:W-:Y:S06]  /*71a0*/  BRA `(.L_x_16491) ;  /* 0x0000000400ac7947 */ /* 0x000fec0003800000 */
.L_x_16498:
        /* <DEDUP_REMOVED lines=10> */
.L_x_16505:
        /* <DEDUP_REMOVED lines=21> */
.L_x_16509:
[----:B------:R-:W-:Y:S05]  /*73a0*/  BSYNC B1 ;  /* 0x0000000000017941 */ /* 0x000fea0003800000 */
.L_x_16508:
[----:B------:R-:W-:Y:S01]  /*73b0*/  IMAD.SHL.U32 R2, R2, 0x100000, RZ ;  /* 0x0010000002027824 */ /* 0x000fe200078e00ff */
[----:B------:R-:W-:-:S04]  /*73c0*/  LEA R3, R0, 0x3b800000, 0x17 ;  /* 0x3b80000000037811 */ /* 0x000fc800078eb8ff */
[----:B------:R-:W-:-:S07]  /*73d0*/  LOP3.LUT R2, R3, R2, R4, 0xfe, !PT ;  /* 0x0000000203027212 */ /* 0x000fce00078efe04 */
.L_x_16507:
[----:B------:R-:W-:Y:S05]  /*73e0*/  BSYNC B0 ;  /* 0x0000000000007941 */ /* 0x000fea0003800000 */
.L_x_16506:
[----:B------:R-:W0:Y:S02]  /*73f0*/  F2I.S64.TRUNC R2, R2 ;  /* 0x0000000200027311 */ /* 0x000e24000020d900 */
[----:B0-----:R-:W-:Y:S01]  /*7400*/  PRMT R0, R2, 0x7610, R0 ;  /* 0x0000761002007816 */ /* 0x001fe20000000000 */
[----:B------:R-:W-:Y:S06]  /*7410*/  BRA `(.L_x_16491) ;  /* 0x0000000400107947 */ /* 0x000fec0003800000 */
.L_x_16504:
        /* <DEDUP_REMOVED lines=21> */
.L_x_16513:
[----:B------:R-:W-:Y:S05]  /*7570*/  BSYNC B1 ;  /* 0x0000000000017941 */ /* 0x000fea0003800000 */
.L_x_16512:
[----:B------:R-:W-:Y:S01]  /*7580*/  IMAD.SHL.U32 R2, R2, 0x200000, RZ ;  /* 0x0020000002027824 */ /* 0x000fe200078e00ff */
[----:B------:R-:W-:-:S04]  /*7590*/  LEA R3, R0, 0x37800000, 0x17 ;  /* 0x3780000000037811 */ /* 0x000fc800078eb8ff */
[----:B------:R-:W-:-:S07]  /*75a0*/  LOP3.LUT R2, R3, R2, R4, 0xfe, !PT ;  /* 0x0000000203027212 */ /* 0x000fce00078efe04 */
.L_x_16511:
[----:B------:R-:W-:Y:S05]  /*75b0*/  BSYNC B0 ;  /* 0x0000000000007941 */ /* 0x000fea0003800000 */
.L_x_16510:
[----:B------:R-:W0:Y:S02]  /*75c0*/  F2I.S64.TRUNC R2, R2 ;  /* 0x0000000200027311 */ /* 0x000e24000020d900 */
[----:B0-----:R-:W-:Y:S01]  /*75d0*/  PRMT R0, R2, 0x7610, R0 ;  /* 0x0000761002007816 */ /* 0x001fe20000000000 */
[----:B------:R-:W-:Y:S06]  /*75e0*/  BRA `(.L_x_16491) ;  /* 0x00000000009c7947 */ /* 0x000fec0003800000 */
.L_x_16503:
        /* <DEDUP_REMOVED lines=14> */
.L_x_16517:
[----:B------:R-:W-:Y:S05]  /*76d0*/  BSYNC B0 ;  /* 0x0000000000007941 */ /* 0x000fea0003800000 */
.L_x_16516:
[----:B------:R-:W0:Y:S02]  /*76e0*/  F2I.S64.TRUNC R2, R2 ;  /* 0x0000000200027311 */ /* 0x000e24000020d900 */
[----:B0-----:R-:W-:Y:S01]  /*76f0*/  PRMT R0, R2, 0x7610, R0 ;  /* 0x0000761002007816 */ /* 0x001fe20000000000 */
[----:B------:R-:W-:Y:S06]  /*7700*/  BRA `(.L_x_16491) ;  /* 0x0000000000547947 */ /* 0x000fec0003800000 */
.L_x_16490:
        /* <DEDUP_REMOVED lines=16> */
.L_x_16518:
[----:B------:R-:W-:Y:S01]  /*7810*/  PRMT R0, RZ, 0x7610, R0 ;  /* 0x00007610ff007816 */ /* 0x000fe20000000000 */
[----:B------:R-:W-:Y:S06]  /*7820*/  BRA `(.L_x_16491) ;  /* 0x00000000000c7947 */ /* 0x000fec0003800000 */
.L_x_16515:
[----:B------:R0:W5:Y:S01]  /*7830*/  LDG.E.U8 R0, desc[UR36][R4.64] ;  /* 0x0000002404007981 */ /* 0x000162000c1e1100 */
[----:B------:R-:W-:Y:S05]  /*7840*/  BRA `(.L_x_16491) ;  /* 0x0000000000047947 */ /* 0x000fea0003800000 */
.L_x_16514:
[----:B------:R0:W5:Y:S02]  /*7850*/  LDG.E.U8 R0, desc[UR36][R4.64] ;  /* 0x0000002404007981 */ /* 0x000164000c1e1100 */
.L_x_16491:
        /* <DEDUP_REMOVED lines=18> */
.L_x_16522:
[----:B------:R0:W-:Y:S01]  /*7980*/  STG.E.U8 desc[UR36][R16.64], R3 ;  /* 0x0000000310007986 */ /* 0x0001e2000c101124 */
[----:B------:R-:W-:Y:S05]  /*7990*/  BRA `(.L_x_16524) ;  /* 0x0000000c00987947 */ /* 0x000fea0003800000 */
.L_x_16521:
        /* <DEDUP_REMOVED lines=10> */
.L_x_16526:
[----:B------:R-:W-:-:S05]  /*7a40*/  LOP3.LUT R3, R3, 0xff, RZ, 0xc0, !PT ;  /* 0x000000ff03037812 */ /* 0x000fca00078ec0ff */
[----:B------:R3:W-:Y:S01]  /*7a50*/  STG.E desc[UR36][R16.64], R3 ;  /* 0x0000000310007986 */ /* 0x0007e2000c101924 */
[----:B------:R-:W-:Y:S05]  /*7a60*/  BRA `(.L_x_16524) ;  /* 0x0000000c00647947 */ /* 0x000fea0003800000 */
.L_x_16525:
[----:B------:R-:W-:-:S05]  /*7a70*/  LOP3.LUT R3, R3, 0xff, RZ, 0xc0, !PT ;  /* 0x000000ff03037812 */ /* 0x000fca00078ec0ff */
[----:B------:R2:W-:Y:S01]  /*7a80*/  STG.E.U16 desc[UR36][R16.64], R3 ;  /* 0x0000000310007986 */ /* 0x0005e2000c101524 */
[----:B------:R-:W-:Y:S05]  /*7a90*/  BRA `(.L_x_16524) ;  /* 0x0000000c00587947 */ /* 0x000fea0003800000 */
.L_x_16520:
        /* <DEDUP_REMOVED lines=10> */
.L_x_16528:
[----:B------:R-:W-:-:S04]  /*7b40*/  LOP3.LUT R3, R3, 0xff, RZ, 0xc0, !PT ;  /* 0x000000ff03037812 */ /* 0x000fc800078ec0ff */
[----:B------:R-:W0:Y:S02]  /*7b50*/  I2F.U16 R0, R3 ;  /* 0x0000000300007306 */ /* 0x000e240000101000 */
[----:B0-----:R-:W-:-:S05]  /*7b60*/  F2FP.F16.F32.PACK_AB R0, RZ, R0 ;  /* 0x00000000ff00723e */ /* 0x001fca00000000ff */
[----:B------:R0:W-:Y:S01]  /*7b70*/  STG.E.U16 desc[UR36][R16.64], R0 ;  /* 0x0000000010007986 */ /* 0x0001e2000c101524 */
[----:B------:R-:W-:Y:S05]  /*7b80*/  BRA `(.L_x_16524) ;  /* 0x0000000c001c7947 */ /* 0x000fea0003800000 */
.L_x_16527:
        /* <DEDUP_REMOVED lines=11> */
.L_x_16530:
[----:B------:R-:W-:-:S06]  /*7c40*/  LOP3.LUT R3, R3, 0xff, RZ, 0xc0, !PT ;  /* 0x000000ff03037812 */ /* 0x000fcc00078ec0ff */
[----:B------:R-:W0:Y:S02]  /*7c50*/  I2F.U16 R3, R3 ;  /* 0x0000000300037306 */ /* 0x000e240000101000 */
[----:B0-----:R-:W-:-:S04]  /*7c60*/  F2FP.F16.F32.PACK_AB R3, RZ, R3 ;  /* 0x00000003ff03723e */ /* 0x001fc800000000ff */
[----:B------:R-:W-:-:S05]  /*7c70*/  PRMT R3, R3, 0x5410, RZ ;  /* 0x0000541003037816 */ /* 0x000fca00000000ff */
[----:B------:R0:W-:Y:S01]  /*7c80*/  STG.E desc[UR36][R16.64], R3 ;  /* 0x0000000310007986 */ /* 0x0001e2000c101924 */
[----:B------:R-:W-:Y:S05]  /*7c90*/  BRA `(.L_x_16524) ;  /* 0x0000000800d87947 */ /* 0x000fea0003800000 */
.L_x_16529:
[----:B------:R-:W-:-:S06]  /*7ca0*/  LOP3.LUT R3, R3, 0xff, RZ, 0xc0, !PT ;  /* 0x000000ff03037812 */ /* 0x000fcc00078ec0ff */
[----:B------:R-:W0:Y:S02]  /*7cb0*/  I2F.F64.U16 R2, R3 ;  /* 0x0000000300027312 */ /* 0x000e240000101800 */
[----:B0-----:R0:W-:Y:S01]  /*7cc0*/  STG.E.64 desc[UR36][R16.64], R2 ;  /* 0x0000000210007986 */ /* 0x0011e2000c101b24 */
[----:B------:R-:W-:Y:S05]  /*7cd0*/  BRA `(.L_x_16524) ;  /* 0x0000000800c87947 */ /* 0x000fea0003800000 */
.L_x_16519:
        /* <DEDUP_REMOVED lines=12> */
.L_x_16533:
[----:B------:R-:W-:Y:S02]  /*7da0*/  LOP3.LUT R4, R3, 0xff, RZ, 0xc0, !PT ;  /* 0x000000ff03047812 */ /* 0x000fe400078ec0ff */
[----:B------:R-:W-:-:S04]  /*7db0*/  CS2R R6, SRZ ;  /* 0x0000000000067805 */ /* 0x000fc8000001ff00 */
[----:B------:R-:W0:Y:S02]  /*7dc0*/  I2F.F64.U16 R4, R4 ;  /* 0x0000000400047312 */ /* 0x000e240000101800 */
[----:B0-----:R0:W-:Y:S01]  /*7dd0*/  STG.E.128 desc[UR36][R16.64], R4 ;  /* 0x0000000410007986 */ /* 0x0011e2000c101d24 */
[----:B------:R-:W-:Y:S05]  /*7de0*/  BRA `(.L_x_16524) ;  /* 0x0000000800847947 */ /* 0x000fea0003800000 */
.L_x_16532:
        /* <DEDUP_REMOVED lines=22> */
.L_x_16537:
[----:B------:R-:W-:Y:S05]  /*7f50*/  BSYNC B0 ;  /* 0x0000000000007941 */ /* 0x000fea0003800000 */
.L_x_16536:
[----:B------:R-:W-:-:S05]  /*7f60*/  LOP3.LUT R3, R0, R3, RZ, 0xfc, !PT ;  /* 0x0000000300037212 */ /* 0x000fca00078efcff */
[----:B------:R0:W-:Y:S01]  /*7f70*/  STG.E.U8 desc[UR36][R16.64], R3 ;  /* 0x0000000310007986 */ /* 0x0001e2000c101124 */
[----:B------:R-:W-:Y:S05]  /*7f80*/  BRA `(.L_x_16524) ;  /* 0x00000008001c7947 */ /* 0x000fea0003800000 */
.L_x_16535:
        /* <DEDUP_REMOVED lines=14> */
.L_x_16539:
[----:B------:R-:W-:Y:S01]  /*8070*/  IMAD.MOV.U32 R0, RZ, RZ, 0x7f ;  /* 0x0000007fff007424 */ /* 0x000fe200078e00ff */
[----:B------:R-:W-:-:S04]  /*8080*/  ISETP.GT.U32.AND P0, PT, R2, 0x7f800000, PT ;  /* 0x7f8000000200780c */ /* 0x000fc80003f04070 */
[----:B------:R-:W-:-:S09]  /*8090*/  SEL R0, R0, 0x7c, P0 ;  /* 0x0000007c00007807 */ /* 0x000fd20000000000 */
.L_x_16540:
[----:B------:R-:W-:Y:S05]  /*80a0*/  BSYNC B0 ;  /* 0x0000000000007941 */ /* 0x000fea0003800000 */
.L_x_16538:
[----:B------:R-:W-:-:S04]  /*80b0*/  LOP3.LUT R2, R3, 0x80000000, RZ, 0xc0, !PT ;  /* 0x8000000003027812 */ /* 0x000fc800078ec0ff */
[----:B------:R-:W-:-:S04]  /*80c0*/  SHF.R.U32.HI R3, RZ, 0x18, R2 ;  /* 0x00000018ff037819 */ /* 0x000fc80000011602 */
[----:B------:R-:W-:-:S05]  /*80d0*/  LOP3.LUT R3, R0, R3, RZ, 0xfc, !PT ;  /* 0x0000000300037212 */ /* 0x000fca00078efcff */
[----:B------:R0:W-:Y:S01]  /*80e0*/  STG.E.U8 desc[UR36][R16.64], R3 ;  /* 0x0000000310007986 */ /* 0x0001e2000c101124 */
[----:B------:R-:W-:Y:S05]  /*80f0*/  BRA `(.L_x_16524) ;  /* 0x0000000400c07947 */ /* 0x000fea0003800000 */
.L_x_16534:
[----:B------:R-:W-:-:S04]  /*8100*/  LOP3.LUT R3, R3, 0xff, RZ, 0xc0, !PT ;  /* 0x000000ff03037812 */ /* 0x000fc800078ec0ff */
[----:B------:R-:W0:Y:S02]  /*8110*/  I2F.U16 R0, R3 ;  /* 0x0000000300007306 */ /* 0x000e240000101000 */
[----:B0-----:R-:W-:-:S05]  /*8120*/  F2FP.BF16.F32.PACK_AB R0, RZ, R0 ;  /* 0x00000000ff00723e */ /* 0x001fca00000010ff */
[----:B------:R0:W-:Y:S01]  /*8130*/  STG.E.U16 desc[UR36][R16.64], R0 ;  /* 0x0000000010007986 */ /* 0x0001e2000c101524 */
[----:B------:R-:W-:Y:S05]  /*8140*/  BRA `(.L_x_16524) ;  /* 0x0000000400ac7947 */ /* 0x000fea0003800000 */
.L_x_16531:
        /* <DEDUP_REMOVED lines=11> */
.L_x_16543:
        /* <DEDUP_REMOVED lines=18> */
.L_x_16546:
[----:B------:R-:W-:-:S04]  /*8320*/  LOP3.LUT R2, R3, 0x80000000, RZ, 0xc0, !PT ;  /* 0x8000000003027812 */ /* 0x000fc800078ec0ff */
[----:B------:R-:W-:-:S04]  /*8330*/  SHF.R.U32.HI R3, RZ, 0x18, R2 ;  /* 0x00000018ff037819 */ /* 0x000fc80000011602 */
[----:B------:R-:W-:-:S04]  /*8340*/  LOP3.LUT R0, R0, R3, RZ, 0xfc, !PT ;  /* 0x0000000300007212 */ /* 0x000fc800078efcff */
[----:B------:R-:W-:-:S07]  /*8350*/  PRMT R8, R0, 0x7610, R8 ;  /* 0x0000761000087816 */ /* 0x000fce0000000008 */
.L_x_16545:
[----:B------:R-:W-:Y:S05]  /*8360*/  BSYNC B0 ;  /* 0x0000000000007941 */ /* 0x000fea0003800000 */
.L_x_16544:
[----:B------:R0:W-:Y:S01]  /*8370*/  STG.E.U8 desc[UR36][R16.64], R8 ;  /* 0x0000000810007986 */ /* 0x0001e2000c101124 */
[----:B------:R-:W-:Y:S05]  /*8380*/  BRA `(.L_x_16524) ;  /* 0x00000004001c7947 */ /* 0x000fea0003800000 */
.L_x_16542:
        /* <DEDUP_REMOVED lines=18> */
.L_x_16549:
[----:B------:R-:W-:-:S04]  /*84b0*/  LOP3.LUT R2, R3, 0x80000000, RZ, 0xc0, !PT ;  /* 0x8000000003027812 */ /* 0x000fc800078ec0ff */
[----:B------:R-:W-:-:S04]  /*84c0*/  SHF.R.U32.HI R3, RZ, 0x18, R2 ;  /* 0x00000018ff037819 */ /* 0x000fc80000011602 */
[----:B------:R-:W-:-:S04]  /*84d0*/  LOP3.LUT R0, R0, R3, RZ, 0xfc, !PT ;  /* 0x0000000300007212 */ /* 0x000fc800078efcff */
[----:B------:R-:W-:-:S07]  /*84e0*/  PRMT R8, R0, 0x7610, R8 ;  /* 0x0000761000087816 */ /* 0x000fce0000000008 */
.L_x_16548:
[----:B------:R-:W-:Y:S05]  /*84f0*/  BSYNC B0 ;  /* 0x0000000000007941 */ /* 0x000fea0003800000 */
.L_x_16547:
[----:B------:R0:W-:Y:S01]  /*8500*/  STG.E.U8 desc[UR36][R16.64], R8 ;  /* 0x0000000810007986 */ /* 0x0001e2000c101124 */
[----:B------:R-:W-:Y:S05]  /*8510*/  BRA `(.L_x_16524) ;  /* 0x0000000000b87947 */ /* 0x000fea0003800000 */
.L_x_16541:
        /* <DEDUP_REMOVED lines=23> */
.L_x_16523:
        /* <DEDUP_REMOVED lines=16> */
.L_x_16552:
[----:B------:R-:W-:Y:S05]  /*8790*/  BRA `(.L_x_16524) ;  /* 0x0000000000187947 */ /* 0x000fea0003800000 */
.L_x_16551:
[----:B------:R-:W-:Y:S01]  /*87a0*/  LOP3.LUT R2, R3, 0xff, RZ, 0xc0, !PT ;  /* 0x000000ff03027812 */ /* 0x000fe200078ec0ff */
[----:B------:R-:W-:-:S05]  /*87b0*/  IMAD.MOV.U32 R3, RZ, RZ, RZ ;  /* 0x000000ffff037224 */ /* 0x000fca00078e00ff */
[----:B------:R0:W-:Y:S01]  /*87c0*/  STG.E.64 desc[UR36][R16.64], R2 ;  /* 0x0000000210007986 */ /* 0x0001e2000c101b24 */
[----:B------:R-:W-:Y:S05]  /*87d0*/  BRA `(.L_x_16524) ;  /* 0x0000000000087947 */ /* 0x000fea0003800000 */
.L_x_16550:
[----:B------:R-:W-:-:S05]  /*87e0*/  LOP3.LUT R3, R3, 0xff, RZ, 0xc0, !PT ;  /* 0x000000ff03037812 */ /* 0x000fca00078ec0ff */
[----:B------:R0:W-:Y:S02]  /*87f0*/  STG.E desc[UR36][R16.64], R3 ;  /* 0x0000000310007986 */ /* 0x0001e4000c101924 */
.L_x_16524:
[----:B------:R-:W-:-:S07]  /*8800*/  VIADD R19, R19, 0x80 ;  /* 0x0000008013137836 */ /* 0x000fce0000000000 */
.L_x_16451:
[----:B------:R-:W-:Y:S05]  /*8810*/  BSYNC B6 ;  /* 0x0000000000067941 */ /* 0x000fea0003800000 */
.L_x_16450:
        /* <DEDUP_REMOVED lines=358> */
.L_x_16555:
        /* <DEDUP_REMOVED lines=20> */
.L_x_16559:
[----:B------:R3:W5:Y:S01]  /*9fc0*/  LDG.E.U8 R22, desc[UR36][R4.64] ;  /* 0x0000002404167981 */ /* 0x000762000c1e1100 */
[----:B------:R-:W-:Y:S05]  /*9fd0*/  BRA `(.L_x_16561) ;  /* 0x0000000c00647947 */ /* 0x000fea0003800000 */
.L_x_16558:
        /* <DEDUP_REMOVED lines=8> */
.L_x_16563:
[----:B------:R2:W5:Y:S01]  /*a060*/  LDG.E.U8 R22, desc[UR36][R4.64] ;  /* 0x0000002404167981 */ /* 0x000562000c1e1100 */
[----:B------:R-:W-:Y:S05]  /*a070*/  BRA `(.L_x_16561) ;  /* 0x0000000c003c7947 */ /* 0x000fea0003800000 */
.L_x_16562:
[----:B------:R0:W5:Y:S01]  /*a080*/  LDG.E.U16 R22, desc[UR36][R4.64] ;  /* 0x0000002404167981 */ /* 0x000162000c1e1500 */
[----:B------:R-:W-:Y:S05]  /*a090*/  BRA `(.L_x_16561) ;  /* 0x0000000c00347947 */ /* 0x000fea0003800000 */
.L_x_16557:
        /* <DEDUP_REMOVED lines=10> */
.L_x_16565:
[----:B------:R-:W2:Y:S02]  /*a140*/  LDG.E.U16 R2, desc[UR36][R4.64] ;  /* 0x0000002404027981 */ /* 0x000ea4000c1e1500 */
[----:B--2---:R-:W-:-:S06]  /*a150*/  HADD2.F32 R2, -RZ, R2.H0_H0 ;  /* 0x20000002ff027230 */ /* 0x004fcc0000004100 */
[----:B------:R-:W0:Y:S02]  /*a160*/  F2I.S64.TRUNC R2, R2 ;  /* 0x0000000200027311 */ /* 0x000e24000020d900 */
[----:B0-----:R-:W-:Y:S01]  /*a170*/  PRMT R22, R2, 0x7610, R22 ;  /* 0x0000761002167816 */ /* 0x001fe20000000016 */
[----:B------:R-:W-:Y:S06]  /*a180*/  BRA `(.L_x_16561) ;  /* 0x0000000800f87947 */ /* 0x000fec0003800000 */
.L_x_16564:
        /* <DEDUP_REMOVED lines=10> */
.L_x_16567:
[----:B------:R-:W2:Y:S02]  /*a230*/  LDG.E.U16 R4, desc[UR36][R4.64] ;  /* 0x0000002404047981 */ /* 0x000ea4000c1e1500 */
[----:B--2---:R-:W-:-:S06]  /*a240*/  HADD2.F32 R2, -RZ, R4.H0_H0 ;  /* 0x20000004ff027230 */ /* 0x004fcc0000004100 */
[----:B------:R-:W0:Y:S02]  /*a250*/  F2I.S64.TRUNC R2, R2 ;  /* 0x0000000200027311 */ /* 0x000e24000020d900 */
[----:B0-----:R-:W-:Y:S01]  /*a260*/  PRMT R22, R2, 0x7610, R22 ;  /* 0x0000761002167816 */ /* 0x001fe20000000016 */
[----:B------:R-:W-:Y:S06]  /*a270*/  BRA `(.L_x_16561) ;  /* 0x0000000800bc7947 */ /* 0x000fec0003800000 */
.L_x_16566:
[----:B------:R-:W2:Y:S02]  /*a280*/  LDG.E.64 R2, desc[UR36][R4.64] ;  /* 0x0000002404027981 */ /* 0x000ea4000c1e1b00 */
[----:B--2---:R-:W0:Y:S02]  /*a290*/  F2I.S64.F64.TRUNC R2, R2 ;  /* 0x0000000200027311 */ /* 0x004e24000030d900 */
[----:B0-----:R-:W-:Y:S01]  /*a2a0*/  PRMT R22, R2, 0x7610, R22 ;  /* 0x0000761002167816 */ /* 0x001fe20000000016 */
[----:B------:R-:W-:Y:S06]  /*a2b0*/  BRA `(.L_x_16561) ;  /* 0x0000000800ac7947 */ /* 0x000fec0003800000 */
.L_x_16556:
        /* <DEDUP_REMOVED lines=12> */
.L_x_16570:
[----:B------:R-:W2:Y:S02]  /*a380*/  LDG.E.64 R4, desc[UR36][R4.64] ;  /* 0x0000002404047981 */ /* 0x000ea4000c1e1b00 */
[----:B--2---:R-:W0:Y:S02]  /*a390*/  F2I.S64.F64.TRUNC R2, R4 ;  /* 0x0000000400027311 */ /* 0x004e24000030d900 */
[----:B0-----:R-:W-:Y:S01]  /*a3a0*/  PRMT R22, R2, 0x7610, R22 ;  /* 0x0000761002167816 */ /* 0x001fe20000000016 */
[----:B------:R-:W-:Y:S06]  /*a3b0*/  BRA `(.L_x_16561) ;  /* 0x00000008006c7947 */ /* 0x000fec0003800000 */
.L_x_16569:
        /* <DEDUP_REMOVED lines=28> */
.L_x_16572:
        /* <DEDUP_REMOVED lines=15> */
.L_x_16571:
[----:B------:R-:W2:Y:S02]  /*a670*/  LDG.E.U16 R2, desc[UR36][R4.64] ;  /* 0x0000002404027981 */ /* 0x000ea4000c1e1500 */
[----:B--2---:R-:W-:-:S06]  /*a680*/  IMAD.U32 R2, R2, 0x10000, RZ ;  /* 0x0001000002027824 */ /* 0x004fcc00078e00ff */
[----:B------:R-:W0:Y:S02]  /*a690*/  F2I.S64.TRUNC R2, R2 ;  /* 0x0000000200027311 */ /* 0x000e24000020d900 */
[----:B0-----:R-:W-:Y:S01]  /*a6a0*/  PRMT R22, R2, 0x7610, R22 ;  /* 0x0000761002167816 */ /* 0x001fe20000000016 */
[----:B------:R-:W-:Y:S06]  /*a6b0*/  BRA `(.L_x_16561) ;  /* 0x0000000400ac7947 */ /* 0x000fec0003800000 */
.L_x_16568:
        /* <DEDUP_REMOVED lines=10> */
.L_x_16575:
        /* <DEDUP_REMOVED lines=21> */
.L_x_16579:
[----:B------:R-:W-:Y:S05]  /*a8b0*/  BSYNC B1 ;  /* 0x0000000000017941 */ /* 0x000fea0003800000 */
.L_x_16578:
[----:B------:R-:W-:Y:S01]  /*a8c0*/  IMAD.SHL.U32 R2, R2, 0x100000, RZ ;  /* 0x0010000002027824 */ /* 0x000fe200078e00ff */
[----:B------:R-:W-:-:S04]  /*a8d0*/  LEA R3, R0, 0x3b800000, 0x17 ;  /* 0x3b80000000037811 */ /* 0x000fc800078eb8ff */
[----:B------:R-:W-:-:S07]  /*a8e0*/  LOP3.LUT R2, R3, R2, R4, 0xfe, !PT ;  /* 0x0000000203027212 */ /* 0x000fce00078efe04 */
.L_x_16577:
[----:B------:R-:W-:Y:S05]  /*a8f0*/  BSYNC B0 ;  /* 0x0000000000007941 */ /* 0x000fea0003800000 */
.L_x_16576:
[----:B------:R-:W0:Y:S02]  /*a900*/  F2I.S64.TRUNC R2, R2 ;  /* 0x0000000200027311 */ /* 0x000e24000020d900 */
[----:B0-----:R-:W-:Y:S01]  /*a910*/  PRMT R22, R2, 0x7610, R22 ;  /* 0x0000761002167816 */ /* 0x001fe20000000016 */
[----:B------:R-:W-:Y:S06]  /*a920*/  BRA `(.L_x_16561) ;  /* 0x0000000400107947 */ /* 0x000fec0003800000 */
.L_x_16574:
        /* <DEDUP_REMOVED lines=21> */
.L_x_16583:
[----:B------:R-:W-:Y:S05]  /*aa80*/  BSYNC B1 ;  /* 0x0000000000017941 */ /* 0x000fea0003800000 */
.L_x_16582:
[----:B------:R-:W-:Y:S01]  /*aa90*/  IMAD.SHL.U32 R2, R2, 0x200000, RZ ;  /* 0x0020000002027824 */ /* 0x000fe200078e00ff */
[----:B------:R-:W-:-:S04]  /*aaa0*/  LEA R3, R0, 0x37800000, 0x17 ;  /* 0x3780000000037811 */ /* 0x000fc800078eb8ff */
[----:B------:R-:W-:-:S07]  /*aab0*/  LOP3.LUT R2, R3, R2, R4, 0xfe, !PT ;  /* 0x0000000203027212 */ /* 0x000fce00078efe04 */
.L_x_16581:
[----:B------:R-:W-:Y:S05]  /*aac0*/  BSYNC B0 ;  /* 0x0000000000007941 */ /* 0x000fea0003800000 */
.L_x_16580:
[----:B------:R-:W0:Y:S02]  /*aad0*/  F2I.S64.TRUNC R2, R2 ;  /* 0x0000000200027311 */ /* 0x000e24000020d900 */
[----:B0-----:R-:W-:Y:S01]  /*aae0*/  PRMT R22, R2, 0x7610, R22 ;  /* 0x0000761002167816 */ /* 0x001fe20000000016 */
[----:B------:R-:W-:Y:S06]  /*aaf0*/  BRA `(.L_x_16561) ;  /* 0x00000000009c7947 */ /* 0x000fec0003800000 */
.L_x_16573:
        /* <DEDUP_REMOVED lines=14> */
.L_x_16587:
[----:B------:R-:W-:Y:S05]  /*abe0*/  BSYNC B0 ;  /* 0x0000000000007941 */ /* 0x000fea0003800000 */
.L_x_16586:
[----:B------:R-:W0:Y:S02]  /*abf0*/  F2I.S64.TRUNC R2, R2 ;  /* 0x0000000200027311 */ /* 0x000e24000020d900 */
[----:B0-----:R-:W-:Y:S01]  /*ac00*/  PRMT R22, R2, 0x7610, R22 ;  /* 0x0000761002167816 */ /* 0x001fe20000000016 */
[----:B------:R-:W-:Y:S06]  /*ac10*/  BRA `(.L_x_16561) ;  /* 0x0000000000547947 */ /* 0x000fec0003800000 */
.L_x_16560:
        /* <DEDUP_REMOVED lines=16> */
.L_x_16588:
[----:B------:R-:W-:Y:S01]  /*ad20*/  PRMT R22, RZ, 0x7610, R22 ;  /* 0x00007610ff167816 */ /* 0x000fe20000000016 */
[----:B------:R-:W-:Y:S06]  /*ad30*/  BRA `(.L_x_16561) ;  /* 0x00000000000c7947 */ /* 0x000fec0003800000 */
.L_x_16585:
[----:B------:R0:W5:Y:S01]  /*ad40*/  LDG.E.U8 R22, desc[UR36][R4.64] ;  /* 0x0000002404167981 */ /* 0x000162000c1e1100 */
[----:B------:R-:W-:Y:S05]  /*ad50*/  BRA `(.L_x_16561) ;  /* 0x0000000000047947 */ /* 0x000fea0003800000 */
.L_x_16584:
[----:B------:R0:W5:Y:S02]  /*ad60*/  LDG.E.U8 R22, desc[UR36][R4.64] ;  /* 0x0000002404167981 */ /* 0x000164000c1e1100 */
.L_x_16561:
        /* <DEDUP_REMOVED lines=17> */
.L_x_16592:
[----:B------:R0:W5:Y:S01]  /*ae80*/  LDG.E.U8 R0, desc[UR36][R4.64] ;  /* 0x0000002404007981 */ /* 0x000162000c1e1100 */
[----:B------:R-:W-:Y:S05]  /*ae90*/  BRA `(.L_x_16594) ;  /* 0x0000000c00647947 */ /* 0x000fea0003800000 */
.L_x_16591:
        /* <DEDUP_REMOVED lines=8> */
.L_x_16596:
[----:B------:R3:W5:Y:S01]  /*af20*/  LDG.E.U8 R0, desc[UR36][R4.64] ;  /* 0x0000002404007981 */ /* 0x000762000c1e1100 */
[----:B------:R-:W-:Y:S05]  /*af30*/  BRA `(.L_x_16594) ;  /* 0x0000000c003c7947 */ /* 0x000fea0003800000 */
.L_x_16595:
[----:B------:R4:W5:Y:S01]  /*af40*/  LDG.E.U16 R0, desc[UR36][R4.64] ;  /* 0x0000002404007981 */ /* 0x000962000c1e1500 */
[----:B------:R-:W-:Y:S05]  /*af50*/  BRA `(.L_x_16594) ;  /* 0x0000000c00347947 */ /* 0x000fea0003800000 */
.L_x_16590:
        /* <DEDUP_REMOVED lines=10> */
.L_x_16598:
[----:B------:R-:W2:Y:S02]  /*b000*/  LDG.E.U16 R2, desc[UR36][R4.64] ;  /* 0x0000002404027981 */ /* 0x000ea4000c1e1500 */
[----:B--2---:R-:W-:-:S06]  /*b010*/  HADD2.F32 R2, -RZ, R2.H0_H0 ;  /* 0x20000002ff027230 */ /* 0x004fcc0000004100 */
[----:B------:R-:W0:Y:S02]  /*b020*/  F2I.S64.TRUNC R2, R2 ;  /* 0x0000000200027311 */ /* 0x000e24000020d900 */
[----:B0-----:R-:W-:Y:S01]  /*b030*/  PRMT R0, R2, 0x7610, R0 ;  /* 0x0000761002007816 */ /* 0x001fe20000000000 */
[----:B------:R-:W-:Y:S06]  /*b040*/  BRA `(.L_x_16594) ;  /* 0x0000000800f87947 */ /* 0x000fec0003800000 */
.L_x_16597:
        /* <DEDUP_REMOVED lines=10> */
.L_x_16600:
[----:B------:R-:W2:Y:S02]  /*b0f0*/  LDG.E.U16 R4, desc[UR36][R4.64] ;  /* 0x0000002404047981 */ /* 0x000ea4000c1e1500 */
[----:B--2---:R-:W-:-:S06]  /*b100*/  HADD2.F32 R2, -RZ, R4.H0_H0 ;  /* 0x20000004ff027230 */ /* 0x004fcc0000004100 */
[----:B------:R-:W0:Y:S02]  /*b110*/  F2I.S64.TRUNC R2, R2 ;  /* 0x0000000200027311 */ /* 0x000e24000020d900 */
[----:B0-----:R-:W-:Y:S01]  /*b120*/  PRMT R0, R2, 0x7610, R0 ;  /* 0x0000761002007816 */ /* 0x001fe20000000000 */
[----:B------:R-:W-:Y:S06]  /*b130*/  BRA `(.L_x_16594) ;  /* 0x0000000800bc7947 */ /* 0x000fec0003800000 */
.L_x_16599:
[----:B------:R-:W2:Y:S02]  /*b140*/  LDG.E.64 R2, desc[UR36][R4.64] ;  /* 0x0000002404027981 */ /* 0x000ea4000c1e1b00 */
[----:B--2---:R-:W0:Y:S02]  /*b150*/  F2I.S64.F64.TRUNC R2, R2 ;  /* 0x0000000200027311 */ /* 0x004e24000030d900 */
[----:B0-----:R-:W-:Y:S01]  /*b160*/  PRMT R0, R2, 0x7610, R0 ;  /* 0x0000761002007816 */ /* 0x001fe20000000000 */
[----:B------:R-:W-:Y:S06]  /*b170*/  BRA `(.L_x_16594) ;  /* 0x0000000800ac7947 */ /* 0x000fec0003800000 */
.L_x_16589:
        /* <DEDUP_REMOVED lines=12> */
.L_x_16603:
[----:B------:R-:W2:Y:S02]  /*b240*/  LDG.E.64 R4, desc[UR36][R4.64] ;  /* 0x0000002404047981 */ /* 0x000ea4000c1e1b00 */
[----:B--2---:R-:W0:Y:S02]  /*b250*/  F2I.S64.F64.TRUNC R2, R4 ;  /* 0x0000000400027311 */ /* 0x004e24000030d900 */
[----:B0-----:R-:W-:Y:S01]  /*b260*/  PRMT R0, R2, 0x7610, R0 ;  /* 0x0000761002007816 */ /* 0x001fe20000000000 */
[----:B------:R-:W-:Y:S06]  /*b270*/  BRA `(.L_x_16594) ;  /* 0x00000008006c7947 */ /* 0x000fec0003800000 */
.L_x_16602:
        /* <DEDUP_REMOVED lines=28> */
.L_x_16605:
        /* <DEDUP_REMOVED lines=15> */
.L_x_16604:
[----:B------:R-:W2:Y:S02]  /*b530*/  LDG.E.U16 R2, desc[UR36][R4.64] ;  /* 0x0000002404027981 */ /* 0x000ea4000c1e1500 */
[----:B--2---:R-:W-:-:S06]  /*b540*/  IMAD.U32 R2, R2, 0x10000, RZ ;  /* 0x0001000002027824 */ /* 0x004fcc00078e00ff */
[----:B------:R-:W0:Y:S02]  /*b550*/  F2I.S64.TRUNC R2, R2 ;  /* 0x0000000200027311 */ /* 0x000e24000020d900 */
[----:B0-----:R-:W-:Y:S01]  /*b560*/  PRMT R0, R2, 0x7610, R0 ;  /* 0x0000761002007816 */ /* 0x001fe20000000000 */
[----:B------:R-:W-:Y:S06]  /*b570*/  BRA `(.L_x_16594) ;  /* 0x0000000400ac7947 */ /* 0x000fec0003800000 */
.L_x_16601:
        /* <DEDUP_REMOVED lines=10> */
.L_x_16608:
        /* <DEDUP_REMOVED lines=21> */
.L_x_16612:
[----:B------:R-:W-:Y:S05]  /*b770*/  BSYNC B1 ;  /* 0x0000000000017941 */ /* 0x000fea0003800000 */
.L_x_16611:
[----:B------:R-:W-:Y:S01]  /*b780*/  IMAD.SHL.U32 R2, R2, 0x100000, RZ ;  /* 0x0010000002027824 */ /* 0x000fe200078e00ff */
[----:B------:R-:W-:-:S04]  /*b790*/  LEA R3, R0, 0x3b800000, 0x17 ;  /* 0x3b80000000037811 */ /* 0x000fc800078eb8ff */
[----:B------:R-:W-:-:S07]  /*b7a0*/  LOP3.LUT R2, R3, R2, R4, 0xfe, !PT ;  /* 0x0000000203027212 */ /* 0x000fce00078efe04 */
.L_x_16610:
[----:B------:R-:W-:Y:S05]  /*b7b0*/  BSYNC B0 ;  /* 0x0000000000007941 */ /* 0x000fea0003800000 */
.L_x_16609:
[----:B------:R-:W0:Y:S02]  /*b7c0*/  F2I.S64.TRUNC R2, R2 ;  /* 0x0000000200027311 */ /* 0x000e24000020d900 */
[----:B0-----:R-:W-:Y:S01]  /*b7d0*/  PRMT R0, R2, 0x7610, R0 ;  /* 0x0000761002007816 */ /* 0x001fe20000000000 */
[----:B------:R-:W-:Y:S06]  /*b7e0*/  BRA `(.L_x_16594) ;  /* 0x0000000400107947 */ /* 0x000fec0003800000 */
.L_x_16607:
        /* <DEDUP_REMOVED lines=21> */
.L_x_16616:
[----:B------:R-:W-:Y:S05]  /*b940*/  BSYNC B1 ;  /* 0x0000000000017941 */ /* 0x000fea0003800000 */
.L_x_16615:
[----:B------:R-:W-:Y:S01]  /*b950*/  IMAD.SHL.U32 R2, R2, 0x200000, RZ ;  /* 0x0020000002027824 */ /* 0x000fe200078e00ff */
[----:B------:R-:W-:-:S04]  /*b960*/  LEA R3, R0, 0x37800000, 0x17 ;  /* 0x3780000000037811 */ /* 0x000fc800078eb8ff */
[----:B------:R-:W-:-:S07]  /*b970*/  LOP3.LUT R2, R3, R2, R4, 0xfe, !PT ;  /* 0x0000000203027212 */ /* 0x000fce00078efe04 */
.L_x_16614:
[----:B------:R-:W-:Y:S05]  /*b980*/  BSYNC B0 ;  /* 0x0000000000007941 */ /* 0x000fea0003800000 */
.L_x_16613:
[----:B------:R-:W0:Y:S02]  /*b990*/  F2I.S64.TRUNC R2, R2 ;  /* 0x0000000200027311 */ /* 0x000e24000020d900 */
[----:B0-----:R-:W-:Y:S01]  /*b9a0*/  PRMT R0, R2, 0x7610, R0 ;  /* 0x0000761002007816 */ /* 0x001fe20000000000 */
[----:B------:R-:W-:Y:S06]  /*b9b0*/  BRA `(.L_x_16594) ;  /* 0x00000000009c7947 */ /* 0x000fec0003800000 */
.L_x_16606:
        /* <DEDUP_REMOVED lines=14> */
.L_x_16620:
[----:B------:R-:W-:Y:S05]  /*baa0*/  BSYNC B0 ;  /* 0x0000000000007941 */ /* 0x000fea0003800000 */
.L_x_16619:
[----:B------:R-:W0:Y:S02]  /*bab0*/  F2I.S64.TRUNC R2, R2 ;  /* 0x0000000200027311 */ /* 0x000e24000020d900 */
[----:B0-----:R-:W-:Y:S01]  /*bac0*/  PRMT R0, R2, 0x7610, R0 ;  /* 0x0000761002007816 */ /* 0x001fe20000000000 */
[----:B------:R-:W-:Y:S06]  /*bad0*/  BRA `(.L_x_16594) ;  /* 0x0000000000547947 */ /* 0x000fec0003800000 */
.L_x_16593:
        /* <DEDUP_REMOVED lines=16> */
.L_x_16621:
[----:B------:R-:W-:Y:S01]  /*bbe0*/  PRMT R0, RZ, 0x7610, R0 ;  /* 0x00007610ff007816 */ /* 0x000fe20000000000 */
[----:B------:R-:W-:Y:S06]  /*bbf0*/  BRA `(.L_x_16594) ;  /* 0x00000000000c7947 */ /* 0x000fec0003800000 */
.L_x_16618:
[----:B------:R0:W5:Y:S01]  /*bc00*/  LDG.E.U8 R0, desc[UR36][R4.64] ;  /* 0x0000002404007981 */ /* 0x000162000c1e1100 */
[----:B------:R-:W-:Y:S05]  /*bc10*/  BRA `(.L_x_16594) ;  /* 0x0000000000047947 */ /* 0x000fea0003800000 */
.L_x_16617:
[----:B------:R0:W5:Y:S02]  /*bc20*/  LDG.E.U8 R0, desc[UR36][R4.64] ;  /* 0x0000002404007981 */ /* 0x000164000c1e1100 */
.L_x_16594:
        /* <DEDUP_REMOVED lines=18> */
.L_x_16625:
[----:B------:R0:W-:Y:S01]  /*bd50*/  STG.E.U8 desc[UR36][R16.64], R3 ;  /* 0x0000000310007986 */ /* 0x0001e2000c101124 */
[----:B------:R-:W-:Y:S05]  /*bd60*/  BRA `(.L_x_16627) ;  /* 0x0000000c00987947 */ /* 0x000fea0003800000 */
.L_x_16624:
        /* <DEDUP_REMOVED lines=10> */
.L_x_16629:
[----:B------:R-:W-:-:S05]  /*be10*/  LOP3.LUT R3, R3, 0xff, RZ, 0xc0, !PT ;  /* 0x000000ff03037812 */ /* 0x000fca00078ec0ff */
[----:B------:R0:W-:Y:S01]  /*be20*/  STG.E desc[UR36][R16.64], R3 ;  /* 0x0000000310007986 */ /* 0x0001e2000c101924 */
[----:B------:R-:W-:Y:S05]  /*be30*/  BRA `(.L_x_16627) ;  /* 0x0000000c00647947 */ /* 0x000fea0003800000 */
.L_x_16628:
[----:B------:R-:W-:-:S05]  /*be40*/  LOP3.LUT R3, R3, 0xff, RZ, 0xc0, !PT ;  /* 0x000000ff03037812 */ /* 0x000fca00078ec0ff */
[----:B------:R0:W-:Y:S01]  /*be50*/  STG.E.U16 desc[UR36][R16.64], R3 ;  /* 0x0000000310007986 */ /* 0x0001e2000c101524 */
[----:B------:R-:W-:Y:S05]  /*be60*/  BRA `(.L_x_16627) ;  /* 0x0000000c00587947 */ /* 0x000fea0003800000 */
.L_x_16623:
        /* <DEDUP_REMOVED lines=10> */
.L_x_16631:
[----:B------:R-:W-:-:S04]  /*bf10*/  LOP3.LUT R3, R3, 0xff, RZ, 0xc0, !PT ;  /* 0x000000ff03037812 */ /* 0x000fc800078ec0ff */
[----:B------:R-:W0:Y:S02]  /*bf20*/  I2F.U16 R0, R3 ;  /* 0x0000000300007306 */ /* 0x000e240000101000 */
[----:B0-----:R-:W-:-:S05]  /*bf30*/  F2FP.F16.F32.PACK_AB R0, RZ, R0 ;  /* 0x00000000ff00723e */ /* 0x001fca00000000ff */
[----:B------:R0:W-:Y:S01]  /*bf40*/  STG.E.U16 desc[UR36][R16.64], R0 ;  /* 0x0000000010007986 */ /* 0x0001e2000c101524 */
[----:B------:R-:W-:Y:S05]  /*bf50*/  BRA `(.L_x_16627) ;  /* 0x0000000c001c7947 */ /* 0x000fea0003800000 */
.L_x_16630:
        /* <DEDUP_REMOVED lines=11> */
.L_x_16633:
[----:B------:R-:W-:-:S06]  /*c010*/  LOP3.LUT R3, R3, 0xff, RZ, 0xc0, !PT ;  /* 0x000000ff03037812 */ /* 0x000fcc00078ec0ff */
[----:B------:R-:W0:Y:S02]  /*c020*/  I2F.U16 R3, R3 ;  /* 0x0000000300037306 */ /* 0x000e240000101000 */
[----:B0-----:R-:W-:-:S04]  /*c030*/  F2FP.F16.F32.PACK_AB R3, RZ, R3 ;  /* 0x00000003ff03723e */ /* 0x001fc800000000ff */
[----:B------:R-:W-:-:S05]  /*c040*/  PRMT R3, R3, 0x5410, RZ ;  /* 0x0000541003037816 */ /* 0x000fca00000000ff */
[----:B------:R0:W-:Y:S01]  /*c050*/  STG.E desc[UR36][R16.64], R3 ;  /* 0x0000000310007986 */ /* 0x0001e2000c101924 */
[----:B------:R-:W-:Y:S05]  /*c060*/  BRA `(.L_x_16627) ;  /* 0x0000000800d87947 */ /* 0x000fea0003800000 */
.L_x_16632:
[----:B------:R-:W-:-:S06]  /*c070*/  LOP3.LUT R3, R3, 0xff, RZ, 0xc0, !PT ;  /* 0x000000ff03037812 */ /* 0x000fcc00078ec0ff */
[----:B------:R-:W0:Y:S02]  /*c080*/  I2F.F64.U16 R2, R3 ;  /* 0x0000000300027312 */ /* 0x000e240000101800 */
[----:B0-----:R0:W-:Y:S01]  /*c090*/  STG.E.64 desc[UR36][R16.64], R2 ;  /* 0x0000000210007986 */ /* 0x0011e2000c101b24 */
[----:B------:R-:W-:Y:S05]  /*c0a0*/  BRA `(.L_x_16627) ;  /* 0x0000000800c87947 */ /* 0x000fea0003800000 */
.L_x_16622:
        /* <DEDUP_REMOVED lines=12> */
.L_x_16636:
[----:B------:R-:W-:Y:S02]  /*c170*/  LOP3.LUT R4, R3, 0xff, RZ, 0xc0, !PT ;  /* 0x000000ff03047812 */ /* 0x000fe400078ec0ff */
[----:B------:R-:W-:-:S04]  /*c180*/  CS2R R6, SRZ ;  /* 0x0000000000067805 */ /* 0x000fc8000001ff00 */
[----:B------:R-:W0:Y:S02]  /*c190*/  I2F.F64.U16 R4, R4 ;  /* 0x0000000400047312 */ /* 0x000e240000101800 */
[----:B0-----:R0:W-:Y:S01]  /*c1a0*/  STG.E.128 desc[UR36][R16.64], R4 ;  /* 0x0000000410007986 */ /* 0x0011e2000c101d24 */
[----:B------:R-:W-:Y:S05]  /*c1b0*/  BRA `(.L_x_16627) ;  /* 0x0000000800847947 */ /* 0x000fea0003800000 */
.L_x_16635:
        /* <DEDUP_REMOVED lines=22> */
.L_x_16640:
[----:B------:R-:W-:Y:S05]  /*c320*/  BSYNC B0 ;  /* 0x0000000000007941 */ /* 0x000fea0003800000 */
.L_x_16639:
[----:B------:R-:W-:-:S05]  /*c330*/  LOP3.LUT R3, R0, R3, RZ, 0xfc, !PT ;  /* 0x0000000300037212 */ /* 0x000fca00078efcff */
[----:B------:R0:W-:Y:S01]  /*c340*/  STG.E.U8 desc[UR36][R16.64], R3 ;  /* 0x0000000310007986 */ /* 0x0001e2000c101124 */
[----:B------:R-:W-:Y:S05]  /*c350*/  BRA `(.L_x_16627) ;  /* 0x00000008001c7947 */ /* 0x000fea0003800000 */
.L_x_16638:
        /* <DEDUP_REMOVED lines=14> */
.L_x_16642:
[----:B------:R-:W-:Y:S01]  /*c440*/  IMAD.MOV.U32 R0, RZ, RZ, 0x7f ;  /* 0x0000007fff007424 */ /* 0x000fe200078e00ff */
[----:B------:R-:W-:-:S04]  /*c450*/  ISETP.GT.U32.AND P0, PT, R2, 0x7f800000, PT ;  /* 0x7f8000000200780c */ /* 0x000fc80003f04070 */
[----:B------:R-:W-:-:S09]  /*c460*/  SEL R0, R0, 0x7c, P0 ;  /* 0x0000007c00007807 */ /* 0x000fd20000000000 */
.L_x_16643:
[----:B------:R-:W-:Y:S05]  /*c470*/  BSYNC B0 ;  /* 0x0000000000007941 */ /* 0x000fea0003800000 */
.L_x_16641:
[----:B------:R-:W-:-:S04]  /*c480*/  LOP3.LUT R2, R3, 0x80000000, RZ, 0xc0, !PT ;  /* 0x8000000003027812 */ /* 0x000fc800078ec0ff */
[----:B------:R-:W-:-:S04]  /*c490*/  SHF.R.U32.HI R3, RZ, 0x18, R2 ;  /* 0x00000018ff037819 */ /* 0x000fc80000011602 */
[----:B------:R-:W-:-:S05]  /*c4a0*/  LOP3.LUT R3, R0, R3, RZ, 0xfc, !PT ;  /* 0x0000000300037212 */ /* 0x000fca00078efcff */
[----:B------:R0:W-:Y:S01]  /*c4b0*/  STG.E.U8 desc[UR36][R16.64], R3 ;  /* 0x0000000310007986 */ /* 0x0001e2000c101124 */
[----:B------:R-:W-:Y:S05]  /*c4c0*/  BRA `(.L_x_16627) ;  /* 0x0000000400c07947 */ /* 0x000fea0003800000 */
.L_x_16637:
[----:B------:R-:W-:-:S04]  /*c4d0*/  LOP3.LUT R3, R3, 0xff, RZ, 0xc0, !PT ;  /* 0x000000ff03037812 */ /* 0x000fc800078ec0ff */
[----:B------:R-:W0:Y:S02]  /*c4e0*/  I2F.U16 R0, R3 ;  /* 0x0000000300007306 */ /* 0x000e240000101000 */
[----:B0-----:R-:W-:-:S05]  /*c4f0*/  F2FP.BF16.F32.PACK_AB R0, RZ, R0 ;  /* 0x00000000ff00723e */ /* 0x001fca00000010ff */
[----:B------:R0:W-:Y:S01]  /*c500*/  STG.E.U16 desc[UR36][R16.64], R0 ;  /* 0x0000000010007986 */ /* 0x0001e2000c101524 */
[----:B------:R-:W-:Y:S05]  /*c510*/  BRA `(.L_x_16627) ;  /* 0x0000000400ac7947 */ /* 0x000fea0003800000 */
.L_x_16634:
        /* <DEDUP_REMOVED lines=11> */
.L_x_16646:
        /* <DEDUP_REMOVED lines=18> */
.L_x_16649:
[----:B------:R-:W-:-:S04]  /*c6f0*/  LOP3.LUT R2, R3, 0x80000000, RZ, 0xc0, !PT ;  /* 0x8000000003027812 */ /* 0x000fc800078ec0ff */
[----:B------:R-:W-:-:S04]  /*c700*/  SHF.R.U32.HI R3, RZ, 0x18, R2 ;  /* 0x00000018ff037819 */ /* 0x000fc80000011602 */
[----:B------:R-:W-:-:S04]  /*c710*/  LOP3.LUT R0, R0, R3, RZ, 0xfc, !PT ;  /* 0x0000000300007212 */ /* 0x000fc800078efcff */
[----:B------:R-:W-:-:S07]  /*c720*/  PRMT R8, R0, 0x7610, R8 ;  /* 0x0000761000087816 */ /* 0x000fce0000000008 */
.L_x_16648:
[----:B------:R-:W-:Y:S05]  /*c730*/  BSYNC B0 ;  /* 0x0000000000007941 */ /* 0x000fea0003800000 */
.L_x_16647:
[----:B------:R3:W-:Y:S01]  /*c740*/  STG.E.U8 desc[UR36][R16.64], R8 ;  /* 0x0000000810007986 */ /* 0x0007e2000c101124 */
[----:B------:R-:W-:Y:S05]  /*c750*/  BRA `(.L_x_16627) ;  /* 0x00000004001c7947 */ /* 0x000fea0003800000 */
.L_x_16645:
        /* <DEDUP_REMOVED lines=18> */
.L_x_16652:
[----:B------:R-:W-:-:S04]  /*c880*/  LOP3.LUT R2, R3, 0x80000000, RZ, 0xc0, !PT ;  /* 0x8000000003027812 */ /* 0x000fc800078ec0ff */
[----:B------:R-:W-:-:S04]  /*c890*/  SHF.R.U32.HI R3, RZ, 0x18, R2 ;  /* 0x00000018ff037819 */ /* 0x000fc80000011602 */
[----:B------:R-:W-:-:S04]  /*c8a0*/  LOP3.LUT R0, R0, R3, RZ, 0xfc, !PT ;  /* 0x0000000300007212 */ /* 0x000fc800078efcff */
[----:B------:R-:W-:-:S07]  /*c8b0*/  PRMT R8, R0, 0x7610, R8 ;  /* 0x0000761000087816 */ /* 0x000fce0000000008 */
.L_x_16651:
[----:B------:R-:W-:Y:S05]  /*c8c0*/  BSYNC B0 ;  /* 0x0000000000007941 */ /* 0x000fea0003800000 */
.L_x_16650:
[----:B------:R0:W-:Y:S01]  /*c8d0*/  STG.E.U8 desc[UR36][R16.64], R8 ;  /* 0x0000000810007986 */ /* 0x0001e2000c101124 */
[----:B------:R-:W-:Y:S05]  /*c8e0*/  BRA `(.L_x_16627) ;  /* 0x0000000000b87947 */ /* 0x000fea0003800000 */
.L_x_16644:
        /* <DEDUP_REMOVED lines=23> */
.L_x_16626:
        /* <DEDUP_REMOVED lines=16> */
.L_x_16655:
[----:B------:R-:W-:Y:S05]  /*cb60*/  BRA `(.L_x_16627) ;  /* 0x0000000000187947 */ /* 0x000fea0003800000 */
.L_x_16654:
[----:B------:R-:W-:Y:S01]  /*cb70*/  LOP3.LUT R2, R3, 0xff, RZ, 0xc0, !PT ;  /* 0x000000ff03027812 */ /* 0x000fe200078ec0ff */
[----:B------:R-:W-:-:S05]  /*cb80*/  IMAD.MOV.U32 R3, RZ, RZ, RZ ;  /* 0x000000ffff037224 */ /* 0x000fca00078e00ff */
[----:B------:R1:W-:Y:S01]  /*cb90*/  STG.E.64 desc[UR36][R16.64], R2 ;  /* 0x0000000210007986 */ /* 0x0003e2000c101b24 */
[----:B------:R-:W-:Y:S05]  /*cba0*/  BRA `(.L_x_16627) ;  /* 0x0000000000087947 */ /* 0x000fea0003800000 */
.L_x_16653:
[----:B------:R-:W-:-:S05]  /*cbb0*/  LOP3.LUT R3, R3, 0xff, RZ, 0xc0, !PT ;  /* 0x000000ff03037812 */ /* 0x000fca00078ec0ff */
[----:B------:R0:W-:Y:S02]  /*cbc0*/  STG.E desc[UR36][R16.64], R3 ;  /* 0x0000000310007986 */ /* 0x0001e4000c101924 */
.L_x_16627:
[----:B------:R-:W-:-:S07]  /*cbd0*/  VIADD R19, R19, 0x80 ;  /* 0x0000008013137836 */ /* 0x000fce0000000000 */
.L_x_16554:
[----:B------:R-:W-:Y:S05]  /*cbe0*/  BSYNC B6 ;  /* 0x0000000000067941 */ /* 0x000fea0003800000 */
.L_x_16553:
        /* <DEDUP_REMOVED lines=357> */
.L_x_16656:
        /* <DEDUP_REMOVED lines=20> */
.L_x_16660:
[----:B------:R0:W5:Y:S01]  /*e380*/  LDG.E.U8 R19, desc[UR36][R4.64] ;  /* 0x0000002404137981 */ /* 0x000162000c1e1100 */
[----:B------:R-:W-:Y:S05]  /*e390*/  BRA `(.L_x_16662) ;  /* 0x0000000c00647947 */ /* 0x000fea0003800000 */
.L_x_16659:
        /* <DEDUP_REMOVED lines=8> */
.L_x_16664:
[----:B------:R4:W5:Y:S01]  /*e420*/  LDG.E.U8 R19, desc[UR36][R4.64] ;  /* 0x0000002404137981 */ /* 0x000962000c1e1100 */
[----:B------:R-:W-:Y:S05]  /*e430*/  BRA `(.L_x_16662) ;  /* 0x0000000c003c7947 */ /* 0x000fea0003800000 */
.L_x_16663:
[----:B------:R0:W5:Y:S01]  /*e440*/  LDG.E.U16 R19, desc[UR36][R4.64] ;  /* 0x0000002404137981 */ /* 0x000162000c1e1500 */
[----:B------:R-:W-:Y:S05]  /*e450*/  BRA `(.L_x_16662) ;  /* 0x0000000c00347947 */ /* 0x000fea0003800000 */
.L_x_16658:
        /* <DEDUP_REMOVED lines=10> */
.L_x_16666:
[----:B------:R-:W2:Y:S02]  /*e500*/  LDG.E.U16 R2, desc[UR36][R4.64] ;  /* 0x0000002404027981 */ /* 0x000ea4000c1e1500 */
[----:B--2---:R-:W-:-:S06]  /*e510*/  HADD2.F32 R2, -RZ, R2.H0_H0 ;  /* 0x20000002ff027230 */ /* 0x004fcc0000004100 */
[----:B------:R-:W0:Y:S02]  /*e520*/  F2I.S64.TRUNC R2, R2 ;  /* 0x0000000200027311 */ /* 0x000e24000020d900 */
[----:B0-----:R-:W-:Y:S01]  /*e530*/  PRMT R19, R2, 0x7610, R19 ;  /* 0x0000761002137816 */ /* 0x001fe20000000013 */
[----:B------:R-:W-:Y:S06]  /*e540*/  BRA `(.L_x_16662) ;  /* 0x0000000800f87947 */ /* 0x000fec0003800000 */
.L_x_16665:
        /* <DEDUP_REMOVED lines=10> */
.L_x_16668:
[----:B------:R-:W2:Y:S02]  /*e5f0*/  LDG.E.U16 R4, desc[UR36][R4.64] ;  /* 0x0000002404047981 */ /* 0x000ea4000c1e1500 */
[----:B--2---:R-:W-:-:S06]  /*e600*/  HADD2.F32 R2, -RZ, R4.H0_H0 ;  /* 0x20000004ff027230 */ /* 0x004fcc0000004100 */
[----:B------:R-:W0:Y:S02]  /*e610*/  F2I.S64.TRUNC R2, R2 ;  /* 0x0000000200027311 */ /* 0x000e24000020d900 */
[----:B0-----:R-:W-:Y:S01]  /*e620*/  PRMT R19, R2, 0x7610, R19 ;  /* 0x0000761002137816 */ /* 0x001fe20000000013 */
[----:B------:R-:W-:Y:S06]  /*e630*/  BRA `(.L_x_16662) ;  /* 0x0000000800bc7947 */ /* 0x000fec0003800000 */
.L_x_16667:
[----:B------:R-:W2:Y:S02]  /*e640*/  LDG.E.64 R2, desc[UR36][R4.64] ;  /* 0x0000002404027981 */ /* 0x000ea4000c1e1b00 */
[----:B--2---:R-:W0:Y:S02]  /*e650*/  F2I.S64.F64.TRUNC R2, R2 ;  /* 0x0000000200027311 */ /* 0x004e24000030d900 */
[----:B0-----:R-:W-:Y:S01]  /*e660*/  PRMT R19, R2, 0x7610, R19 ;  /* 0x0000761002137816 */ /* 0x001fe20000000013 */
[----:B------:R-:W-:Y:S06]  /*e670*/  BRA `(.L_x_16662) ;  /* 0x0000000800ac7947 */ /* 0x000fec0003800000 */
.L_x_16657:
        /* <DEDUP_REMOVED lines=12> */
.L_x_16671:
[----:B------:R-:W2:Y:S02]  /*e740*/  LDG.E.64 R4, desc[UR36][R4.64] ;  /* 0x0000002404047981 */ /* 0x000ea4000c1e1b00 */
[----:B--2---:R-:W0:Y:S02]  /*e750*/  F2I.S64.F64.TRUNC R2, R4 ;  /* 0x0000000400027311 */ /* 0x004e24000030d900 */
[----:B0-----:R-:W-:Y:S01]  /*e760*/  PRMT R19, R2, 0x7610, R19 ;  /* 0x0000761002137816 */ /* 0x001fe20000000013 */
[----:B------:R-:W-:Y:S06]  /*e770*/  BRA `(.L_x_16662) ;  /* 0x00000008006c7947 */ /* 0x000fec0003800000 */
.L_x_16670:
        /* <DEDUP_REMOVED lines=28> */
.L_x_16673:
        /* <DEDUP_REMOVED lines=15> */
.L_x_16672:
[----:B------:R-:W2:Y:S02]  /*ea30*/  LDG.E.U16 R2, desc[UR36][R4.64] ;  /* 0x0000002404027981 */ /* 0x000ea4000c1e1500 */
[----:B--2---:R-:W-:-:S06]  /*ea40*/  IMAD.U32 R2, R2, 0x10000, RZ ;  /* 0x0001000002027824 */ /* 0x004fcc00078e00ff */
[----:B------:R-:W0:Y:S02]  /*ea50*/  F2I.S64.TRUNC R2, R2 ;  /* 0x0000000200027311 */ /* 0x000e24000020d900 */
[----:B0-----:R-:W-:Y:S01]  /*ea60*/  PRMT R19, R2, 0x7610, R19 ;  /* 0x0000761002137816 */ /* 0x001fe20000000013 */
[----:B------:R-:W-:Y:S06]  /*ea70*/  BRA `(.L_x_16662) ;  /* 0x0000000400ac7947 */ /* 0x000fec0003800000 */
.L_x_16669:
        /* <DEDUP_REMOVED lines=10> */
.L_x_16676:
        /* <DEDUP_REMOVED lines=21> */
.L_x_16680:
[----:B------:R-:W-:Y:S05]  /*ec70*/  BSYNC B1 ;  /* 0x0000000000017941 */ /* 0x000fea0003800000 */
.L_x_16679:
[----:B------:R-:W-:Y:S01]  /*ec80*/  IMAD.SHL.U32 R2, R2, 0x100000, RZ ;  /* 0x0010000002027824 */ /* 0x000fe200078e00ff */
[----:B------:R-:W-:-:S04]  /*ec90*/  LEA R3, R0, 0x3b800000, 0x17 ;  /* 0x3b80000000037811 */ /* 0x000fc800078eb8ff */
[----:B------:R-:W-:-:S07]  /*eca0*/  LOP3.LUT R2, R3, R2, R4, 0xfe, !PT ;  /* 0x0000000203027212 */ /* 0x000fce00078efe04 */
.L_x_16678:
[----:B------:R-:W-:Y:S05]  /*ecb0*/  BSYNC B0 ;  /* 0x0000000000007941 */ /* 0x000fea0003800000 */
.L_x_16677:
[----:B------:R-:W0:Y:S02]  /*ecc0*/  F2I.S64.TRUNC R2, R2 ;  /* 0x0000000200027311 */ /* 0x000e24000020d900 */
[----:B0-----:R-:W-:Y:S01]  /*ecd0*/  PRMT R19, R2, 0x7610, R19 ;  /* 0x0000761002137816 */ /* 0x001fe20000000013 */
[----:B------:R-:W-:Y:S06]  /*ece0*/  BRA `(.L_x_16662) ;  /* 0x0000000400107947 */ /* 0x000fec0003800000 */
.L_x_16675:
        /* <DEDUP_REMOVED lines=21> */
.L_x_16684:
[----:B------:R-:W-:Y:S05]  /*ee40*/  BSYNC B1 ;  /* 0x0000000000017941 */ /* 0x000fea0003800000 */
.L_x_16683:
[----:B------:R-:W-:Y:S01]  /*ee50*/  IMAD.SHL.U32 R2, R2, 0x200000, RZ ;  /* 0x0020000002027824 */ /* 0x000fe200078e00ff */
[----:B------:R-:W-:-:S04]  /*ee60*/  LEA R3, R0, 0x37800000, 0x17 ;  /* 0x3780000000037811 */ /* 0x000fc800078eb8ff */
[----:B------:R-:W-:-:S07]  /*ee70*/  LOP3.LUT R2, R3, R2, R4, 0xfe, !PT ;  /* 0x0000000203027212 */ /* 0x000fce00078efe04 */
.L_x_16682:
[----:B------:R-:W-:Y:S05]  /*ee80*/  BSYNC B0 ;  /* 0x0000000000007941 */ /* 0x000fea0003800000 */
.L_x_16681:
[----:B------:R-:W0:Y:S02]  /*ee90*/  F2I.S64.TRUNC R2, R2 ;  /* 0x0000000200027311 */ /* 0x000e24000020d900 */
[----:B0-----:R-:W-:Y:S01]  /*eea0*/  PRMT R19, R2, 0x7610, R19 ;  /* 0x0000761002137816 */ /* 0x001fe20000000013 */
[----:B------:R-:W-:Y:S06]  /*eeb0*/  BRA `(.L_x_16662) ;  /* 0x00000000009c7947 */ /* 0x000fec0003800000 */
.L_x_16674:
        /* <DEDUP_REMOVED lines=14> */
.L_x_16688:
[----:B------:R-:W-:Y:S05]  /*efa0*/  BSYNC B0 ;  /* 0x0000000000007941 */ /* 0x000fea0003800000 */
.L_x_16687:
[----:B------:R-:W0:Y:S02]  /*efb0*/  F2I.S64.TRUNC R2, R2 ;  /* 0x0000000200027311 */ /* 0x000e24000020d900 */
[----:B0-----:R-:W-:Y:S01]  /*efc0*/  PRMT R19, R2, 0x7610, R19 ;  /* 0x0000761002137816 */ /* 0x001fe20000000013 */
[----:B------:R-:W-:Y:S06]  /*efd0*/  BRA `(.L_x_16662) ;  /* 0x0000000000547947 */ /* 0x000fec0003800000 */
.L_x_16661:
        /* <DEDUP_REMOVED lines=16> */
.L_x_16689:
[----:B------:R-:W-:Y:S01]  /*f0e0*/  PRMT R19, RZ, 0x7610, R19 ;  /* 0x00007610ff137816 */ /* 0x000fe20000000013 */
[----:B------:R-:W-:Y:S06]  /*f0f0*/  BRA `(.L_x_16662) ;  /* 0x00000000000c7947 */ /* 0x000fec0003800000 */
.L_x_16686:
[----:B------:R0:W5:Y:S01]  /*f100*/  LDG.E.U8 R19, desc[UR36][R4.64] ;  /* 0x0000002404137981 */ /* 0x000162000c1e1100 */
[----:B------:R-:W-:Y:S05]  /*f110*/  BRA `(.L_x_16662) ;  /* 0x0000000000047947 */ /* 0x000fea0003800000 */
.L_x_16685:
[----:B------:R1:W5:Y:S02]  /*f120*/  LDG.E.U8 R19, desc[UR36][R4.64] ;  /* 0x0000002404137981 */ /* 0x000364000c1e1100 */
.L_x_16662:
        /* <DEDUP_REMOVED lines=17> */
.L_x_16693:
[----:B------:R1:W5:Y:S01]  /*f240*/  LDG.E.U8 R0, desc[UR36][R4.64] ;  /* 0x0000002404007981 */ /* 0x000362000c1e1100 */
[----:B------:R-:W-:Y:S05]  /*f250*/  BRA `(.L_x_16695) ;  /* 0x0000000c00647947 */ /* 0x000fea0003800000 */
.L_x_16692:
        /* <DEDUP_REMOVED lines=8> */
.L_x_16697:
[----:B------:R3:W5:Y:S01]  /*f2e0*/  LDG.E.U8 R0, desc[UR36][R4.64] ;  /* 0x0000002404007981 */ /* 0x000762000c1e1100 */
[----:B------:R-:W-:Y:S05]  /*f2f0*/  BRA `(.L_x_16695) ;  /* 0x0000000c003c7947 */ /* 0x000fea0003800000 */
.L_x_16696:
[----:B------:R4:W5:Y:S01]  /*f300*/  LDG.E.U16 R0, desc[UR36][R4.64] ;  /* 0x0000002404007981 */ /* 0x000962000c1e1500 */
[----:B------:R-:W-:Y:S05]  /*f310*/  BRA `(.L_x_16695) ;  /* 0x0000000c00347947 */ /* 0x000fea0003800000 */
.L_x_16691:
        /* <DEDUP_REMOVED lines=10> */
.L_x_16699:
[----:B------:R-:W2:Y:S02]  /*f3c0*/  LDG.E.U16 R2, desc[UR36][R4.64] ;  /* 0x0000002404027981 */ /* 0x000ea4000c1e1500 */
[----:B--2---:R-:W-:-:S06]  /*f3d0*/  HADD2.F32 R2, -RZ, R2.H0_H0 ;  /* 0x20000002ff027230 */ /* 0x004fcc0000004100 */
[----:B------:R-:W0:Y:S02]  /*f3e0*/  F2I.S64.TRUNC R2, R2 ;  /* 0x0000000200027311 */ /* 0x000e24000020d900 */
[----:B0-----:R-:W-:Y:S01]  /*f3f0*/  PRMT R0, R2, 0x7610, R0 ;  /* 0x0000761002007816 */ /* 0x001fe20000000000 */
[----:B------:R-:W-:Y:S06]  /*f400*/  BRA `(.L_x_16695) ;  /* 0x0000000800f87947 */ /* 0x000fec0003800000 */
.L_x_16698:
        /* <DEDUP_REMOVED lines=10> */
.L_x_16701:
[----:B------:R-:W2:Y:S02]  /*f4b0*/  LDG.E.U16 R4, desc[UR36][R4.64] ;  /* 0x0000002404047981 */ /* 0x000ea4000c1e1500 */
[----:B--2---:R-:W-:-:S06]  /*f4c0*/  HADD2.F32 R2, -RZ, R4.H0_H0 ;  /* 0x20000004ff027230 */ /* 0x004fcc0000004100 */
[----:B------:R-:W0:Y:S02]  /*f4d0*/  F2I.S64.TRUNC R2, R2 ;  /* 0x0000000200027311 */ /* 0x000e24000020d900 */
[----:B0-----:R-:W-:Y:S01]  /*f4e0*/  PRMT R0, R2, 0x7610, R0 ;  /* 0x0000761002007816 */ /* 0x001fe20000000000 */
[----:B------:R-:W-:Y:S06]  /*f4f0*/  BRA `(.L_x_16695) ;  /* 0x0000000800bc7947 */ /* 0x000fec0003800000 */
.L_x_16700:
[----:B------:R-:W2:Y:S02]  /*f500*/  LDG.E.64 R2, desc[UR36][R4.64] ;  /* 0x0000002404027981 */ /* 0x000ea4000c1e1b00 */
[----:B--2---:R-:W0:Y:S02]  /*f510*/  F2I.S64.F64.TRUNC R2, R2 ;  /* 0x0000000200027311 */ /* 0x004e24000030d900 */
[----:B0-----:R-:W-:Y:S01]  /*f520*/  PRMT R0, R2, 0x7610, R0 ;  /* 0x0000761002007816 */ /* 0x001fe20000000000 */
[----:B------:R-:W-:Y:S06]  /*f530*/  BRA `(.L_x_16695) ;  /* 0x0000000800ac7947 */ /* 0x000fec0003800000 */
.L_x_16690:
        /* <DEDUP_REMOVED lines=12> */
.L_x_16704:
[----:B------:R-:W2:Y:S02]  /*f600*/  LDG.E.64 R4, desc[UR36][R4.64] ;  /* 0x0000002404047981 */ /* 0x000ea4000c1e1b00 */
[----:B--2---:R-:W0:Y:S02]  /*f610*/  F2I.S64.F64.TRUNC R2, R4 ;  /* 0x0000000400027311 */ /* 0x004e24000030d900 */
[----:B0-----:R-:W-:Y:S01]  /*f620*/  PRMT R0, R2, 0x7610, R0 ;  /* 0x0000761002007816 */ /* 0x001fe20000000000 */
[----:B------:R-:W-:Y:S06]  /*f630*/  BRA `(.L_x_16695) ;  /* 0x00000008006c7947 */ /* 0x000fec0003800000 */
.L_x_16703:
        /* <DEDUP_REMOVED lines=28> */
.L_x_16706:
        /* <DEDUP_REMOVED lines=15> */
.L_x_16705:
[----:B------:R-:W2:Y:S02]  /*f8f0*/  LDG.E.U16 R2, desc[UR36][R4.64] ;  /* 0x0000002404027981 */ /* 0x000ea4000c1e1500 */
[----:B--2---:R-:W-:-:S06]  /*f900*/  IMAD.U32 R2, R2, 0x10000, RZ ;  /* 0x0001000002027824 */ /* 0x004fcc00078e00ff */
[----:B------:R-:W0:Y:S02]  /*f910*/  F2I.S64.TRUNC R2, R2 ;  /* 0x0000000200027311 */ /* 0x000e24000020d900 */
[----:B0-----:R-:W-:Y:S01]  /*f920*/  PRMT R0, R2, 0x7610, R0 ;  /* 0x0000761002007816 */ /* 0x001fe20000000000 */
[----:B------:R-:W-:Y:S06]  /*f930*/  BRA `(.L_x_16695) ;  /* 0x0000000400ac7947 */ /* 0x000fec0003800000 */
.L_x_16702:
        /* <DEDUP_REMOVED lines=10> */
.L_x_16709:
        /* <DEDUP_REMOVED lines=21> */
.L_x_16713:
[----:B------:R-:W-:Y:S05]  /*fb30*/  BSYNC B1 ;  /* 0x0000000000017941 */ /* 0x000fea0003800000 */
.L_x_16712:
[----:B------:R-:W-:Y:S01]  /*fb40*/  IMAD.SHL.U32 R2, R2, 0x100000, RZ ;  /* 0x0010000002027824 */ /* 0x000fe200078e00ff */
[----:B------:R-:W-:-:S04]  /*fb50*/  LEA R3, R0, 0x3b800000, 0x17 ;  /* 0x3b80000000037811 */ /* 0x000fc800078eb8ff */
[----:B------:R-:W-:-:S07]  /*fb60*/  LOP3.LUT R2, R3, R2, R4, 0xfe, !PT ;  /* 0x0000000203027212 */ /* 0x000fce00078efe04 */
.L_x_16711:
[----:B------:R-:W-:Y:S05]  /*fb70*/  BSYNC B0 ;  /* 0x0000000000007941 */ /* 0x000fea0003800000 */
.L_x_16710:
[----:B------:R-:W0:Y:S02]  /*fb80*/  F2I.S64.TRUNC R2, R2 ;  /* 0x0000000200027311 */ /* 0x000e24000020d900 */
[----:B0-----:R-:W-:Y:S01]  /*fb90*/  PRMT R0, R2, 0x7610, R0 ;  /* 0x0000761002007816 */ /* 0x001fe20000000000 */
[----:B------:R-:W-:Y:S06]  /*fba0*/  BRA `(.L_x_16695) ;  /* 0x0000000400107947 */ /* 0x000fec0003800000 */
.L_x_16708:
        /* <DEDUP_REMOVED lines=21> */
.L_x_16717:
[----:B------:R-:W-:Y:S05]  /*fd00*/  BSYNC B1 ;  /* 0x0000000000017941 */ /* 0x000fea0003800000 */
.L_x_16716:
[----:B------:R-:W-:Y:S01]  /*fd10*/  IMAD.SHL.U32 R2, R2, 0x200000, RZ ;  /* 0x0020000002027824 */ /* 0x000fe200078e00ff */
[----:B------:R-:W-:-:S04]  /*fd20*/  LEA R3, R0, 0x37800000, 0x17 ;  /* 0x3780000000037811 */ /* 0x000fc800078eb8ff */
[----:B------:R-:W-:-:S07]  /*fd30*/  LOP3.LUT R2, R3, R2, R4, 0xfe, !PT ;  /* 0x0000000203027212 */ /* 0x000fce00078efe04 */
.L_x_16715:
[----:B------:R-:W-:Y:S05]  /*fd40*/  BSYNC B0 ;  /* 0x0000000000007941 */ /* 0x000fea0003800000 */
.L_x_16714:
[----:B------:R-:W0:Y:S02]  /*fd50*/  F2I.S64.TRUNC R2, R2 ;  /* 0x0000000200027311 */ /* 0x000e24000020d900 */
[----:B0-----:R-:W-:Y:S01]  /*fd60*/  PRMT R0, R2, 0x7610, R0 ;  /* 0x0000761002007816 */ /* 0x001fe20000000000 */
[----:B------:R-:W-:Y:S06]  /*fd70*/  BRA `(.L_x_16695) ;  /* 0x00000000009c7947 */ /* 0x000fec0003800000 */
.L_x_16707:
        /* <DEDUP_REMOVED lines=14> */
.L_x_16721:
[----:B------:R-:W-:Y:S05]  /*fe60*/  BSYNC B0 ;  /* 0x0000000000007941 */ /* 0x000fea0003800000 */
.L_x_16720:
[----:B------:R-:W0:Y:S02]  /*fe70*/  F2I.S64.TRUNC R2, R2 ;  /* 0x0000000200027311 */ /* 0x000e24000020d900 */
[----:B0-----:R-:W-:Y:S01]  /*fe80*/  PRMT R0, R2, 0x7610, R0 ;  /* 0x0000761002007816 */ /* 0x001fe20000000000 */
[----:B------:R-:W-:Y:S06]  /*fe90*/  BRA `(.L_x_16695) ;  /* 0x0000000000547947 */ /* 0x000fec0003800000 */
.L_x_16694:
        /* <DEDUP_REMOVED lines=16> */
.L_x_16722:
[----:B------:R-:W-:Y:S01]  /*ffa0*/  PRMT R0, RZ, 0x7610, R0 ;  /* 0x00007610ff007816 */ /* 0x000fe20000000000 */
[----:B------:R-:W-:Y:S06]  /*ffb0*/  BRA `(.L_x_16695) ;  /* 0x00000000000c7947 */ /* 0x000fec0003800000 */
.L_x_16719:
[----:B------:R0:W5:Y:S01]  /*ffc0*/  LDG.E.U8 R0, desc[UR36][R4.64] ;  /* 0x0000002404007981 */ /* 0x000162000c1e1100 */
[----:B------:R-:W-:Y:S05]  /*ffd0*/  BRA `(.L_x_16695) ;  /* 0x0000000000047947 */ /* 0x000fea0003800000 */
.L_x_16718:
[----:B------:R0:W5:Y:S02]  /*ffe0*/  LDG.E.U8 R0, desc[UR36][R4.64] ;  /* 0x0000002404007981 */ /* 0x000164000c1e1100 */
.L_x_16695:
        /* <DEDUP_REMOVED lines=18> */
.L_x_16726:
[----:B------:R-:W-:Y:S01]  /*10110*/  STG.E.U8 desc[UR36][R16.64], R3 ;  /* 0x0000000310007986 */ /* 0x000fe2000c101124 */
[----:B------:R-:W-:Y:S05]  /*10120*/  EXIT ;  /* 0x000000000000794d */ /* 0x000fea0003800000 */
.L_x_16725:
        /* <DEDUP_REMOVED lines=10> */
.L_x_16729:
[----:B------:R-:W-:-:S05]  /*101d0*/  LOP3.LUT R3, R3, 0xff, RZ, 0xc0, !PT ;  /* 0x000000ff03037812 */ /* 0x000fca00078ec0ff */
[----:B------:R-:W-:Y:S01]  /*101e0*/  STG.E desc[UR36][R16.64], R3 ;  /* 0x0000000310007986 */ /* 0x000fe2000c101924 */
[----:B------:R-:W-:Y:S05]  /*101f0*/  EXIT ;  /* 0x000000000000794d */ /* 0x000fea0003800000 */
.L_x_16728:
[----:B------:R-:W-:-:S05]  /*10200*/  LOP3.LUT R3, R3, 0xff, RZ, 0xc0, !PT ;  /* 0x000000ff03037812 */ /* 0x000fca00078ec0ff */
[----:B------:R-:W-:Y:S01]  /*10210*/  STG.E.U16 desc[UR36][R16.64], R3 ;  /* 0x0000000310007986 */ /* 0x000fe2000c101524 */
[----:B------:R-:W-:Y:S05]  /*10220*/  EXIT ;  /* 0x000000000000794d */ /* 0x000fea0003800000 */
.L_x_16724:
        /* <DEDUP_REMOVED lines=10> */
.L_x_16731:
[----:B------:R-:W-:-:S04]  /*102d0*/  LOP3.LUT R3, R3, 0xff, RZ, 0xc0, !PT ;  /* 0x000000ff03037812 */ /* 0x000fc800078ec0ff */
[----:B------:R-:W0:Y:S02]  /*102e0*/  I2F.U16 R0, R3 ;  /* 0x0000000300007306 */ /* 0x000e240000101000 */
[----:B0-----:R-:W-:-:S05]  /*102f0*/  F2FP.F16.F32.PACK_AB R0, RZ, R0 ;  /* 0x00000000ff00723e */ /* 0x001fca00000000ff */
[----:B------:R-:W-:Y:S01]  /*10300*/  STG.E.U16 desc[UR36][R16.64], R0 ;  /* 0x0000000010007986 */ /* 0x000fe2000c101524 */
[----:B------:R-:W-:Y:S05]  /*10310*/  EXIT ;  /* 0x000000000000794d */ /* 0x000fea0003800000 */
.L_x_16730:
        /* <DEDUP_REMOVED lines=11> */
.L_x_16733:
[----:B------:R-:W-:-:S06]  /*103d0*/  LOP3.LUT R3, R3, 0xff, RZ, 0xc0, !PT ;  /* 0x000000ff03037812 */ /* 0x000fcc00078ec0ff */
[----:B------:R-:W0:Y:S02]  /*103e0*/  I2F.U16 R3, R3 ;  /* 0x0000000300037306 */ /* 0x000e240000101000 */
[----:B0-----:R-:W-:-:S04]  /*103f0*/  F2FP.F16.F32.PACK_AB R3, RZ, R3 ;  /* 0x00000003ff03723e */ /* 0x001fc800000000ff */
[----:B------:R-:W-:-:S05]  /*10400*/  PRMT R3, R3, 0x5410, RZ ;  /* 0x0000541003037816 */ /* 0x000fca00000000ff */
[----:B------:R-:W-:Y:S01]  /*10410*/  STG.E desc[UR36][R16.64], R3 ;  /* 0x0000000310007986 */ /* 0x000fe2000c101924 */
[----:B------:R-:W-:Y:S05]  /*10420*/  EXIT ;  /* 0x000000000000794d */ /* 0x000fea0003800000 */
.L_x_16732:
[----:B------:R-:W-:-:S06]  /*10430*/  LOP3.LUT R3, R3, 0xff, RZ, 0xc0, !PT ;  /* 0x000000ff03037812 */ /* 0x000fcc00078ec0ff */
[----:B------:R-:W0:Y:S02]  /*10440*/  I2F.F64.U16 R2, R3 ;  /* 0x0000000300027312 */ /* 0x000e240000101800 */
[----:B0-----:R-:W-:Y:S01]  /*10450*/  STG.E.64 desc[UR36][R16.64], R2 ;  /* 0x0000000210007986 */ /* 0x001fe2000c101b24 */
[----:B------:R-:W-:Y:S05]  /*10460*/  EXIT ;  /* 0x000000000000794d */ /* 0x000fea0003800000 */
.L_x_16723:
        /* <DEDUP_REMOVED lines=12> */
.L_x_16736:
[----:B------:R-:W-:Y:S02]  /*10530*/  LOP3.LUT R4, R3, 0xff, RZ, 0xc0, !PT ;  /* 0x000000ff03047812 */ /* 0x000fe400078ec0ff */
[----:B------:R-:W-:-:S04]  /*10540*/  CS2R R6, SRZ ;  /* 0x0000000000067805 */ /* 0x000fc8000001ff00 */
[----:B------:R-:W0:Y:S02]  /*10550*/  I2F.F64.U16 R4, R4 ;  /* 0x0000000400047312 */ /* 0x000e240000101800 */
[----:B0-----:R-:W-:Y:S01]  /*10560*/  STG.E.128 desc[UR36][R16.64], R4 ;  /* 0x0000000410007986 */ /* 0x001fe2000c101d24 */
[----:B------:R-:W-:Y:S05]  /*10570*/  EXIT ;  /* 0x000000000000794d */ /* 0x000fea0003800000 */
.L_x_16735:
        /* <DEDUP_REMOVED lines=22> */
.L_x_16740:
[----:B------:R-:W-:Y:S05]  /*106e0*/  BSYNC B0 ;  /* 0x0000000000007941 */ /* 0x000fea0003800000 */
.L_x_16739:
[----:B------:R-:W-:-:S05]  /*106f0*/  LOP3.LUT R3, R0, R3, RZ, 0xfc, !PT ;  /* 0x0000000300037212 */ /* 0x000fca00078efcff */
[----:B------:R-:W-:Y:S01]  /*10700*/  STG.E.U8 desc[UR36][R16.64], R3 ;  /* 0x0000000310007986 */ /* 0x000fe2000c101124 */
[----:B------:R-:W-:Y:S05]  /*10710*/  EXIT ;  /* 0x000000000000794d */ /* 0x000fea0003800000 */
.L_x_16738:
        /* <DEDUP_REMOVED lines=14> */
.L_x_16742:
[----:B------:R-:W-:Y:S01]  /*10800*/  IMAD.MOV.U32 R0, RZ, RZ, 0x7f ;  /* 0x0000007fff007424 */ /* 0x000fe200078e00ff */
[----:B------:R-:W-:-:S04]  /*10810*/  ISETP.GT.U32.AND P0, PT, R2, 0x7f800000, PT ;  /* 0x7f8000000200780c */ /* 0x000fc80003f04070 */
[----:B------:R-:W-:-:S09]  /*10820*/  SEL R0, R0, 0x7c, P0 ;  /* 0x0000007c00007807 */ /* 0x000fd20000000000 */
.L_x_16743:
[----:B------:R-:W-:Y:S05]  /*10830*/  BSYNC B0 ;  /* 0x0000000000007941 */ /* 0x000fea0003800000 */
.L_x_16741:
[----:B------:R-:W-:-:S04]  /*10840*/  LOP3.LUT R2, R3, 0x80000000, RZ, 0xc0, !PT ;  /* 0x8000000003027812 */ /* 0x000fc800078ec0ff */
[----:B------:R-:W-:-:S04]  /*10850*/  SHF.R.U32.HI R3, RZ, 0x18, R2 ;  /* 0x00000018ff037819 */ /* 0x000fc80000011602 */
[----:B------:R-:W-:-:S05]  /*10860*/  LOP3.LUT R3, R0, R3, RZ, 0xfc, !PT ;  /* 0x0000000300037212 */ /* 0x000fca00078efcff */
[----:B------:R-:W-:Y:S01]  /*10870*/  STG.E.U8 desc[UR36][R16.64], R3 ;  /* 0x0000000310007986 */ /* 0x000fe2000c101124 */
[----:B------:R-:W-:Y:S05]  /*10880*/  EXIT ;  /* 0x000000000000794d */ /* 0x000fea0003800000 */
.L_x_16737:
[----:B------:R-:W-:-:S04]  /*10890*/  LOP3.LUT R3, R3, 0xff, RZ, 0xc0, !PT ;  /* 0x000000ff03037812 */ /* 0x000fc800078ec0ff */
[----:B------:R-:W0:Y:S02]  /*108a0*/  I2F.U16 R0, R3 ;  /* 0x0000000300007306 */ /* 0x000e240000101000 */
[----:B0-----:R-:W-:-:S05]  /*108b0*/  F2FP.BF16.F32.PACK_AB R0, RZ, R0 ;  /* 0x00000000ff00723e */ /* 0x001fca00000010ff */
[----:B------:R-:W-:Y:S01]  /*108c0*/  STG.E.U16 desc[UR36][R16.64], R0 ;  /* 0x0000000010007986 */ /* 0x000fe2000c101524 */
[----:B------:R-:W-:Y:S05]  /*108d0*/  EXIT ;  /* 0x000000000000794d */ /* 0x000fea0003800000 */
.L_x_16734:
        /* <DEDUP_REMOVED lines=11> */
.L_x_16746:
        /* <DEDUP_REMOVED lines=18> */
.L_x_16749:
[----:B------:R-:W-:-:S04]  /*10ab0*/  LOP3.LUT R2, R3, 0x80000000, RZ, 0xc0, !PT ;  /* 0x8000000003027812 */ /* 0x000fc800078ec0ff */
[----:B------:R-:W-:-:S04]  /*10ac0*/  SHF.R.U32.HI R3, RZ, 0x18, R2 ;  /* 0x00000018ff037819 */ /* 0x000fc80000011602 */
[----:B------:R-:W-:-:S04]  /*10ad0*/  LOP3.LUT R0, R0, R3, RZ, 0xfc, !PT ;  /* 0x0000000300007212 */ /* 0x000fc800078efcff */
[----:B------:R-:W-:-:S07]  /*10ae0*/  PRMT R8, R0, 0x7610, R8 ;  /* 0x0000761000087816 */ /* 0x000fce0000000008 */
.L_x_16748:
[----:B------:R-:W-:Y:S05]  /*10af0*/  BSYNC B0 ;  /* 0x0000000000007941 */ /* 0x000fea0003800000 */
.L_x_16747:
[----:B------:R-:W-:Y:S01]  /*10b00*/  STG.E.U8 desc[UR36][R16.64], R8 ;  /* 0x0000000810007986 */ /* 0x000fe2000c101124 */
[----:B------:R-:W-:Y:S05]  /*10b10*/  EXIT ;  /* 0x000000000000794d */ /* 0x000fea0003800000 */
.L_x_16745:
        /* <DEDUP_REMOVED lines=18> */
.L_x_16752:
[----:B------:R-:W-:-:S04]  /*10c40*/  LOP3.LUT R2, R3, 0x80000000, RZ, 0xc0, !PT ;  /* 0x8000000003027812 */ /* 0x000fc800078ec0ff */
[----:B------:R-:W-:-:S04]  /*10c50*/  SHF.R.U32.HI R3, RZ, 0x18, R2 ;  /* 0x00000018ff037819 */ /* 0x000fc80000011602 */
[----:B------:R-:W-:-:S04]  /*10c60*/  LOP3.LUT R0, R0, R3, RZ, 0xfc, !PT ;  /* 0x0000000300007212 */ /* 0x000fc800078efcff */
[----:B------:R-:W-:-:S07]  /*10c70*/  PRMT R8, R0, 0x7610, R8 ;  /* 0x0000761000087816 */ /* 0x000fce0000000008 */
.L_x_16751:
[----:B------:R-:W-:Y:S05]  /*10c80*/  BSYNC B0 ;  /* 0x0000000000007941 */ /* 0x000fea0003800000 */
.L_x_16750:
[----:B------:R-:W-:Y:S01]  /*10c90*/  STG.E.U8 desc[UR36][R16.64], R8 ;  /* 0x0000000810007986 */ /* 0x000fe2000c101124 */
[----:B------:R-:W-:Y:S05]  /*10ca0*/  EXIT ;  /* 0x000000000000794d */ /* 0x000fea0003800000 */
.L_x_16744:
        /* <DEDUP_REMOVED lines=23> */
.L_x_16727:
        /* <DEDUP_REMOVED lines=16> */
.L_x_16755:
[----:B------:R-:W-:Y:S05]  /*10f20*/  EXIT ;  /* 0x000000000000794d */ /* 0x000fea0003800000 */
.L_x_16754:
[----:B------:R-:W-:Y:S01]  /*10f30*/  LOP3.LUT R2, R3, 0xff, RZ, 0xc0, !PT ;  /* 0x000000ff03027812 */ /* 0x000fe200078ec0ff */
[----:B------:R-:W-:-:S05]  /*10f40*/  IMAD.MOV.U32 R3, RZ, RZ, RZ ;  /* 0x000000ffff037224 */ /* 0x000fca00078e00ff */
[----:B------:R-:W-:Y:S01]  /*10f50*/  STG.E.64 desc[UR36][R16.64], R2 ;  /* 0x0000000210007986 */ /* 0x000fe2000c101b24 */
[----:B------:R-:W-:Y:S05]  /*10f60*/  EXIT ;  /* 0x000000000000794d */ /* 0x000fea0003800000 */
.L_x_16753:
[----:B------:R-:W-:-:S05]  /*10f70*/  LOP3.LUT R3, R3, 0xff, RZ, 0xc0, !PT ;  /* 0x000000ff03037812 */ /* 0x000fca00078ec0ff */
[----:B------:R-:W-:Y:S01]  /*10f80*/  STG.E desc[UR36][R16.64], R3 ;  /* 0x0000000310007986 */ /* 0x000fe2000c101924 */
[----:B------:R-:W-:Y:S05]  /*10f90*/  EXIT ;  /* 0x000000000000794d */ /* 0x000fea0003800000 */
.L_x_16756:
        /* <DEDUP_REMOVED lines=14> */
.L_x_17367:


//--------------------- .text._ZN2at6native27unrolled_elementwise_kernelINS0_13BinaryFunctorIhhhNS0_15binary_internal10MulFunctorIhEEEESt5arrayIPcLm3EELi4E23TrivialOffsetCalculatorILi2EjESA_ILi1EjENS0_6memory12LoadWithCastILi2EEENSD_13StoreWithCastILi1EEEEEviT_T0_T2_T3_T4_T5_ --------------------------
	.section	.text._ZN2at6native27unrolled_elementwise_kernelINS0_13BinaryFunctorIhhhNS0_15binary_internal10MulFunctorIhEEEESt5arrayIPcLm3EELi4E23TrivialOffsetCalculatorILi2EjESA_ILi1EjENS0_6memory12LoadWithCastILi2EEENSD_13StoreWithCastILi1EEEEEviT_T0_T2_T3_T4_T5_,"ax",@progbits
	.align	128
        .global         _ZN2at6native27unrolled_elementwise_kernelINS0_13BinaryFunctorIhhhNS0_15binary_internal10MulFunctorIhEEEESt5arrayIPcLm3EELi4E23TrivialOffsetCalculatorILi2EjESA_ILi1EjENS0_6memory12LoadWithCastILi2EEENSD_13StoreWithCastILi1EEEEEviT_T0_T2_T3_T4_T5_
        .type           _ZN2at6native27unrolled_elementwise_kernelINS0_13BinaryFunctorIhhhNS0_15binary_internal10MulFunctorIhEEEESt5arrayIPcLm3EELi4E23TrivialOffsetCalculatorILi2EjESA_ILi1EjENS0_6memory12LoadWithCastILi2EEENSD_13StoreWithCastILi1EEEEEviT_T0_T2_T3_T4_T5_,@function
        .size           _ZN2at6native27unrolled_elementwise_kernelINS0_13BinaryFunctorIhhhNS0_15binary_internal10MulFunctorIhEEEESt5arrayIPcLm3EELi4E23TrivialOffsetCalculatorILi2EjESA_ILi1EjENS0_6memory12LoadWithCastILi2EEENSD_13StoreWithCastILi1EEEEEviT_T0_T2_T3_T4_T5_,(.L_x_17368 - _ZN2at6native27unrolled_elementwise_kernelINS0_13BinaryFunctorIhhhNS0_15binary_internal10MulFunctorIhEEEESt5arrayIPcLm3EELi4E23TrivialOffsetCalculatorILi2EjESA_ILi1EjENS0_6memory12LoadWithCastILi2EEENSD_13StoreWithCastILi1EEEEEviT_T0_T2_T3_T4_T5_)
        .other          _ZN2at6native27unrolled_elementwise_kernelINS0_13BinaryFunctorIhhhNS0_15binary_internal10MulFunctorIhEEEESt5arrayIPcLm3EELi4E23TrivialOffsetCalculatorILi2EjESA_ILi1EjENS0_6memory12LoadWithCastILi2EEENSD_13StoreWithCastILi1EEEEEviT_T0_T2_T3_T4_T5_,@"STO_CUDA_ENTRY STV_DEFAULT"
_ZN2at6native27unrolled_elementwise_kernelINS0_13BinaryFunctorIhhhNS0_15binary_internal10MulFunctorIhEEEESt5arrayIPcLm3EELi4E23TrivialOffsetCalculatorILi2EjESA_ILi1EjENS0_6memory12LoadWithCastILi2EEENSD_13StoreWithCastILi1EEEEEviT_T0_T2_T3_T4_T5_:
.text._ZN2at6native27unrolled_elementwise_kernelINS0_13BinaryFunctorIhhhNS0_15binary_internal10MulFunctorIhEEEESt5arrayIPcLm3EELi4E23TrivialOffsetCalculatorILi2EjESA_ILi1EjENS0_6memory12LoadWithCastILi2EEENSD_13StoreWithCastILi1EEEEEviT_T0_T2_T3_T4_T5_:
        /* <DEDUP_REMOVED lines=33> */
.L_x_16762:
[----:B------:R3:W5:Y:S01]  /*0210*/  LDG.E.U8 R18, desc[UR36][R6.64] ;  /* 0x0000002406127981 */ /* 0x000762000c1e1100 */
[----:B------:R-:W-:Y:S05]  /*0220*/  BRA `(.L_x_16764) ;  /* 0x0000000c00687947 */ /* 0x000fea0003800000 */
.L_x_16761:
        /* <DEDUP_REMOVED lines=8> */
.L_x_16766:
[----:B------:R1:W5:Y:S01]  /*02b0*/  LDG.E.U8 R18, desc[UR36][R6.64] ;  /* 0x0000002406127981 */ /* 0x000362000c1e1100 */
[----:B------:R-:W-:Y:S05]  /*02c0*/  BRA `(.L_x_16764) ;  /* 0x0000000c00407947 */ /* 0x000fea0003800000 */
.L_x_16765:
[----:B------:R2:W5:Y:S01]  /*02d0*/  LDG.E.U16 R18, desc[UR36][R6.64] ;  /* 0x0000002406127981 */ /* 0x000562000c1e1500 */
[----:B------:R-:W-:Y:S05]  /*02e0*/  BRA `(.L_x_16764) ;  /* 0x0000000c00387947 */ /* 0x000fea0003800000 */
.L_x_16760:
        /* <DEDUP_REMOVED lines=10> */
.L_x_16768:
[----:B------:R-:W2:Y:S02]  /*0390*/  LDG.E.U16 R4, desc[UR36][R6.64] ;  /* 0x0000002406047981 */ /* 0x000ea4000c1e1500 */
[----:B--2---:R-:W-:-:S06]  /*03a0*/  HADD2.F32 R4, -RZ, R4.H0_H0 ;  /* 0x20000004ff047230 */ /* 0x004fcc0000004100 */
[----:B------:R-:W0:Y:S02]  /*03b0*/  F2I.S64.TRUNC R4, R4 ;  /* 0x0000000400047311 */ /* 0x000e24000020d900 */
[----:B0-----:R-:W-:Y:S01]  /*03c0*/  PRMT R18, R4, 0x7610, R18 ;  /* 0x0000761004127816 */ /* 0x001fe20000000012 */
[----:B------:R-:W-:Y:S06]  /*03d0*/  BRA `(.L_x_16764) ;  /* 0x0000000800fc7947 */ /* 0x000fec0003800000 */
.L_x_16767:
        /* <DEDUP_REMOVED lines=10> */
.L_x_16770:
[----:B------:R-:W2:Y:S02]  /*0480*/  LDG.E.U16 R6, desc[UR36][R6.64] ;  /* 0x0000002406067981 */ /* 0x000ea4000c1e1500 */
[----:B--2---:R-:W-:-:S06]  /*0490*/  HADD2.F32 R4, -RZ, R6.H0_H0 ;  /* 0x20000006ff047230 */ /* 0x004fcc0000004100 */
[----:B------:R-:W0:Y:S02]  /*04a0*/  F2I.S64.TRUNC R4, R4 ;  /* 0x0000000400047311 */ /* 0x000e24000020d900 */
[----:B0-----:R-:W-:Y:S01]  /*04b0*/  PRMT R18, R4, 0x7610, R18 ;  /* 0x0000761004127816 */ /* 0x001fe20000000012 */
[----:B------:R-:W-:Y:S06]  /*04c0*/  BRA `(.L_x_16764) ;  /* 0x0000000800c07947 */ /* 0x000fec0003800000 */
.L_x_16769:
[----:B------:R-:W2:Y:S02]  /*04d0*/  LDG.E.64 R4, desc[UR36][R6.64] ;  /* 0x0000002406047981 */ /* 0x000ea4000c1e1b00 */
[----:B--2---:R-:W0:Y:S02]  /*04e0*/  F2I.S64.F64.TRUNC R4, R4 ;  /* 0x0000000400047311 */ /* 0x004e24000030d900 */
[----:B0-----:R-:W-:Y:S01]  /*04f0*/  PRMT R18, R4, 0x7610, R18 ;  /* 0x0000761004127816 */ /* 0x001fe20000000012 */
[----:B------:R-:W-:Y:S06]  /*0500*/  BRA `(.L_x_16764) ;  /* 0x0000000800b07947 */ /* 0x000fec0003800000 */
.L_x_16759:
        /* <DEDUP_REMOVED lines=12> */
.L_x_16773:
[----:B------:R-:W2:Y:S02]  /*05d0*/  LDG.E.64 R6, desc[UR36][R6.64] ;  /* 0x0000002406067981 */ /* 0x000ea4000c1e1b00 */
[----:B--2---:R-:W0:Y:S02]  /*05e0*/  F2I.S64.F64.TRUNC R4, R6 ;  /* 0x0000000600047311 */ /* 0x004e24000030d900 */
[----:B0-----:R-:W-:Y:S01]  /*05f0*/  PRMT R18, R4, 0x7610, R18 ;  /* 0x0000761004127816 */ /* 0x001fe20000000012 */
[----:B------:R-:W-:Y:S06]  /*0600*/  BRA `(.L_x_16764) ;  /* 0x0000000800707947 */ /* 0x000fec0003800000 */
.L_x_16772:
        /* <DEDUP_REMOVED lines=28> */
.L_x_16775:
        /* <DEDUP_REMOVED lines=13> */
[----:B------:R-:W0:Y:S02]  /*08a0*/  F2I.S64.TRUNC R4, R0 ;  /* 0x0000000000047311 */ /* 0x000e24000020d900 */
[----:B0-----:R-:W-:Y:S01]  /*08b0*/  PRMT R18, R4, 0x7610, R18 ;  /* 0x0000761004127816 */ /* 0x001fe20000000012 */
[----:B------:R-:W-:Y:S06]  /*08c0*/  BRA `(.L_x_16764) ;  /* 0x0000000400c07947 */ /* 0x000fec0003800000 */
.L_x_16774:
[----:B------:R-:W2:Y:S02]  /*08d0*/  LDG.E.U16 R4, desc[UR36][R6.64] ;  /* 0x0000002406047981 */ /* 0x000ea4000c1e1500 */
[----:B--2---:R-:W-:-:S06]  /*08e0*/  IMAD.U32 R4, R4, 0x10000, RZ ;  /* 0x0001000004047824 */ /* 0x004fcc00078e00ff */
[----:B------:R-:W0:Y:S02]  /*08f0*/  F2I.S64.TRUNC R4, R4 ;  /* 0x0000000400047311 */ /* 0x000e24000020d900 */
[----:B0-----:R-:W-:Y:S01]  /*0900*/  PRMT R18, R4, 0x7610, R18 ;  /* 0x0000761004127816 */ /* 0x001fe20000000012 */
[----:B------:R-:W-:Y:S06]  /*0910*/  BRA `(.L_x_16764) ;  /* 0x0000000400ac7947 */ /* 0x000fec0003800000 */
.L_x_16771:
        /* <DEDUP_REMOVED lines=10> */
.L_x_16778:
        /* <DEDUP_REMOVED lines=21> */
.L_x_16782:
[----:B------:R-:W-:Y:S05]  /*0b10*/  BSYNC B1 ;  /* 0x0000000000017941 */ /* 0x000fea0003800000 */
.L_x_16781:
[----:B------:R-:W-:Y:S01]  /*0b20*/  IMAD.SHL.U32 R3, R3, 0x100000, RZ ;  /* 0x0010000003037824 */ /* 0x000fe200078e00ff */
[----:B------:R-:W-:-:S04]  /*0b30*/  LEA R5, R0, 0x3b800000, 0x17 ;  /* 0x3b80000000057811 */ /* 0x000fc800078eb8ff */
[----:B------:R-:W-:-:S07]  /*0b40*/  LOP3.LUT R4, R5, R3, R6, 0xfe, !PT ;  /* 0x0000000305047212 */ /* 0x000fce00078efe06 */
.L_x_16780:
[----:B------:R-:W-:Y:S05]  /*0b50*/  BSYNC B0 ;  /* 0x0000000000007941 */ /* 0x000fea0003800000 */
.L_x_16779:
[----:B------:R-:W0:Y:S02]  /*0b60*/  F2I.S64.TRUNC R4, R4 ;  /* 0x0000000400047311 */ /* 0x000e24000020d900 */
[----:B0-----:R-:W-:Y:S01]  /*0b70*/  PRMT R18, R4, 0x7610, R18 ;  /* 0x0000761004127816 */ /* 0x001fe20000000012 */
[----:B------:R-:W-:Y:S06]  /*0b80*/  BRA `(.L_x_16764) ;  /* 0x0000000400107947 */ /* 0x000fec0003800000 */
.L_x_16777:
        /* <DEDUP_REMOVED lines=21> */
.L_x_16786:
[----:B------:R-:W-:Y:S05]  /*0ce0*/  BSYNC B1 ;  /* 0x0000000000017941 */ /* 0x000fea0003800000 */
.L_x_16785:
[----:B------:R-:W-:Y:S01]  /*0cf0*/  IMAD.SHL.U32 R3, R3, 0x200000, RZ ;  /* 0x0020000003037824 */ /* 0x000fe200078e00ff */
[----:B------:R-:W-:-:S04]  /*0d00*/  LEA R5, R0, 0x37800000, 0x17 ;  /* 0x3780000000057811 */ /* 0x000fc800078eb8ff */
[----:B------:R-:W-:-:S07]  /*0d10*/  LOP3.LUT R4, R5, R3, R6, 0xfe, !PT ;  /* 0x0000000305047212 */ /* 0x000fce00078efe06 */
.L_x_16784:
[----:B------:R-:W-:Y:S05]  /*0d20*/  BSYNC B0 ;  /* 0x0000000000007941 */ /* 0x000fea0003800000 */
.L_x_16783:
[----:B------:R-:W0:Y:S02]  /*0d30*/  F2I.S64.TRUNC R4, R4 ;  /* 0x0000000400047311 */ /* 0x000e24000020d900 */
[----:B0-----:R-:W-:Y:S01]  /*0d40*/  PRMT R18, R4, 0x7610, R18 ;  /* 0x0000761004127816 */ /* 0x001fe20000000012 */
[----:B------:R-:W-:Y:S06]  /*0d50*/  BRA `(.L_x_16764) ;  /* 0x00000000009c7947 */ /* 0x000fec0003800000 */
.L_x_16776:
        /* <DEDUP_REMOVED lines=14> */
.L_x_16790:
[----:B------:R-:W-:Y:S05]  /*0e40*/  BSYNC B0 ;  /* 0x0000000000007941 */ /* 0x000fea0003800000 */
.L_x_16789:
[----:B------:R-:W0:Y:S02]  /*0e50*/  F2I.S64.TRUNC R4, R4 ;  /* 0x0000000400047311 */ /* 0x000e24000020d900 */
[----:B0-----:R-:W-:Y:S01]  /*0e60*/  PRMT R18, R4, 0x7610, R18 ;  /* 0x0000761004127816 */ /* 0x001fe20000000012 */
[----:B------:R-:W-:Y:S06]  /*0e70*/  BRA `(.L_x_16764) ;  /* 0x0000000000547947 */ /* 0x000fec0003800000 */
.L_x_16763:
        /* <DEDUP_REMOVED lines=16> */
.L_x_16791:
[----:B------:R-:W-:Y:S01]  /*0f80*/  PRMT R18, RZ, 0x7610, R18 ;  /* 0x00007610ff127816 */ /* 0x000fe20000000012 */
[----:B------:R-:W-:Y:S06]  /*0f90*/  BRA `(.L_x_16764) ;  /* 0x00000000000c7947 */ /* 0x000fec0003800000 */
.L_x_16788:
[----:B------:R0:W5:Y:S01]  /*0fa0*/  LDG.E.U8 R18, desc[UR36][R6.64] ;  /* 0x0000002406127981 */ /* 0x000162000c1e1100 */
[----:B------:R-:W-:Y:S05]  /*0fb0*/  BRA `(.L_x_16764) ;  /* 0x0000000000047947 */ /* 0x000fea0003800000 */
.L_x_16787:
[----:B------:R0:W5:Y:S02]  /*0fc0*/  LDG.E.U8 R18, desc[UR36][R6.64] ;  /* 0x0000002406127981 */ /* 0x000164000c1e1100 */
.L_x_16764:
        /* <DEDUP_REMOVED lines=18> */
.L_x_16795:
[----:B------:R1:W5:Y:S01]  /*10f0*/  LDG.E.U8 R19, desc[UR36][R6.64] ;  /* 0x0000002406137981 */ /* 0x000362000c1e1100 */
[----:B------:R-:W-:Y:S05]  /*1100*/  BRA `(.L_x_16797) ;  /* 0x0000000c00647947 */ /* 0x000fea0003800000 */
.L_x_16794:
        /* <DEDUP_REMOVED lines=8> */
.L_x_16799:
[----:B------:R3:W5:Y:S01]  /*1190*/  LDG.E.U8 R19, desc[UR36][R6.64] ;  /* 0x0000002406137981 */ /* 0x000762000c1e1100 */
[----:B------:R-:W-:Y:S05]  /*11a0*/  BRA `(.L_x_16797) ;  /* 0x0000000c003c7947 */ /* 0x000fea0003800000 */
.L_x_16798:
[----:B------:R2:W5:Y:S01]  /*11b0*/  LDG.E.U16 R19, desc[UR36][R6.64] ;  /* 0x0000002406137981 */ /* 0x000562000c1e1500 */
[----:B------:R-:W-:Y:S05]  /*11c0*/  BRA `(.L_x_16797) ;  /* 0x0000000c00347947 */ /* 0x000fea0003800000 */
.L_x_16793:
        /* <DEDUP_REMOVED lines=10> */
.L_x_16801:
[----:B------:R-:W2:Y:S02]  /*1270*/  LDG.E.U16 R4, desc[UR36][R6.64] ;  /* 0x0000002406047981 */ /* 0x000ea4000c1e1500 */
[----:B--2---:R-:W-:-:S06]  /*1280*/  HADD2.F32 R4, -RZ, R4.H0_H0 ;  /* 0x20000004ff047230 */ /* 0x004fcc0000004100 */
[----:B------:R-:W0:Y:S02]  /*1290*/  F2I.S64.TRUNC R4, R4 ;  /* 0x0000000400047311 */ /* 0x000e24000020d900 */
[----:B0-----:R-:W-:Y:S01]  /*12a0*/  PRMT R19, R4, 0x7610, R19 ;  /* 0x0000761004137816 */ /* 0x001fe20000000013 */
[----:B------:R-:W-:Y:S06]  /*12b0*/  BRA `(.L_x_16797) ;  /* 0x0000000800f87947 */ /* 0x000fec0003800000 */
.L_x_16800:
        /* <DEDUP_REMOVED lines=10> */
.L_x_16803:
[----:B------:R-:W2:Y:S02]  /*1360*/  LDG.E.U16 R6, desc[UR36][R6.64] ;  /* 0x0000002406067981 */ /* 0x000ea4000c1e1500 */
[----:B--2---:R-:W-:-:S06]  /*1370*/  HADD2.F32 R4, -RZ, R6.H0_H0 ;  /* 0x20000006ff047230 */ /* 0x004fcc0000004100 */
[----:B------:R-:W0:Y:S02]  /*1380*/  F2I.S64.TRUNC R4, R4 ;  /* 0x0000000400047311 */ /* 0x000e24000020d900 */
[----:B0-----:R-:W-:Y:S01]  /*1390*/  PRMT R19, R4, 0x7610, R19 ;  /* 0x0000761004137816 */ /* 0x001fe20000000013 */
[----:B------:R-:W-:Y:S06]  /*13a0*/  BRA `(.L_x_16797) ;  /* 0x0000000800bc7947 */ /* 0x000fec0003800000 */
.L_x_16802:
[----:B------:R-:W2:Y:S02]  /*13b0*/  LDG.E.64 R4, desc[UR36][R6.64] ;  /* 0x0000002406047981 */ /* 0x000ea4000c1e1b00 */
[----:B--2---:R-:W0:Y:S02]  /*13c0*/  F2I.S64.F64.TRUNC R4, R4 ;  /* 0x0000000400047311 */ /* 0x004e24000030d900 */
[----:B0-----:R-:W-:Y:S01]  /*13d0*/  PRMT R19, R4, 0x7610, R19 ;  /* 0x0000761004137816 */ /* 0x001fe20000000013 */
[----:B------:R-:W-:Y:S06]  /*13e0*/  BRA `(.L_x_16797) ;  /* 0x0000000800ac7947 */ /* 0x000fec0003800000 */
.L_x_16792:
        /* <DEDUP_REMOVED lines=12> */
.L_x_16806:
[----:B------:R-:W2:Y:S02]  /*14b0*/  LDG.E.64 R6, desc[UR36][R6.64] ;  /* 0x0000002406067981 */ /* 0x000ea4000c1e1b00 */
[----:B--2---:R-:W0:Y:S02]  /*14c0*/  F2I.S64.F64.TRUNC R4, R6 ;  /* 0x0000000600047311 */ /* 0x004e24000030d900 */
[----:B0-----:R-:W-:Y:S01]  /*14d0*/  PRMT R19, R4, 0x7610, R19 ;  /* 0x0000761004137816 */ /* 0x001fe20000000013 */
[----:B------:R-:W-:Y:S06]  /*14e0*/  BRA `(.L_x_16797) ;  /* 0x00000008006c7947 */ /* 0x000fec0003800000 */
.L_x_16805:
        /* <DEDUP_REMOVED lines=28> */
.L_x_16808:
        /* <DEDUP_REMOVED lines=15> */
.L_x_16807:
[----:B------:R-:W2:Y:S02]  /*17a0*/  LDG.E.U16 R4, desc[UR36][R6.64] ;  /* 0x0000002406047981 */ /* 0x000ea4000c1e1500 */
[----:B--2---:R-:W-:-:S06]  /*17b0*/  IMAD.U32 R4, R4, 0x10000, RZ ;  /* 0x0001000004047824 */ /* 0x004fcc00078e00ff */
[----:B------:R-:W0:Y:S02]  /*17c0*/  F2I.S64.TRUNC R4, R4 ;  /* 0x0000000400047311 */ /* 0x000e24000020d900 */
[----:B0-----:R-:W-:Y:S01]  /*17d0*/  PRMT R19, R4, 0x7610, R19 ;  /* 0x0000761004137816 */ /* 0x001fe20000000013 */
[----:B------:R-:W-:Y:S06]  /*17e0*/  BRA `(.L_x_16797) ;  /* 0x0000000400ac7947 */ /* 0x000fec0003800000 */
.L_x_16804:
        /* <DEDUP_REMOVED lines=10> */
.L_x_16811:
        /* <DEDUP_REMOVED lines=21> */
.L_x_16815:
[----:B------:R-:W-:Y:S05]  /*19e0*/  BSYNC B1 ;  /* 0x0000000000017941 */ /* 0x000fea0003800000 */
.L_x_16814:
[----:B------:R-:W-:Y:S01]  /*19f0*/  IMAD.SHL.U32 R3, R3, 0x100000, RZ ;  /* 0x0010000003037824 */ /* 0x000fe200078e00ff */
[----:B------:R-:W-:-:S04]  /*1a00*/  LEA R5, R0, 0x3b800000, 0x17 ;  /* 0x3b80000000057811 */ /* 0x000fc800078eb8ff */
[----:B------:R-:W-:-:S07]  /*1a10*/  LOP3.LUT R4, R5, R3, R6, 0xfe, !PT ;  /* 0x0000000305047212 */ /* 0x000fce00078efe06 */
.L_x_16813:
[----:B------:R-:W-:Y:S05]  /*1a20*/  BSYNC B0 ;  /* 0x0000000000007941 */ /* 0x000fea0003800000 */
.L_x_16812:
[----:B------:R-:W0:Y:S02]  /*1a30*/  F2I.S64.TRUNC R4, R4 ;  /* 0x0000000400047311 */ /* 0x000e24000020d900 */
[----:B0-----:R-:W-:Y:S01]  /*1a40*/  PRMT R19, R4, 0x7610, R19 ;  /* 0x0000761004137816 */ /* 0x001fe20000000013 */
[----:B------:R-:W-:Y:S06]  /*1a50*/  BRA `(.L_x_16797) ;  /* 0x0000000400107947 */ /* 0x000fec0003800000 */
.L_x_16810:
        /* <DEDUP_REMOVED lines=21> */
.L_x_16819:
[----:B------:R-:W-:Y:S05]  /*1bb0*/  BSYNC B1 ;  /* 0x0000000000017941 */ /* 0x000fea0003800000 */
.L_x_16818:
[----:B------:R-:W-:Y:S01]  /*1bc0*/  IMAD.SHL.U32 R3, R3, 0x200000, RZ ;  /* 0x0020000003037824 */ /* 0x000fe200078e00ff */
[----:B------:R-:W-:-:S04]  /*1bd0*/  LEA R5, R0, 0x37800000, 0x17 ;  /* 0x3780000000057811 */ /* 0x000fc800078eb8ff */
[----:B------:R-:W-:-:S07]  /*1be0*/  LOP3.LUT R4, R5, R3, R6, 0xfe, !PT ;  /* 0x0000000305047212 */ /* 0x000fce00078efe06 */
.L_x_16817:
[----:B------:R-:W-:Y:S05]  /*1bf0*/  BSYNC B0 ;  /* 0x0000000000007941 */ /* 0x000fea0003800000 */
.L_x_16816:
[----:B------:R-:W0:Y:S02]  /*1c00*/  F2I.S64.TRUNC R4, R4 ;  /* 0x0000000400047311 */ /* 0x000e24000020d900 */
[----:B0-----:R-:W-:Y:S01]  /*1c10*/  PRMT R19, R4, 0x7610, R19 ;  /* 0x0000761004137816 */ /* 0x001fe20000000013 */
[----:B------:R-:W-:Y:S06]  /*1c20*/  BRA `(.L_x_16797) ;  /* 0x00000000009c7947 */ /* 0x000fec0003800000 */
.L_x_16809:
        /* <DEDUP_REMOVED lines=14> */
.L_x_16823:
[----:B------:R-:W-:Y:S05]  /*1d10*/  BSYNC B0 ;  /* 0x0000000000007941 */ /* 0x000fea0003800000 */
.L_x_16822:
[----:B------:R-:W0:Y:S02]  /*1d20*/  F2I.S64.TRUNC R4, R4 ;  /* 0x0000000400047311 */ /* 0x000e24000020d900 */
[----:B0-----:R-:W-:Y:S01]  /*1d30*/  PRMT R19, R4, 0x7610, R19 ;  /* 0x0000761004137816 */ /* 0x001fe20000000013 */
[----:B------:R-:W-:Y:S06]  /*1d40*/  BRA `(.L_x_16797) ;  /* 0x0000000000547947 */ /* 0x000fec0003800000 */
.L_x_16796:
        /* <DEDUP_REMOVED lines=16> */
.L_x_16824:
[----:B------:R-:W-:Y:S01]  /*1e50*/  PRMT R19, RZ, 0x7610, R19 ;  /* 0x00007610ff137816 */ /* 0x000fe20000000013 */
[----:B------:R-:W-:Y:S06]  /*1e60*/  BRA `(.L_x_16797) ;  /* 0x00000000000c7947 */ /* 0x000fec0003800000 */
.L_x_16821:
[----:B------:R0:W5:Y:S01]  /*1e70*/  LDG.E.U8 R19, desc[UR36][R6.64] ;  /* 0x0000002406137981 */ /* 0x000162000c1e1100 */
[----:B------:R-:W-:Y:S05]  /*1e80*/  BRA `(.L_x_16797) ;  /* 0x0000000000047947 */ /* 0x000fea0003800000 */
.L_x_16820:
[----:B------:R0:W5:Y:S02]  /*1e90*/  LDG.E.U8 R19, desc[UR36][R6.64] ;  /* 0x0000002406137981 */ /* 0x000164000c1e1100 */
.L_x_16797:
[----:B------:R-:W1:Y:S02]  /*1ea0*/  S2R R27, SR_TID.X ;  /* 0x00000000001b7919 */ /* 0x000e640000002100 */
[----:B-1----:R-:W-:-:S07]  /*1eb0*/  VIADD R27, R27, 0x80 ;  /* 0x000000801b1b7836 */ /* 0x002fce0000000000 */
.L_x_16758:
[----:B------:R-:W-:Y:S05]  /*1ec0*/  BSYNC B6 ;  /* 0x0000000000067941 */ /* 0x000fea0003800000 */
.L_x_16757:
        /* <DEDUP_REMOVED lines=23> */
.L_x_16830:
[----:B------:R3:W5:Y:S01]  /*2040*/  LDG.E.U8 R17, desc[UR36][R6.64] ;  /* 0x0000002406117981 */ /* 0x000762000c1e1100 */
[----:B------:R-:W-:Y:S05]  /*2050*/  BRA `(.L_x_16832) ;  /* 0x0000000c00647947 */ /* 0x000fea0003800000 */
.L_x_16829:
        /* <DEDUP_REMOVED lines=8> */
.L_x_16834:
[----:B------:R0:W5:Y:S01]  /*20e0*/  LDG.E.U8 R17, desc[UR36][R6.64] ;  /* 0x0000002406117981 */ /* 0x000162000c1e1100 */
[----:B------:R-:W-:Y:S05]  /*20f0*/  BRA `(.L_x_16832) ;  /* 0x0000000c003c7947 */ /* 0x000fea0003800000 */
.L_x_16833:
[----:B------:R0:W5:Y:S01]  /*2100*/  LDG.E.U16 R17, desc[UR36][R6.64] ;  /* 0x0000002406117981 */ /* 0x000162000c1e1500 */
[----:B------:R-:W-:Y:S05]  /*2110*/  BRA `(.L_x_16832) ;  /* 0x0000000c00347947 */ /* 0x000fea0003800000 */
.L_x_16828:
        /* <DEDUP_REMOVED lines=10> */
.L_x_16836:
[----:B------:R-:W2:Y:S02]  /*21c0*/  LDG.E.U16 R4, desc[UR36][R6.64] ;  /* 0x0000002406047981 */ /* 0x000ea4000c1e1500 */
[----:B--2---:R-:W-:-:S06]  /*21d0*/  HADD2.F32 R4, -RZ, R4.H0_H0 ;  /* 0x20000004ff047230 */ /* 0x004fcc0000004100 */
[----:B------:R-:W0:Y:S02]  /*21e0*/  F2I.S64.TRUNC R4, R4 ;  /* 0x0000000400047311 */ /* 0x000e24000020d900 */
[----:B0-----:R-:W-:Y:S01]  /*21f0*/  PRMT R17, R4, 0x7610, R17 ;  /* 0x0000761004117816 */ /* 0x001fe20000000011 */
[----:B------:R-:W-:Y:S06]  /*2200*/  BRA `(.L_x_16832) ;  /* 0x0000000800f87947 */ /* 0x000fec0003800000 */
.L_x_16835:
        /* <DEDUP_REMOVED lines=10> */
.L_x_16838:
[----:B------:R-:W2:Y:S02]  /*22b0*/  LDG.E.U16 R6, desc[UR36][R6.64] ;  /* 0x0000002406067981 */ /* 0x000ea4000c1e1500 */
[----:B--2---:R-:W-:-:S06]  /*22c0*/  HADD2.F32 R4, -RZ, R6.H0_H0 ;  /* 0x20000006ff047230 */ /* 0x004fcc0000004100 */
[----:B------:R-:W0:Y:S02]  /*22d0*/  F2I.S64.TRUNC R4, R4 ;  /* 0x0000000400047311 */ /* 0x000e24000020d900 */
[----:B0-----:R-:W-:Y:S01]  /*22e0*/  PRMT R17, R4, 0x7610, R17 ;  /* 0x0000761004117816 */ /* 0x001fe20000000011 */
[----:B------:R-:W-:Y:S06]  /*22f0*/  BRA `(.L_x_16832) ;  /* 0x0000000800bc7947 */ /* 0x000fec0003800000 */
.L_x_16837:
[----:B------:R-:W2:Y:S02]  /*2300*/  LDG.E.64 R4, desc[UR36][R6.64] ;  /* 0x0000002406047981 */ /* 0x000ea4000c1e1b00 */
[----:B--2---:R-:W0:Y:S02]  /*2310*/  F2I.S64.F64.TRUNC R4, R4 ;  /* 0x0000000400047311 */ /* 0x004e24000030d900 */
[----:B0-----:R-:W-:Y:S01]  /*2320*/  PRMT R17, R4, 0x7610, R17 ;  /* 0x0000761004117816 */ /* 0x001fe20000000011 */
[----:B------:R-:W-:Y:S06]  /*2330*/  BRA `(.L_x_16832) ;  /* 0x0000000800ac7947 */ /* 0x000fec0003800000 */
.L_x_16827:
        /* <DEDUP_REMOVED lines=12> */
.L_x_16841:
[----:B------:R-:W2:Y:S02]  /*2400*/  LDG.E.64 R6, desc[UR36][R6.64] ;  /* 0x0000002406067981 */ /* 0x000ea4000c1e1b00 */
[----:B--2---:R-:W0:Y:S02]  /*2410*/  F2I.S64.F64.TRUNC R4, R6 ;  /* 0x0000000600047311 */ /* 0x004e24000030d900 */
[----:B0-----:R-:W-:Y:S01]  /*2420*/  PRMT R17, R4, 0x7610, R17 ;  /* 0x0000761004117816 */ /* 0x001fe20000000011 */
[----:B------:R-:W-:Y:S06]  /*2430*/  BRA `(.L_x_16832) ;  /* 0x00000008006c7947 */ /* 0x000fec0003800000 */
.L_x_16840:
        /* <DEDUP_REMOVED lines=28> */
.L_x_16843:
        /* <DEDUP_REMOVED lines=15> */
.L_x_16842:
[----:B------:R-:W2:Y:S02]  /*26f0*/  LDG.E.U16 R4, desc[UR36][R6.64] ;  /* 0x0000002406047981 */ /* 0x000ea4000c1e1500 */
[----:B--2---:R-:W-:-:S06]  /*2700*/  IMAD.U32 R4, R4, 0x10000, RZ ;  /* 0x0001000004047824 */ /* 0x004fcc00078e00ff */
[----:B------:R-:W0:Y:S02]  /*2710*/  F2I.S64.TRUNC R4, R4 ;  /* 0x0000000400047311 */ /* 0x000e24000020d900 */
[----:B0-----:R-:W-:Y:S01]  /*2720*/  PRMT R17, R4, 0x7610, R17 ;  /* 0x0000761004117816 */ /* 0x001fe20000000011 */
[----:B------:R-:W-:Y:S06]  /*2730*/  BRA `(.L_x_16832) ;  /* 0x0000000400ac7947 */ /* 0x000fec0003800000 */
.L_x_16839:
        /* <DEDUP_REMOVED lines=10> */
.L_x_16846:
        /* <DEDUP_REMOVED lines=21> */
.L_x_16850:
[----:B------:R-:W-:Y:S05]  /*2930*/  BSYNC B1 ;  /* 0x0000000000017941 */ /* 0x000fea0003800000 */
.L_x_16849:
[----:B------:R-:W-:Y:S01]  /*2940*/  IMAD.SHL.U32 R3, R3, 0x100000, RZ ;  /* 0x0010000003037824 */ /* 0x000fe200078e00ff */
[----:B------:R-:W-:-:S04]  /*2950*/  LEA R5, R0, 0x3b800000, 0x17 ;  /* 0x3b80000000057811 */ /* 0x000fc800078eb8ff */
[----:B------:R-:W-:-:S07]  /*2960*/  LOP3.LUT R4, R5, R3, R6, 0xfe, !PT ;  /* 0x0000000305047212 */ /* 0x000fce00078efe06 */
.L_x_16848:
[----:B------:R-:W-:Y:S05]  /*2970*/  BSYNC B0 ;  /* 0x0000000000007941 */ /* 0x000fea0003800000 */
.L_x_16847:
[----:B------:R-:W0:Y:S02]  /*2980*/  F2I.S64.TRUNC R4, R4 ;  /* 0x0000000400047311 */ /* 0x000e24000020d900 */
[----:B0-----:R-:W-:Y:S01]  /*2990*/  PRMT R17, R4, 0x7610, R17 ;  /* 0x0000761004117816 */ /* 0x001fe20000000011 */
[----:B------:R-:W-:Y:S06]  /*29a0*/  BRA `(.L_x_16832) ;  /* 0x0000000400107947 */ /* 0x000fec0003800000 */
.L_x_16845:
        /* <DEDUP_REMOVED lines=21> */
.L_x_16854:
[----:B------:R-:W-:Y:S05]  /*2b00*/  BSYNC B1 ;  /* 0x0000000000017941 */ /* 0x000fea0003800000 */
.L_x_16853:
[----:B------:R-:W-:Y:S01]  /*2b10*/  IMAD.SHL.U32 R3, R3, 0x200000, RZ ;  /* 0x0020000003037824 */ /* 0x000fe200078e00ff */
[----:B------:R-:W-:-:S04]  /*2b20*/  LEA R5, R0, 0x37800000, 0x17 ;  /* 0x3780000000057811 */ /* 0x000fc800078eb8ff */
[----:B------:R-:W-:-:S07]  /*2b30*/  LOP3.LUT R4, R5, R3, R6, 0xfe, !PT ;  /* 0x0000000305047212 */ /* 0x000fce00078efe06 */
.L_x_16852:
[----:B------:R-:W-:Y:S05]  /*2b40*/  BSYNC B0 ;  /* 0x0000000000007941 */ /* 0x000fea0003800000 */
.L_x_16851:
[----:B------:R-:W0:Y:S02]  /*2b50*/  F2I.S64.TRUNC R4, R4 ;  /* 0x0000000400047311 */ /* 0x000e24000020d900 */
[----:B0-----:R-:W-:Y:S01]  /*2b60*/  PRMT R17, R4, 0x7610, R17 ;  /* 0x0000761004117816 */ /* 0x001fe20000000011 */
[----:B------:R-:W-:Y:S06]  /*2b70*/  BRA `(.L_x_16832) ;  /* 0x00000000009c7947 */ /* 0x000fec0003800000 */
.L_x_16844:
        /* <DEDUP_REMOVED lines=14> */
.L_x_16858:
[----:B------:R-:W-:Y:S05]  /*2c60*/  BSYNC B0 ;  /* 0x0000000000007941 */ /* 0x000fea0003800000 */
.L_x_16857:
[----:B------:R-:W0:Y:S02]  /*2c70*/  F2I.S64.TRUNC R4, R4 ;  /* 0x0000000400047311 */ /* 0x000e24000020d900 */
[----:B0-----:R-:W-:Y:S01]  /*2c80*/  PRMT R17, R4, 0x7610, R17 ;  /* 0x0000761004117816 */ /* 0x001fe20000000011 */
[----:B------:R-:W-:Y:S06]  /*2c90*/  BRA `(.L_x_16832) ;  /* 0x0000000000547947 */ /* 0x000fec0003800000 */
.L_x_16831:
        /* <DEDUP_REMOVED lines=16> */
.L_x_16859:
[----:B------:R-:W-:Y:S01]  /*2da0*/  PRMT R17, RZ, 0x7610, R17 ;  /* 0x00007610ff117816 */ /* 0x000fe20000000011 */
[----:B------:R-:W-:Y:S06]  /*2db0*/  BRA `(.L_x_16832) ;  /* 0x00000000000c7947 */ /* 0x000fec0003800000 */
.L_x_16856:
[----:B------:R0:W5:Y:S01]  /*2dc0*/  LDG.E.U8 R17, desc[UR36][R6.64] ;  /* 0x0000002406117981 */ /* 0x000162000c1e1100 */
[----:B------:R-:W-:Y:S05]  /*2dd0*/  BRA `(.L_x_16832) ;  /* 0x0000000000047947 */ /* 0x000fea0003800000 */
.L_x_16855:
[----:B------:R1:W5:Y:S02]  /*2de0*/  LDG.E.U8 R17, desc[UR36][R6.64] ;  /* 0x0000002406117981 */ /* 0x000364000c1e1100 */
.L_x_16832:
        /* <DEDUP_REMOVED lines=18> */
.L_x_16863:
[----:B------:R4:W5:Y:S01]  /*2f10*/  LDG.E.U8 R22, desc[UR36][R6.64] ;  /* 0x0000002406167981 */ /* 0x000962000c1e1100 */
[----:B------:R-:W-:Y:S05]  /*2f20*/  BRA `(.L_x_16865) ;  /* 0x0000000c00647947 */ /* 0x000fea0003800000 */
.L_x_16862:
        /* <DEDUP_REMOVED lines=8> */
.L_x_16867:
[----:B------:R0:W5:Y:S01]  /*2fb0*/  LDG.E.U8 R22, desc[UR36][R6.64] ;  /* 0x0000002406167981 */ /* 0x000162000c1e1100 */
[----:B------:R-:W-:Y:S05]  /*2fc0*/  BRA `(.L_x_16865) ;  /* 0x0000000c003c7947 */ /* 0x000fea0003800000 */
.L_x_16866:
[----:B------:R0:W5:Y:S01]  /*2fd0*/  LDG.E.U16 R22, desc[UR36][R6.64] ;  /* 0x0000002406167981 */ /* 0x000162000c1e1500 */
[----:B------:R-:W-:Y:S05]  /*2fe0*/  BRA `(.L_x_16865) ;  /* 0x0000000c00347947 */ /* 0x000fea0003800000 */
.L_x_16861:
        /* <DEDUP_REMOVED lines=10> */
.L_x_16869:
[----:B------:R-:W2:Y:S02]  /*3090*/  LDG.E.U16 R4, desc[UR36][R6.64] ;  /* 0x0000002406047981 */ /* 0x000ea4000c1e1500 */
[----:B--2---:R-:W-:-:S06]  /*30a0*/  HADD2.F32 R4, -RZ, R4.H0_H0 ;  /* 0x20000004ff047230 */ /* 0x004fcc0000004100 */
[----:B------:R-:W0:Y:S02]  /*30b0*/  F2I.S64.TRUNC R4, R4 ;  /* 0x0000000400047311 */ /* 0x000e24000020d900 */
[----:B0-----:R-:W-:Y:S01]  /*30c0*/  PRMT R22, R4, 0x7610, R22 ;  /* 0x0000761004167816 */ /* 0x001fe20000000016 */
[----:B------:R-:W-:Y:S06]  /*30d0*/  BRA `(.L_x_16865) ;  /* 0x0000000800f87947 */ /* 0x000fec0003800000 */
.L_x_16868:
        /* <DEDUP_REMOVED lines=10> */
.L_x_16871:
[----:B------:R-:W2:Y:S02]  /*3180*/  LDG.E.U16 R6, desc[UR36][R6.64] ;  /* 0x0000002406067981 */ /* 0x000ea4000c1e1500 */
[----:B--2---:R-:W-:-:S06]  /*3190*/  HADD2.F32 R4, -RZ, R6.H0_H0 ;  /* 0x20000006ff047230 */ /* 0x004fcc0000004100 */
[----:B------:R-:W0:Y:S02]  /*31a0*/  F2I.S64.TRUNC R4, R4 ;  /* 0x0000000400047311 */ /* 0x000e24000020d900 */
[----:B0-----:R-:W-:Y:S01]  /*31b0*/  PRMT R22, R4, 0x7610, R22 ;  /* 0x0000761004167816 */ /* 0x001fe20000000016 */
[----:B------:R-:W-:Y:S06]  /*31c0*/  BRA `(.L_x_16865) ;  /* 0x0000000800bc7947 */ /* 0x000fec0003800000 */
.L_x_16870:
[----:B------:R-:W2:Y:S02]  /*31d0*/  LDG.E.64 R4, desc[UR36][R6.64] ;  /* 0x0000002406047981 */ /* 0x000ea4000c1e1b00 */
[----:B--2---:R-:W0:Y:S02]  /*31e0*/  F2I.S64.F64.TRUNC R4, R4 ;  /* 0x0000000400047311 */ /* 0x004e24000030d900 */
[----:B0-----:R-:W-:Y:S01]  /*31f0*/  PRMT R22, R4, 0x7610, R22 ;  /* 0x0000761004167816 */ /* 0x001fe20000000016 */
[----:B------:R-:W-:Y:S06]  /*3200*/  BRA `(.L_x_16865) ;  /* 0x0000000800ac7947 */ /* 0x000fec0003800000 */
.L_x_16860:
        /* <DEDUP_REMOVED lines=12> */
.L_x_16874:
[----:B------:R-:W2:Y:S02]  /*32d0*/  LDG.E.64 R6, desc[UR36][R6.64] ;  /* 0x0000002406067981 */ /* 0x000ea4000c1e1b00 */
[----:B--2---:R-:W0:Y:S02]  /*32e0*/  F2I.S64.F64.TRUNC R4, R6 ;  /* 0x0000000600047311 */ /* 0x004e24000030d900 */
[----:B0-----:R-:W-:Y:S01]  /*32f0*/  PRMT R22, R4, 0x7610, R22 ;  /* 0x0000761004167816 */ /* 0x001fe20000000016 */
[----:B------:R-:W-:Y:S06]  /*3300*/  BRA `(.L_x_16865) ;  /* 0x00000008006c7947 */ /* 0x000fec0003800000 */
.L_x_16873:
        /* <DEDUP_REMOVED lines=28> */
.L_x_16876:
        /* <DEDUP_REMOVED lines=15> */
.L_x_16875:
[----:B------:R-:W2:Y:S02]  /*35c0*/  LDG.E.U16 R4, desc[UR36][R6.64] ;  /* 0x0000002406047981 */ /* 0x000ea4000c1e1500 */
[----:B--2---:R-:W-:-:S06]  /*35d0*/  IMAD.U32 R4, R4, 0x10000, RZ ;  /* 0x0001000004047824 */ /* 0x004fcc00078e00ff */
[----:B------:R-:W0:Y:S02]  /*35e0*/  F2I.S64.TRUNC R4, R4 ;  /* 0x0000000400047311 */ /* 0x000e24000020d900 */
[----:B0-----:R-:W-:Y:S01]  /*35f0*/  PRMT R22, R4, 0x7610, R22 ;  /* 0x0000761004167816 */ /* 0x001fe20000000016 */
[----:B------:R-:W-:Y:S06]  /*3600*/  BRA `(.L_x_16865) ;  /* 0x0000000400ac7947 */ /* 0x000fec0003800000 */
.L_x_16872:
        /* <DEDUP_REMOVED lines=10> */
.L_x_16879:
        /* <DEDUP_REMOVED lines=21> */
.L_x_16883:
[----:B------:R-:W-:Y:S05]  /*3800*/  BSYNC B1 ;  /* 0x0000000000017941 */ /* 0x000fea0003800000 */
.L_x_16882:
[----:B------:R-:W-:Y:S01]  /*3810*/  IMAD.SHL.U32 R3, R3, 0x100000, RZ ;  /* 0x0010000003037824 */ /* 0x000fe200078e00ff */
[----:B------:R-:W-:-:S04]  /*3820*/  LEA R5, R0, 0x3b800000, 0x17 ;  /* 0x3b80000000057811 */ /* 0x000fc800078eb8ff */
[----:B------:R-:W-:-:S07]  /*3830*/  LOP3.LUT R4, R5, R3, R6, 0xfe, !PT ;  /* 0x0000000305047212 */ /* 0x000fce00078efe06 */
.L_x_16881:
[----:B------:R-:W-:Y:S05]  /*3840*/  BSYNC B0 ;  /* 0x0000000000007941 */ /* 0x000fea0003800000 */
.L_x_16880:
[----:B------:R-:W0:Y:S02]  /*3850*/  F2I.S64.TRUNC R4, R4 ;  /* 0x0000000400047311 */ /* 0x000e24000020d900 */
[----:B0-----:R-:W-:Y:S01]  /*3860*/  PRMT R22, R4, 0x7610, R22 ;  /* 0x0000761004167816 */ /* 0x001fe20000000016 */
[----:B------:R-:W-:Y:S06]  /*3870*/  BRA `(.L_x_16865) ;  /* 0x0000000400107947 */ /* 0x000fec0003800000 */
.L_x_16878:
        /* <DEDUP_REMOVED lines=21> */
.L_x_16887:
[----:B------:R-:W-:Y:S05]  /*39d0*/  BSYNC B1 ;  /* 0x0000000000017941 */ /* 0x000fea0003800000 */
.L_x_16886:
[----:B------:R-:W-:Y:S01]  /*39e0*/  IMAD.SHL.U32 R3, R3, 0x200000, RZ ;  /* 0x0020000003037824 */ /* 0x000fe200078e00ff */
[----:B------:R-:W-:-:S04]  /*39f0*/  LEA R5, R0, 0x37800000, 0x17 ;  /* 0x3780000000057811 */ /* 0x000fc800078eb8ff */
[----:B------:R-:W-:-:S07]  /*3a00*/  LOP3.LUT R4, R5, R3, R6, 0xfe, !PT ;  /* 0x0000000305047212 */ /* 0x000fce00078efe06 */
.L_x_16885:
[----:B------:R-:W-:Y:S05]  /*3a10*/  BSYNC B0 ;  /* 0x0000000000007941 */ /* 0x000fea0003800000 */
.L_x_16884:
[----:B------:R-:W0:Y:S02]  /*3a20*/  F2I.S64.TRUNC R4, R4 ;  /* 0x0000000400047311 */ /* 0x000e24000020d900 */
[----:B0-----:R-:W-:Y:S01]  /*3a30*/  PRMT R22, R4, 0x7610, R22 ;  /* 0x0000761004167816 */ /* 0x001fe20000000016 */
[----:B------:R-:W-:Y:S06]  /*3a40*/  BRA `(.L_x_16865) ;  /* 0x00000000009c7947 */ /* 0x000fec0003800000 */
.L_x_16877:
        /* <DEDUP_REMOVED lines=14> */
.L_x_16891:
[----:B------:R-:W-:Y:S05]  /*3b30*/  BSYNC B0 ;  /* 0x0000000000007941 */ /* 0x000fea0003800000 */
.L_x_16890:
[----:B------:R-:W0:Y:S02]  /*3b40*/  F2I.S64.TRUNC R4, R4 ;  /* 0x0000000400047311 */ /* 0x000e24000020d900 */
[----:B0-----:R-:W-:Y:S01]  /*3b50*/  PRMT R22, R4, 0x7610, R22 ;  /* 0x0000761004167816 */ /* 0x001fe20000000016 */
[----:B------:R-:W-:Y:S06]  /*3b60*/  BRA `(.L_x_16865) ;  /* 0x0000000000547947 */ /* 0x000fec0003800000 */
.L_x_16864:
        /* <DEDUP_REMOVED lines=16> */
.L_x_16892:
[----:B------:R-:W-:Y:S01]  /*3c70*/  PRMT R22, RZ, 0x7610, R22 ;  /* 0x00007610ff167816 */ /* 0x000fe20000000016 */
[----:B------:R-:W-:Y:S06]  /*3c80*/  BRA `(.L_x_16865) ;  /* 0x00000000000c7947 */ /* 0x000fec0003800000 */
.L_x_16889:
[----:B------:R1:W5:Y:S01]  /*3c90*/  LDG.E.U8 R22, desc[UR36][R6.64] ;  /* 0x0000002406167981 */ /* 0x000362000c1e1100 */
[----:B------:R-:W-:Y:S05]  /*3ca0*/  BRA `(.L_x_16865) ;  /* 0x0000000000047947 */ /* 0x000fea0003800000 */
.L_x_16888:
[----:B------:R2:W5:Y:S02]  /*3cb0*/  LDG.E.U8 R22, desc[UR36][R6.64] ;  /* 0x0000002406167981 */ /* 0x000564000c1e1100 */
.L_x_16865:
[----:B------:R-:W-:-:S07]  /*3cc0*/  VIADD R27, R27, 0x80 ;  /* 0x000000801b1b7836 */ /* 0x000fce0000000000 */
.L_x_16826:
[----:B------:R-:W-:Y:S05]  /*3cd0*/  BSYNC B6 ;  /* 0x0000000000067941 */ /* 0x000fea0003800000 */
.L_x_16825:
        /* <DEDUP_REMOVED lines=11> */
[----:B01234-:R-:W-:-:S05]  /*3d90*/  IMAD R7, R25, UR4, RZ ;  /* 0x0000000419077c24 */ /* 0x01ffca000f8e02ff */
[----:B------:R-:W-:-:S05]  /*3da0*/  IADD3 R6, P0, R7, R4, RZ ;  /* 0x0000000407067210 */ /* 0x000fca0007f1e0ff */
        /* <DEDUP_REMOVED lines=12> */
.L_x_16898:
[----:B------:R3:W5:Y:S01]  /*3e70*/  LDG.E.U8 R24, desc[UR36][R6.64] ;  /* 0x0000002406187981 */ /* 0x000762000c1e1100 */
[----:B------:R-:W-:Y:S05]  /*3e80*/  BRA `(.L_x_16900) ;  /* 0x0000000c00647947 */ /* 0x000fea0003800000 */
.L_x_16897:
        /* <DEDUP_REMOVED lines=8> */
.L_x_16902:
[----:B------:R0:W5:Y:S01]  /*3f10*/  LDG.E.U8 R24, desc[UR36][R6.64] ;  /* 0x0000002406187981 */ /* 0x000162000c1e1100 */
[----:B------:R-:W-:Y:S05]  /*3f20*/  BRA `(.L_x_16900) ;  /* 0x0000000c003c7947 */ /* 0x000fea0003800000 */
.L_x_16901:
[----:B------:R0:W5:Y:S01]  /*3f30*/  LDG.E.U16 R24, desc[UR36][R6.64] ;  /* 0x0000002406187981 */ /* 0x000162000c1e1500 */
[----:B------:R-:W-:Y:S05]  /*3f40*/  BRA `(.L_x_16900) ;  /* 0x0000000c00347947 */ /* 0x000fea0003800000 */
.L_x_16896:
        /* <DEDUP_REMOVED lines=10> */
.L_x_16904:
[----:B------:R-:W2:Y:S02]  /*3ff0*/  LDG.E.U16 R4, desc[UR36][R6.64] ;  /* 0x0000002406047981 */ /* 0x000ea4000c1e1500 */
[----:B--2---:R-:W-:-:S06]  /*4000*/  HADD2.F32 R4, -RZ, R4.H0_H0 ;  /* 0x20000004ff047230 */ /* 0x004fcc0000004100 */
[----:B------:R-:W0:Y:S02]  /*4010*/  F2I.S64.TRUNC R4, R4 ;  /* 0x0000000400047311 */ /* 0x000e24000020d900 */
[----:B0-----:R-:W-:Y:S01]  /*4020*/  PRMT R24, R4, 0x7610, R24 ;  /* 0x0000761004187816 */ /* 0x001fe20000000018 */
[----:B------:R-:W-:Y:S06]  /*4030*/  BRA `(.L_x_16900) ;  /* 0x0000000800f87947 */ /* 0x000fec0003800000 */
.L_x_16903:
        /* <DEDUP_REMOVED lines=10> */
.L_x_16906:
[----:B------:R-:W2:Y:S02]  /*40e0*/  LDG.E.U16 R6, desc[UR36][R6.64] ;  /* 0x0000002406067981 */ /* 0x000ea4000c1e1500 */
[----:B--2---:R-:W-:-:S06]  /*40f0*/  HADD2.F32 R4, -RZ, R6.H0_H0 ;  /* 0x20000006ff047230 */ /* 0x004fcc0000004100 */
[----:B------:R-:W0:Y:S02]  /*4100*/  F2I.S64.TRUNC R4, R4 ;  /* 0x0000000400047311 */ /* 0x000e24000020d900 */
[----:B0-----:R-:W-:Y:S01]  /*4110*/  PRMT R24, R4, 0x7610, R24 ;  /* 0x0000761004187816 */ /* 0x001fe20000000018 */
[----:B------:R-:W-:Y:S06]  /*4120*/  BRA `(.L_x_16900) ;  /* 0x0000000800bc7947 */ /* 0x000fec0003800000 */
.L_x_16905:
[----:B------:R-:W2:Y:S02]  /*4130*/  LDG.E.64 R4, desc[UR36][R6.64] ;  /* 0x0000002406047981 */ /* 0x000ea4000c1e1b00 */
[----:B--2---:R-:W0:Y:S02]  /*4140*/  F2I.S64.F64.TRUNC R4, R4 ;  /* 0x0000000400047311 */ /* 0x004e24000030d900 */
[----:B0-----:R-:W-:Y:S01]  /*4150*/  PRMT R24, R4, 0x7610, R24 ;  /* 0x0000761004187816 */ /* 0x001fe20000000018 */
[----:B------:R-:W-:Y:S06]  /*4160*/  BRA `(.L_x_16900) ;  /* 0x0000000800ac7947 */ /* 0x000fec0003800000 */
.L_x_16895:
        /* <DEDUP_REMOVED lines=12> */
.L_x_16909:
[----:B------:R-:W2:Y:S02]  /*4230*/  LDG.E.64 R6, desc[UR36][R6.64] ;  /* 0x0000002406067981 */ /* 0x000ea4000c1e1b00 */
[----:B--2---:R-:W0:Y:S02]  /*4240*/  F2I.S64.F64.TRUNC R4, R6 ;  /* 0x0000000600047311 */ /* 0x004e24000030d900 */
[----:B0-----:R-:W-:Y:S01]  /*4250*/  PRMT R24, R4, 0x7610, R24 ;  /* 0x0000761004187816 */ /* 0x001fe20000000018 */
[----:B------:R-:W-:Y:S06]  /*4260*/  BRA `(.L_x_16900) ;  /* 0x00000008006c7947 */ /* 0x000fec0003800000 */
.L_x_16908:
        /* <DEDUP_REMOVED lines=28> */
.L_x_16911:
        /* <DEDUP_REMOVED lines=15> */
.L_x_16910:
[----:B------:R-:W2:Y:S02]  /*4520*/  LDG.E.U16 R4, desc[UR36][R6.64] ;  /* 0x0000002406047981 */ /* 0x000ea4000c1e1500 */
[----:B--2---:R-:W-:-:S06]  /*4530*/  IMAD.U32 R4, R4, 0x10000, RZ ;  /* 0x0001000004047824 */ /* 0x004fcc00078e00ff */
[----:B------:R-:W0:Y:S02]  /*4540*/  F2I.S64.TRUNC R4, R4 ;  /* 0x0000000400047311 */ /* 0x000e24000020d900 */
[----:B0-----:R-:W-:Y:S01]  /*4550*/  PRMT R24, R4, 0x7610, R24 ;  /* 0x0000761004187816 */ /* 0x001fe20000000018 */
[----:B------:R-:W-:Y:S06]  /*4560*/  BRA `(.L_x_16900) ;  /* 0x0000000400ac7947 */ /* 0x000fec0003800000 */
.L_x_16907:
        /* <DEDUP_REMOVED lines=10> */
.L_x_16914:
        /* <DEDUP_REMOVED lines=21> */
.L_x_16918:
[----:B------:R-:W-:Y:S05]  /*4760*/  BSYNC B1 ;  /* 0x0000000000017941 */ /* 0x000fea0003800000 */
.L_x_16917:
[----:B------:R-:W-:Y:S01]  /*4770*/  IMAD.SHL.U32 R3, R3, 0x100000, RZ ;  /* 0x0010000003037824 */ /* 0x000fe200078e00ff */
[----:B------:R-:W-:-:S04]  /*4780*/  LEA R5, R0, 0x3b800000, 0x17 ;  /* 0x3b80000000057811 */ /* 0x000fc800078eb8ff */
[----:B------:R-:W-:-:S07]  /*4790*/  LOP3.LUT R4, R5, R3, R6, 0xfe, !PT ;  /* 0x0000000305047212 */ /* 0x000fce00078efe06 */
.L_x_16916:
[----:B------:R-:W-:Y:S05]  /*47a0*/  BSYNC B0 ;  /* 0x0000000000007941 */ /* 0x000fea0003800000 */
.L_x_16915:
[----:B------:R-:W0:Y:S02]  /*47b0*/  F2I.S64.TRUNC R4, R4 ;  /* 0x0000000400047311 */ /* 0x000e24000020d900 */
[----:B0-----:R-:W-:Y:S01]  /*47c0*/  PRMT R24, R4, 0x7610, R24 ;  /* 0x0000761004187816 */ /* 0x001fe20000000018 */
[----:B------:R-:W-:Y:S06]  /*47d0*/  BRA `(.L_x_16900) ;  /* 0x0000000400107947 */ /* 0x000fec0003800000 */
.L_x_16913:
        /* <DEDUP_REMOVED lines=21> */
.L_x_16922:
[----:B------:R-:W-:Y:S05]  /*4930*/  BSYNC B1 ;  /* 0x0000000000017941 */ /* 0x000fea0003800000 */
.L_x_16921:
[----:B------:R-:W-:Y:S01]  /*4940*/  IMAD.SHL.U32 R3, R3, 0x200000, RZ ;  /* 0x0020000003037824 */ /* 0x000fe200078e00ff */
[----:B------:R-:W-:-:S04]  /*4950*/  LEA R5, R0, 0x37800000, 0x17 ;  /* 0x3780000000057811 */ /* 0x000fc800078eb8ff */
[----:B------:R-:W-:-:S07]  /*4960*/  LOP3.LUT R4, R5, R3, R6, 0xfe, !PT ;  /* 0x0000000305047212 */ /* 0x000fce00078efe06 */
.L_x_16920:
[----:B------:R-:W-:Y:S05]  /*4970*/  BSYNC B0 ;  /* 0x0000000000007941 */ /* 0x000fea0003800000 */
.L_x_16919:
[----:B------:R-:W0:Y:S02]  /*4980*/  F2I.S64.TRUNC R4, R4 ;  /* 0x0000000400047311 */ /* 0x000e24000020d900 */
[----:B0-----:R-:W-:Y:S01]  /*4990*/  PRMT R24, R4, 0x7610, R24 ;  /* 0x0000761004187816 */ /* 0x001fe20000000018 */
[----:B------:R-:W-:Y:S06]  /*49a0*/  BRA `(.L_x_16900) ;  /* 0x00000000009c7947 */ /* 0x000fec0003800000 */
.L_x_16912:
        /* <DEDUP_REMOVED lines=14> */
.L_x_16926:
[----:B------:R-:W-:Y:S05]  /*4a90*/  BSYNC B0 ;  /* 0x0000000000007941 */ /* 0x000fea0003800000 */
.L_x_16925:
[----:B------:R-:W0:Y:S02]  /*4aa0*/  F2I.S64.TRUNC R4, R4 ;  /* 0x0000000400047311 */ /* 0x000e24000020d900 */
[----:B0-----:R-:W-:Y:S01]  /*4ab0*/  PRMT R24, R4, 0x7610, R24 ;  /* 0x0000761004187816 */ /* 0x001fe20000000018 */
[----:B------:R-:W-:Y:S06]  /*4ac0*/  BRA `(.L_x_16900) ;  /* 0x0000000000547947 */ /* 0x000fec0003800000 */
.L_x_16899:
        /* <DEDUP_REMOVED lines=16> */
.L_x_16927:
[----:B------:R-:W-:Y:S01]  /*4bd0*/  PRMT R24, RZ, 0x7610, R24 ;  /* 0x00007610ff187816 */ /* 0x000fe20000000018 */
[----:B------:R-:W-:Y:S06]  /*4be0*/  BRA `(.L_x_16900) ;  /* 0x00000000000c7947 */ /* 0x000fec0003800000 */
.L_x_16924:
[----:B------:R1:W5:Y:S01]  /*4bf0*/  LDG.E.U8 R24, desc[UR36][R6.64] ;  /* 0x0000002406187981 */ /* 0x000362000c1e1100 */
[----:B------:R-:W-:Y:S05]  /*4c00*/  BRA `(.L_x_16900) ;  /* 0x0000000000047947 */ /* 0x000fea0003800000 */
.L_x_16923:
[----:B------:R2:W5:Y:S02]  /*4c10*/  LDG.E.U8 R24, desc[UR36][R6.64] ;  /* 0x0000002406187981 */ /* 0x000564000c1e1100 */
.L_x_16900:
[----:B------:R-:W0:Y:S01]  /*4c20*/  LDC.U8 R3, c[0x0][0x235] ;  /* 0x00008d40ff037b82 */ /* 0x000e220000000000 */
[----:B------:R-:W-:Y:S02]  /*4c30*/  ULDC UR4, c[0x0][0x23c] ;  /* 0x00008f0000047ab9 */ /* 0x000fe40000000800 */
[----:B01234-:R-:W-:-:S05]  /*4c40*/  IMAD R7, R25, UR4, RZ ;  /* 0x0000000419077c24 */ /* 0x01ffca000f8e02ff */
[----:B------:R-:W0:Y:S01]  /*4c50*/  LDC.64 R4, c[0x0][0x228] ;  /* 0x00008a00ff047b82 */ /* 0x000e220000000a00 */
[----:B------:R-:W-:-:S04]  /*4c60*/  PRMT R0, R3, 0x9910, RZ ;  /* 0x0000991003007816 */ /* 0x000fc800000000ff */
        /* <DEDUP_REMOVED lines=14> */
.L_x_16931:
[----:B------:R0:W5:Y:S01]  /*4d50*/  LDG.E.U8 R25, desc[UR36][R6.64] ;  /* 0x0000002406197981 */ /* 0x000162000c1e1100 */
[----:B------:R-:W-:Y:S05]  /*4d60*/  BRA `(.L_x_16933) ;  /* 0x0000000c00647947 */ /* 0x000fea0003800000 */
.L_x_16930:
        /* <DEDUP_REMOVED lines=8> */
.L_x_16935:
[----:B------:R4:W5:Y:S01]  /*4df0*/  LDG.E.U8 R25, desc[UR36][R6.64] ;  /* 0x0000002406197981 */ /* 0x000962000c1e1100 */
[----:B------:R-:W-:Y:S05]  /*4e00*/  BRA `(.L_x_16933) ;  /* 0x0000000c003c7947 */ /* 0x000fea0003800000 */
.L_x_16934:
[----:B------:R3:W5:Y:S01]  /*4e10*/  LDG.E.U16 R25, desc[UR36][R6.64] ;  /* 0x0000002406197981 */ /* 0x000762000c1e1500 */
[----:B------:R-:W-:Y:S05]  /*4e20*/  BRA `(.L_x_16933) ;  /* 0x0000000c00347947 */ /* 0x000fea0003800000 */
.L_x_16929:
        /* <DEDUP_REMOVED lines=10> */
.L_x_16937:
[----:B------:R-:W2:Y:S02]  /*4ed0*/  LDG.E.U16 R4, desc[UR36][R6.64] ;  /* 0x0000002406047981 */ /* 0x000ea4000c1e1500 */
[----:B--2---:R-:W-:-:S06]  /*4ee0*/  HADD2.F32 R4, -RZ, R4.H0_H0 ;  /* 0x20000004ff047230 */ /* 0x004fcc0000004100 */
[----:B------:R-:W0:Y:S02]  /*4ef0*/  F2I.S64.TRUNC R4, R4 ;  /* 0x0000000400047311 */ /* 0x000e24000020d900 */
[----:B0-----:R-:W-:Y:S01]  /*4f00*/  PRMT R25, R4, 0x7610, R25 ;  /* 0x0000761004197816 */ /* 0x001fe20000000019 */
[----:B------:R-:W-:Y:S06]  /*4f10*/  BRA `(.L_x_16933) ;  /* 0x0000000800f87947 */ /* 0x000fec0003800000 */
.L_x_16936:
        /* <DEDUP_REMOVED lines=10> */
.L_x_16939:
[----:B------:R-:W2:Y:S02]  /*4fc0*/  LDG.E.U16 R6, desc[UR36][R6.64] ;  /* 0x0000002406067981 */ /* 0x000ea4000c1e1500 */
[----:B--2---:R-:W-:-:S06]  /*4fd0*/  HADD2.F32 R4, -RZ, R6.H0_H0 ;  /* 0x20000006ff047230 */ /* 0x004fcc0000004100 */
[----:B------:R-:W0:Y:S02]  /*4fe0*/  F2I.S64.TRUNC R4, R4 ;  /* 0x0000000400047311 */ /* 0x000e24000020d900 */
[----:B0-----:R-:W-:Y:S01]  /*4ff0*/  PRMT R25, R4, 0x7610, R25 ;  /* 0x0000761004197816 */ /* 0x001fe20000000019 */
[----:B------:R-:W-:Y:S06]  /*5000*/  BRA `(.L_x_16933) ;  /* 0x0000000800bc7947 */ /* 0x000fec0003800000 */
.L_x_16938:
[----:B------:R-:W2:Y:S02]  /*5010*/  LDG.E.64 R4, desc[UR36][R6.64] ;  /* 0x0000002406047981 */ /* 0x000ea4000c1e1b00 */
[----:B--2---:R-:W0:Y:S02]  /*5020*/  F2I.S64.F64.TRUNC R4, R4 ;  /* 0x0000000400047311 */ /* 0x004e24000030d900 */
[----:B0-----:R-:W-:Y:S01]  /*5030*/  PRMT R25, R4, 0x7610, R25 ;  /* 0x0000761004197816 */ /* 0x001fe20000000019 */
[----:B------:R-:W-:Y:S06]  /*5040*/  BRA `(.L_x_16933) ;  /* 0x0000000800ac7947 */ /* 0x000fec0003800000 */
.L_x_16928:
        /* <DEDUP_REMOVED lines=12> */
.L_x_16942:
[----:B------:R-:W2:Y:S02]  /*5110*/  LDG.E.64 R6, desc[UR36][R6.64] ;  /* 0x0000002406067981 */ /* 0x000ea4000c1e1b00 */
[----:B--2---:R-:W0:Y:S02]  /*5120*/  F2I.S64.F64.TRUNC R4, R6 ;  /* 0x0000000600047311 */ /* 0x004e24000030d900 */
[----:B0-----:R-:W-:Y:S01]  /*5130*/  PRMT R25, R4, 0x7610, R25 ;  /* 0x0000761004197816 */ /* 0x001fe20000000019 */
[----:B------:R-:W-:Y:S06]  /*5140*/  BRA `(.L_x_16933) ;  /* 0x00000008006c7947 */ /* 0x000fec0003800000 */
.L_x_16941:
        /* <DEDUP_REMOVED lines=28> */
.L_x_16944:
        /* <DEDUP_REMOVED lines=15> */
.L_x_16943:
[----:B------:R-:W2:Y:S02]  /*5400*/  LDG.E.U16 R4, desc[UR36][R6.64] ;  /* 0x0000002406047981 */ /* 0x000ea4000c1e1500 */
[----:B--2---:R-:W-:-:S06]  /*5410*/  IMAD.U32 R4, R4, 0x10000, RZ ;  /* 0x0001000004047824 */ /* 0x004fcc00078e00ff */
[----:B------:R-:W0:Y:S02]  /*5420*/  F2I.S64.TRUNC R4, R4 ;  /* 0x0000000400047311 */ /* 0x000e24000020d900 */
[----:B0-----:R-:W-:Y:S01]  /*5430*/  PRMT R25, R4, 0x7610, R25 ;  /* 0x0000761004197816 */ /* 0x001fe20000000019 */
[----:B------:R-:W-:Y:S06]  /*5440*/  BRA `(.L_x_16933) ;  /* 0x0000000400ac7947 */ /* 0x000fec0003800000 */
.L_x_16940:
        /* <DEDUP_REMOVED lines=10> */
.L_x_16947:
        /* <DEDUP_REMOVED lines=21> */
.L_x_16951:
[----:B------:R-:W-:Y:S05]  /*5640*/  BSYNC B1 ;  /* 0x0000000000017941 */ /* 0x000fea0003800000 */
.L_x_16950:
[----:B------:R-:W-:Y:S01]  /*5650*/  IMAD.SHL.U32 R3, R3, 0x100000, RZ ;  /* 0x0010000003037824 */ /* 0x000fe200078e00ff */
[----:B------:R-:W-:-:S04]  /*5660*/  LEA R5, R0, 0x3b800000, 0x17 ;  /* 0x3b80000000057811 */ /* 0x000fc800078eb8ff */
[----:B------:R-:W-:-:S07]  /*5670*/  LOP3.LUT R4, R5, R3, R6, 0xfe, !PT ;  /* 0x0000000305047212 */ /* 0x000fce00078efe06 */
.L_x_16949:
[----:B------:R-:W-:Y:S05]  /*5680*/  BSYNC B0 ;  /* 0x0000000000007941 */ /* 0x000fea0003800000 */
.L_x_16948:
[----:B------:R-:W0:Y:S02]  /*5690*/  F2I.S64.TRUNC R4, R4 ;  /* 0x0000000400047311 */ /* 0x000e24000020d900 */
[----:B0-----:R-:W-:Y:S01]  /*56a0*/  PRMT R25, R4, 0x7610, R25 ;  /* 0x0000761004197816 */ /* 0x001fe20000000019 */
[----:B------:R-:W-:Y:S06]  /*56b0*/  BRA `(.L_x_16933) ;  /* 0x0000000400107947 */ /* 0x000fec0003800000 */
.L_x_16946:
        /* <DEDUP_REMOVED lines=21> */
.L_x_16955:
[----:B------:R-:W-:Y:S05]  /*5810*/  BSYNC B1 ;  /* 0x0000000000017941 */ /* 0x000fea0003800000 */
.L_x_16954:
[----:B------:R-:W-:Y:S01]  /*5820*/  IMAD.SHL.U32 R3, R3, 0x200000, RZ ;  /* 0x0020000003037824 */ /* 0x000fe200078e00ff */
[----:B------:R-:W-:-:S04]  /*5830*/  LEA R5, R0, 0x37800000, 0x17 ;  /* 0x3780000000057811 */ /* 0x000fc800078eb8ff */
[----:B------:R-:W-:-:S07]  /*5840*/  LOP3.LUT R4, R5, R3, R6, 0xfe, !PT ;  /* 0x0000000305047212 */ /* 0x000fce00078efe06 */
.L_x_16953:
[----:B------:R-:W-:Y:S05]  /*5850*/  BSYNC B0 ;  /* 0x0000000000007941 */ /* 0x000fea0003800000 */
.L_x_16952:
[----:B------:R-:W0:Y:S02]  /*5860*/  F2I.S64.TRUNC R4, R4 ;  /* 0x0000000400047311 */ /* 0x000e24000020d900 */
[----:B0-----:R-:W-:Y:S01]  /*5870*/  PRMT R25, R4, 0x7610, R25 ;  /* 0x0000761004197816 */ /* 0x001fe20000000019 */
[----:B------:R-:W-:Y:S06]  /*5880*/  BRA `(.L_x_16933) ;  /* 0x00000000009c7947 */ /* 0x000fec0003800000 */
.L_x_16945:
        /* <DEDUP_REMOVED lines=14> */
.L_x_16959:
[----:B------:R-:W-:Y:S05]  /*5970*/  BSYNC B0 ;  /* 0x0000000000007941 */ /* 0x000fea0003800000 */
.L_x_16958:
[----:B------:R-:W0:Y:S02]  /*5980*/  F2I.S64.TRUNC R4, R4 ;  /* 0x0000000400047311 */ /* 0x000e24000020d900 */
[----:B0-----:R-:W-:Y:S01]  /*5990*/  PRMT R25, R4, 0x7610, R25 ;  /* 0x0000761004197816 */ /* 0x001fe20000000019 */
[----:B------:R-:W-:Y:S06]  /*59a0*/  BRA `(.L_x_16933) ;  /* 0x0000000000547947 */ /* 0x000fec0003800000 */
.L_x_16932:
        /* <DEDUP_REMOVED lines=16> */
.L_x_16960:
[----:B------:R-:W-:Y:S01]  /*5ab0*/  PRMT R25, RZ, 0x7610, R25 ;  /* 0x00007610ff197816 */ /* 0x000fe20000000019 */
[----:B------:R-:W-:Y:S06]  /*5ac0*/  BRA `(.L_x_16933) ;  /* 0x00000000000c7947 */ /* 0x000fec0003800000 */
.L_x_16957:
[----:B------:R1:W5:Y:S01]  /*5ad0*/  LDG.E.U8 R25, desc[UR36][R6.64] ;  /* 0x0000002406197981 */ /* 0x000362000c1e1100 */
[----:B------:R-:W-:Y:S05]  /*5ae0*/  BRA `(.L_x_16933) ;  /* 0x0000000000047947 */ /* 0x000fea0003800000 */
.L_x_16956:
[----:B------:R2:W5:Y:S02]  /*5af0*/  LDG.E.U8 R25, desc[UR36][R6.64] ;  /* 0x0000002406197981 */ /* 0x000564000c1e1100 */
.L_x_16933:
[----:B------:R-:W-:-:S07]  /*5b00*/  VIADD R27, R27, 0x80 ;  /* 0x000000801b1b7836 */ /* 0x000fce0000000000 */
.L_x_16894:
[----:B------:R-:W-:Y:S05]  /*5b10*/  BSYNC B6 ;  /* 0x0000000000067941 */ /* 0x000fea0003800000 */
.L_x_16893:
        /* <DEDUP_REMOVED lines=23> */
.L_x_16966:
[----:B------:R0:W5:Y:S01]  /*5c90*/  LDG.E.U8 R26, desc[UR36][R4.64] ;  /* 0x00000024041a7981 */ /* 0x000162000c1e1100 */
[----:B------:R-:W-:Y:S05]  /*5ca0*/  BRA `(.L_x_16968) ;  /* 0x0000000c00647947 */ /* 0x000fea0003800000 */
.L_x_16965:
        /* <DEDUP_REMOVED lines=8> */
.L_x_16970:
[----:B------:R0:W5:Y:S01]  /*5d30*/  LDG.E.U8 R26, desc[UR36][R4.64] ;  /* 0x00000024041a7981 */ /* 0x000162000c1e1100 */
[----:B------:R-:W-:Y:S05]  /*5d40*/  BRA `(.L_x_16968) ;  /* 0x0000000c003c7947 */ /* 0x000fea0003800000 */
.L_x_16969:
[----:B------:R0:W5:Y:S01]  /*5d50*/  LDG.E.U16 R26, desc[UR36][R4.64] ;  /* 0x00000024041a7981 */ /* 0x000162000c1e1500 */
[----:B------:R-:W-:Y:S05]  /*5d60*/  BRA `(.L_x_16968) ;  /* 0x0000000c00347947 */ /* 0x000fea0003800000 */
.L_x_16964:
        /* <DEDUP_REMOVED lines=10> */
.L_x_16972:
[----:B------:R-:W2:Y:S02]  /*5e10*/  LDG.E.U16 R2, desc[UR36][R4.64] ;  /* 0x0000002404027981 */ /* 0x000ea4000c1e1500 */
[----:B--2---:R-:W-:-:S06]  /*5e20*/  HADD2.F32 R2, -RZ, R2.H0_H0 ;  /* 0x20000002ff027230 */ /* 0x004fcc0000004100 */
[----:B------:R-:W0:Y:S02]  /*5e30*/  F2I.S64.TRUNC R2, R2 ;  /* 0x0000000200027311 */ /* 0x000e24000020d900 */
[----:B0-----:R-:W-:Y:S01]  /*5e40*/  PRMT R26, R2, 0x7610, R26 ;  /* 0x00007610021a7816 */ /* 0x001fe2000000001a */
[----:B------:R-:W-:Y:S06]  /*5e50*/  BRA `(.L_x_16968) ;  /* 0x0000000800f87947 */ /* 0x000fec0003800000 */
.L_x_16971:
        /* <DEDUP_REMOVED lines=10> */
.L_x_16974:
[----:B------:R-:W2:Y:S02]  /*5f00*/  LDG.E.U16 R4, desc[UR36][R4.64] ;  /* 0x0000002404047981 */ /* 0x000ea4000c1e1500 */
[----:B--2---:R-:W-:-:S06]  /*5f10*/  HADD2.F32 R2, -RZ, R4.H0_H0 ;  /* 0x20000004ff027230 */ /* 0x004fcc0000004100 */
[----:B------:R-:W0:Y:S02]  /*5f20*/  F2I.S64.TRUNC R2, R2 ;  /* 0x0000000200027311 */ /* 0x000e24000020d900 */
[----:B0-----:R-:W-:Y:S01]  /*5f30*/  PRMT R26, R2, 0x7610, R26 ;  /* 0x00007610021a7816 */ /* 0x001fe2000000001a */
[----:B------:R-:W-:Y:S06]  /*5f40*/  BRA `(.L_x_16968) ;  /* 0x0000000800bc7947 */ /* 0x000fec0003800000 */
.L_x_16973:
[----:B------:R-:W2:Y:S02]  /*5f50*/  LDG.E.64 R2, desc[UR36][R4.64] ;  /* 0x0000002404027981 */ /* 0x000ea4000c1e1b00 */
[----:B--2---:R-:W0:Y:S02]  /*5f60*/  F2I.S64.F64.TRUNC R2, R2 ;  /* 0x0000000200027311 */ /* 0x004e24000030d900 */
[----:B0-----:R-:W-:Y:S01]  /*5f70*/  PRMT R26, R2, 0x7610, R26 ;  /* 0x00007610021a7816 */ /* 0x001fe2000000001a */
[----:B------:R-:W-:Y:S06]  /*5f80*/  BRA `(.L_x_16968) ;  /* 0x0000000800ac7947 */ /* 0x000fec0003800000 */
.L_x_16963:
        /* <DEDUP_REMOVED lines=12> */
.L_x_16977:
[----:B------:R-:W2:Y:S02]  /*6050*/  LDG.E.64 R4, desc[UR36][R4.64] ;  /* 0x0000002404047981 */ /* 0x000ea4000c1e1b00 */
[----:B--2---:R-:W0:Y:S02]  /*6060*/  F2I.S64.F64.TRUNC R2, R4 ;  /* 0x0000000400027311 */ /* 0x004e24000030d900 */
[----:B0-----:R-:W-:Y:S01]  /*6070*/  PRMT R26, R2, 0x7610, R26 ;  /* 0x00007610021a7816 */ /* 0x001fe2000000001a */
[----:B------:R-:W-:Y:S06]  /*6080*/  BRA `(.L_x_16968) ;  /* 0x00000008006c7947 */ /* 0x000fec0003800000 */
.L_x_16976:
        /* <DEDUP_REMOVED lines=11> */
[----:B-1-34-:R-:W-:-:S05]  /*6140*/  VIADD R6, R2, 0x1000000 ;  /* 0x0100000002067836 */ /* 0x01afca0000000000 */
        /* <DEDUP_REMOVED lines=16> */
.L_x_16979:
        /* <DEDUP_REMOVED lines=15> */
.L_x_16978:
[----:B------:R-:W2:Y:S02]  /*6340*/  LDG.E.U16 R2, desc[UR36][R4.64] ;  /* 0x0000002404027981 */ /* 0x000ea4000c1e1500 */
[----:B--2---:R-:W-:-:S06]  /*6350*/  IMAD.U32 R2, R2, 0x10000, RZ ;  /* 0x0001000002027824 */ /* 0x004fcc00078e00ff */
[----:B------:R-:W0:Y:S02]  /*6360*/  F2I.S64.TRUNC R2, R2 ;  /* 0x0000000200027311 */ /* 0x000e24000020d900 */
[----:B0-----:R-:W-:Y:S01]  /*6370*/  PRMT R26, R2, 0x7610, R26 ;  /* 0x00007610021a7816 */ /* 0x001fe2000000001a */
[----:B------:R-:W-:Y:S06]  /*6380*/  BRA `(.L_x_16968) ;  /* 0x0000000400ac7947 */ /* 0x000fec0003800000 */
.L_x_16975:
        /* <DEDUP_REMOVED lines=10> */
.L_x_16982:
        /* <DEDUP_REMOVED lines=21> */
.L_x_16986:
[----:B------:R-:W-:Y:S05]  /*6580*/  BSYNC B1 ;  /* 0x0000000000017941 */ /* 0x000fea0003800000 */
.L_x_16985:
[----:B------:R-:W-:Y:S01]  /*6590*/  IMAD.SHL.U32 R2, R2, 0x100000, RZ ;  /* 0x0010000002027824 */ /* 0x000fe200078e00ff */
[----:B------:R-:W-:-:S04]  /*65a0*/  LEA R3, R0, 0x3b800000, 0x17 ;  /* 0x3b80000000037811 */ /* 0x000fc800078eb8ff */
[----:B------:R-:W-:-:S07]  /*65b0*/  LOP3.LUT R2, R3, R2, R4, 0xfe, !PT ;  /* 0x0000000203027212 */ /* 0x000fce00078efe04 */
.L_x_16984:
[----:B------:R-:W-:Y:S05]  /*65c0*/  BSYNC B0 ;  /* 0x0000000000007941 */ /* 0x000fea0003800000 */
.L_x_16983:
[----:B------:R-:W0:Y:S02]  /*65d0*/  F2I.S64.TRUNC R2, R2 ;  /* 0x0000000200027311 */ /* 0x000e24000020d900 */
[----:B0-----:R-:W-:Y:S01]  /*65e0*/  PRMT R26, R2, 0x7610, R26 ;  /* 0x00007610021a7816 */ /* 0x001fe2000000001a */
[----:B------:R-:W-:Y:S06]  /*65f0*/  BRA `(.L_x_16968) ;  /* 0x0000000400107947 */ /* 0x000fec0003800000 */
.L_x_16981:
        /* <DEDUP_REMOVED lines=21> */
.L_x_16990:
[----:B------:R-:W-:Y:S05]  /*6750*/  BSYNC B1 ;  /* 0x0000000000017941 */ /* 0x000fea0003800000 */
.L_x_16989:
[----:B------:R-:W-:Y:S01]  /*6760*/  IMAD.SHL.U32 R2, R2, 0x200000, RZ ;  /* 0x0020000002027824 */ /* 0x000fe200078e00ff */
[----:B------:R-:W-:-:S04]  /*6770*/  LEA R3, R0, 0x37800000, 0x17 ;  /* 0x3780000000037811 */ /* 0x000fc800078eb8ff */
[----:B------:R-:W-:-:S07]  /*6780*/  LOP3.LUT R2, R3, R2, R4, 0xfe, !PT ;  /* 0x0000000203027212 */ /* 0x000fce00078efe04 */
.L_x_16988:
[----:B------:R-:W-:Y:S05]  /*6790*/  BSYNC B0 ;  /* 0x0000000000007941 */ /* 0x000fea0003800000 */
.L_x_16987:
[----:B------:R-:W0:Y:S02]  /*67a0*/  F2I.S64.TRUNC R2, R2 ;  /* 0x0000000200027311 */ /* 0x000e24000020d900 */
[----:B0-----:R-:W-:Y:S01]  /*67b0*/  PRMT R26, R2, 0x7610, R26 ;  /* 0x00007610021a7816 */ /* 0x001fe2000000001a */
[----:B------:R-:W-:Y:S06]  /*67c0*/  BRA `(.L_x_16968) ;  /* 0x00000000009c7947 */ /* 0x000fec0003800000 */
.L_x_16980:
        /* <DEDUP_REMOVED lines=14> */
.L_x_16994:
[----:B------:R-:W-:Y:S05]  /*68b0*/  BSYNC B0 ;  /* 0x0000000000007941 */ /* 0x000fea0003800000 */
.L_x_16993:
[----:B------:R-:W0:Y:S02]  /*68c0*/  F2I.S64.TRUNC R2, R2 ;  /* 0x0000000200027311 */ /* 0x000e24000020d900 */
[----:B0-----:R-:W-:Y:S01]  /*68d0*/  PRMT R26, R2, 0x7610, R26 ;  /* 0x00007610021a7816 */ /* 0x001fe2000000001a */
[----:B------:R-:W-:Y:S06]  /*68e0*/  BRA `(.L_x_16968) ;  /* 0x0000000000547947 */ /* 0x000fec0003800000 */
.L_x_16967:
        /* <DEDUP_REMOVED lines=8> */
[----:B-1234-:R-:W-:-:S02]  /*6970*/  IMAD.U32 R6, RZ, RZ, UR4 ;  /* 0x00000004ff067e24 */ /* 0x01efc4000f8e00ff */
[----:B------:R-:W-:Y:S02]  /*6980*/  IMAD.U32 R7, RZ, RZ, UR5 ;  /* 0x00000005ff077e24 */ /* 0x000fe4000f8e00ff */
[----:B------:R-:W-:Y:S02]  /*6990*/  IMAD.U32 R11, RZ, RZ, UR7 ;  /* 0x00000007ff0b7e24 */ /* 0x000fe4000f8e00ff */
[----:B------:R-:W-:Y:S02]  /*69a0*/  IMAD.MOV.U32 R8, RZ, RZ, 0x4e ;  /* 0x0000004eff087424 */ /* 0x000fe400078e00ff */
[----:B------:R-:W-:Y:S02]  /*69b0*/  IMAD.MOV.U32 R12, RZ, RZ, 0x1 ;  /* 0x00000001ff0c7424 */ /* 0x000fe400078e00ff */
[----:B------:R-:W-:-:S07]  /*69c0*/  IMAD.MOV.U32 R13, RZ, RZ, RZ ;  /* 0x000000ffff0d7224 */ /* 0x000fce00078e00ff */
[----:B------:R-:W-:-:S07]  /*69d0*/  LEPC R20, `(.L_x_16995) ;  /* 0x000000001014794e */ /* 0x000fce0000000000 */
[----:B0----5:R-:W-:Y:S05]  /*69e0*/  CALL.ABS.NOINC R2 ;  /* 0x0000000002007343 */ /* 0x021fea0003c00000 */
.L_x_16995:
[----:B------:R-:W-:Y:S01]  /*69f0*/  PRMT R26, RZ, 0x7610, R26 ;  /* 0x00007610ff1a7816 */ /* 0x000fe2000000001a */
[----:B------:R-:W-:Y:S06]  /*6a00*/  BRA `(.L_x_16968) ;  /* 0x00000000000c7947 */ /* 0x000fec0003800000 */
.L_x_16992:
[----:B------:R0:W5:Y:S01]  /*6a10*/  LDG.E.U8 R26, desc[UR36][R4.64] ;  /* 0x00000024041a7981 */ /* 0x000162000c1e1100 */
[----:B------:R-:W-:Y:S05]  /*6a20*/  BRA `(.L_x_16968) ;  /* 0x0000000000047947 */ /* 0x000fea0003800000 */
.L_x_16991:
[----:B------:R0:W5:Y:S02]  /*6a30*/  LDG.E.U8 R26, desc[UR36][R4.64] ;  /* 0x00000024041a7981 */ /* 0x000164000c1e1100 */
.L_x_16968:
[----:B-1234-:R-:W1:Y:S01]  /*6a40*/  LDC.U8 R6, c[0x0][0x235] ;  /* 0x00008d40ff067b82 */ /* 0x01ee620000000000 */
[----:B------:R-:W-:Y:S02]  /*6a50*/  ULDC UR4, c[0x0][0x23c] ;  /* 0x00008f0000047ab9 */ /* 0x000fe40000000800 */
[----:B0-----:R-:W-:-:S05]  /*6a60*/  IMAD R5, R27, UR4, RZ ;  /* 0x000000041b057c24 */ /* 0x001fca000f8e02ff */
[----:B------:R-:W0:Y:S01]  /*6a70*/  LDC.64 R2, c[0x0][0x228] ;  /* 0x00008a00ff027b82 */ /* 0x000e220000000a00 */
        /* <DEDUP_REMOVED lines=15> */
.L_x_16999:
[----:B------:R0:W5:Y:S01]  /*6b70*/  LDG.E.U8 R23, desc[UR36][R4.64] ;  /* 0x0000002404177981 */ /* 0x000162000c1e1100 */
[----:B------:R-:W-:Y:S05]  /*6b80*/  BRA `(.L_x_16962) ;  /* 0x0000000c00607947 */ /* 0x000fea0003800000 */
.L_x_16998:
        /* <DEDUP_REMOVED lines=8> */
.L_x_17002:
[----:B------:R0:W5:Y:S01]  /*6c10*/  LDG.E.U8 R23, desc[UR36][R4.64] ;  /* 0x0000002404177981 */ /* 0x000162000c1e1100 */
[----:B------:R-:W-:Y:S05]  /*6c20*/  BRA `(.L_x_16962) ;  /* 0x0000000c00387947 */ /* 0x000fea0003800000 */
.L_x_17001:
[----:B------:R0:W5:Y:S01]  /*6c30*/  LDG.E.U16 R23, desc[UR36][R4.64] ;  /* 0x0000002404177981 */ /* 0x000162000c1e1500 */
[----:B------:R-:W-:Y:S05]  /*6c40*/  BRA `(.L_x_16962) ;  /* 0x0000000c00307947 */ /* 0x000fea0003800000 */
.L_x_16997:
        /* <DEDUP_REMOVED lines=10> */
.L_x_17004:
[----:B------:R-:W2:Y:S02]  /*6cf0*/  LDG.E.U16 R2, desc[UR36][R4.64] ;  /* 0x0000002404027981 */ /* 0x000ea4000c1e1500 */
[----:B--2---:R-:W-:-:S06]  /*6d00*/  HADD2.F32 R2, -RZ, R2.H0_H0 ;  /* 0x20000002ff027230 */ /* 0x004fcc0000004100 */
[----:B------:R-:W0:Y:S02]  /*6d10*/  F2I.S64.TRUNC R2, R2 ;  /* 0x0000000200027311 */ /* 0x000e24000020d900 */
[----:B0-----:R-:W-:Y:S01]  /*6d20*/  PRMT R23, R2, 0x7610, R23 ;  /* 0x0000761002177816 */ /* 0x001fe20000000017 */
[----:B------:R-:W-:Y:S06]  /*6d30*/  BRA `(.L_x_16962) ;  /* 0x0000000800f47947 */ /* 0x000fec0003800000 */
.L_x_17003:
        /* <DEDUP_REMOVED lines=10> */
.L_x_17006:
[----:B------:R-:W2:Y:S02]  /*6de0*/  LDG.E.U16 R4, desc[UR36][R4.64] ;  /* 0x0000002404047981 */ /* 0x000ea4000c1e1500 */
[----:B--2---:R-:W-:-:S06]  /*6df0*/  HADD2.F32 R2, -RZ, R4.H0_H0 ;  /* 0x20000004ff027230 */ /* 0x004fcc0000004100 */
[----:B------:R-:W0:Y:S02]  /*6e00*/  F2I.S64.TRUNC R2, R2 ;  /* 0x0000000200027311 */ /* 0x000e24000020d900 */
[----:B0-----:R-:W-:Y:S01]  /*6e10*/  PRMT R23, R2, 0x7610, R23 ;  /* 0x0000761002177816 */ /* 0x001fe20000000017 */
[----:B------:R-:W-:Y:S06]  /*6e20*/  BRA `(.L_x_16962) ;  /* 0x0000000800b87947 */ /* 0x000fec0003800000 */
.L_x_17005:
[----:B------:R-:W2:Y:S02]  /*6e30*/  LDG.E.64 R2, desc[UR36][R4.64] ;  /* 0x0000002404027981 */ /* 0x000ea4000c1e1b00 */
[----:B--2---:R-:W0:Y:S02]  /*6e40*/  F2I.S64.F64.TRUNC R2, R2 ;  /* 0x0000000200027311 */ /* 0x004e24000030d900 */
[----:B0-----:R-:W-:Y:S01]  /*6e50*/  PRMT R23, R2, 0x7610, R23 ;  /* 0x0000761002177816 */ /* 0x001fe20000000017 */
[----:B------:R-:W-:Y:S06]  /*6e60*/  BRA `(.L_x_16962) ;  /* 0x0000000800a87947 */ /* 0x000fec0003800000 */
.L_x_16996:
        /* <DEDUP_REMOVED lines=12> */
.L_x_17009:
[----:B------:R-:W2:Y:S02]  /*6f30*/  LDG.E.64 R4, desc[UR36][R4.64] ;  /* 0x0000002404047981 */ /* 0x000ea4000c1e1b00 */
[----:B--2---:R-:W0:Y:S02]  /*6f40*/  F2I.S64.F64.TRUNC R2, R4 ;  /* 0x0000000400027311 */ /* 0x004e24000030d900 */
[----:B0-----:R-:W-:Y:S01]  /*6f50*/  PRMT R23, R2, 0x7610, R23 ;  /* 0x0000761002177816 */ /* 0x001fe20000000017 */
[----:B------:R-:W-:Y:S06]  /*6f60*/  BRA `(.L_x_16962) ;  /* 0x0000000800687947 */ /* 0x000fec0003800000 */
.L_x_17008:
        /* <DEDUP_REMOVED lines=28> */
.L_x_17011:
        /* <DEDUP_REMOVED lines=15> */
.L_x_17010:
[----:B------:R-:W2:Y:S02]  /*7220*/  LDG.E.U16 R2, desc[UR36][R4.64] ;  /* 0x0000002404027981 */ /* 0x000ea4000c1e1500 */
[----:B--2---:R-:W-:-:S06]  /*7230*/  IMAD.U32 R2, R2, 0x10000, RZ ;  /* 0x0001000002027824 */ /* 0x004fcc00078e00ff */
[----:B------:R-:W0:Y:S02]  /*7240*/  F2I.S64.TRUNC R2, R2 ;  /* 0x0000000200027311 */ /* 0x000e24000020d900 */
[----:B0-----:R-:W-:Y:S01]  /*7250*/  PRMT R23, R2, 0x7610, R23 ;  /* 0x0000761002177816 */ /* 0x001fe20000000017 */
[----:B------:R-:W-:Y:S06]  /*7260*/  BRA `(.L_x_16962) ;  /* 0x0000000400a87947 */ /* 0x000fec0003800000 */
.L_x_17007:
        /* <DEDUP_REMOVED lines=10> */
.L_x_17014:
        /* <DEDUP_REMOVED lines=21> */
.L_x_17018:
[----:B------:R-:W-:Y:S05]  /*7460*/  BSYNC B1 ;  /* 0x0000000000017941 */ /* 0x000fea0003800000 */
.L_x_17017:
[----:B------:R-:W-:Y:S01]  /*7470*/  IMAD.SHL.U32 R2, R2, 0x100000, RZ ;  /* 0x0010000002027824 */ /* 0x000fe200078e00ff */
[----:B------:R-:W-:-:S04]  /*7480*/  LEA R3, R0, 0x3b800000, 0x17 ;  /* 0x3b80000000037811 */ /* 0x000fc800078eb8ff */
[----:B------:R-:W-:-:S07]  /*7490*/  LOP3.LUT R2, R3, R2, R4, 0xfe, !PT ;  /* 0x0000000203027212 */ /* 0x000fce00078efe04 */
.L_x_17016:
[----:B------:R-:W-:Y:S05]  /*74a0*/  BSYNC B0 ;  /* 0x0000000000007941 */ /* 0x000fea0003800000 */
.L_x_17015:
[----:B------:R-:W0:Y:S02]  /*74b0*/  F2I.S64.TRUNC R2, R2 ;  /* 0x0000000200027311 */ /* 0x000e24000020d900 */
[----:B0-----:R-:W-:Y:S01]  /*74c0*/  PRMT R23, R2, 0x7610, R23 ;  /* 0x0000761002177816 */ /* 0x001fe20000000017 */
[----:B------:R-:W-:Y:S06]  /*74d0*/  BRA `(.L_x_16962) ;  /* 0x00000004000c7947 */ /* 0x000fec0003800000 */
.L_x_17013:
        /* <DEDUP_REMOVED lines=21> */
.L_x_17022:
[----:B------:R-:W-:Y:S05]  /*7630*/  BSYNC B1 ;  /* 0x0000000000017941 */ /* 0x000fea0003800000 */
.L_x_17021:
[----:B------:R-:W-:Y:S01]  /*7640*/  IMAD.SHL.U32 R2, R2, 0x200000, RZ ;  /* 0x0020000002027824 */ /* 0x000fe200078e00ff */
[----:B------:R-:W-:-:S04]  /*7650*/  LEA R3, R0, 0x37800000, 0x17 ;  /* 0x3780000000037811 */ /* 0x000fc800078eb8ff */
[----:B------:R-:W-:-:S07]  /*7660*/  LOP3.LUT R2, R3, R2, R4, 0xfe, !PT ;  /* 0x0000000203027212 */ /* 0x000fce00078efe04 */
.L_x_17020:
[----:B------:R-:W-:Y:S05]  /*7670*/  BSYNC B0 ;  /* 0x0000000000007941 */ /* 0x000fea0003800000 */
.L_x_17019:
[----:B------:R-:W0:Y:S02]  /*7680*/  F2I.S64.TRUNC R2, R2 ;  /* 0x0000000200027311 */ /* 0x000e24000020d900 */
[----:B0-----:R-:W-:Y:S01]  /*7690*/  PRMT R23, R2, 0x7610, R23 ;  /* 0x0000761002177816 */ /* 0x001fe20000000017 */
[----:B------:R-:W-:Y:S06]  /*76a0*/  BRA `(.L_x_16962) ;  /* 0x0000000000987947 */ /* 0x000fec0003800000 */
.L_x_17012:
        /* <DEDUP_REMOVED lines=14> */
.L_x_17026:
[----:B------:R-:W-:Y:S05]  /*7790*/  BSYNC B0 ;  /* 0x0000000000007941 */ /* 0x000fea0003800000 */
.L_x_17025:
[----:B------:R-:W0:Y:S02]  /*77a0*/  F2I.S64.TRUNC R2, R2 ;  /* 0x0000000200027311 */ /* 0x000e24000020d900 */
[----:B0-----:R-:W-:Y:S01]  /*77b0*/  PRMT R23, R2, 0x7610, R23 ;  /* 0x0000761002177816 */ /* 0x001fe20000000017 */
[----:B------:R-:W-:Y:S06]  /*77c0*/  BRA `(.L_x_16962) ;  /* 0x0000000000507947 */ /* 0x000fec0003800000 */
.L_x_17000:
        /* <DEDUP_REMOVED lines=16> */
.L_x_17027:
[----:B------:R-:W-:Y:S05]  /*78d0*/  BRA `(.L_x_16962) ;  /* 0x00000000000c7947 */ /* 0x000fea0003800000 */
.L_x_17024:
[----:B------:R0:W5:Y:S01]  /*78e0*/  LDG.E.U8 R23, desc[UR36][R4.64] ;  /* 0x0000002404177981 */ /* 0x000162000c1e1100 */
[----:B------:R-:W-:Y:S05]  /*78f0*/  BRA `(.L_x_16962) ;  /* 0x0000000000047947 */ /* 0x000fea0003800000 */
.L_x_17023:
[----:B------:R0:W5:Y:S02]  /*7900*/  LDG.E.U8 R23, desc[UR36][R4.64] ;  /* 0x0000002404177981 */ /* 0x000164000c1e1100 */
.L_x_16962:
[----:B------:R-:W-:Y:S05]  /*7910*/  BSYNC B6 ;  /* 0x0000000000067941 */ /* 0x000fea0003800000 */
.L_x_16961:
[----:B------:R-:W1:Y:S01]  /*7920*/  S2R R27, SR_TID.X ;  /* 0x00000000001b7919 */ /* 0x000e620000002100 */
[----:B------:R-:W1:Y:S01]  /*7930*/  LDC.U8 R2, c[0x0][0x240] ;  /* 0x00009000ff027b82 */ /* 0x000e620000000000 */
[----:B-----5:R-:W-:Y:S01]  /*7940*/  PRMT R3, R19, 0x9910, RZ ;  /* 0x0000991013037816 */ /* 0x020fe200000000ff */
[----:B------:R-:W-:Y:S01]  /*7950*/  BSSY B6, `(.L_x_17028) ;  /* 0x000010b000067945 */ /* 0x000fe20003800000 */
[----:B------:R-:W-:Y:S02]  /*7960*/  PRMT R0, R18, 0x9910, RZ ;  /* 0x0000991012007816 */ /* 0x000fe400000000ff */
[----:B------:R-:W-:Y:S02]  /*7970*/  PRMT R19, R17, 0x9910, RZ ;  /* 0x0000991011137816 */ /* 0x000fe400000000ff */
[----:B0-----:R-:W-:Y:S01]  /*7980*/  PRMT R4, R22, 0x9910, RZ ;  /* 0x0000991016047816 */ /* 0x001fe200000000ff */
[----:B------:R-:W-:Y:S01]  /*7990*/  IMAD R3, R0, R3, RZ ;  /* 0x0000000300037224 */ /* 0x000fe200078e02ff */
[----:B------:R-:W-:-:S02]  /*79a0*/  PRMT R18, R24, 0x9910, RZ ;  /* 0x0000991018127816 */ /* 0x000fc400000000ff */
[----:B------:R-:W-:Y:S01]  /*79b0*/  PRMT R5, R25, 0x9910, RZ ;  /* 0x0000991019057816 */ /* 0x000fe200000000ff */
[----:B------:R-:W-:Y:S01]  /*79c0*/  IMAD R19, R19, R4, RZ ;  /* 0x0000000413137224 */ /* 0x000fe200078e02ff */
[----:B------:R-:W-:Y:S02]  /*79d0*/  PRMT R17, R26, 0x9910, RZ ;  /* 0x000099101a117816 */ /* 0x000fe400000000ff */
[----:B-1234-:R-:W-:Y:S01]  /*79e0*/  PRMT R6, R23, 0x9910, RZ ;  /* 0x0000991017067816 */ /* 0x01efe200000000ff */
[----:B------:R-:W-:-:S04]  /*79f0*/  IMAD R18, R18, R5, RZ ;  /* 0x0000000512127224 */ /* 0x000fc800078e02ff */
        /* <DEDUP_REMOVED lines=24> */
.L_x_17033:
[----:B------:R0:W-:Y:S01]  /*7b80*/  STG.E.U8 desc[UR36][R8.64], R3 ;  /* 0x0000000308007986 */ /* 0x0001e2000c101124 */
[----:B------:R-:W-:Y:S05]  /*7b90*/  BRA `(.L_x_17029) ;  /* 0x0000000c00987947 */ /* 0x000fea0003800000 */
.L_x_17032:
        /* <DEDUP_REMOVED lines=10> */
.L_x_17036:
[----:B------:R-:W-:-:S05]  /*7c40*/  LOP3.LUT R3, R3, 0xff, RZ, 0xc0, !PT ;  /* 0x000000ff03037812 */ /* 0x000fca00078ec0ff */
[----:B------:R0:W-:Y:S01]  /*7c50*/  STG.E desc[UR36][R8.64], R3 ;  /* 0x0000000308007986 */ /* 0x0001e2000c101924 */
[----:B------:R-:W-:Y:S05]  /*7c60*/  BRA `(.L_x_17029) ;  /* 0x0000000c00647947 */ /* 0x000fea0003800000 */
.L_x_17035:
[----:B------:R-:W-:-:S05]  /*7c70*/  LOP3.LUT R3, R3, 0xff, RZ, 0xc0, !PT ;  /* 0x000000ff03037812 */ /* 0x000fca00078ec0ff */
[----:B------:R0:W-:Y:S01]  /*7c80*/  STG.E.U16 desc[UR36][R8.64], R3 ;  /* 0x0000000308007986 */ /* 0x0001e2000c101524 */
[----:B------:R-:W-:Y:S05]  /*7c90*/  BRA `(.L_x_17029) ;  /* 0x0000000c00587947 */ /* 0x000fea0003800000 */
.L_x_17031:
        /* <DEDUP_REMOVED lines=10> */
.L_x_17038:
[----:B------:R-:W-:-:S04]  /*7d40*/  LOP3.LUT R3, R3, 0xff, RZ, 0xc0, !PT ;  /* 0x000000ff03037812 */ /* 0x000fc800078ec0ff */
[----:B------:R-:W0:Y:S02]  /*7d50*/  I2F.U16 R0, R3 ;  /* 0x0000000300007306 */ /* 0x000e240000101000 */
[----:B0-----:R-:W-:-:S05]  /*7d60*/  F2FP.F16.F32.PACK_AB R0, RZ, R0 ;  /* 0x00000000ff00723e */ /* 0x001fca00000000ff */
[----:B------:R0:W-:Y:S01]  /*7d70*/  STG.E.U16 desc[UR36][R8.64], R0 ;  /* 0x0000000008007986 */ /* 0x0001e2000c101524 */
[----:B------:R-:W-:Y:S05]  /*7d80*/  BRA `(.L_x_17029) ;  /* 0x0000000c001c7947 */ /* 0x000fea0003800000 */
.L_x_17037:
        /* <DEDUP_REMOVED lines=11> */
.L_x_17040:
[----:B------:R-:W-:-:S06]  /*7e40*/  LOP3.LUT R3, R3, 0xff, RZ, 0xc0, !PT ;  /* 0x000000ff03037812 */ /* 0x000fcc00078ec0ff */
[----:B------:R-:W0:Y:S02]  /*7e50*/  I2F.U16 R3, R3 ;  /* 0x0000000300037306 */ /* 0x000e240000101000 */
[----:B0-----:R-:W-:-:S04]  /*7e60*/  F2FP.F16.F32.PACK_AB R3, RZ, R3 ;  /* 0x00000003ff03723e */ /* 0x001fc800000000ff */
[----:B------:R-:W-:-:S05]  /*7e70*/  PRMT R3, R3, 0x5410, RZ ;  /* 0x0000541003037816 */ /* 0x000fca00000000ff */
[----:B------:R3:W-:Y:S01]  /*7e80*/  STG.E desc[UR36][R8.64], R3 ;  /* 0x0000000308007986 */ /* 0x0007e2000c101924 */
[----:B------:R-:W-:Y:S05]  /*7e90*/  BRA `(.L_x_17029) ;  /* 0x0000000800d87947 */ /* 0x000fea0003800000 */
.L_x_17039:
[----:B------:R-:W-:-:S06]  /*7ea0*/  LOP3.LUT R4, R3, 0xff, RZ, 0xc0, !PT ;  /* 0x000000ff03047812 */ /* 0x000fcc00078ec0ff */
[----:B------:R-:W0:Y:S02]  /*7eb0*/  I2F.F64.U16 R4, R4 ;  /* 0x0000000400047312 */ /* 0x000e240000101800 */
[----:B0-----:R4:W-:Y:S01]  /*7ec0*/  STG.E.64 desc[UR36][R8.64], R4 ;  /* 0x0000000408007986 */ /* 0x0019e2000c101b24 */
[----:B------:R-:W-:Y:S05]  /*7ed0*/  BRA `(.L_x_17029) ;  /* 0x0000000800c87947 */ /* 0x000fea0003800000 */
.L_x_17030:
        /* <DEDUP_REMOVED lines=12> */
.L_x_17043:
[----:B------:R-:W-:Y:S02]  /*7fa0*/  LOP3.LUT R4, R3, 0xff, RZ, 0xc0, !PT ;  /* 0x000000ff03047812 */ /* 0x000fe400078ec0ff */
[----:B------:R-:W-:-:S04]  /*7fb0*/  CS2R R6, SRZ ;  /* 0x0000000000067805 */ /* 0x000fc8000001ff00 */
[----:B------:R-:W0:Y:S02]  /*7fc0*/  I2F.F64.U16 R4, R4 ;  /* 0x0000000400047312 */ /* 0x000e240000101800 */
[----:B0-----:R0:W-:Y:S01]  /*7fd0*/  STG.E.128 desc[UR36][R8.64], R4 ;  /* 0x0000000408007986 */ /* 0x0011e2000c101d24 */
[----:B------:R-:W-:Y:S05]  /*7fe0*/  BRA `(.L_x_17029) ;  /* 0x0000000800847947 */ /* 0x000fea0003800000 */
.L_x_17042:
        /* <DEDUP_REMOVED lines=22> */
.L_x_17047:
[----:B------:R-:W-:Y:S05]  /*8150*/  BSYNC B0 ;  /* 0x0000000000007941 */ /* 0x000fea0003800000 */
.L_x_17046:
[----:B------:R-:W-:-:S05]  /*8160*/  LOP3.LUT R5, R0, R5, RZ, 0xfc, !PT ;  /* 0x0000000500057212 */ /* 0x000fca00078efcff */
[----:B------:R0:W-:Y:S01]  /*8170*/  STG.E.U8 desc[UR36][R8.64], R5 ;  /* 0x0000000508007986 */ /* 0x0001e2000c101124 */
[----:B------:R-:W-:Y:S05]  /*8180*/  BRA `(.L_x_17029) ;  /* 0x00000008001c7947 */ /* 0x000fea0003800000 */
.L_x_17045:
        /* <DEDUP_REMOVED lines=14> */
.L_x_17049:
[----:B------:R-:W-:Y:S01]  /*8270*/  IMAD.MOV.U32 R0, RZ, RZ, 0x7f ;  /* 0x0000007fff007424 */ /* 0x000fe200078e00ff */
[----:B------:R-:W-:-:S04]  /*8280*/  ISETP.GT.U32.AND P0, PT, R3, 0x7f800000, PT ;  /* 0x7f8000000300780c */ /* 0x000fc80003f04070 */
[----:B------:R-:W-:-:S09]  /*8290*/  SEL R0, R0, 0x7c, P0 ;  /* 0x0000007c00007807 */ /* 0x000fd20000000000 */
.L_x_17050:
[----:B------:R-:W-:Y:S05]  /*82a0*/  BSYNC B0 ;  /* 0x0000000000007941 */ /* 0x000fea0003800000 */
.L_x_17048:
[----:B------:R-:W-:-:S04]  /*82b0*/  LOP3.LUT R3, R5, 0x80000000, RZ, 0xc0, !PT ;  /* 0x8000000005037812 */ /* 0x000fc800078ec0ff */
[----:B------:R-:W-:-:S04]  /*82c0*/  SHF.R.U32.HI R3, RZ, 0x18, R3 ;  /* 0x00000018ff037819 */ /* 0x000fc80000011603 */
[----:B------:R-:W-:-:S05]  /*82d0*/  LOP3.LUT R3, R0, R3, RZ, 0xfc, !PT ;  /* 0x0000000300037212 */ /* 0x000fca00078efcff */
[----:B------:R0:W-:Y:S01]  /*82e0*/  STG.E.U8 desc[UR36][R8.64], R3 ;  /* 0x0000000308007986 */ /* 0x0001e2000c101124 */
[----:B------:R-:W-:Y:S05]  /*82f0*/  BRA `(.L_x_17029) ;  /* 0x0000000400c07947 */ /* 0x000fea0003800000 */
.L_x_17044:
[----:B------:R-:W-:-:S04]  /*8300*/  LOP3.LUT R3, R3, 0xff, RZ, 0xc0, !PT ;  /* 0x000000ff03037812 */ /* 0x000fc800078ec0ff */
[----:B------:R-:W0:Y:S02]  /*8310*/  I2F.U16 R0, R3 ;  /* 0x0000000300007306 */ /* 0x000e240000101000 */
[----:B0-----:R-:W-:-:S05]  /*8320*/  F2FP.BF16.F32.PACK_AB R0, RZ, R0 ;  /* 0x00000000ff00723e */ /* 0x001fca00000010ff */
[----:B------:R0:W-:Y:S01]  /*8330*/  STG.E.U16 desc[UR36][R8.64], R0 ;  /* 0x0000000008007986 */ /* 0x0001e2000c101524 */
[----:B------:R-:W-:Y:S05]  /*8340*/  BRA `(.L_x_17029) ;  /* 0x0000000400ac7947 */ /* 0x000fea0003800000 */
.L_x_17041:
        /* <DEDUP_REMOVED lines=11> */
.L_x_17053:
        /* <DEDUP_REMOVED lines=18> */
.L_x_17056:
[----:B------:R-:W-:-:S04]  /*8520*/  LOP3.LUT R3, R5, 0x80000000, RZ, 0xc0, !PT ;  /* 0x8000000005037812 */ /* 0x000fc800078ec0ff */
[----:B------:R-:W-:-:S04]  /*8530*/  SHF.R.U32.HI R3, RZ, 0x18, R3 ;  /* 0x00000018ff037819 */ /* 0x000fc80000011603 */
[----:B------:R-:W-:-:S04]  /*8540*/  LOP3.LUT R0, R0, R3, RZ, 0xfc, !PT ;  /* 0x0000000300007212 */ /* 0x000fc800078efcff */
[----:B------:R-:W-:-:S07]  /*8550*/  PRMT R4, R0, 0x7610, R4 ;  /* 0x0000761000047816 */ /* 0x000fce0000000004 */
.L_x_17055:
[----:B------:R-:W-:Y:S05]  /*8560*/  BSYNC B0 ;  /* 0x0000000000007941 */ /* 0x000fea0003800000 */
.L_x_17054:
[----:B------:R0:W-:Y:S01]  /*8570*/  STG.E.U8 desc[UR36][R8.64], R4 ;  /* 0x0000000408007986 */ /* 0x0001e2000c101124 */
[----:B------:R-:W-:Y:S05]  /*8580*/  BRA `(.L_x_17029) ;  /* 0x00000004001c7947 */ /* 0x000fea0003800000 */
.L_x_17052:
        /* <DEDUP_REMOVED lines=18> */
.L_x_17059:
[----:B------:R-:W-:-:S04]  /*86b0*/  LOP3.LUT R3, R5, 0x80000000, RZ, 0xc0, !PT ;  /* 0x8000000005037812 */ /* 0x000fc800078ec0ff */
[----:B------:R-:W-:-:S04]  /*86c0*/  SHF.R.U32.HI R3, RZ, 0x18, R3 ;  /* 0x00000018ff037819 */ /* 0x000fc80000011603 */
[----:B------:R-:W-:-:S04]  /*86d0*/  LOP3.LUT R0, R0, R3, RZ, 0xfc, !PT ;  /* 0x0000000300007212 */ /* 0x000fc800078efcff */
[----:B------:R-:W-:-:S07]  /*86e0*/  PRMT R4, R0, 0x7610, R4 ;  /* 0x0000761000047816 */ /* 0x000fce0000000004 */
.L_x_17058:
[----:B------:R-:W-:Y:S05]  /*86f0*/  BSYNC B0 ;  /* 0x0000000000007941 */ /* 0x000fea0003800000 */
.L_x_17057:
[----:B------:R0:W-:Y:S01]  /*8700*/  STG.E.U8 desc[UR36][R8.64], R4 ;  /* 0x0000000408007986 */ /* 0x0001e2000c101124 */
[----:B------:R-:W-:Y:S05]  /*8710*/  BRA `(.L_x_17029) ;  /* 0x0000000000b87947 */ /* 0x000fea0003800000 */
.L_x_17051:
        /* <DEDUP_REMOVED lines=23> */
.L_x_17034:
        /* <DEDUP_REMOVED lines=16> */
.L_x_17062:
[----:B------:R-:W-:Y:S05]  /*8990*/  BRA `(.L_x_17029) ;  /* 0x0000000000187947 */ /* 0x000fea0003800000 */
.L_x_17061:
[----:B------:R-:W-:Y:S01]  /*89a0*/  LOP3.LUT R4, R3, 0xff, RZ, 0xc0, !PT ;  /* 0x000000ff03047812 */ /* 0x000fe200078ec0ff */
[----:B------:R-:W-:-:S05]  /*89b0*/  IMAD.MOV.U32 R5, RZ, RZ, RZ ;  /* 0x000000ffff057224 */ /* 0x000fca00078e00ff */
[----:B------:R0:W-:Y:S01]  /*89c0*/  STG.E.64 desc[UR36][R8.64], R4 ;  /* 0x0000000408007986 */ /* 0x0001e2000c101b24 */
[----:B------:R-:W-:Y:S05]  /*89d0*/  BRA `(.L_x_17029) ;  /* 0x0000000000087947 */ /* 0x000fea0003800000 */
.L_x_17060:
[----:B------:R-:W-:-:S05]  /*89e0*/  LOP3.LUT R3, R3, 0xff, RZ, 0xc0, !PT ;  /* 0x000000ff03037812 */ /* 0x000fca00078ec0ff */
[----:B------:R0:W-:Y:S02]  /*89f0*/  STG.E desc[UR36][R8.64], R3 ;  /* 0x0000000308007986 */ /* 0x0001e4000c101924 */
.L_x_17029:
[----:B------:R-:W-:Y:S05]  /*8a00*/  BSYNC B6 ;  /* 0x0000000000067941 */ /* 0x000fea0003800000 */
.L_x_17028:
        /* <DEDUP_REMOVED lines=23> */
.L_x_17068:
[----:B------:R0:W-:Y:S01]  /*8b80*/  STG.E.U8 desc[UR36][R8.64], R19 ;  /* 0x0000001308007986 */ /* 0x0001e2000c101124 */
[----:B------:R-:W-:Y:S05]  /*8b90*/  BRA `(.L_x_17070) ;  /* 0x0000000c00987947 */ /* 0x000fea0003800000 */
.L_x_17067:
        /* <DEDUP_REMOVED lines=10> */
.L_x_17072:
[----:B------:R-:W-:-:S05]  /*8c40*/  LOP3.LUT R19, R19, 0xff, RZ, 0xc0, !PT ;  /* 0x000000ff13137812 */ /* 0x000fca00078ec0ff */
[----:B------:R0:W-:Y:S01]  /*8c50*/  STG.E desc[UR36][R8.64], R19 ;  /* 0x0000001308007986 */ /* 0x0001e2000c101924 */
[----:B------:R-:W-:Y:S05]  /*8c60*/  BRA `(.L_x_17070) ;  /* 0x0000000c00647947 */ /* 0x000fea0003800000 */
.L_x_17071:
[----:B------:R-:W-:-:S05]  /*8c70*/  LOP3.LUT R19, R19, 0xff, RZ, 0xc0, !PT ;  /* 0x000000ff13137812 */ /* 0x000fca00078ec0ff */
[----:B------:R0:W-:Y:S01]  /*8c80*/  STG.E.U16 desc[UR36][R8.64], R19 ;  /* 0x0000001308007986 */ /* 0x0001e2000c101524 */
[----:B------:R-:W-:Y:S05]  /*8c90*/  BRA `(.L_x_17070) ;  /* 0x0000000c00587947 */ /* 0x000fea0003800000 */
.L_x_17066:
        /* <DEDUP_REMOVED lines=10> */
.L_x_17074:
[----:B------:R-:W-:-:S04]  /*8d40*/  LOP3.LUT R19, R19, 0xff, RZ, 0xc0, !PT ;  /* 0x000000ff13137812 */ /* 0x000fc800078ec0ff */
[----:B------:R-:W0:Y:S02]  /*8d50*/  I2F.U16 R0, R19 ;  /* 0x0000001300007306 */ /* 0x000e240000101000 */
[----:B0-----:R-:W-:-:S05]  /*8d60*/  F2FP.F16.F32.PACK_AB R0, RZ, R0 ;  /* 0x00000000ff00723e */ /* 0x001fca00000000ff */
[----:B------:R0:W-:Y:S01]  /*8d70*/  STG.E.U16 desc[UR36][R8.64], R0 ;  /* 0x0000000008007986 */ /* 0x0001e2000c101524 */
[----:B------:R-:W-:Y:S05]  /*8d80*/  BRA `(.L_x_17070) ;  /* 0x0000000c001c7947 */ /* 0x000fea0003800000 */
.L_x_17073:
        /* <DEDUP_REMOVED lines=11> */
.L_x_17076:
[----:B------:R-:W-:-:S06]  /*8e40*/  LOP3.LUT R19, R19, 0xff, RZ, 0xc0, !PT ;  /* 0x000000ff13137812 */ /* 0x000fcc00078ec0ff */
[----:B------:R-:W0:Y:S02]  /*8e50*/  I2F.U16 R19, R19 ;  /* 0x0000001300137306 */ /* 0x000e240000101000 */
[----:B0-----:R-:W-:-:S04]  /*8e60*/  F2FP.F16.F32.PACK_AB R3, RZ, R19 ;  /* 0x00000013ff03723e */ /* 0x001fc800000000ff */
[----:B------:R-:W-:-:S05]  /*8e70*/  PRMT R3, R3, 0x5410, RZ ;  /* 0x0000541003037816 */ /* 0x000fca00000000ff */
[----:B------:R3:W-:Y:S01]  /*8e80*/  STG.E desc[UR36][R8.64], R3 ;  /* 0x0000000308007986 */ /* 0x0007e2000c101924 */
[----:B------:R-:W-:Y:S05]  /*8e90*/  BRA `(.L_x_17070) ;  /* 0x0000000800d87947 */ /* 0x000fea0003800000 */
.L_x_17075:
[----:B------:R-:W-:-:S06]  /*8ea0*/  LOP3.LUT R4, R19, 0xff, RZ, 0xc0, !PT ;  /* 0x000000ff13047812 */ /* 0x000fcc00078ec0ff */
[----:B------:R-:W0:Y:S02]  /*8eb0*/  I2F.F64.U16 R4, R4 ;  /* 0x0000000400047312 */ /* 0x000e240000101800 */
[----:B0-----:R4:W-:Y:S01]  /*8ec0*/  STG.E.64 desc[UR36][R8.64], R4 ;  /* 0x0000000408007986 */ /* 0x0019e2000c101b24 */
[----:B------:R-:W-:Y:S05]  /*8ed0*/  BRA `(.L_x_17070) ;  /* 0x0000000800c87947 */ /* 0x000fea0003800000 */
.L_x_17065:
        /* <DEDUP_REMOVED lines=12> */
.L_x_17079:
[----:B------:R-:W-:Y:S02]  /*8fa0*/  LOP3.LUT R4, R19, 0xff, RZ, 0xc0, !PT ;  /* 0x000000ff13047812 */ /* 0x000fe400078ec0ff */
[----:B------:R-:W-:-:S04]  /*8fb0*/  CS2R R6, SRZ ;  /* 0x0000000000067805 */ /* 0x000fc8000001ff00 */
[----:B------:R-:W0:Y:S02]  /*8fc0*/  I2F.F64.U16 R4, R4 ;  /* 0x0000000400047312 */ /* 0x000e240000101800 */
[----:B0-----:R0:W-:Y:S01]  /*8fd0*/  STG.E.128 desc[UR36][R8.64], R4 ;  /* 0x0000000408007986 */ /* 0x0011e2000c101d24 */
[----:B------:R-:W-:Y:S05]  /*8fe0*/  BRA `(.L_x_17070) ;  /* 0x0000000800847947 */ /* 0x000fea0003800000 */
.L_x_17078:
        /* <DEDUP_REMOVED lines=22> */
.L_x_17083:
[----:B------:R-:W-:Y:S05]  /*9150*/  BSYNC B0 ;  /* 0x0000000000007941 */ /* 0x000fea0003800000 */
.L_x_17082:
[----:B------:R-:W-:-:S05]  /*9160*/  LOP3.LUT R5, R0, R5, RZ, 0xfc, !PT ;  /* 0x0000000500057212 */ /* 0x000fca00078efcff */
[----:B------:R0:W-:Y:S01]  /*9170*/  STG.E.U8 desc[UR36][R8.64], R5 ;  /* 0x0000000508007986 */ /* 0x0001e2000c101124 */
[----:B------:R-:W-:Y:S05]  /*9180*/  BRA `(.L_x_17070) ;  /* 0x00000008001c7947 */ /* 0x000fea0003800000 */
.L_x_17081:
        /* <DEDUP_REMOVED lines=14> */
.L_x_17085:
[----:B------:R-:W-:Y:S01]  /*9270*/  IMAD.MOV.U32 R0, RZ, RZ, 0x7f ;  /* 0x0000007fff007424 */ /* 0x000fe200078e00ff */
[----:B------:R-:W-:-:S04]  /*9280*/  ISETP.GT.U32.AND P0, PT, R3, 0x7f800000, PT ;  /* 0x7f8000000300780c */ /* 0x000fc80003f04070 */
[----:B------:R-:W-:-:S09]  /*9290*/  SEL R0, R0, 0x7c, P0 ;  /* 0x0000007c00007807 */ /* 0x000fd20000000000 */
.L_x_17086:
[----:B------:R-:W-:Y:S05]  /*92a0*/  BSYNC B0 ;  /* 0x0000000000007941 */ /* 0x000fea0003800000 */
.L_x_17084:
[----:B------:R-:W-:-:S04]  /*92b0*/  LOP3.LUT R3, R19, 0x80000000, RZ, 0xc0, !PT ;  /* 0x8000000013037812 */ /* 0x000fc800078ec0ff */
[----:B------:R-:W-:-:S04]  /*92c0*/  SHF.R.U32.HI R3, RZ, 0x18, R3 ;  /* 0x00000018ff037819 */ /* 0x000fc80000011603 */
[----:B------:R-:W-:-:S05]  /*92d0*/  LOP3.LUT R3, R0, R3, RZ, 0xfc, !PT ;  /* 0x0000000300037212 */ /* 0x000fca00078efcff */
[----:B------:R0:W-:Y:S01]  /*92e0*/  STG.E.U8 desc[UR36][R8.64], R3 ;  /* 0x0000000308007986 */ /* 0x0001e2000c101124 */
[----:B------:R-:W-:Y:S05]  /*92f0*/  BRA `(.L_x_17070) ;  /* 0x0000000400c07947 */ /* 0x000fea0003800000 */
.L_x_17080:
[----:B------:R-:W-:-:S04]  /*9300*/  LOP3.LUT R19, R19, 0xff, RZ, 0xc0, !PT ;  /* 0x000000ff13137812 */ /* 0x000fc800078ec0ff */
[----:B------:R-:W0:Y:S02]  /*9310*/  I2F.U16 R0, R19 ;  /* 0x0000001300007306 */ /* 0x000e240000101000 */
[----:B0-----:R-:W-:-:S05]  /*9320*/  F2FP.BF16.F32.PACK_AB R0, RZ, R0 ;  /* 0x00000000ff00723e */ /* 0x001fca00000010ff */
[----:B------:R0:W-:Y:S01]  /*9330*/  STG.E.U16 desc[UR36][R8.64], R0 ;  /* 0x0000000008007986 */ /* 0x0001e2000c101524 */
[----:B------:R-:W-:Y:S05]  /*9340*/  BRA `(.L_x_17070) ;  /* 0x0000000400ac7947 */ /* 0x000fea0003800000 */
.L_x_17077:
        /* <DEDUP_REMOVED lines=11> */
.L_x_17089:
        /* <DEDUP_REMOVED lines=18> */
.L_x_17092:
[----:B------:R-:W-:-:S04]  /*9520*/  LOP3.LUT R3, R19, 0x80000000, RZ, 0xc0, !PT ;  /* 0x8000000013037812 */ /* 0x000fc800078ec0ff */
[----:B------:R-:W-:-:S04]  /*9530*/  SHF.R.U32.HI R3, RZ, 0x18, R3 ;  /* 0x00000018ff037819 */ /* 0x000fc80000011603 */
[----:B------:R-:W-:-:S04]  /*9540*/  LOP3.LUT R0, R0, R3, RZ, 0xfc, !PT ;  /* 0x0000000300007212 */ /* 0x000fc800078efcff */
[----:B------:R-:W-:-:S07]  /*9550*/  PRMT R4, R0, 0x7610, R4 ;  /* 0x0000761000047816 */ /* 0x000fce0000000004 */
.L_x_17091:
[----:B------:R-:W-:Y:S05]  /*9560*/  BSYNC B0 ;  /* 0x0000000000007941 */ /* 0x000fea0003800000 */
.L_x_17090:
[----:B------:R0:W-:Y:S01]  /*9570*/  STG.E.U8 desc[UR36][R8.64], R4 ;  /* 0x0000000408007986 */ /* 0x0001e2000c101124 */
[----:B------:R-:W-:Y:S05]  /*9580*/  BRA `(.L_x_17070) ;  /* 0x00000004001c7947 */ /* 0x000fea0003800000 */
.L_x_17088:
        /* <DEDUP_REMOVED lines=18> */
.L_x_17095:
[----:B------:R-:W-:-:S04]  /*96b0*/  LOP3.LUT R3, R19, 0x80000000, RZ, 0xc0, !PT ;  /* 0x8000000013037812 */ /* 0x000fc800078ec0ff */
[----:B------:R-:W-:-:S04]  /*96c0*/  SHF.R.U32.HI R3, RZ, 0x18, R3 ;  /* 0x00000018ff037819 */ /* 0x000fc80000011603 */
[----:B------:R-:W-:-:S04]  /*96d0*/  LOP3.LUT R0, R0, R3, RZ, 0xfc, !PT ;  /* 0x0000000300007212 */ /* 0x000fc800078efcff */
[----:B------:R-:W-:-:S07]  /*96e0*/  PRMT R4, R0, 0x7610, R4 ;  /* 0x0000761000047816 */ /* 0x000fce0000000004 */
.L_x_17094:
[----:B------:R-:W-:Y:S05]  /*96f0*/  BSYNC B0 ;  /* 0x0000000000007941 */ /* 0x000fea0003800000 */
.L_x_17093:
[----:B------:R0:W-:Y:S01]  /*9700*/  STG.E.U8 desc[UR36][R8.64], R4 ;  /* 0x0000000408007986 */ /* 0x0001e2000c101124 */
[----:B------:R-:W-:Y:S05]  /*9710*/  BRA `(.L_x_17070) ;  /* 0x0000000000b87947 */ /* 0x000fea0003800000 */
.L_x_17087:
        /* <DEDUP_REMOVED lines=23> */
.L_x_17069:
        /* <DEDUP_REMOVED lines=16> */
.L_x_17098:
[----:B------:R-:W-:Y:S05]  /*9990*/  BRA `(.L_x_17070) ;  /* 0x0000000000187947 */ /* 0x000fea0003800000 */
.L_x_17097:
[----:B------:R-:W-:Y:S01]  /*99a0*/  LOP3.LUT R4, R19, 0xff, RZ, 0xc0, !PT ;  /* 0x000000ff13047812 */ /* 0x000fe200078ec0ff */
[----:B------:R-:W-:-:S05]  /*99b0*/  IMAD.MOV.U32 R5, RZ, RZ, RZ ;  /* 0x000000ffff057224 */ /* 0x000fca00078e00ff */
[----:B------:R0:W-:Y:S01]  /*99c0*/  STG.E.64 desc[UR36][R8.64], R4 ;  /* 0x0000000408007986 */ /* 0x0001e2000c101b24 */
[----:B------:R-:W-:Y:S05]  /*99d0*/  BRA `(.L_x_17070) ;  /* 0x0000000000087947 */ /* 0x000fea0003800000 */
.L_x_17096:
[----:B------:R-:W-:-:S05]  /*99e0*/  LOP3.LUT R19, R19, 0xff, RZ, 0xc0, !PT ;  /* 0x000000ff13137812 */ /* 0x000fca00078ec0ff */
[----:B------:R0:W-:Y:S02]  /*99f0*/  STG.E desc[UR36][R8.64], R19 ;  /* 0x0000001308007986 */ /* 0x0001e4000c101924 */
.L_x_17070:
        /* <DEDUP_REMOVED lines=23> */
.L_x_17102:
[----:B------:R0:W-:Y:S01]  /*9b70*/  STG.E.U8 desc[UR36][R8.64], R18 ;  /* 0x0000001208007986 */ /* 0x0001e2000c101124 */
[----:B------:R-:W-:Y:S05]  /*9b80*/  BRA `(.L_x_17104) ;  /* 0x0000000c00987947 */ /* 0x000fea0003800000 */
.L_x_17101:
        /* <DEDUP_REMOVED lines=10> */
.L_x_17106:
[----:B------:R-:W-:-:S05]  /*9c30*/  LOP3.LUT R3, R18, 0xff, RZ, 0xc0, !PT ;  /* 0x000000ff12037812 */ /* 0x000fca00078ec0ff */
[----:B------:R0:W-:Y:S01]  /*9c40*/  STG.E desc[UR36][R8.64], R3 ;  /* 0x0000000308007986 */ /* 0x0001e2000c101924 */
[----:B------:R-:W-:Y:S05]  /*9c50*/  BRA `(.L_x_17104) ;  /* 0x0000000c00647947 */ /* 0x000fea0003800000 */
.L_x_17105:
[----:B------:R-:W-:-:S05]  /*9c60*/  LOP3.LUT R3, R18, 0xff, RZ, 0xc0, !PT ;  /* 0x000000ff12037812 */ /* 0x000fca00078ec0ff */
[----:B------:R0:W-:Y:S01]  /*9c70*/  STG.E.U16 desc[UR36][R8.64], R3 ;  /* 0x0000000308007986 */ /* 0x0001e2000c101524 */
[----:B------:R-:W-:Y:S05]  /*9c80*/  BRA `(.L_x_17104) ;  /* 0x0000000c00587947 */ /* 0x000fea0003800000 */
.L_x_17100:
        /* <DEDUP_REMOVED lines=10> */
.L_x_17108:
[----:B------:R-:W-:-:S04]  /*9d30*/  LOP3.LUT R18, R18, 0xff, RZ, 0xc0, !PT ;  /* 0x000000ff12127812 */ /* 0x000fc800078ec0ff */
[----:B------:R-:W0:Y:S02]  /*9d40*/  I2F.U16 R0, R18 ;  /* 0x0000001200007306 */ /* 0x000e240000101000 */
[----:B0-----:R-:W-:-:S05]  /*9d50*/  F2FP.F16.F32.PACK_AB R0, RZ, R0 ;  /* 0x00000000ff00723e */ /* 0x001fca00000000ff */
[----:B------:R4:W-:Y:S01]  /*9d60*/  STG.E.U16 desc[UR36][R8.64], R0 ;  /* 0x0000000008007986 */ /* 0x0009e2000c101524 */
[----:B------:R-:W-:Y:S05]  /*9d70*/  BRA `(.L_x_17104) ;  /* 0x0000000c001c7947 */ /* 0x000fea0003800000 */
.L_x_17107:
        /* <DEDUP_REMOVED lines=9> */
[----:B0-----:R1:W-:Y:S01]  /*9e10*/  STG.E.64 desc[UR36][R8.64], R18 ;  /* 0x0000001208007986 */ /* 0x0013e2000c101b24 */
[----:B------:R-:W-:Y:S05]  /*9e20*/  BRA `(.L_x_17104) ;  /* 0x0000000800f07947 */ /* 0x000fea0003800000 */
.L_x_17110:
[----:B------:R-:W-:-:S06]  /*9e30*/  LOP3.LUT R18, R18, 0xff, RZ, 0xc0, !PT ;  /* 0x000000ff12127812 */ /* 0x000fcc00078ec0ff */
[----:B------:R-:W0:Y:S02]  /*9e40*/  I2F.U16 R18, R18 ;  /* 0x0000001200127306 */ /* 0x000e240000101000 */
[----:B0-----:R-:W-:-:S04]  /*9e50*/  F2FP.F16.F32.PACK_AB R3, RZ, R18 ;  /* 0x00000012ff03723e */ /* 0x001fc800000000ff */
[----:B------:R-:W-:-:S05]  /*9e60*/  PRMT R3, R3, 0x5410, RZ ;  /* 0x0000541003037816 */ /* 0x000fca00000000ff */
[----:B------:R2:W-:Y:S01]  /*9e70*/  STG.E desc[UR36][R8.64], R3 ;  /* 0x0000000308007986 */ /* 0x0005e2000c101924 */
[----:B------:R-:W-:Y:S05]  /*9e80*/  BRA `(.L_x_17104) ;  /* 0x0000000800d87947 */ /* 0x000fea0003800000 */
.L_x_17109:
[----:B------:R-:W-:-:S06]  /*9e90*/  LOP3.LUT R4, R18, 0xff, RZ, 0xc0, !PT ;  /* 0x000000ff12047812 */ /* 0x000fcc00078ec0ff */
[----:B------:R-:W0:Y:S02]  /*9ea0*/  I2F.F64.U16 R4, R4 ;  /* 0x0000000400047312 */ /* 0x000e240000101800 */
[----:B0-----:R0:W-:Y:S01]  /*9eb0*/  STG.E.64 desc[UR36][R8.64], R4 ;  /* 0x0000000408007986 */ /* 0x0011e2000c101b24 */
[----:B------:R-:W-:Y:S05]  /*9ec0*/  BRA `(.L_x_17104) ;  /* 0x0000000800c87947 */ /* 0x000fea0003800000 */
.L_x_17099:
        /* <DEDUP_REMOVED lines=12> */
.L_x_17113:
[----:B------:R-:W-:Y:S02]  /*9f90*/  LOP3.LUT R4, R18, 0xff, RZ, 0xc0, !PT ;  /* 0x000000ff12047812 */ /* 0x000fe400078ec0ff */
[----:B------:R-:W-:-:S04]  /*9fa0*/  CS2R R6, SRZ ;  /* 0x0000000000067805 */ /* 0x000fc8000001ff00 */
[----:B------:R-:W0:Y:S02]  /*9fb0*/  I2F.F64.U16 R4, R4 ;  /* 0x0000000400047312 */ /* 0x000e240000101800 */
[----:B0-----:R0:W-:Y:S01]  /*9fc0*/  STG.E.128 desc[UR36][R8.64], R4 ;  /* 0x0000000408007986 */ /* 0x0011e2000c101d24 */
[----:B------:R-:W-:Y:S05]  /*9fd0*/  BRA `(.L_x_17104) ;  /* 0x0000000800847947 */ /* 0x000fea0003800000 */
.L_x_17112:
        /* <DEDUP_REMOVED lines=22> */
.L_x_17117:
[----:B------:R-:W-:Y:S05]  /*a140*/  BSYNC B0 ;  /* 0x0000000000007941 */ /* 0x000fea0003800000 */
.L_x_17116:
[----:B------:R-:W-:-:S05]  /*a150*/  LOP3.LUT R5, R0, R5, RZ, 0xfc, !PT ;  /* 0x0000000500057212 */ /* 0x000fca00078efcff */
[----:B------:R0:W-:Y:S01]  /*a160*/  STG.E.U8 desc[UR36][R8.64], R5 ;  /* 0x0000000508007986 */ /* 0x0001e2000c101124 */
[----:B------:R-:W-:Y:S05]  /*a170*/  BRA `(.L_x_17104) ;  /* 0x00000008001c7947 */ /* 0x000fea0003800000 */
.L_x_17115:
        /* <DEDUP_REMOVED lines=14> */
.L_x_17119:
[----:B------:R-:W-:Y:S01]  /*a260*/  IMAD.MOV.U32 R0, RZ, RZ, 0x7f ;  /* 0x0000007fff007424 */ /* 0x000fe200078e00ff */
[----:B------:R-:W-:-:S04]  /*a270*/  ISETP.GT.U32.AND P0, PT, R3, 0x7f800000, PT ;  /* 0x7f8000000300780c */ /* 0x000fc80003f04070 */
[----:B------:R-:W-:-:S09]  /*a280*/  SEL R0, R0, 0x7c, P0 ;  /* 0x0000007c00007807 */ /* 0x000fd20000000000 */
.L_x_17120:
[----:B------:R-:W-:Y:S05]  /*a290*/  BSYNC B0 ;  /* 0x0000000000007941 */ /* 0x000fea0003800000 */
.L_x_17118:
[----:B------:R-:W-:-:S04]  /*a2a0*/  LOP3.LUT R3, R5, 0x80000000, RZ, 0xc0, !PT ;  /* 0x8000000005037812 */ /* 0x000fc800078ec0ff */
[----:B------:R-:W-:-:S04]  /*a2b0*/  SHF.R.U32.HI R3, RZ, 0x18, R3 ;  /* 0x00000018ff037819 */ /* 0x000fc80000011603 */
[----:B------:R-:W-:-:S05]  /*a2c0*/  LOP3.LUT R3, R0, R3, RZ, 0xfc, !PT ;  /* 0x0000000300037212 */ /* 0x000fca00078efcff */
[----:B------:R0:W-:Y:S01]  /*a2d0*/  STG.E.U8 desc[UR36][R8.64], R3 ;  /* 0x0000000308007986 */ /* 0x0001e2000c101124 */
[----:B------:R-:W-:Y:S05]  /*a2e0*/  BRA `(.L_x_17104) ;  /* 0x0000000400c07947 */ /* 0x000fea0003800000 */
.L_x_17114:
[----:B------:R-:W-:-:S04]  /*a2f0*/  LOP3.LUT R18, R18, 0xff, RZ, 0xc0, !PT ;  /* 0x000000ff12127812 */ /* 0x000fc800078ec0ff */
[----:B------:R-:W0:Y:S02]  /*a300*/  I2F.U16 R0, R18 ;  /* 0x0000001200007306 */ /* 0x000e240000101000 */
[----:B0-----:R-:W-:-:S05]  /*a310*/  F2FP.BF16.F32.PACK_AB R0, RZ, R0 ;  /* 0x00000000ff00723e */ /* 0x001fca00000010ff */
[----:B------:R0:W-:Y:S01]  /*a320*/  STG.E.U16 desc[UR36][R8.64], R0 ;  /* 0x0000000008007986 */ /* 0x0001e2000c101524 */
[----:B------:R-:W-:Y:S05]  /*a330*/  BRA `(.L_x_17104) ;  /* 0x0000000400ac7947 */ /* 0x000fea0003800000 */
.L_x_17111:
        /* <DEDUP_REMOVED lines=11> */
.L_x_17123:
        /* <DEDUP_REMOVED lines=18> */
.L_x_17126:
[----:B------:R-:W-:-:S04]  /*a510*/  LOP3.LUT R3, R5, 0x80000000, RZ, 0xc0, !PT ;  /* 0x8000000005037812 */ /* 0x000fc800078ec0ff */
[----:B------:R-:W-:-:S04]  /*a520*/  SHF.R.U32.HI R3, RZ, 0x18, R3 ;  /* 0x00000018ff037819 */ /* 0x000fc80000011603 */
[----:B------:R-:W-:-:S04]  /*a530*/  LOP3.LUT R0, R0, R3, RZ, 0xfc, !PT ;  /* 0x0000000300007212 */ /* 0x000fc800078efcff */
[----:B------:R-:W-:-:S07]  /*a540*/  PRMT R4, R0, 0x7610, R4 ;  /* 0x0000761000047816 */ /* 0x000fce0000000004 */
.L_x_17125:
[----:B------:R-:W-:Y:S05]  /*a550*/  BSYNC B0 ;  /* 0x0000000000007941 */ /* 0x000fea0003800000 */
.L_x_17124:
[----:B------:R0:W-:Y:S01]  /*a560*/  STG.E.U8 desc[UR36][R8.64], R4 ;  /* 0x0000000408007986 */ /* 0x0001e2000c101124 */
[----:B------:R-:W-:Y:S05]  /*a570*/  BRA `(.L_x_17104) ;  /* 0x00000004001c7947 */ /* 0x000fea0003800000 */
.L_x_17122:
        /* <DEDUP_REMOVED lines=18> */
.L_x_17129:
[----:B------:R-:W-:-:S04]  /*a6a0*/  LOP3.LUT R3, R5, 0x80000000, RZ, 0xc0, !PT ;  /* 0x8000000005037812 */ /* 0x000fc800078ec0ff */
[----:B------:R-:W-:-:S04]  /*a6b0*/  SHF.R.U32.HI R3, RZ, 0x18, R3 ;  /* 0x00000018ff037819 */ /* 0x000fc80000011603 */
[----:B------:R-:W-:-:S04]  /*a6c0*/  LOP3.LUT R0, R0, R3, RZ, 0xfc, !PT ;  /* 0x0000000300007212 */ /* 0x000fc800078efcff */
[----:B------:R-:W-:-:S07]  /*a6d0*/  PRMT R4, R0, 0x7610, R4 ;  /* 0x0000761000047816 */ /* 0x000fce0000000004 */
.L_x_17128:
[----:B------:R-:W-:Y:S05]  /*a6e0*/  BSYNC B0 ;  /* 0x0000000000007941 */ /* 0x000fea0003800000 */
.L_x_17127:
[----:B------:R0:W-:Y:S01]  /*a6f0*/  STG.E.U8 desc[UR36][R8.64], R4 ;  /* 0x0000000408007986 */ /* 0x0001e2000c101124 */
[----:B------:R-:W-:Y:S05]  /*a700*/  BRA `(.L_x_17104) ;  /* 0x0000000000b87947 */ /* 0x000fea0003800000 */
.L_x_17121:
        /* <DEDUP_REMOVED lines=23> */
.L_x_17103:
        /* <DEDUP_REMOVED lines=16> */
.L_x_17132:
[----:B------:R-:W-:Y:S05]  /*a980*/  BRA `(.L_x_17104) ;  /* 0x0000000000187947 */ /* 0x000fea0003800000 */
.L_x_17131:
[----:B------:R-:W-:Y:S01]  /*a990*/  LOP3.LUT R18, R18, 0xff, RZ, 0xc0, !PT ;  /* 0x000000ff12127812 */ /* 0x000fe200078ec0ff */
[----:B------:R-:W-:-:S05]  /*a9a0*/  IMAD.MOV.U32 R19, RZ, RZ, RZ ;  /* 0x000000ffff137224 */ /* 0x000fca00078e00ff */
[----:B------:R0:W-:Y:S01]  /*a9b0*/  STG.E.64 desc[UR36][R8.64], R18 ;  /* 0x0000001208007986 */ /* 0x0001e2000c101b24 */
[----:B------:R-:W-:Y:S05]  /*a9c0*/  BRA `(.L_x_17104) ;  /* 0x0000000000087947 */ /* 0x000fea0003800000 */
.L_x_17130:
[----:B------:R-:W-:-:S05]  /*a9d0*/  LOP3.LUT R3, R18, 0xff, RZ, 0xc0, !PT ;  /* 0x000000ff12037812 */ /* 0x000fca00078ec0ff */
[----:B------:R0:W-:Y:S02]  /*a9e0*/  STG.E desc[UR36][R8.64], R3 ;  /* 0x0000000308007986 */ /* 0x0001e4000c101924 */
.L_x_17104:
[----:B------:R-:W-:-:S07]  /*a9f0*/  VIADD R27, R27, 0x80 ;  /* 0x000000801b1b7836 */ /* 0x000fce0000000000 */
.L_x_17064:
[----:B------:R-:W-:Y:S05]  /*aa00*/  BSYNC B6 ;  /* 0x0000000000067941 */ /* 0x000fea0003800000 */
.L_x_17063:
        /* <DEDUP_REMOVED lines=21> */
.L_x_17136:
[----:B------:R-:W-:Y:S01]  /*ab60*/  STG.E.U8 desc[UR36][R4.64], R17 ;  /* 0x0000001104007986 */ /* 0x000fe2000c101124 */
[----:B------:R-:W-:Y:S05]  /*ab70*/  EXIT ;  /* 0x000000000000794d */ /* 0x000fea0003800000 */
.L_x_17135:
        /* <DEDUP_REMOVED lines=10> */
.L_x_17139:
[----:B------:R-:W-:-:S05]  /*ac20*/  LOP3.LUT R17, R17, 0xff, RZ, 0xc0, !PT ;  /* 0x000000ff11117812 */ /* 0x000fca00078ec0ff */
[----:B------:R-:W-:Y:S01]  /*ac30*/  STG.E desc[UR36][R4.64], R17 ;  /* 0x0000001104007986 */ /* 0x000fe2000c101924 */
[----:B------:R-:W-:Y:S05]  /*ac40*/  EXIT ;  /* 0x000000000000794d */ /* 0x000fea0003800000 */
.L_x_17138:
[----:B------:R-:W-:-:S05]  /*ac50*/  LOP3.LUT R17, R17, 0xff, RZ, 0xc0, !PT ;  /* 0x000000ff11117812 */ /* 0x000fca00078ec0ff */
[----:B------:R-:W-:Y:S01]  /*ac60*/  STG.E.U16 desc[UR36][R4.64], R17 ;  /* 0x0000001104007986 */ /* 0x000fe2000c101524 */
[----:B------:R-:W-:Y:S05]  /*ac70*/  EXIT ;  /* 0x000000000000794d */ /* 0x000fea0003800000 */
.L_x_17134:
        /* <DEDUP_REMOVED lines=10> */
.L_x_17141:
[----:B------:R-:W-:-:S04]  /*ad20*/  LOP3.LUT R17, R17, 0xff, RZ, 0xc0, !PT ;  /* 0x000000ff11117812 */ /* 0x000fc800078ec0ff */
[----:B------:R-:W0:Y:S02]  /*ad30*/  I2F.U16 R0, R17 ;  /* 0x0000001100007306 */ /* 0x000e240000101000 */
[----:B0-----:R-:W-:-:S05]  /*ad40*/  F2FP.F16.F32.PACK_AB R0, RZ, R0 ;  /* 0x00000000ff00723e */ /* 0x001fca00000000ff */
[----:B------:R-:W-:Y:S01]  /*ad50*/  STG.E.U16 desc[UR36][R4.64], R0 ;  /* 0x0000000004007986 */ /* 0x000fe2000c101524 */
[----:B------:R-:W-:Y:S05]  /*ad60*/  EXIT ;  /* 0x000000000000794d */ /* 0x000fea0003800000 */
.L_x_17140:
        /* <DEDUP_REMOVED lines=11> */
.L_x_17143:
[----:B------:R-:W-:-:S06]  /*ae20*/  LOP3.LUT R17, R17, 0xff, RZ, 0xc0, !PT ;  /* 0x000000ff11117812 */ /* 0x000fcc00078ec0ff */
[----:B------:R-:W0:Y:S02]  /*ae30*/  I2F.U16 R17, R17 ;  /* 0x0000001100117306 */ /* 0x000e240000101000 */
[----:B0-----:R-:W-:-:S04]  /*ae40*/  F2FP.F16.F32.PACK_AB R3, RZ, R17 ;  /* 0x00000011ff03723e */ /* 0x001fc800000000ff */
[----:B------:R-:W-:-:S05]  /*ae50*/  PRMT R3, R3, 0x5410, RZ ;  /* 0x0000541003037816 */ /* 0x000fca00000000ff */
[----:B------:R-:W-:Y:S01]  /*ae60*/  STG.E desc[UR36][R4.64], R3 ;  /* 0x0000000304007986 */ /* 0x000fe2000c101924 */
[----:B------:R-:W-:Y:S05]  /*ae70*/  EXIT ;  /* 0x000000000000794d */ /* 0x000fea0003800000 */
.L_x_17142:
[----:B------:R-:W-:-:S06]  /*ae80*/  LOP3.LUT R2, R17, 0xff, RZ, 0xc0, !PT ;  /* 0x000000ff11027812 */ /* 0x000fcc00078ec0ff */
[----:B------:R-:W0:Y:S02]  /*ae90*/  I2F.F64.U16 R2, R2 ;  /* 0x0000000200027312 */ /* 0x000e240000101800 */
[----:B0-----:R-:W-:Y:S01]  /*aea0*/  STG.E.64 desc[UR36][R4.64], R2 ;  /* 0x0000000204007986 */ /* 0x001fe2000c101b24 */
[----:B------:R-:W-:Y:S05]  /*aeb0*/  EXIT ;  /* 0x000000000000794d */ /* 0x000fea0003800000 */
.L_x_17133:
        /* <DEDUP_REMOVED lines=12> */
.L_x_17146:
[----:B------:R-:W-:Y:S02]  /*af80*/  LOP3.LUT R8, R17, 0xff, RZ, 0xc0, !PT ;  /* 0x000000ff11087812 */ /* 0x000fe400078ec0ff */
[----:B------:R-:W-:-:S04]  /*af90*/  CS2R R10, SRZ ;  /* 0x00000000000a7805 */ /* 0x000fc8000001ff00 */
[----:B------:R-:W0:Y:S02]  /*afa0*/  I2F.F64.U16 R8, R8 ;  /* 0x0000000800087312 */ /* 0x000e240000101800 */
[----:B0-----:R-:W-:Y:S01]  /*afb0*/  STG.E.128 desc[UR36][R4.64], R8 ;  /* 0x0000000804007986 */ /* 0x001fe2000c101d24 */
[----:B------:R-:W-:Y:S05]  /*afc0*/  EXIT ;  /* 0x000000000000794d */ /* 0x000fea0003800000 */
.L_x_17145:
        /* <DEDUP_REMOVED lines=22> */
.L_x_17150:
[----:B------:R-:W-:Y:S05]  /*b130*/  BSYNC B0 ;  /* 0x0000000000007941 */ /* 0x000fea0003800000 */
.L_x_17149:
[----:B------:R-:W-:-:S05]  /*b140*/  LOP3.LUT R3, R0, R3, RZ, 0xfc, !PT ;  /* 0x0000000300037212 */ /* 0x000fca00078efcff */
[----:B------:R-:W-:Y:S01]  /*b150*/  STG.E.U8 desc[UR36][R4.64], R3 ;  /* 0x0000000304007986 */ /* 0x000fe2000c101124 */
[----:B------:R-:W-:Y:S05]  /*b160*/  EXIT ;  /* 0x000000000000794d */ /* 0x000fea0003800000 */
.L_x_17148:
        /* <DEDUP_REMOVED lines=14> */
.L_x_17152:
[----:B------:R-:W-:Y:S01]  /*b250*/  IMAD.MOV.U32 R0, RZ, RZ, 0x7f ;  /* 0x0000007fff007424 */ /* 0x000fe200078e00ff */
[----:B------:R-:W-:-:S04]  /*b260*/  ISETP.GT.U32.AND P0, PT, R2, 0x7f800000, PT ;  /* 0x7f8000000200780c */ /* 0x000fc80003f04070 */
[----:B------:R-:W-:-:S09]  /*b270*/  SEL R0, R0, 0x7c, P0 ;  /* 0x0000007c00007807 */ /* 0x000fd20000000000 */
.L_x_17153:
[----:B------:R-:W-:Y:S05]  /*b280*/  BSYNC B0 ;  /* 0x0000000000007941 */ /* 0x000fea0003800000 */
.L_x_17151:
[----:B------:R-:W-:-:S04]  /*b290*/  LOP3.LUT R2, R17, 0x80000000, RZ, 0xc0, !PT ;  /* 0x8000000011027812 */ /* 0x000fc800078ec0ff */
[----:B------:R-:W-:-:S04]  /*b2a0*/  SHF.R.U32.HI R3, RZ, 0x18, R2 ;  /* 0x00000018ff037819 */ /* 0x000fc80000011602 */
[----:B------:R-:W-:-:S05]  /*b2b0*/  LOP3.LUT R3, R0, R3, RZ, 0xfc, !PT ;  /* 0x0000000300037212 */ /* 0x000fca00078efcff */
[----:B------:R-:W-:Y:S01]  /*b2c0*/  STG.E.U8 desc[UR36][R4.64], R3 ;  /* 0x0000000304007986 */ /* 0x000fe2000c101124 */
[----:B------:R-:W-:Y:S05]  /*b2d0*/  EXIT ;  /* 0x000000000000794d */ /* 0x000fea0003800000 */
.L_x_17147:
[----:B------:R-:W-:-:S04]  /*b2e0*/  LOP3.LUT R17, R17, 0xff, RZ, 0xc0, !PT ;  /* 0x000000ff11117812 */ /* 0x000fc800078ec0ff */
[----:B------:R-:W0:Y:S02]  /*b2f0*/  I2F.U16 R0, R17 ;  /* 0x0000001100007306 */ /* 0x000e240000101000 */
[----:B0-----:R-:W-:-:S05]  /*b300*/  F2FP.BF16.F32.PACK_AB R0, RZ, R0 ;  /* 0x00000000ff00723e */ /* 0x001fca00000010ff */
[----:B------:R-:W-:Y:S01]  /*b310*/  STG.E.U16 desc[UR36][R4.64], R0 ;  /* 0x0000000004007986 */ /* 0x000fe2000c101524 */
[----:B------:R-:W-:Y:S05]  /*b320*/  EXIT ;  /* 0x000000000000794d */ /* 0x000fea0003800000 */
.L_x_17144:
        /* <DEDUP_REMOVED lines=11> */
.L_x_17156:
        /* <DEDUP_REMOVED lines=18> */
.L_x_17159:
[----:B------:R-:W-:-:S04]  /*b500*/  LOP3.LUT R2, R17, 0x80000000, RZ, 0xc0, !PT ;  /* 0x8000000011027812 */ /* 0x000fc800078ec0ff */
[----:B------:R-:W-:-:S04]  /*b510*/  SHF.R.U32.HI R3, RZ, 0x18, R2 ;  /* 0x00000018ff037819 */ /* 0x000fc80000011602 */
[----:B------:R-:W-:-:S04]  /*b520*/  LOP3.LUT R0, R0, R3, RZ, 0xfc, !PT ;  /* 0x0000000300007212 */ /* 0x000fc800078efcff */
[----:B------:R-:W-:-:S07]  /*b530*/  PRMT R2, R0, 0x7610, R2 ;  /* 0x0000761000027816 */ /* 0x000fce0000000002 */
.L_x_17158:
[----:B------:R-:W-:Y:S05]  /*b540*/  BSYNC B0 ;  /* 0x0000000000007941 */ /* 0x000fea0003800000 */
.L_x_17157:
[----:B------:R-:W-:Y:S01]  /*b550*/  STG.E.U8 desc[UR36][R4.64], R2 ;  /* 0x0000000204007986 */ /* 0x000fe2000c101124 */
[----:B------:R-:W-:Y:S05]  /*b560*/  EXIT ;  /* 0x000000000000794d */ /* 0x000fea0003800000 */
.L_x_17155:
        /* <DEDUP_REMOVED lines=18> */
.L_x_17162:
[----:B------:R-:W-:-:S04]  /*b690*/  LOP3.LUT R2, R17, 0x80000000, RZ, 0xc0, !PT ;  /* 0x8000000011027812 */ /* 0x000fc800078ec0ff */
[----:B------:R-:W-:-:S04]  /*b6a0*/  SHF.R.U32.HI R3, RZ, 0x18, R2 ;  /* 0x00000018ff037819 */ /* 0x000fc80000011602 */
[----:B------:R-:W-:-:S04]  /*b6b0*/  LOP3.LUT R0, R0, R3, RZ, 0xfc, !PT ;  /* 0x0000000300007212 */ /* 0x000fc800078efcff */
[----:B------:R-:W-:-:S07]  /*b6c0*/  PRMT R2, R0, 0x7610, R2 ;  /* 0x0000761000027816 */ /* 0x000fce0000000002 */
.L_x_17161:
[----:B------:R-:W-:Y:S05]  /*b6d0*/  BSYNC B0 ;  /* 0x0000000000007941 */ /* 0x000fea0003800000 */
.L_x_17160:
[----:B------:R-:W-:Y:S01]  /*b6e0*/  STG.E.U8 desc[UR36][R4.64], R2 ;  /* 0x0000000204007986 */ /* 0x000fe2000c101124 */
[----:B------:R-:W-:Y:S05]  /*b6f0*/  EXIT ;  /* 0x000000000000794d */ /* 0x000fea0003800000 */
.L_x_17154:
        /* <DEDUP_REMOVED lines=23> */
.L_x_17137:
        /* <DEDUP_REMOVED lines=16> */
.L_x_17165:
[----:B------:R-:W-:Y:S05]  /*b970*/  EXIT ;  /* 0x000000000000794d */ /* 0x000fea0003800000 */
.L_x_17164:
[----:B------:R-:W-:Y:S01]  /*b980*/  LOP3.LUT R2, R17, 0xff, RZ, 0xc0, !PT ;  /* 0x000000ff11027812 */ /* 0x000fe200078ec0ff */
[----:B------:R-:W-:-:S05]  /*b990*/  IMAD.MOV.U32 R3, RZ, RZ, RZ ;  /* 0x000000ffff037224 */ /* 0x000fca00078e00ff */
[----:B------:R-:W-:Y:S01]  /*b9a0*/  STG.E.64 desc[UR36][R4.64], R2 ;  /* 0x0000000204007986 */ /* 0x000fe2000c101b24 */
[----:B------:R-:W-:Y:S05]  /*b9b0*/  EXIT ;  /* 0x000000000000794d */ /* 0x000fea0003800000 */
.L_x_17163:
[----:B------:R-:W-:-:S05]  /*b9c0*/  LOP3.LUT R17, R17, 0xff, RZ, 0xc0, !PT ;  /* 0x000000ff11117812 */ /* 0x000fca00078ec0ff */
[----:B------:R-:W-:Y:S01]  /*b9d0*/  STG.E desc[UR36][R4.64], R17 ;  /* 0x0000001104007986 */ /* 0x000fe2000c101924 */
[----:B------:R-:W-:Y:S05]  /*b9e0*/  EXIT ;  /* 0x000000000000794d */ /* 0x000fea0003800000 */
.L_x_17166:
        /* <DEDUP_REMOVED lines=9> */
.L_x_17368:


//--------------------- .text._ZN2at6native18elementwise_kernelILi128ELi4EZNS0_22gpu_kernel_impl_nocastINS0_13BinaryFunctorIhhhNS0_15binary_internal10MulFunctorIhEEEEEEvRNS_18TensorIteratorBaseERKT_EUliE_EEviT1_ --------------------------
	.section	.text._ZN2at6native18elementwise_kernelILi128ELi4EZNS0_22gpu_kernel_impl_nocastINS0_13BinaryFunctorIhhhNS0_15binary_internal10MulFunctorIhEEEEEEvRNS_18TensorIteratorBaseERKT_EUliE_EEviT1_,"ax",@progbits
	.align	128
        .global         _ZN2at6native18elementwise_kernelILi128ELi4EZNS0_22gpu_kernel_impl_nocastINS0_13BinaryFunctorIhhhNS0_15binary_internal10MulFunctorIhEEEEEEvRNS_18TensorIteratorBaseERKT_EUliE_EEviT1_
        .type           _ZN2at6native18elementwise_kernelILi128ELi4EZNS0_22gpu_kernel_impl_nocastINS0_13BinaryFunctorIhhhNS0_15binary_internal10MulFunctorIhEEEEEEvRNS_18TensorIteratorBaseERKT_EUliE_EEviT1_,@function
        .size           _ZN2at6native18elementwise_kernelILi128ELi4EZNS0_22gpu_kernel_impl_nocastINS0_13BinaryFunctorIhhhNS0_15binary_internal10MulFunctorIhEEEEEEvRNS_18TensorIteratorBaseERKT_EUliE_EEviT1_,(.L_x_17369 - _ZN2at6native18elementwise_kernelILi128ELi4EZNS0_22gpu_kernel_impl_nocastINS0_13BinaryFunctorIhhhNS0_15binary_internal10MulFunctorIhEEEEEEvRNS_18TensorIteratorBaseERKT_EUliE_EEviT1_)
        .other          _ZN2at6native18elementwise_kernelILi128ELi4EZNS0_22gpu_kernel_impl_nocastINS0_13BinaryFunctorIhhhNS0_15binary_internal10MulFunctorIhEEEEEEvRNS_18TensorIteratorBaseERKT_EUliE_EEviT1_,@"STO_CUDA_ENTRY STV_DEFAULT"
_ZN2at6native18elementwise_kernelILi128ELi4EZNS0_22gpu_kernel_impl_nocastINS0_13BinaryFunctorIhhhNS0_15binary_internal10MulFunctorIhEEEEEEvRNS_18TensorIteratorBaseERKT_EUliE_EEviT1_:
.text._ZN2at6native18elementwise_kernelILi128ELi4EZNS0_22gpu_kernel_impl_nocastINS0_13BinaryFunctorIhhhNS0_15binary_internal10MulFunctorIhEEEEEEvRNS_18TensorIteratorBaseERKT_EUliE_EEviT1_:
        /* <DEDUP_REMOVED lines=363> */
.L_x_17169:
        /* <DEDUP_REMOVED lines=14> */
.L_x_17168:
[----:B------:R-:W-:Y:S05]  /*1790*/  BSYNC B0 ;  /* 0x0000000000007941 */ /* 0x000fea0003800000 */
.L_x_17167:
        /* <DEDUP_REMOVED lines=356> */
.L_x_17172:
        /* <DEDUP_REMOVED lines=369> */
.L_x_17173:
        /* <DEDUP_REMOVED lines=14> */
.L_x_17171:
[----:B------:R-:W-:Y:S05]  /*45d0*/  BSYNC B0 ;  /* 0x0000000000007941 */ /* 0x000fea0003800000 */
.L_x_17170:
        /* <DEDUP_REMOVED lines=355> */
.L_x_17174:
        /* <DEDUP_REMOVED lines=14> */
.L_x_17175:
        /* <DEDUP_REMOVED lines=9> */
.L_x_17369:


//--------------------- .text._ZN2at6native27unrolled_elementwise_kernelINS0_13BinaryFunctorIhhhNS0_15binary_internal10MulFunctorIhEEEESt5arrayIPcLm3EELi4E23TrivialOffsetCalculatorILi2EjESA_ILi1EjENS0_6memory15LoadWithoutCastENSD_16StoreWithoutCastEEEviT_T0_T2_T3_T4_T5_ --------------------------
	.section	.text._ZN2at6native27unrolled_elementwise_kernelINS0_13BinaryFunctorIhhhNS0_15binary_internal10MulFunctorIhEEEESt5arrayIPcLm3EELi4E23TrivialOffsetCalculatorILi2EjESA_ILi1EjENS0_6memory15LoadWithoutCastENSD_16StoreWithoutCastEEEviT_T0_T2_T3_T4_T5_,"ax",@progbits
	.align	128
        .global         _ZN2at6native27unrolled_elementwise_kernelINS0_13BinaryFunctorIhhhNS0_15binary_internal10MulFunctorIhEEEESt5arrayIPcLm3EELi4E23TrivialOffsetCalculatorILi2EjESA_ILi1EjENS0_6memory15LoadWithoutCastENSD_16StoreWithoutCastEEEviT_T0_T2_T3_T4_T5_
        .type           _ZN2at6native27unrolled_elementwise_kernelINS0_13BinaryFunctorIhhhNS0_15binary_internal10MulFunctorIhEEEESt5arrayIPcLm3EELi4E23TrivialOffsetCalculatorILi2EjESA_ILi1EjENS0_6memory15LoadWithoutCastENSD_16StoreWithoutCastEEEviT_T0_T2_T3_T4_T5_,@function
        .size           _ZN2at6native27unrolled_elementwise_kernelINS0_13BinaryFunctorIhhhNS0_15binary_internal10MulFunctorIhEEEESt5arrayIPcLm3EELi4E23TrivialOffsetCalculatorILi2EjESA_ILi1EjENS0_6memory15LoadWithoutCastENSD_16StoreWithoutCastEEEviT_T0_T2_T3_T4_T5_,(.L_x_17370 - _ZN2at6native27unrolled_elementwise_kernelINS0_13BinaryFunctorIhhhNS0_15binary_internal10MulFunctorIhEEEESt5arrayIPcLm3EELi4E23TrivialOffsetCalculatorILi2EjESA_ILi1EjENS0_6memory15LoadWithoutCastENSD_16StoreWithoutCastEEEviT_T0_T2_T3_T4_T5_)
        .other          _ZN2at6native27unrolled_elementwise_kernelINS0_13BinaryFunctorIhhhNS0_15binary_internal10MulFunctorIhEEEESt5arrayIPcLm3EELi4E23TrivialOffsetCalculatorILi2EjESA_ILi1EjENS0_6memory15LoadWithoutCastENSD_16StoreWithoutCastEEEviT_T0_T2_T3_T4_T5_,@"STO_CUDA_ENTRY STV_DEFAULT"
_ZN2at6native27unrolled_elementwise_kernelINS0_13BinaryFunctorIhhhNS0_15binary_internal10MulFunctorIhEEEESt5arrayIPcLm3EELi4E23TrivialOffsetCalculatorILi2EjESA_ILi1EjENS0_6memory15LoadWithoutCastENSD_16StoreWithoutCastEEEviT_T0_T2_T3_T4_T5_:
.text._ZN2at6native27unrolled_elementwise_kernelINS0_13BinaryFunctorIhhhNS0_15binary_internal10MulFunctorIhEEEESt5arrayIPcLm3EELi4E23TrivialOffsetCalculatorILi2EjESA_ILi1EjENS0_6memory15LoadWithoutCastENSD_16StoreWithoutCastEEEviT_T0_T2_T3_T4_T5_:
        /* <DEDUP_REMOVED lines=89> */
.L_x_17177:
[----:B------:R-:W-:Y:S05]  /*0590*/  BSYNC B0 ;  /* 0x0000000000007941 */ /* 0x000fea0003800000 */
.L_x_17176:
        /* <DEDUP_REMOVED lines=11> */
.L_x_17178:
        /* <DEDUP_REMOVED lines=11> */
.L_x_17370:


//--------------------- .text._ZN2at6native29vectorized_elementwise_kernelILi2ENS0_13BinaryFunctorIhhhNS0_15binary_internal10MulFunctorIhEEEESt5arrayIPcLm3EEEEviT0_T1_ --------------------------
	.section	.text._ZN2at6native29vectorized_elementwise_kernelILi2ENS0_13BinaryFunctorIhhhNS0_15binary_internal10MulFunctorIhEEEESt5arrayIPcLm3EEEEviT0_T1_,"ax",@progbits
	.align	128
        .global         _ZN2at6native29vectorized_elementwise_kernelILi2ENS0_13BinaryFunctorIhhhNS0_15binary_internal10MulFunctorIhEEEESt5arrayIPcLm3EEEEviT0_T1_
        .type           _ZN2at6native29vectorized_elementwise_kernelILi2ENS0_13BinaryFunctorIhhhNS0_15binary_internal10MulFunctorIhEEEESt5arrayIPcLm3EEEEviT0_T1_,@function
        .size           _ZN2at6native29vectorized_elementwise_kernelILi2ENS0_13BinaryFunctorIhhhNS0_15binary_internal10MulFunctorIhEEEESt5arrayIPcLm3EEEEviT0_T1_,(.L_x_17371 - _ZN2at6native29vectorized_elementwise_kernelILi2ENS0_13BinaryFunctorIhhhNS0_15binary_internal10MulFunctorIhEEEESt5arrayIPcLm3EEEEviT0_T1_)
        .other          _ZN2at6native29vectorized_elementwise_kernelILi2ENS0_13BinaryFunctorIhhhNS0_15binary_internal10MulFunctorIhEEEESt5arrayIPcLm3EEEEviT0_T1_,@"STO_CUDA_ENTRY STV_DEFAULT"
_ZN2at6native29vectorized_elementwise_kernelILi2ENS0_13BinaryFunctorIhhhNS0_15binary_internal10MulFunctorIhEEEESt5arrayIPcLm3EEEEviT0_T1_:
.text._ZN2at6native29vectorized_elementwise_kernelILi2ENS0_13BinaryFunctorIhhhNS0_15binary_internal10MulFunctorIhEEEESt5arrayIPcLm3EEEEviT0_T1_:
        /* <DEDUP_REMOVED lines=76> */
.L_x_17179:
        /* <DEDUP_REMOVED lines=160> */
.L_x_17182:
        /* <DEDUP_REMOVED lines=8> */
.L_x_17183:
        /* <DEDUP_REMOVED lines=8> */
.L_x_17184:
        /* <DEDUP_REMOVED lines=9> */
.L_x_17185:
[----:B------:R-:W-:Y:S05]  /*1050*/  BSYNC B1 ;  /* 0x0000000000017941 */ /* 0x000fea0003800000 */
.L_x_17181:
[----:B------:R-:W-:-:S13]  /*1060*/  ISETP.GE.AND P0, PT, R4, R3, PT ;  /* 0x000000030400720c */ /* 0x000fda0003f06270 */
[----:B--2---:R-:W2:Y:S01]  /*1070*/  @!P0 LDC.64 R10, c[0x0][0x218] ;  /* 0x00008600ff0a8b82 */ /* 0x004ea20000000a00 */
[C---:B01----:R-:W-:Y:S02]  /*1080*/  @!P0 VIADD R9, R4.reuse, UR4 ;  /* 0x0000000404098c36 */ /* 0x043fe40008000000 */
[----:B------:R-:W-:-:S03]  /*1090*/  @!P0 VIADD R4, R4, 0x80 ;  /* 0x0000008004048836 */ /* 0x000fc60000000000 */
[----:B--2---:R-:W-:-:S05]  /*10a0*/  @!P0 IADD3 R8, P1, R9, R10, RZ ;  /* 0x0000000a09088210 */ /* 0x004fca0007f3e0ff */
[----:B------:R-:W-:-:S05]  /*10b0*/  @!P0 IMAD.X R9, RZ, RZ, R11, P1 ;  /* 0x000000ffff098224 */ /* 0x000fca00008e060b */
[----:B------:R2:W-:Y:S03]  /*10c0*/  @!P0 STG.E.U8 desc[UR12][R8.64], R6 ;  /* 0x0000000608008986 */ /* 0x0005e6000c10110c */
.L_x_17186:
[----:B------:R-:W-:Y:S05]  /*10d0*/  BSYNC B0 ;  /* 0x0000000000007941 */ /* 0x000fea0003800000 */
.L_x_17180:
        /* <DEDUP_REMOVED lines=9> */
.L_x_17187:
        /* <DEDUP_REMOVED lines=9> */
.L_x_17371:


//--------------------- .text._ZN2at6native29vectorized_elementwise_kernelILi4ENS0_13BinaryFunctorIhhhNS0_15binary_internal10MulFunctorIhEEEESt5arrayIPcLm3EEEEviT0_T1_ --------------------------
	.section	.text._ZN2at6native29vectorized_elementwise_kernelILi4ENS0_13BinaryFunctorIhhhNS0_15binary_internal10MulFunctorIhEEEESt5arrayIPcLm3EEEEviT0_T1_,"ax",@progbits
	.align	128
        .global         _ZN2at6native29vectorized_elementwise_kernelILi4ENS0_13BinaryFunctorIhhhNS0_15binary_internal10MulFunctorIhEEEESt5arrayIPcLm3EEEEviT0_T1_
        .type           _ZN2at6native29vectorized_elementwise_kernelILi4ENS0_13BinaryFunctorIhhhNS0_15binary_internal10MulFunctorIhEEEESt5arrayIPcLm3EEEEviT0_T1_,@function
        .size           _ZN2at6native29vectorized_elementwise_kernelILi4ENS0_13BinaryFunctorIhhhNS0_15binary_internal10MulFunctorIhEEEESt5arrayIPcLm3EEEEviT0_T1_,(.L_x_17372 - _ZN2at6native29vectorized_elementwise_kernelILi4ENS0_13BinaryFunctorIhhhNS0_15binary_internal10MulFunctorIhEEEESt5arrayIPcLm3EEEEviT0_T1_)
        .other          _ZN2at6native29vectorized_elementwise_kernelILi4ENS0_13BinaryFunctorIhhhNS0_15binary_internal10MulFunctorIhEEEESt5arrayIPcLm3EEEEviT0_T1_,@"STO_CUDA_ENTRY STV_DEFAULT"
_ZN2at6native29vectorized_elementwise_kernelILi4ENS0_13BinaryFunctorIhhhNS0_15binary_internal10MulFunctorIhEEEESt5arrayIPcLm3EEEEviT0_T1_:
.text._ZN2at6native29vectorized_elementwise_kernelILi4ENS0_13BinaryFunctorIhhhNS0_15binary_internal10MulFunctorIhEEEESt5arrayIPcLm3EEEEviT0_T1_:
        /* <DEDUP_REMOVED lines=69> */
.L_x_17188:
        /* <DEDUP_REMOVED lines=160> */
.L_x_17191:
        /* <DEDUP_REMOVED lines=8> */
.L_x_17192:
        /* <DEDUP_REMOVED lines=8> */
.L_x_17193:
        /* <DEDUP_REMOVED lines=9> */
.L_x_17194:
[----:B------:R-:W-:Y:S05]  /*0fe0*/  BSYNC B1 ;  /* 0x0000000000017941 */ /* 0x000fea0003800000 */
.L_x_17190:
[----:B------:R-:W-:-:S13]  /*0ff0*/  ISETP.GE.AND P0, PT, R4, R3, PT ;  /* 0x000000030400720c */ /* 0x000fda0003f06270 */
[----:B--2---:R-:W2:Y:S01]  /*1000*/  @!P0 LDC.64 R10, c[0x0][0x218] ;  /* 0x00008600ff0a8b82 */ /* 0x004ea20000000a00 */
[C---:B01----:R-:W-:Y:S02]  /*1010*/  @!P0 VIADD R9, R4.reuse, UR4 ;  /* 0x0000000404098c36 */ /* 0x043fe40008000000 */
[----:B------:R-:W-:-:S03]  /*1020*/  @!P0 VIADD R4, R4, 0x80 ;  /* 0x0000008004048836 */ /* 0x000fc60000000000 */
[----:B--2---:R-:W-:-:S05]  /*1030*/  @!P0 IADD3 R8, P1, R9, R10, RZ ;  /* 0x0000000a09088210 */ /* 0x004fca0007f3e0ff */
[----:B------:R-:W-:-:S05]  /*1040*/  @!P0 IMAD.X R9, RZ, RZ, R11, P1 ;  /* 0x000000ffff098224 */ /* 0x000fca00008e060b */
[----:B------:R2:W-:Y:S03]  /*1050*/  @!P0 STG.E.U8 desc[UR12][R8.64], R6 ;  /* 0x0000000608008986 */ /* 0x0005e6000c10110c */
.L_x_17195:
[----:B------:R-:W-:Y:S05]  /*1060*/  BSYNC B0 ;  /* 0x0000000000007941 */ /* 0x000fea0003800000 */
.L_x_17189:
        /* <DEDUP_REMOVED lines=9> */
.L_x_17196:
        /* <DEDUP_REMOVED lines=16> */
.L_x_17372:


//--------------------- .text._ZN2at6native29vectorized_elementwise_kernelILi8ENS0_13BinaryFunctorIhhhNS0_15binary_internal10MulFunctorIhEEEESt5arrayIPcLm3EEEEviT0_T1_ --------------------------
	.section	.text._ZN2at6native29vectorized_elementwise_kernelILi8ENS0_13BinaryFunctorIhhhNS0_15binary_internal10MulFunctorIhEEEESt5arrayIPcLm3EEEEviT0_T1_,"ax",@progbits
	.align	128
        .global         _ZN2at6native29vectorized_elementwise_kernelILi8ENS0_13BinaryFunctorIhhhNS0_15binary_internal10MulFunctorIhEEEESt5arrayIPcLm3EEEEviT0_T1_
        .type           _ZN2at6native29vectorized_elementwise_kernelILi8ENS0_13BinaryFunctorIhhhNS0_15binary_internal10MulFunctorIhEEEESt5arrayIPcLm3EEEEviT0_T1_,@function
        .size           _ZN2at6native29vectorized_elementwise_kernelILi8ENS0_13BinaryFunctorIhhhNS0_15binary_internal10MulFunctorIhEEEESt5arrayIPcLm3EEEEviT0_T1_,(.L_x_17373 - _ZN2at6native29vectorized_elementwise_kernelILi8ENS0_13BinaryFunctorIhhhNS0_15binary_internal10MulFunctorIhEEEESt5arrayIPcLm3EEEEviT0_T1_)
        .other          _ZN2at6native29vectorized_elementwise_kernelILi8ENS0_13BinaryFunctorIhhhNS0_15binary_internal10MulFunctorIhEEEESt5arrayIPcLm3EEEEviT0_T1_,@"STO_CUDA_ENTRY STV_DEFAULT"
_ZN2at6native29vectorized_elementwise_kernelILi8ENS0_13BinaryFunctorIhhhNS0_15binary_internal10MulFunctorIhEEEESt5arrayIPcLm3EEEEviT0_T1_:
.text._ZN2at6native29vectorized_elementwise_kernelILi8ENS0_13BinaryFunctorIhhhNS0_15binary_internal10MulFunctorIhEEEESt5arrayIPcLm3EEEEviT0_T1_:
        /* <DEDUP_REMOVED lines=97> */
.L_x_17197:
        /* <DEDUP_REMOVED lines=160> */
.L_x_17200:
        /* <DEDUP_REMOVED lines=8> */
.L_x_17201:
        /* <DEDUP_REMOVED lines=8> */
.L_x_17202:
        /* <DEDUP_REMOVED lines=9> */
.L_x_17203:
[----:B------:R-:W-:Y:S05]  /*11a0*/  BSYNC B1 ;  /* 0x0000000000017941 */ /* 0x000fea0003800000 */
.L_x_17199:
[----:B------:R-:W-:-:S13]  /*11b0*/  ISETP.GE.AND P0, PT, R4, R3, PT ;  /* 0x000000030400720c */ /* 0x000fda0003f06270 */
[----:B--2---:R-:W2:Y:S01]  /*11c0*/  @!P0 LDC.64 R10, c[0x0][0x218] ;  /* 0x00008600ff0a8b82 */ /* 0x004ea20000000a00 */
[C---:B01----:R-:W-:Y:S02]  /*11d0*/  @!P0 VIADD R9, R4.reuse, UR4 ;  /* 0x0000000404098c36 */ /* 0x043fe40008000000 */
[----:B------:R-:W-:-:S03]  /*11e0*/  @!P0 VIADD R4, R4, 0x80 ;  /* 0x0000008004048836 */ /* 0x000fc60000000000 */
[----:B--2---:R-:W-:-:S05]  /*11f0*/  @!P0 IADD3 R8, P1, R9, R10, RZ ;  /* 0x0000000a09088210 */ /* 0x004fca0007f3e0ff */
[----:B------:R-:W-:-:S05]  /*1200*/  @!P0 IMAD.X R9, RZ, RZ, R11, P1 ;  /* 0x000000ffff098224 */ /* 0x000fca00008e060b */
[----:B------:R2:W-:Y:S03]  /*1210*/  @!P0 STG.E.U8 desc[UR12][R8.64], R6 ;  /* 0x0000000608008986 */ /* 0x0005e6000c10110c */
.L_x_17204:
[----:B------:R-:W-:Y:S05]  /*1220*/  BSYNC B0 ;  /* 0x0000000000007941 */ /* 0x000fea0003800000 */
.L_x_17198:
        /* <DEDUP_REMOVED lines=9> */
.L_x_17205:
        /* <DEDUP_REMOVED lines=12> */
.L_x_17373:


//--------------------- .nv.global.init           --------------------------
	.section	.nv.global.init,"aw",@progbits
.nv.global.init:
	.type		$str$5,@object
	.size		$str$5,(__unnamed_9 - $str$5)
$str$5:
        /*0000*/ 	.byte	0x66, 0x61, 0x6c, 0x73, 0x65, 0x00
	.type		__unnamed_9,@object
	.size		__unnamed_9,(__unnamed_1 - __unnamed_9)
__unnamed_9:
        /*0006*/ 	.byte	0x63, 0x61, 0x73, 0x74, 0x5f, 0x61, 0x6e, 0x64, 0x5f, 0x73, 0x74, 0x6f, 0x72, 0x65, 0x00
	.type		__unnamed_1,@object
	.size		__unnamed_1,(__unnamed_17 - __unnamed_1)
__unnamed_1:
        /*0015*/ 	.byte	0x66, 0x65, 0x74, 0x63, 0x68, 0x5f, 0x61, 0x6e, 0x64, 0x5f, 0x63, 0x61, 0x73, 0x74, 0x00
	.type		__unnamed_17,@object
	.size		__unnamed_17,(__unnamed_5 - __unnamed_17)
__unnamed_17:
        /*0024*/ 	.byte	0x63, 0x61, 0x73, 0x74, 0x5f, 0x61, 0x6e, 0x64, 0x5f, 0x73, 0x74, 0x6f, 0x72, 0x65, 0x00
	.type		__unnamed_5,@object
	.size		__unnamed_5,(__unnamed_21 - __unnamed_5)
__unnamed_5:
        /*0033*/ 	.byte	0x63, 0x61, 0x73, 0x74, 0x5f, 0x61, 0x6e, 0x64, 0x5f, 0x73, 0x74, 0x6f, 0x72, 0x65, 0x00
	.type		__unnamed_21,@object
	.size		__unnamed_21,(__unnamed_13 - __unnamed_21)
__unnamed_21:
        /*0042*/ 	.byte	0x66, 0x65, 0x74, 0x63, 0x68, 0x5f, 0x61, 0x6e, 0x64, 0x5f, 0x63, 0x61, 0x73, 0x74, 0x00
	.type		__unnamed_13,@object
	.size		__unnamed_13,(__unnamed_3 - __unnamed_13)
__unnamed_13:
        /*0051*/ 	.byte	0x63, 0x61, 0x73, 0x74, 0x5f, 0x61, 0x6e, 0x64, 0x5f, 0x73, 0x74, 0x6f, 0x72, 0x65, 0x00
	.type		__unnamed_3,@object
	.size		__unnamed_3,(__unnamed_19 - __unnamed_3)
__unnamed_3:
        /*0060*/ 	.byte	0x63, 0x61, 0x73, 0x74, 0x5f, 0x61, 0x6e, 0x64, 0x5f, 0x73, 0x74, 0x6f, 0x72, 0x65, 0x00
	.type		__unnamed_19,@object
	.size		__unnamed_19,(__unnamed_11 - __unnamed_19)
__unnamed_19:
        /*006f*/ 	.byte	0x66, 0x65, 0x74, 0x63, 0x68, 0x5f, 0x61, 0x6e, 0x64, 0x5f, 0x63, 0x61, 0x73, 0x74, 0x00
	.type		__unnamed_11,@object
	.size		__unnamed_11,(__unnamed_7 - __unnamed_11)
__unnamed_11:
        /*007e*/ 	.byte	0x63, 0x61, 0x73, 0x74, 0x5f, 0x61, 0x6e, 0x64, 0x5f, 0x73, 0x74, 0x6f, 0x72, 0x65, 0x00
	.type		__unnamed_7,@object
	.size		__unnamed_7,(__unnamed_23 - __unnamed_7)
__unnamed_7:
        /*008d*/ 	.byte	0x63, 0x61, 0x73, 0x74, 0x5f, 0x61, 0x6e, 0x64, 0x5f, 0x73, 0x74, 0x6f, 0x72, 0x65, 0x00
	.type		__unnamed_23,@object
	.size		__unnamed_23,(__unnamed_15 - __unnamed_23)
__unnamed_23:
        /*009c*/ 	.byte	0x66, 0x65, 0x74, 0x63, 0x68, 0x5f, 0x61, 0x6e, 0x64, 0x5f, 0x63, 0x61, 0x73, 0x74, 0x00
	.type		__unnamed_15,@object
	.size		__unnamed_15,(__unnamed_10 - __unnamed_15)
__unnamed_15:
        /*00ab*/ 	.byte	0x63, 0x61, 0x73, 0x74, 0x5f, 0x61, 0x6e, 0x64, 0x5f, 0x73, 0x74, 0x6f, 0x72, 0x65, 0x00
	.type		__unnamed_10,@object
	.size		__unnamed_10,(__unnamed_2 - __unnamed_10)
__unnamed_10:
        /*00ba*/ 	.byte	0x66, 0x65, 0x74, 0x63, 0x68, 0x5f, 0x61, 0x6e, 0x64, 0x5f, 0x63, 0x61, 0x73, 0x74, 0x00
	.type		__unnamed_2,@object
	.size		__unnamed_2,(__unnamed_18 - __unnamed_2)
__unnamed_2:
        /*00c9*/ 	.byte	0x66, 0x65, 0x74, 0x63, 0x68, 0x5f, 0x61, 0x6e, 0x64, 0x5f, 0x63, 0x61, 0x73, 0x74, 0x00
	.type		__unnamed_18,@object
	.size		__unnamed_18,(__unnamed_6 - __unnamed_18)
__unnamed_18:
        /*00d8*/ 	.byte	0x63, 0x61, 0x73, 0x74, 0x5f, 0x61, 0x6e, 0x64, 0x5f, 0x73, 0x74, 0x6f, 0x72, 0x65, 0x00
	.type		__unnamed_6,@object
	.size		__unnamed_6,(__unnamed_22 - __unnamed_6)
__unnamed_6:
        /*00e7*/ 	.byte	0x66, 0x65, 0x74, 0x63, 0x68, 0x5f, 0x61, 0x6e, 0x64, 0x5f, 0x63, 0x61, 0x73, 0x74, 0x00
	.type		__unnamed_22,@object
	.size		__unnamed_22,(__unnamed_14 - __unnamed_22)
__unnamed_22:
        /*00f6*/ 	.byte	0x63, 0x61, 0x73, 0x74, 0x5f, 0x61, 0x6e, 0x64, 0x5f, 0x73, 0x74, 0x6f, 0x72, 0x65, 0x00
	.type		__unnamed_14,@object
	.size		__unnamed_14,(__unnamed_4 - __unnamed_14)
__unnamed_14:
        /*0105*/ 	.byte	0x66, 0x65, 0x74, 0x63, 0x68, 0x5f, 0x61, 0x6e, 0x64, 0x5f, 0x63, 0x61, 0x73, 0x74, 0x00
	.type		__unnamed_4,@object
	.size		__unnamed_4,(__unnamed_20 - __unnamed_4)
__unnamed_4:
        /*0114*/ 	.byte	0x66, 0x65, 0x74, 0x63, 0x68, 0x5f, 0x61, 0x6e, 0x64, 0x5f, 0x63, 0x61, 0x73, 0x74, 0x00
	.type		__unnamed_20,@object
	.size		__unnamed_20,(__unnamed_12 - __unnamed_20)
__unnamed_20:
        /*0123*/ 	.byte	0x63, 0x61, 0x73, 0x74, 0x5f, 0x61, 0x6e, 0x64, 0x5f, 0x73, 0x74, 0x6f, 0x72, 0x65, 0x00
	.type		__unnamed_12,@object
	.size		__unnamed_12,(__unnamed_8 - __unnamed_12)
__unnamed_12:
        /*0132*/ 	.byte	0x66, 0x65, 0x74, 0x63, 0x68, 0x5f, 0x61, 0x6e, 0x64, 0x5f, 0x63, 0x61, 0x73, 0x74, 0x00
	.type		__unnamed_8,@object
	.size		__unnamed_8,(__unnamed_24 - __unnamed_8)
__unnamed_8:
        /*0141*/ 	.byte	0x66, 0x65, 0x74, 0x63, 0x68, 0x5f, 0x61, 0x6e, 0x64, 0x5f, 0x63, 0x61, 0x73, 0x74, 0x00
	.type		__unnamed_24,@object
	.size		__unnamed_24,(__unnamed_16 - __unnamed_24)
__unnamed_24:
        /*0150*/ 	.byte	0x63, 0x61, 0x73, 0x74, 0x5f, 0x61, 0x6e, 0x64, 0x5f, 0x73, 0x74, 0x6f, 0x72, 0x65, 0x00
	.type		__unnamed_16,@object
	.size		__unnamed_16,($str$6 - __unnamed_16)
__unnamed_16:
        /*015f*/ 	.byte	0x66, 0x65, 0x74, 0x63, 0x68, 0x5f, 0x61, 0x6e, 0x64, 0x5f, 0x63, 0x61, 0x73, 0x74, 0x00
	.type		$str$6,@object
	.size		$str$6,(.L_53 - $str$6)
$str$6:
        /*016e*/ 	.byte	0x2f, 0x72, 0x6f, 0x6f, 0x74, 0x2f, 0x2e, 0x70, 0x79, 0x65, 0x6e, 0x76, 0x2f, 0x76, 0x65, 0x72
        /*017e*/ 	.byte	0x73, 0x69, 0x6f, 0x6e, 0x73, 0x2f, 0x33, 0x2e, 0x31, 0x33, 0x2e, 0x31, 0x32, 0x2f, 0x6c, 0x69
        /*018e*/ 	.byte	0x62, 0x2f, 0x70, 0x79, 0x74, 0x68, 0x6f, 0x6e, 0x33, 0x2e, 0x31, 0x33, 0x2f, 0x73, 0x69, 0x74
        /*019e*/ 	.byte	0x65, 0x2d, 0x70, 0x61, 0x63, 0x6b, 0x61, 0x67, 0x65, 0x73, 0x2f, 0x74, 0x6f, 0x72, 0x63, 0x68
        /*01ae*/ 	.byte	0x2f, 0x69, 0x6e, 0x63, 0x6c, 0x75, 0x64, 0x65, 0x2f, 0x63, 0x31, 0x30, 0x2f, 0x63, 0x6f, 0x72
        /*01be*/ 	.byte	0x65, 0x2f, 0x44, 0x79, 0x6e, 0x61, 0x6d, 0x69, 0x63, 0x43, 0x61, 0x73, 0x74, 0x2e, 0x68, 0x00
.L_53:


//--------------------- .nv.shared.reserved.0     --------------------------
	.section	.nv.shared.reserved.0,"aw",@nobits
	.weak		__nv_reservedSMEM_offset_0_alias
	.size		__nv_reservedSMEM_offset_0_alias, 0, 0
	.other		__nv_reservedSMEM_offset_0_alias,@"STO_CUDA_RESERVED_SHARED STV_DEFAULT"
__nv_reservedSMEM_offset_0_alias:
	.zero		0


//--------------------- .nv.global                --------------------------
	.section	.nv.global,"aw",@nobits
.nv.global:
	.type		_ZN49_INTERNAL_6dd51653_18_BinaryMulKernel_cu_0dbc77e64cuda3std3__48in_placeE,@object
	.size		_ZN49_INTERNAL_6dd51653_18_BinaryMulKernel_cu_0dbc77e64cuda3std3__48in_placeE,(_ZN49_INTERNAL_6dd51653_18_BinaryMulKernel_cu_0dbc77e64cuda3std6ranges3__45__cpo8distanceE - _ZN49_INTERNAL_6dd51653_18_BinaryMulKernel_cu_0dbc77e64cuda3std3__48in_placeE)
_ZN49_INTERNAL_6dd51653_18_BinaryMulKernel_cu_0dbc77e64cuda3std3__48in_placeE:
	.zero		1
	.type		_ZN49_INTERNAL_6dd51653_18_BinaryMulKernel_cu_0dbc77e64cuda3std6ranges3__45__cpo8distanceE,@object
	.size		_ZN49_INTERNAL_6dd51653_18_BinaryMulKernel_cu_0dbc77e64cuda3std6ranges3__45__cpo8distanceE,(_ZN49_INTERNAL_6dd51653_18_BinaryMulKernel_cu_0dbc77e64cuda3std3__45__cpo6cbeginE - _ZN49_INTERNAL_6dd51653_18_BinaryMulKernel_cu_0dbc77e64cuda3std6ranges3__45__cpo8distanceE)
_ZN49_INTERNAL_6dd51653_18_BinaryMulKernel_cu_0dbc77e64cuda3std6ranges3__45__cpo8distanceE:
	.zero		1
	.type		_ZN49_INTERNAL_6dd51653_18_BinaryMulKernel_cu_0dbc77e64cuda3std3__45__cpo6cbeginE,@object
	.size		_ZN49_INTERNAL_6dd51653_18_BinaryMulKernel_cu_0dbc77e64cuda3std3__45__cpo6cbeginE,(_ZN49_INTERNAL_6dd51653_18_BinaryMulKernel_cu_0dbc77e64cuda3std6ranges3__45__cpo7advanceE - _ZN49_INTERNAL_6dd51653_18_BinaryMulKernel_cu_0dbc77e64cuda3std3__45__cpo6cbeginE)
_ZN49_INTERNAL_6dd51653_18_BinaryMulKernel_cu_0dbc77e64cuda3std3__45__cpo6cbeginE:
	.zero		1
	.type		_ZN49_INTERNAL_6dd51653_18_BinaryMulKernel_cu_0dbc77e64cuda3std6ranges3__45__cpo7advanceE,@object
	.size		_ZN49_INTERNAL_6dd51653_18_BinaryMulKernel_cu_0dbc77e64cuda3std6ranges3__45__cpo7advanceE,(_ZN49_INTERNAL_6dd51653_18_BinaryMulKernel_cu_0dbc77e64cuda3std3__45__cpo7crbeginE - _ZN49_INTERNAL_6dd51653_18_BinaryMulKernel_cu_0dbc77e64cuda3std6ranges3__45__cpo7advanceE)
_ZN49_INTERNAL_6dd51653_18_BinaryMulKernel_cu_0dbc77e64cuda3std6ranges3__45__cpo7advanceE:
	.zero		1
	.type		_ZN49_INTERNAL_6dd51653_18_BinaryMulKernel_cu_0dbc77e64cuda3std3__45__cpo7crbeginE,@object
	.size		_ZN49_INTERNAL_6dd51653_18_BinaryMulKernel_cu_0dbc77e64cuda3std3__45__cpo7crbeginE,(_ZN49_INTERNAL_6dd51653_18_BinaryMulKernel_cu_0dbc77e64cuda3std6ranges3__45__cpo4dataE - _ZN49_INTERNAL_6dd51653_18_BinaryMulKernel_cu_0dbc77e64cuda3std3__45__cpo7crbeginE)
_ZN49_INTERNAL_6dd51653_18_BinaryMulKernel_cu_0dbc77e64cuda3std3__45__cpo7crbeginE:
	.zero		1
	.type		_ZN49_INTERNAL_6dd51653_18_BinaryMulKernel_cu_0dbc77e64cuda3std6ranges3__45__cpo4dataE,@object
	.size		_ZN49_INTERNAL_6dd51653_18_BinaryMulKernel_cu_0dbc77e64cuda3std6ranges3__45__cpo4dataE,(_ZN49_INTERNAL_6dd51653_18_BinaryMulKernel_cu_0dbc77e64cuda3std6ranges3__45__cpo5beginE - _ZN49_INTERNAL_6dd51653_18_BinaryMulKernel_cu_0dbc77e64cuda3std6ranges3__45__cpo4dataE)
_ZN49_INTERNAL_6dd51653_18_BinaryMulKernel_cu_0dbc77e64cuda3std6ranges3__45__cpo4dataE:
	.zero		1
	.type		_ZN49_INTERNAL_6dd51653_18_BinaryMulKernel_cu_0dbc77e64cuda3std6ranges3__45__cpo5beginE,@object
	.size		_ZN49_INTERNAL_6dd51653_18_BinaryMulKernel_cu_0dbc77e64cuda3std6ranges3__45__cpo5beginE,(_ZN49_INTERNAL_6dd51653_18_BinaryMulKernel_cu_0dbc77e64cuda3std3__451_GLOBAL__N__6dd51653_18_BinaryMulKernel_cu_0dbc77e66ignoreE - _ZN49_INTERNAL_6dd51653_18_BinaryMulKernel_cu_0dbc77e64cuda3std6ranges3__45__cpo5beginE)
_ZN49_INTERNAL_6dd51653_18_BinaryMulKernel_cu_0dbc77e64cuda3std6ranges3__45__cpo5beginE:
	.zero		1
	.type		_ZN49_INTERNAL_6dd51653_18_BinaryMulKernel_cu_0dbc77e64cuda3std3__451_GLOBAL__N__6dd51653_18_BinaryMulKernel_cu_0dbc77e66ignoreE,@object
	.size		_ZN49_INTERNAL_6dd51653_18_BinaryMulKernel_cu_0dbc77e64cuda3std3__451_GLOBAL__N__6dd51653_18_BinaryMulKernel_cu_0dbc77e66ignoreE,(_ZN49_INTERNAL_6dd51653_18_BinaryMulKernel_cu_0dbc77e64cuda3std6ranges3__45__cpo4sizeE - _ZN49_INTERNAL_6dd51653_18_BinaryMulKernel_cu_0dbc77e64cuda3std3__451_GLOBAL__N__6dd51653_18_BinaryMulKernel_cu_0dbc77e66ignoreE)
_ZN49_INTERNAL_6dd51653_18_BinaryMulKernel_cu_0dbc77e64cuda3std3__451_GLOBAL__N__6dd51653_18_BinaryMulKernel_cu_0dbc77e66ignoreE:
	.zero		1
	.type		_ZN49_INTERNAL_6dd51653_18_BinaryMulKernel_cu_0dbc77e64cuda3std6ranges3__45__cpo4sizeE,@object
	.size		_ZN49_INTERNAL_6dd51653_18_BinaryMulKernel_cu_0dbc77e64cuda3std6ranges3__45__cpo4sizeE,(_ZN49_INTERNAL_6dd51653_18_BinaryMulKernel_cu_0dbc77e64cuda3std3__45__cpo5beginE - _ZN49_INTERNAL_6dd51653_18_BinaryMulKernel_cu_0dbc77e64cuda3std6ranges3__45__cpo4sizeE)
_ZN49_INTERNAL_6dd51653_18_BinaryMulKernel_cu_0dbc77e64cuda3std6ranges3__45__cpo4sizeE:
	.zero		1
	.type		_ZN49_INTERNAL_6dd51653_18_BinaryMulKernel_cu_0dbc77e64cuda3std3__45__cpo5beginE,@object
	.size		_ZN49_INTERNAL_6dd51653_18_BinaryMulKernel_cu_0dbc77e64cuda3std3__45__cpo5beginE,(_ZN49_INTERNAL_6dd51653_18_BinaryMulKernel_cu_0dbc77e64cuda3std6ranges3__45__cpo6cbeginE - _ZN49_INTERNAL_6dd51653_18_BinaryMulKernel_cu_0dbc77e64cuda3std3__45__cpo5beginE)
_ZN49_INTERNAL_6dd51653_18_BinaryMulKernel_cu_0dbc77e64cuda3std3__45__cpo5beginE:
	.zero		1
	.type		_ZN49_INTERNAL_6dd51653_18_BinaryMulKernel_cu_0dbc77e64cuda3std6ranges3__45__cpo6cbeginE,@object
	.size		_ZN49_INTERNAL_6dd51653_18_BinaryMulKernel_cu_0dbc77e64cuda3std6ranges3__45__cpo6cbeginE,(_ZN49_INTERNAL_6dd51653_18_BinaryMulKernel_cu_0dbc77e64cuda3std3__45__cpo6rbeginE - _ZN49_INTERNAL_6dd51653_18_BinaryMulKernel_cu_0dbc77e64cuda3std6ranges3__45__cpo6cbeginE)
_ZN49_INTERNAL_6dd51653_18_BinaryMulKernel_cu_0dbc77e64cuda3std6ranges3__45__cpo6cbeginE:
	.zero		1
	.type		_ZN49_INTERNAL_6dd51653_18_BinaryMulKernel_cu_0dbc77e64cuda3std3__45__cpo6rbeginE,@object
	.size		_ZN49_INTERNAL_6dd51653_18_BinaryMulKernel_cu_0dbc77e64cuda3std3__45__cpo6rbeginE,(_ZN49_INTERNAL_6dd51653_18_BinaryMulKernel_cu_0dbc77e64cuda3std6ranges3__45__cpo4nextE - _ZN49_INTERNAL_6dd51653_18_BinaryMulKernel_cu_0dbc77e64cuda3std3__45__cpo6rbeginE)
_ZN49_INTERNAL_6dd51653_18_BinaryMulKernel_cu_0dbc77e64cuda3std3__45__cpo6rbeginE:
	.zero		1
	.type		_ZN49_INTERNAL_6dd51653_18_BinaryMulKernel_cu_0dbc77e64cuda3std6ranges3__45__cpo4nextE,@object
	.size		_ZN49_INTERNAL_6dd51653_18_BinaryMulKernel_cu_0dbc77e64cuda3std6ranges3__45__cpo4nextE,(_ZN49_INTERNAL_6dd51653_18_BinaryMulKernel_cu_0dbc77e64cuda3std6ranges3__45__cpo4swapE - _ZN49_INTERNAL_6dd51653_18_BinaryMulKernel_cu_0dbc77e64cuda3std6ranges3__45__cpo4nextE)
_ZN49_INTERNAL_6dd51653_18_BinaryMulKernel_cu_0dbc77e64cuda3std6ranges3__45__cpo4nextE:
	.zero		1
	.type		_ZN49_INTERNAL_6dd51653_18_BinaryMulKernel_cu_0dbc77e64cuda3std6ranges3__45__cpo4swapE,@object
	.size		_ZN49_INTERNAL_6dd51653_18_BinaryMulKernel_cu_0dbc77e64cuda3std6ranges3__45__cpo4swapE,(_ZN49_INTERNAL_6dd51653_18_BinaryMulKernel_cu_0dbc77e64cuda3std3__420unreachable_sentinelE - _ZN49_INTERNAL_6dd51653_18_BinaryMulKernel_cu_0dbc77e64cuda3std6ranges3__45__cpo4swapE)
_ZN49_INTERNAL_6dd51653_18_BinaryMulKernel_cu_0dbc77e64cuda3std6ranges3__45__cpo4swapE:
	.zero		1
	.type		_ZN49_INTERNAL_6dd51653_18_BinaryMulKernel_cu_0dbc77e64cuda3std3__420unreachable_sentinelE,@object
	.size		_ZN49_INTERNAL_6dd51653_18_BinaryMulKernel_cu_0dbc77e64cuda3std3__420unreachable_sentinelE,(_ZN49_INTERNAL_6dd51653_18_BinaryMulKernel_cu_0dbc77e66thrust23THRUST_300001_SM_900_NS6system6detail10sequential3seqE - _ZN49_INTERNAL_6dd51653_18_BinaryMulKernel_cu_0dbc77e64cuda3std3__420unreachable_sentinelE)
_ZN49_INTERNAL_6dd51653_18_BinaryMulKernel_cu_0dbc77e64cuda3std3__420unreachable_sentinelE:
	.zero		1
	.type		_ZN49_INTERNAL_6dd51653_18_BinaryMulKernel_cu_0dbc77e66thrust23THRUST_300001_SM_900_NS6system6detail10sequential3seqE,@object
	.size		_ZN49_INTERNAL_6dd51653_18_BinaryMulKernel_cu_0dbc77e66thrust23THRUST_300001_SM_900_NS6system6detail10sequential3seqE,(_ZN49_INTERNAL_6dd51653_18_BinaryMulKernel_cu_0dbc77e64cuda3std3__45__cpo4cendE - _ZN49_INTERNAL_6dd51653_18_BinaryMulKernel_cu_0dbc77e66thrust23THRUST_300001_SM_900_NS6system6detail10sequential3seqE)
_ZN49_INTERNAL_6dd51653_18_BinaryMulKernel_cu_0dbc77e66thrust23THRUST_300001_SM_900_NS6system6detail10sequential3seqE:
	.zero		1
	.type		_ZN49_INTERNAL_6dd51653_18_BinaryMulKernel_cu_0dbc77e64cuda3std3__45__cpo4cendE,@object
	.size		_ZN49_INTERNAL_6dd51653_18_BinaryMulKernel_cu_0dbc77e64cuda3std3__45__cpo4cendE,(_ZN49_INTERNAL_6dd51653_18_BinaryMulKernel_cu_0dbc77e64cuda3std6ranges3__45__cpo9iter_swapE - _ZN49_INTERNAL_6dd51653_18_BinaryMulKernel_cu_0dbc77e64cuda3std3__45__cpo4cendE)
_ZN49_INTERNAL_6dd51653_18_BinaryMulKernel_cu_0dbc77e64cuda3std3__45__cpo4cendE:
	.zero		1
	.type		_ZN49_INTERNAL_6dd51653_18_BinaryMulKernel_cu_0dbc77e64cuda3std6ranges3__45__cpo9iter_swapE,@object
	.size		_ZN49_INTERNAL_6dd51653_18_BinaryMulKernel_cu_0dbc77e64cuda3std6ranges3__45__cpo9iter_swapE,(_ZN49_INTERNAL_6dd51653_18_BinaryMulKernel_cu_0dbc77e64cuda3std3__45__cpo5crendE - _ZN49_INTERNAL_6dd51653_18_BinaryMulKernel_cu_0dbc77e64cuda3std6ranges3__45__cpo9iter_swapE)
_ZN49_INTERNAL_6dd51653_18_BinaryMulKernel_cu_0dbc77e64cuda3std6ranges3__45__cpo9iter_swapE:
	.zero		1
	.type		_ZN49_INTERNAL_6dd51653_18_BinaryMulKernel_cu_0dbc77e64cuda3std3__45__cpo5crendE,@object
	.size		_ZN49_INTERNAL_6dd51653_18_BinaryMulKernel_cu_0dbc77e64cuda3std3__45__cpo5crendE,(_ZN49_INTERNAL_6dd51653_18_BinaryMulKernel_cu_0dbc77e64cuda3std6ranges3__45__cpo5cdataE - _ZN49_INTERNAL_6dd51653_18_BinaryMulKernel_cu_0dbc77e64cuda3std3__45__cpo5crendE)
_ZN49_INTERNAL_6dd51653_18_BinaryMulKernel_cu_0dbc77e64cuda3std3__45__cpo5crendE:
	.zero		1
	.type		_ZN49_INTERNAL_6dd51653_18_BinaryMulKernel_cu_0dbc77e64cuda3std6ranges3__45__cpo5cdataE,@object
	.size		_ZN49_INTERNAL_6dd51653_18_BinaryMulKernel_cu_0dbc77e64cuda3std6ranges3__45__cpo5cdataE,(_ZN49_INTERNAL_6dd51653_18_BinaryMulKernel_cu_0dbc77e64cuda3std6ranges3__45__cpo3endE - _ZN49_INTERNAL_6dd51653_18_BinaryMulKernel_cu_0dbc77e64cuda3std6ranges3__45__cpo5cdataE)
_ZN49_INTERNAL_6dd51653_18_BinaryMulKernel_cu_0dbc77e64cuda3std6ranges3__45__cpo5cdataE:
	.zero		1
	.type		_ZN49_INTERNAL_6dd51653_18_BinaryMulKernel_cu_0dbc77e64cuda3std6ranges3__45__cpo3endE,@object
	.size		_ZN49_INTERNAL_6dd51653_18_BinaryMulKernel_cu_0dbc77e64cuda3std6ranges3__45__cpo3endE,(_ZN49_INTERNAL_6dd51653_18_BinaryMulKernel_cu_0dbc77e64cuda3std3__419piecewise_constructE - _ZN49_INTERNAL_6dd51653_18_BinaryMulKernel_cu_0dbc77e64cuda3std6ranges3__45__cpo3endE)
_ZN49_INTERNAL_6dd51653_18_BinaryMulKernel_cu_0dbc77e64cuda3std6ranges3__45__cpo3endE:
	.zero		1
	.type		_ZN49_INTERNAL_6dd51653_18_BinaryMulKernel_cu_0dbc77e64cuda3std3__419piecewise_constructE,@object
	.size		_ZN49_INTERNAL_6dd51653_18_BinaryMulKernel_cu_0dbc77e64cuda3std3__419piecewise_constructE,(_ZN49_INTERNAL_6dd51653_18_BinaryMulKernel_cu_0dbc77e64cuda3std6ranges3__45__cpo5ssizeE - _ZN49_INTERNAL_6dd51653_18_BinaryMulKernel_cu_0dbc77e64cuda3std3__419piecewise_constructE)
_ZN49_INTERNAL_6dd51653_18_BinaryMulKernel_cu_0dbc77e64cuda3std3__419piecewise_constructE:
	.zero		1
	.type		_ZN49_INTERNAL_6dd51653_18_BinaryMulKernel_cu_0dbc77e64cuda3std6ranges3__45__cpo5ssizeE,@object
	.size		_ZN49_INTERNAL_6dd51653_18_BinaryMulKernel_cu_0dbc77e64cuda3std6ranges3__45__cpo5ssizeE,(_ZN49_INTERNAL_6dd51653_18_BinaryMulKernel_cu_0dbc77e64cuda3std3__45__cpo3endE - _ZN49_INTERNAL_6dd51653_18_BinaryMulKernel_cu_0dbc77e64cuda3std6ranges3__45__cpo5ssizeE)
_ZN49_INTERNAL_6dd51653_18_BinaryMulKernel_cu_0dbc77e64cuda3std6ranges3__45__cpo5ssizeE:
	.zero		1
	.type		_ZN49_INTERNAL_6dd51653_18_BinaryMulKernel_cu_0dbc77e64cuda3std3__45__cpo3endE,@object
	.size		_ZN49_INTERNAL_6dd51653_18_BinaryMulKernel_cu_0dbc77e64cuda3std3__45__cpo3endE,(_ZN49_INTERNAL_6dd51653_18_BinaryMulKernel_cu_0dbc77e64cuda3std6ranges3__45__cpo4cendE - _ZN49_INTERNAL_6dd51653_18_BinaryMulKernel_cu_0dbc77e64cuda3std3__45__cpo3endE)
_ZN49_INTERNAL_6dd51653_18_BinaryMulKernel_cu_0dbc77e64cuda3std3__45__cpo3endE:
	.zero		1
	.type		_ZN49_INTERNAL_6dd51653_18_BinaryMulKernel_cu_0dbc77e64cuda3std6ranges3__45__cpo4cendE,@object
	.size		_ZN49_INTERNAL_6dd51653_18_BinaryMulKernel_cu_0dbc77e64cuda3std6ranges3__45__cpo4cendE,(_ZN49_INTERNAL_6dd51653_18_BinaryMulKernel_cu_0dbc77e64cuda3std3__45__cpo4rendE - _ZN49_INTERNAL_6dd51653_18_BinaryMulKernel_cu_0dbc77e64cuda3std6ranges3__45__cpo4cendE)
_ZN49_INTERNAL_6dd51653_18_BinaryMulKernel_cu_0dbc77e64cuda3std6ranges3__45__cpo4cendE:
	.zero		1
	.type		_ZN49_INTERNAL_6dd51653_18_BinaryMulKernel_cu_0dbc77e64cuda3std3__45__cpo4rendE,@object
	.size		_ZN49_INTERNAL_6dd51653_18_BinaryMulKernel_cu_0dbc77e64cuda3std3__45__cpo4rendE,(_ZN49_INTERNAL_6dd51653_18_BinaryMulKernel_cu_0dbc77e64cuda3std6ranges3__45__cpo4prevE - _ZN49_INTERNAL_6dd51653_18_BinaryMulKernel_cu_0dbc77e64cuda3std3__45__cpo4rendE)
_ZN49_INTERNAL_6dd51653_18_BinaryMulKernel_cu_0dbc77e64cuda3std3__45__cpo4rendE:
	.zero		1
	.type		_ZN49_INTERNAL_6dd51653_18_BinaryMulKernel_cu_0dbc77e64cuda3std6ranges3__45__cpo4prevE,@object
	.size		_ZN49_INTERNAL_6dd51653_18_BinaryMulKernel_cu_0dbc77e64cuda3std6ranges3__45__cpo4prevE,(_ZN49_INTERNAL_6dd51653_18_BinaryMulKernel_cu_0dbc77e64cuda3std6ranges3__45__cpo9iter_moveE - _ZN49_INTERNAL_6dd51653_18_BinaryMulKernel_cu_0dbc77e64cuda3std6ranges3__45__cpo4prevE)
_ZN49_INTERNAL_6dd51653_18_BinaryMulKernel_cu_0dbc77e64cuda3std6ranges3__45__cpo4prevE:
	.zero		1
	.type		_ZN49_INTERNAL_6dd51653_18_BinaryMulKernel_cu_0dbc77e64cuda3std6ranges3__45__cpo9iter_moveE,@object
	.size		_ZN49_INTERNAL_6dd51653_18_BinaryMulKernel_cu_0dbc77e64cuda3std6ranges3__45__cpo9iter_moveE,(.L_37 - _ZN49_INTERNAL_6dd51653_18_BinaryMulKernel_cu_0dbc77e64cuda3std6ranges3__45__cpo9iter_moveE)
_ZN49_INTERNAL_6dd51653_18_BinaryMulKernel_cu_0dbc77e64cuda3std6ranges3__45__cpo9iter_moveE:
	.zero		1
.L_37:


//--------------------- .nv.constant0._ZN2at6native18elementwise_kernelILi128ELi4EZNS0_15gpu_kernel_implINS0_13AUnaryFunctorIbbbNS0_15binary_internal10MulFunctorIbEEEEEEvRNS_18TensorIteratorBaseERKT_EUliE_EEviT1_ --------------------------
	.section	.nv.constant0._ZN2at6native18elementwise_kernelILi128ELi4EZNS0_15gpu_kernel_implINS0_13AUnaryFunctorIbbbNS0_15binary_internal10MulFunctorIbEEEEEEvRNS_18TensorIteratorBaseERKT_EUliE_EEviT1_,"a",@progbits
	.sectionflags	@""
	.align	4
.nv.constant0._ZN2at6native18elementwise_kernelILi128ELi4EZNS0_15gpu_kernel_implINS0_13AUnaryFunctorIbbbNS0_15binary_internal10MulFunctorIbEEEEEEvRNS_18TensorIteratorBaseERKT_EUliE_EEviT1_:
	.zero		1072


//--------------------- .nv.constant0._ZN2at6native27unrolled_elementwise_kernelINS0_13AUnaryFunctorIbbbNS0_15binary_internal10MulFunctorIbEEEESt5arrayIPcLm2EELi4E23TrivialOffsetCalculatorILi1EjESB_NS0_6memory12LoadWithCastILi1EEENSC_13StoreWithCastILi1EEEEEviT_T0_T2_T3_T4_T5_ --------------------------
	.section	.nv.constant0._ZN2at6native27unrolled_elementwise_kernelINS0_13AUnaryFunctorIbbbNS0_15binary_internal10MulFunctorIbEEEESt5arrayIPcLm2EELi4E23TrivialOffsetCalculatorILi1EjESB_NS0_6memory12LoadWithCastILi1EEENSC_13StoreWithCastILi1EEEEEviT_T0_T2_T3_T4_T5_,"a",@progbits
	.sectionflags	@""
	.align	4
.nv.constant0._ZN2at6native27unrolled_elementwise_kernelINS0_13AUnaryFunctorIbbbNS0_15binary_internal10MulFunctorIbEEEESt5arrayIPcLm2EELi4E23TrivialOffsetCalculatorILi1EjESB_NS0_6memory12LoadWithCastILi1EEENSC_13StoreWithCastILi1EEEEEviT_T0_T2_T3_T4_T5_:
	.zero		572


//--------------------- .nv.constant0._ZN2at6native18elementwise_kernelILi128ELi4EZNS0_22gpu_kernel_impl_nocastINS0_13AUnaryFunctorIbbbNS0_15binary_internal10MulFunctorIbEEEEEEvRNS_18TensorIteratorBaseERKT_EUliE_EEviT1_ --------------------------
	.section	.nv.constant0._ZN2at6native18elementwise_kernelILi128ELi4EZNS0_22gpu_kernel_impl_nocastINS0_13AUnaryFunctorIbbbNS0_15binary_internal10MulFunctorIbEEEEEEvRNS_18TensorIteratorBaseERKT_EUliE_EEviT1_,"a",@progbits
	.sectionflags	@""
	.align	4
.nv.constant0._ZN2at6native18elementwise_kernelILi128ELi4EZNS0_22gpu_kernel_impl_nocastINS0_13AUnaryFunctorIbbbNS0_15binary_internal10MulFunctorIbEEEEEEvRNS_18TensorIteratorBaseERKT_EUliE_EEviT1_:
	.zero		1072


//--------------------- .nv.constant0._ZN2at6native27unrolled_elementwise_kernelINS0_13AUnaryFunctorIbbbNS0_15binary_internal10MulFunctorIbEEEESt5arrayIPcLm2EELi4E23TrivialOffsetCalculatorILi1EjESB_NS0_6memory15LoadWithoutCastENSC_16StoreWithoutCastEEEviT_T0_T2_T3_T4_T5_ --------------------------
	.section	.nv.constant0._ZN2at6native27unrolled_elementwise_kernelINS0_13AUnaryFunctorIbbbNS0_15binary_internal10MulFunctorIbEEEESt5arrayIPcLm2EELi4E23TrivialOffsetCalculatorILi1EjESB_NS0_6memory15LoadWithoutCastENSC_16StoreWithoutCastEEEviT_T0_T2_T3_T4_T5_,"a",@progbits
	.sectionflags	@""
	.align	4
.nv.constant0._ZN2at6native27unrolled_elementwise_kernelINS0_13AUnaryFunctorIbbbNS0_15binary_internal10MulFunctorIbEEEESt5arrayIPcLm2EELi4E23TrivialOffsetCalculatorILi1EjESB_NS0_6memory15LoadWithoutCastENSC_16StoreWithoutCastEEEviT_T0_T2_T3_T4_T5_:
	.zero		556


//--------------------- .nv.constant0._ZN2at6native29vectorized_elementwise_kernelILi2ENS0_13AUnaryFunctorIbbbNS0_15binary_internal10MulFunctorIbEEEESt5arrayIPcLm2EEEEviT0_T1_ --------------------------
	.section	.nv.constant0._ZN2at6native29vectorized_elementwise_kernelILi2ENS0_13AUnaryFunctorIbbbNS0_15binary_internal10MulFunctorIbEEEESt5arrayIPcLm2EEEEviT0_T1_,"a",@progbits
	.sectionflags	@""
	.align	4
.nv.constant0._ZN2at6native29vectorized_elementwise_kernelILi2ENS0_13AUnaryFunctorIbbbNS0_15binary_internal10MulFunctorIbEEEESt5arrayIPcLm2EEEEviT0_T1_:
	.zero		552


//--------------------- .nv.constant0._ZN2at6native29vectorized_elementwise_kernelILi4ENS0_13AUnaryFunctorIbbbNS0_15binary_internal10MulFunctorIbEEEESt5arrayIPcLm2EEEEviT0_T1_ --------------------------
	.section	.nv.constant0._ZN2at6native29vectorized_elementwise_kernelILi4ENS0_13AUnaryFunctorIbbbNS0_15binary_internal10MulFunctorIbEEEESt5arrayIPcLm2EEEEviT0_T1_,"a",@progbits
	.sectionflags	@""
	.align	4
.nv.constant0._ZN2at6native29vectorized_elementwise_kernelILi4ENS0_13AUnaryFunctorIbbbNS0_15binary_internal10MulFunctorIbEEEESt5arrayIPcLm2EEEEviT0_T1_:
	.zero		552


//--------------------- .nv.constant0._ZN2at6native29vectorized_elementwise_kernelILi8ENS0_13AUnaryFunctorIbbbNS0_15binary_internal10MulFunctorIbEEEESt5arrayIPcLm2EEEEviT0_T1_ --------------------------
	.section	.nv.constant0._ZN2at6native29vectorized_elementwise_kernelILi8ENS0_13AUnaryFunctorIbbbNS0_15binary_internal10MulFunctorIbEEEESt5arrayIPcLm2EEEEviT0_T1_,"a",@progbits
	.sectionflags	@""
	.align	4
.nv.constant0._ZN2at6native29vectorized_elementwise_kernelILi8ENS0_13AUnaryFunctorIbbbNS0_15binary_internal10MulFunctorIbEEEESt5arrayIPcLm2EEEEviT0_T1_:
	.zero		552


//--------------------- .nv.constant0._ZN2at6native18elementwise_kernelILi128ELi4EZNS0_15gpu_kernel_implINS0_13BinaryFunctorIbbbNS0_15binary_internal10MulFunctorIbEEEEEEvRNS_18TensorIteratorBaseERKT_EUliE_EEviT1_ --------------------------
	.section	.nv.constant0._ZN2at6native18elementwise_kernelILi128ELi4EZNS0_15gpu_kernel_implINS0_13BinaryFunctorIbbbNS0_15binary_internal10MulFunctorIbEEEEEEvRNS_18TensorIteratorBaseERKT_EUliE_EEviT1_,"a",@progbits
	.sectionflags	@""
	.align	4
.nv.constant0._ZN2at6native18elementwise_kernelILi128ELi4EZNS0_15gpu_kernel_implINS0_13BinaryFunctorIbbbNS0_15binary_internal10MulFunctorIbEEEEEEvRNS_18TensorIteratorBaseERKT_EUliE_EEviT1_:
	.zero		1184


//--------------------- .nv.constant0._ZN2at6native27unrolled_elementwise_kernelINS0_13BinaryFunctorIbbbNS0_15binary_internal10MulFunctorIbEEEESt5arrayIPcLm3EELi4E23TrivialOffsetCalculatorILi2EjESA_ILi1EjENS0_6memory12LoadWithCastILi2EEENSD_13StoreWithCastILi1EEEEEviT_T0_T2_T3_T4_T5_ --------------------------
	.section	.nv.constant0._ZN2at6native27unrolled_elementwise_kernelINS0_13BinaryFunctorIbbbNS0_15binary_internal10MulFunctorIbEEEESt5arrayIPcLm3EELi4E23TrivialOffsetCalculatorILi2EjESA_ILi1EjENS0_6memory12LoadWithCastILi2EEENSD_13StoreWithCastILi1EEEEEviT_T0_T2_T3_T4_T5_,"a",@progbits
	.sectionflags	@""
	.align	4
.nv.constant0._ZN2at6native27unrolled_elementwise_kernelINS0_13BinaryFunctorIbbbNS0_15binary_internal10MulFunctorIbEEEESt5arrayIPcLm3EELi4E23TrivialOffsetCalculatorILi2EjESA_ILi1EjENS0_6memory12LoadWithCastILi2EEENSD_13StoreWithCastILi1EEEEEviT_T0_T2_T3_T4_T5_:
	.zero		584


//--------------------- .nv.constant0._ZN2at6native18elementwise_kernelILi128ELi4EZNS0_22gpu_kernel_impl_nocastINS0_13BinaryFunctorIbbbNS0_15binary_internal10MulFunctorIbEEEEEEvRNS_18TensorIteratorBaseERKT_EUliE_EEviT1_ --------------------------
	.section	.nv.constant0._ZN2at6native18elementwise_kernelILi128ELi4EZNS0_22gpu_kernel_impl_nocastINS0_13BinaryFunctorIbbbNS0_15binary_internal10MulFunctorIbEEEEEEvRNS_18TensorIteratorBaseERKT_EUliE_EEviT1_,"a",@progbits
	.sectionflags	@""
	.align	4
.nv.constant0._ZN2at6native18elementwise_kernelILi128ELi4EZNS0_22gpu_kernel_impl_nocastINS0_13BinaryFunctorIbbbNS0_15binary_internal10MulFunctorIbEEEEEEvRNS_18TensorIteratorBaseERKT_EUliE_EEviT1_:
	.zero		1184


//--------------------- .nv.constant0._ZN2at6native27unrolled_elementwise_kernelINS0_13BinaryFunctorIbbbNS0_15binary_internal10MulFunctorIbEEEESt5arrayIPcLm3EELi4E23TrivialOffsetCalculatorILi2EjESA_ILi1EjENS0_6memory15LoadWithoutCastENSD_16StoreWithoutCastEEEviT_T0_T2_T3_T4_T5_ --------------------------
	.section	.nv.constant0._ZN2at6native27unrolled_elementwise_kernelINS0_13BinaryFunctorIbbbNS0_15binary_internal10MulFunctorIbEEEESt5arrayIPcLm3EELi4E23TrivialOffsetCalculatorILi2EjESA_ILi1EjENS0_6memory15LoadWithoutCastENSD_16StoreWithoutCastEEEviT_T0_T2_T3_T4_T5_,"a",@progbits
	.sectionflags	@""
	.align	4
.nv.constant0._ZN2at6native27unrolled_elementwise_kernelINS0_13BinaryFunctorIbbbNS0_15binary_internal10MulFunctorIbEEEESt5arrayIPcLm3EELi4E23TrivialOffsetCalculatorILi2EjESA_ILi1EjENS0_6memory15LoadWithoutCastENSD_16StoreWithoutCastEEEviT_T0_T2_T3_T4_T5_:
	.zero		564


//--------------------- .nv.constant0._ZN2at6native29vectorized_elementwise_kernelILi2ENS0_13BinaryFunctorIbbbNS0_15binary_internal10MulFunctorIbEEEESt5arrayIPcLm3EEEEviT0_T1_ --------------------------
	.section	.nv.constant0._ZN2at6native29vectorized_elementwise_kernelILi2ENS0_13BinaryFunctorIbbbNS0_15binary_internal10MulFunctorIbEEEESt5arrayIPcLm3EEEEviT0_T1_,"a",@progbits
	.sectionflags	@""
	.align	4
.nv.constant0._ZN2at6native29vectorized_elementwise_kernelILi2ENS0_13BinaryFunctorIbbbNS0_15binary_internal10MulFunctorIbEEEESt5arrayIPcLm3EEEEviT0_T1_:
	.zero		560


//--------------------- .nv.constant0._ZN2at6native29vectorized_elementwise_kernelILi4ENS0_13BinaryFunctorIbbbNS0_15binary_internal10MulFunctorIbEEEESt5arrayIPcLm3EEEEviT0_T1_ --------------------------
	.section	.nv.constant0._ZN2at6native29vectorized_elementwise_kernelILi4ENS0_13BinaryFunctorIbbbNS0_15binary_internal10MulFunctorIbEEEESt5arrayIPcLm3EEEEviT0_T1_,"a",@progbits
	.sectionflags	@""
	.align	4
.nv.constant0._ZN2at6native29vectorized_elementwise_kernelILi4ENS0_13BinaryFunctorIbbbNS0_15binary_internal10MulFunctorIbEEEESt5arrayIPcLm3EEEEviT0_T1_:
	.zero		560


//--------------------- .nv.constant0._ZN2at6native29vectorized_elementwise_kernelILi8ENS0_13BinaryFunctorIbbbNS0_15binary_internal10MulFunctorIbEEEESt5arrayIPcLm3EEEEviT0_T1_ --------------------------
	.section	.nv.constant0._ZN2at6native29vectorized_elementwise_kernelILi8ENS0_13BinaryFunctorIbbbNS0_15binary_internal10MulFunctorIbEEEESt5arrayIPcLm3EEEEviT0_T1_,"a",@progbits
	.sectionflags	@""
	.align	4
.nv.constant0._ZN2at6native29vectorized_elementwise_kernelILi8ENS0_13BinaryFunctorIbbbNS0_15binary_internal10MulFunctorIbEEEESt5arrayIPcLm3EEEEviT0_T1_:
	.zero		560


//--------------------- .nv.constant0._ZN2at6native18elementwise_kernelILi128ELi4EZNS0_15gpu_kernel_implINS0_13AUnaryFunctorIN3c108BFloat16ES5_S5_NS0_15binary_internal10MulFunctorIfEEEEEEvRNS_18TensorIteratorBaseERKT_EUliE_EEviT1_ --------------------------
	.section	.nv.constant0._ZN2at6native18elementwise_kernelILi128ELi4EZNS0_15gpu_kernel_implINS0_13AUnaryFunctorIN3c108BFloat16ES5_S5_NS0_15binary_internal10MulFunctorIfEEEEEEvRNS_18TensorIteratorBaseERKT_EUliE_EEviT1_,"a",@progbits
	.sectionflags	@""
	.align	4
.nv.constant0._ZN2at6native18elementwise_kernelILi128ELi4EZNS0_15gpu_kernel_implINS0_13AUnaryFunctorIN3c108BFloat16ES5_S5_NS0_15binary_internal10MulFunctorIfEEEEEEvRNS_18TensorIteratorBaseERKT_EUliE_EEviT1_:
	.zero		1080


//--------------------- .nv.constant0._ZN2at6native27unrolled_elementwise_kernelINS0_13AUnaryFunctorIN3c108BFloat16ES4_S4_NS0_15binary_internal10MulFunctorIfEEEESt5arrayIPcLm2EELi4E23TrivialOffsetCalculatorILi1EjESD_NS0_6memory12LoadWithCastILi1EEENSE_13StoreWithCastILi1EEEEEviT_T0_T2_T3_T4_T5_ --------------------------
	.section	.nv.constant0._ZN2at6native27unrolled_elementwise_kernelINS0_13AUnaryFunctorIN3c108BFloat16ES4_S4_NS0_15binary_internal10MulFunctorIfEEEESt5arrayIPcLm2EELi4E23TrivialOffsetCalculatorILi1EjESD_NS0_6memory12LoadWithCastILi1EEENSE_13StoreWithCastILi1EEEEEviT_T0_T2_T3_T4_T5_,"a",@progbits
	.sectionflags	@""
	.align	4
.nv.constant0._ZN2at6native27unrolled_elementwise_kernelINS0_13AUnaryFunctorIN3c108BFloat16ES4_S4_NS0_15binary_internal10MulFunctorIfEEEESt5arrayIPcLm2EELi4E23TrivialOffsetCalculatorILi1EjESD_NS0_6memory12LoadWithCastILi1EEENSE_13StoreWithCastILi1EEEEEviT_T0_T2_T3_T4_T5_:
	.zero		580


//--------------------- .nv.constant0._ZN2at6native18elementwise_kernelILi128ELi4EZNS0_22gpu_kernel_impl_nocastINS0_13AUnaryFunctorIN3c108BFloat16ES5_S5_NS0_15binary_internal10MulFunctorIfEEEEEEvRNS_18TensorIteratorBaseERKT_EUliE_EEviT1_ --------------------------
	.section	.nv.constant0._ZN2at6native18elementwise_kernelILi128ELi4EZNS0_22gpu_kernel_impl_nocastINS0_13AUnaryFunctorIN3c108BFloat16ES5_S5_NS0_15binary_internal10MulFunctorIfEEEEEEvRNS_18TensorIteratorBaseERKT_EUliE_EEviT1_,"a",@progbits
	.sectionflags	@""
	.align	4
.nv.constant0._ZN2at6native18elementwise_kernelILi128ELi4EZNS0_22gpu_kernel_impl_nocastINS0_13AUnaryFunctorIN3c108BFloat16ES5_S5_NS0_15binary_internal10MulFunctorIfEEEEEEvRNS_18TensorIteratorBaseERKT_EUliE_EEviT1_:
	.zero		1072


//--------------------- .nv.constant0._ZN2at6native27unrolled_elementwise_kernelINS0_13AUnaryFunctorIN3c108BFloat16ES4_S4_NS0_15binary_internal10MulFunctorIfEEEESt5arrayIPcLm2EELi4E23TrivialOffsetCalculatorILi1EjESD_NS0_6memory15LoadWithoutCastENSE_16StoreWithoutCastEEEviT_T0_T2_T3_T4_T5_ --------------------------
	.section	.nv.constant0._ZN2at6native27unrolled_elementwise_kernelINS0_13AUnaryFunctorIN3c108BFloat16ES4_S4_NS0_15binary_internal10MulFunctorIfEEEESt5arrayIPcLm2EELi4E23TrivialOffsetCalculatorILi1EjESD_NS0_6memory15LoadWithoutCastENSE_16StoreWithoutCastEEEviT_T0_T2_T3_T4_T5_,"a",@progbits
	.sectionflags	@""
	.align	4
.nv.constant0._ZN2at6native27unrolled_elementwise_kernelINS0_13AUnaryFunctorIN3c108BFloat16ES4_S4_NS0_15binary_internal10MulFunctorIfEEEESt5arrayIPcLm2EELi4E23TrivialOffsetCalculatorILi1EjESD_NS0_6memory15LoadWithoutCastENSE_16StoreWithoutCastEEEviT_T0_T2_T3_T4_T5_:
	.zero		564


//--------------------- .nv.constant0._ZN2at6native29vectorized_elementwise_kernelILi2ENS0_13AUnaryFunctorIN3c108BFloat16ES4_S4_NS0_15binary_internal10MulFunctorIfEEEESt5arrayIPcLm2EEEEviT0_T1_ --------------------------
	.section	.nv.constant0._ZN2at6native29vectorized_elementwise_kernelILi2ENS0_13AUnaryFunctorIN3c108BFloat16ES4_S4_NS0_15binary_internal10MulFunctorIfEEEESt5arrayIPcLm2EEEEviT0_T1_,"a",@progbits
	.sectionflags	@""
	.align	4
.nv.constant0._ZN2at6native29vectorized_elementwise_kernelILi2ENS0_13AUnaryFunctorIN3c108BFloat16ES4_S4_NS0_15binary_internal10MulFunctorIfEEEESt5arrayIPcLm2EEEEviT0_T1_:
	.zero		560


//--------------------- .nv.constant0._ZN2at6native29vectorized_elementwise_kernelILi4ENS0_13AUnaryFunctorIN3c108BFloat16ES4_S4_NS0_15binary_internal10MulFunctorIfEEEESt5arrayIPcLm2EEEEviT0_T1_ --------------------------
	.section	.nv.constant0._ZN2at6native29vectorized_elementwise_kernelILi4ENS0_13AUnaryFunctorIN3c108BFloat16ES4_S4_NS0_15binary_internal10MulFunctorIfEEEESt5arrayIPcLm2EEEEviT0_T1_,"a",@progbits
	.sectionflags	@""
	.align	4
.nv.constant0._ZN2at6native29vectorized_elementwise_kernelILi4ENS0_13AUnaryFunctorIN3c108BFloat16ES4_S4_NS0_15binary_internal10MulFunctorIfEEEESt5arrayIPcLm2EEEEviT0_T1_:
	.zero		560


//--------------------- .nv.constant0._ZN2at6native29vectorized_elementwise_kernelILi8ENS0_13AUnaryFunctorIN3c108BFloat16ES4_S4_NS0_15binary_internal10MulFunctorIfEEEESt5arrayIPcLm2EEEEviT0_T1_ --------------------------
	.section	.nv.constant0._ZN2at6native29vectorized_elementwise_kernelILi8ENS0_13AUnaryFunctorIN3c108BFloat16ES4_S4_NS0_15binary_internal10MulFunctorIfEEEESt5arrayIPcLm2EEEEviT0_T1_,"a",@progbits
	.sectionflags	@""
	.align	4
.nv.constant0._ZN2at6native29vectorized_elementwise_kernelILi8ENS0_13AUnaryFunctorIN3c108BFloat16ES4_S4_NS0_15binary_internal10MulFunctorIfEEEESt5arrayIPcLm2EEEEviT0_T1_:
	.zero		560


//--------------------- .nv.constant0._ZN2at6native18elementwise_kernelILi128ELi4EZNS0_15gpu_kernel_implINS0_13BinaryFunctorIN3c108BFloat16ES5_S5_NS0_15binary_internal10MulFunctorIfEEEEEEvRNS_18TensorIteratorBaseERKT_EUliE_EEviT1_ --------------------------
	.section	.nv.constant0._ZN2at6native18elementwise_kernelILi128ELi4EZNS0_15gpu_kernel_implINS0_13BinaryFunctorIN3c108BFloat16ES5_S5_NS0_15binary_internal10MulFunctorIfEEEEEEvRNS_18TensorIteratorBaseERKT_EUliE_EEviT1_,"a",@progbits
	.sectionflags	@""
	.align	4
.nv.constant0._ZN2at6native18elementwise_kernelILi128ELi4EZNS0_15gpu_kernel_implINS0_13BinaryFunctorIN3c108BFloat16ES5_S5_NS0_15binary_internal10MulFunctorIfEEEEEEvRNS_18TensorIteratorBaseERKT_EUliE_EEviT1_:
	.zero		1184


//--------------------- .nv.constant0._ZN2at6native27unrolled_elementwise_kernelINS0_13BinaryFunctorIN3c108BFloat16ES4_S4_NS0_15binary_internal10MulFunctorIfEEEESt5arrayIPcLm3EELi4E23TrivialOffsetCalculatorILi2EjESC_ILi1EjENS0_6memory12LoadWithCastILi2EEENSF_13StoreWithCastILi1EEEEEviT_T0_T2_T3_T4_T5_ --------------------------
	.section	.nv.constant0._ZN2at6native27unrolled_elementwise_kernelINS0_13BinaryFunctorIN3c108BFloat16ES4_S4_NS0_15binary_internal10MulFunctorIfEEEESt5arrayIPcLm3EELi4E23TrivialOffsetCalculatorILi2EjESC_ILi1EjENS0_6memory12LoadWithCastILi2EEENSF_13StoreWithCastILi1EEEEEviT_T0_T2_T3_T4_T5_,"a",@progbits
	.sectionflags	@""
	.align	4
.nv.constant0._ZN2at6native27unrolled_elementwise_kernelINS0_13BinaryFunctorIN3c108BFloat16ES4_S4_NS0_15binary_internal10MulFunctorIfEEEESt5arrayIPcLm3EELi4E23TrivialOffsetCalculatorILi2EjESC_ILi1EjENS0_6memory12LoadWithCastILi2EEENSF_13StoreWithCastILi1EEEEEviT_T0_T2_T3_T4_T5_:
	.zero		584


//--------------------- .nv.constant0._ZN2at6native18elementwise_kernelILi128ELi4EZNS0_22gpu_kernel_impl_nocastINS0_13BinaryFunctorIN3c108BFloat16ES5_S5_NS0_15binary_internal10MulFunctorIfEEEEEEvRNS_18TensorIteratorBaseERKT_EUliE_EEviT1_ --------------------------
	.section	.nv.constant0._ZN2at6native18elementwise_kernelILi128ELi4EZNS0_22gpu_kernel_impl_nocastINS0_13BinaryFunctorIN3c108BFloat16ES5_S5_NS0_15binary_internal10MulFunctorIfEEEEEEvRNS_18TensorIteratorBaseERKT_EUliE_EEviT1_,"a",@progbits
	.sectionflags	@""
	.align	4
.nv.constant0._ZN2at6native18elementwise_kernelILi128ELi4EZNS0_22gpu_kernel_impl_nocastINS0_13BinaryFunctorIN3c108BFloat16ES5_S5_NS0_15binary_internal10MulFunctorIfEEEEEEvRNS_18TensorIteratorBaseERKT_EUliE_EEviT1_:
	.zero		1184


//--------------------- .nv.constant0._ZN2at6native27unrolled_elementwise_kernelINS0_13BinaryFunctorIN3c108BFloat16ES4_S4_NS0_15binary_internal10MulFunctorIfEEEESt5arrayIPcLm3EELi4E23TrivialOffsetCalculatorILi2EjESC_ILi1EjENS0_6memory15LoadWithoutCastENSF_16StoreWithoutCastEEEviT_T0_T2_T3_T4_T5_ --------------------------
	.section	.nv.constant0._ZN2at6native27unrolled_elementwise_kernelINS0_13BinaryFunctorIN3c108BFloat16ES4_S4_NS0_15binary_internal10MulFunctorIfEEEESt5arrayIPcLm3EELi4E23TrivialOffsetCalculatorILi2EjESC_ILi1EjENS0_6memory15LoadWithoutCastENSF_16StoreWithoutCastEEEviT_T0_T2_T3_T4_T5_,"a",@progbits
	.sectionflags	@""
	.align	4
.nv.constant0._ZN2at6native27unrolled_elementwise_kernelINS0_13BinaryFunctorIN3c108BFloat16ES4_S4_NS0_15binary_internal10MulFunctorIfEEEESt5arrayIPcLm3EELi4E23TrivialOffsetCalculatorILi2EjESC_ILi1EjENS0_6memory15LoadWithoutCastENSF_16StoreWithoutCastEEEviT_T0_T2_T3_T4_T5_:
	.zero		564


//--------------------- .nv.constant0._ZN2at6native29vectorized_elementwise_kernelILi2ENS0_13BinaryFunctorIN3c108BFloat16ES4_S4_NS0_15binary_internal10MulFunctorIfEEEESt5arrayIPcLm3EEEEviT0_T1_ --------------------------
	.section	.nv.constant0._ZN2at6native29vectorized_elementwise_kernelILi2ENS0_13BinaryFunctorIN3c108BFloat16ES4_S4_NS0_15binary_internal10MulFunctorIfEEEESt5arrayIPcLm3EEEEviT0_T1_,"a",@progbits
	.sectionflags	@""
	.align	4
.nv.constant0._ZN2at6native29vectorized_elementwise_kernelILi2ENS0_13BinaryFunctorIN3c108BFloat16ES4_S4_NS0_15binary_internal10MulFunctorIfEEEESt5arrayIPcLm3EEEEviT0_T1_:
	.zero		560


//--------------------- .nv.constant0._ZN2at6native29vectorized_elementwise_kernelILi4ENS0_13BinaryFunctorIN3c108BFloat16ES4_S4_NS0_15binary_internal10MulFunctorIfEEEESt5arrayIPcLm3EEEEviT0_T1_ --------------------------
	.section	.nv.constant0._ZN2at6native29vectorized_elementwise_kernelILi4ENS0_13BinaryFunctorIN3c108BFloat16ES4_S4_NS0_15binary_internal10MulFunctorIfEEEESt5arrayIPcLm3EEEEviT0_T1_,"a",@progbits
	.sectionflags	@""
	.align	4
.nv.constant0._ZN2at6native29vectorized_elementwise_kernelILi4ENS0_13BinaryFunctorIN3c108BFloat16ES4_S4_NS0_15binary_internal10MulFunctorIfEEEESt5arrayIPcLm3EEEEviT0_T1_:
	.zero		560


//--------------------- .nv.constant0._ZN2at6native29vectorized_elementwise_kernelILi8ENS0_13BinaryFunctorIN3c108BFloat16ES4_S4_NS0_15binary_internal10MulFunctorIfEEEESt5arrayIPcLm3EEEEviT0_T1_ --------------------------
	.section	.nv.constant0._ZN2at6native29vectorized_elementwise_kernelILi8ENS0_13BinaryFunctorIN3c108BFloat16ES4_S4_NS0_15binary_internal10MulFunctorIfEEEESt5arrayIPcLm3EEEEviT0_T1_,"a",@progbits
	.sectionflags	@""
	.align	4
.nv.constant0._ZN2at6native29vectorized_elementwise_kernelILi8ENS0_13BinaryFunctorIN3c108BFloat16ES4_S4_NS0_15binary_internal10MulFunctorIfEEEESt5arrayIPcLm3EEEEviT0_T1_:
	.zero		560


//--------------------- .nv.constant0._ZN2at6native18elementwise_kernelILi128ELi4EZNS0_15gpu_kernel_implINS0_13AUnaryFunctorIN3c104HalfES5_S5_NS0_15binary_internal10MulFunctorIfEEEEEEvRNS_18TensorIteratorBaseERKT_EUliE_EEviT1_ --------------------------
	.section	.nv.constant0._ZN2at6native18elementwise_kernelILi128ELi4EZNS0_15gpu_kernel_implINS0_13AUnaryFunctorIN3c104HalfES5_S5_NS0_15binary_internal10MulFunctorIfEEEEEEvRNS_18TensorIteratorBaseERKT_EUliE_EEviT1_,"a",@progbits
	.sectionflags	@""
	.align	4
.nv.constant0._ZN2at6native18elementwise_kernelILi128ELi4EZNS0_15gpu_kernel_implINS0_13AUnaryFunctorIN3c104HalfES5_S5_NS0_15binary_internal10MulFunctorIfEEEEEEvRNS_18TensorIteratorBaseERKT_EUliE_EEviT1_:
	.zero		1080


//--------------------- .nv.constant0._ZN2at6native27unrolled_elementwise_kernelINS0_13AUnaryFunctorIN3c104HalfES4_S4_NS0_15binary_internal10MulFunctorIfEEEESt5arrayIPcLm2EELi4E23TrivialOffsetCalculatorILi1EjESD_NS0_6memory12LoadWithCastILi1EEENSE_13StoreWithCastILi1EEEEEviT_T0_T2_T3_T4_T5_ --------------------------
	.section	.nv.constant0._ZN2at6native27unrolled_elementwise_kernelINS0_13AUnaryFunctorIN3c104HalfES4_S4_NS0_15binary_internal10MulFunctorIfEEEESt5arrayIPcLm2EELi4E23TrivialOffsetCalculatorILi1EjESD_NS0_6memory12LoadWithCastILi1EEENSE_13StoreWithCastILi1EEEEEviT_T0_T2_T3_T4_T5_,"a",@progbits
	.sectionflags	@""
	.align	4
.nv.constant0._ZN2at6native27unrolled_elementwise_kernelINS0_13AUnaryFunctorIN3c104HalfES4_S4_NS0_15binary_internal10MulFunctorIfEEEESt5arrayIPcLm2EELi4E23TrivialOffsetCalculatorILi1EjESD_NS0_6memory12LoadWithCastILi1EEENSE_13StoreWithCastILi1EEEEEviT_T0_T2_T3_T4_T5_:
	.zero		580


//--------------------- .nv.constant0._ZN2at6native18elementwise_kernelILi128ELi4EZNS0_22gpu_kernel_impl_nocastINS0_13AUnaryFunctorIN3c104HalfES5_S5_NS0_15binary_internal10MulFunctorIfEEEEEEvRNS_18TensorIteratorBaseERKT_EUliE_EEviT1_ --------------------------
	.section	.nv.constant0._ZN2at6native18elementwise_kernelILi128ELi4EZNS0_22gpu_kernel_impl_nocastINS0_13AUnaryFunctorIN3c104HalfES5_S5_NS0_15binary_internal10MulFunctorIfEEEEEEvRNS_18TensorIteratorBaseERKT_EUliE_EEviT1_,"a",@progbits
	.sectionflags	@""
	.align	4
.nv.constant0._ZN2at6native18elementwise_kernelILi128ELi4EZNS0_22gpu_kernel_impl_nocastINS0_13AUnaryFunctorIN3c104HalfES5_S5_NS0_15binary_internal10MulFunctorIfEEEEEEvRNS_18TensorIteratorBaseERKT_EUliE_EEviT1_:
	.zero		1072


//--------------------- .nv.constant0._ZN2at6native27unrolled_elementwise_kernelINS0_13AUnaryFunctorIN3c104HalfES4_S4_NS0_15binary_internal10MulFunctorIfEEEESt5arrayIPcLm2EELi4E23TrivialOffsetCalculatorILi1EjESD_NS0_6memory15LoadWithoutCastENSE_16StoreWithoutCastEEEviT_T0_T2_T3_T4_T5_ --------------------------
	.section	.nv.constant0._ZN2at6native27unrolled_elementwise_kernelINS0_13AUnaryFunctorIN3c104HalfES4_S4_NS0_15binary_internal10MulFunctorIfEEEESt5arrayIPcLm2EELi4E23TrivialOffsetCalculatorILi1EjESD_NS0_6memory15LoadWithoutCastENSE_16StoreWithoutCastEEEviT_T0_T2_T3_T4_T5_,"a",@progbits
	.sectionflags	@""
	.align	4
.nv.constant0._ZN2at6native27unrolled_elementwise_kernelINS0_13AUnaryFunctorIN3c104HalfES4_S4_NS0_15binary_internal10MulFunctorIfEEEESt5arrayIPcLm2EELi4E23TrivialOffsetCalculatorILi1EjESD_NS0_6memory15LoadWithoutCastENSE_16StoreWithoutCastEEEviT_T0_T2_T3_T4_T5_:
	.zero		564


//--------------------- .nv.constant0._ZN2at6native29vectorized_elementwise_kernelILi2ENS0_13AUnaryFunctorIN3c104HalfES4_S4_NS0_15binary_internal10MulFunctorIfEEEESt5arrayIPcLm2EEEEviT0_T1_ --------------------------
	.section	.nv.constant0._ZN2at6native29vectorized_elementwise_kernelILi2ENS0_13AUnaryFunctorIN3c104HalfES4_S4_NS0_15binary_internal10MulFunctorIfEEEESt5arrayIPcLm2EEEEviT0_T1_,"a",@progbits
	.sectionflags	@""
	.align	4
.nv.constant0._ZN2at6native29vectorized_elementwise_kernelILi2ENS0_13AUnaryFunctorIN3c104HalfES4_S4_NS0_15binary_internal10MulFunctorIfEEEESt5arrayIPcLm2EEEEviT0_T1_:
	.zero		560


//--------------------- .nv.constant0._ZN2at6native29vectorized_elementwise_kernelILi4ENS0_13AUnaryFunctorIN3c104HalfES4_S4_NS0_15binary_internal10MulFunctorIfEEEESt5arrayIPcLm2EEEEviT0_T1_ --------------------------
	.section	.nv.constant0._ZN2at6native29vectorized_elementwise_kernelILi4ENS0_13AUnaryFunctorIN3c104HalfES4_S4_NS0_15binary_internal10MulFunctorIfEEEESt5arrayIPcLm2EEEEviT0_T1_,"a",@progbits
	.sectionflags	@""
	.align	4
.nv.constant0._ZN2at6native29vectorized_elementwise_kernelILi4ENS0_13AUnaryFunctorIN3c104HalfES4_S4_NS0_15binary_internal10MulFunctorIfEEEESt5arrayIPcLm2EEEEviT0_T1_:
	.zero		560


//--------------------- .nv.constant0._ZN2at6native29vectorized_elementwise_kernelILi8ENS0_13AUnaryFunctorIN3c104HalfES4_S4_NS0_15binary_internal10MulFunctorIfEEEESt5arrayIPcLm2EEEEviT0_T1_ --------------------------
	.section	.nv.constant0._ZN2at6native29vectorized_elementwise_kernelILi8ENS0_13AUnaryFunctorIN3c104HalfES4_S4_NS0_15binary_internal10MulFunctorIfEEEESt5arrayIPcLm2EEEEviT0_T1_,"a",@progbits
	.sectionflags	@""
	.align	4
.nv.constant0._ZN2at6native29vectorized_elementwise_kernelILi8ENS0_13AUnaryFunctorIN3c104HalfES4_S4_NS0_15binary_internal10MulFunctorIfEEEESt5arrayIPcLm2EEEEviT0_T1_:
	.zero		560


//--------------------- .nv.constant0._ZN2at6native18elementwise_kernelILi128ELi4EZNS0_15gpu_kernel_implINS0_13BinaryFunctorIN3c104HalfES5_S5_NS0_15binary_internal10MulFunctorIfEEEEEEvRNS_18TensorIteratorBaseERKT_EUliE_EEviT1_ --------------------------
	.section	.nv.constant0._ZN2at6native18elementwise_kernelILi128ELi4EZNS0_15gpu_kernel_implINS0_13BinaryFunctorIN3c104HalfES5_S5_NS0_15binary_internal10MulFunctorIfEEEEEEvRNS_18TensorIteratorBaseERKT_EUliE_EEviT1_,"a",@progbits
	.sectionflags	@""
	.align	4
.nv.constant0._ZN2at6native18elementwise_kernelILi128ELi4EZNS0_15gpu_kernel_implINS0_13BinaryFunctorIN3c104HalfES5_S5_NS0_15binary_internal10MulFunctorIfEEEEEEvRNS_18TensorIteratorBaseERKT_EUliE_EEviT1_:
	.zero		1184


//--------------------- .nv.constant0._ZN2at6native27unrolled_elementwise_kernelINS0_13BinaryFunctorIN3c104HalfES4_S4_NS0_15binary_internal10MulFunctorIfEEEESt5arrayIPcLm3EELi4E23TrivialOffsetCalculatorILi2EjESC_ILi1EjENS0_6memory12LoadWithCastILi2EEENSF_13StoreWithCastILi1EEEEEviT_T0_T2_T3_T4_T5_ --------------------------
	.section	.nv.constant0._ZN2at6native27unrolled_elementwise_kernelINS0_13BinaryFunctorIN3c104HalfES4_S4_NS0_15binary_internal10MulFunctorIfEEEESt5arrayIPcLm3EELi4E23TrivialOffsetCalculatorILi2EjESC_ILi1EjENS0_6memory12LoadWithCastILi2EEENSF_13StoreWithCastILi1EEEEEviT_T0_T2_T3_T4_T5_,"a",@progbits
	.sectionflags	@""
	.align	4
.nv.constant0._ZN2at6native27unrolled_elementwise_kernelINS0_13BinaryFunctorIN3c104HalfES4_S4_NS0_15binary_internal10MulFunctorIfEEEESt5arrayIPcLm3EELi4E23TrivialOffsetCalculatorILi2EjESC_ILi1EjENS0_6memory12LoadWithCastILi2EEENSF_13StoreWithCastILi1EEEEEviT_T0_T2_T3_T4_T5_:
	.zero		584


//--------------------- .nv.constant0._ZN2at6native18elementwise_kernelILi128ELi4EZNS0_22gpu_kernel_impl_nocastINS0_13BinaryFunctorIN3c104HalfES5_S5_NS0_15binary_internal10MulFunctorIfEEEEEEvRNS_18TensorIteratorBaseERKT_EUliE_EEviT1_ --------------------------
	.section	.nv.constant0._ZN2at6native18elementwise_kernelILi128ELi4EZNS0_22gpu_kernel_impl_nocastINS0_13BinaryFunctorIN3c104HalfES5_S5_NS0_15binary_internal10MulFunctorIfEEEEEEvRNS_18TensorIteratorBaseERKT_EUliE_EEviT1_,"a",@progbits
	.sectionflags	@""
	.align	4
.nv.constant0._ZN2at6native18elementwise_kernelILi128ELi4EZNS0_22gpu_kernel_impl_nocastINS0_13BinaryFunctorIN3c104HalfES5_S5_NS0_15binary_internal10MulFunctorIfEEEEEEvRNS_18TensorIteratorBaseERKT_EUliE_EEviT1_:
	.zero		1184


//--------------------- .nv.constant0._ZN2at6native27unrolled_elementwise_kernelINS0_13BinaryFunctorIN3c104HalfES4_S4_NS0_15binary_internal10MulFunctorIfEEEESt5arrayIPcLm3EELi4E23TrivialOffsetCalculatorILi2EjESC_ILi1EjENS0_6memory15LoadWithoutCastENSF_16StoreWithoutCastEEEviT_T0_T2_T3_T4_T5_ --------------------------
	.section	.nv.constant0._ZN2at6native27unrolled_elementwise_kernelINS0_13BinaryFunctorIN3c104HalfES4_S4_NS0_15binary_internal10MulFunctorIfEEEESt5arrayIPcLm3EELi4E23TrivialOffsetCalculatorILi2EjESC_ILi1EjENS0_6memory15LoadWithoutCastENSF_16StoreWithoutCastEEEviT_T0_T2_T3_T4_T5_,"a",@progbits
	.sectionflags	@""
	.align	4
.nv.constant0._ZN2at6native27unrolled_elementwise_kernelINS0_13BinaryFunctorIN3c104HalfES4_S4_NS0_15binary_internal10MulFunctorIfEEEESt5arrayIPcLm3EELi4E23TrivialOffsetCalculatorILi2EjESC_ILi1EjENS0_6memory15LoadWithoutCastENSF_16StoreWithoutCastEEEviT_T0_T2_T3_T4_T5_:
	.zero		564


//--------------------- .nv.constant0._ZN2at6native29vectorized_elementwise_kernelILi2ENS0_13BinaryFunctorIN3c104HalfES4_S4_NS0_15binary_internal10MulFunctorIfEEEESt5arrayIPcLm3EEEEviT0_T1_ --------------------------
	.section	.nv.constant0._ZN2at6native29vectorized_elementwise_kernelILi2ENS0_13BinaryFunctorIN3c104HalfES4_S4_NS0_15binary_internal10MulFunctorIfEEEESt5arrayIPcLm3EEEEviT0_T1_,"a",@progbits
	.sectionflags	@""
	.align	4
.nv.constant0._ZN2at6native29vectorized_elementwise_kernelILi2ENS0_13BinaryFunctorIN3c104HalfES4_S4_NS0_15binary_internal10MulFunctorIfEEEESt5arrayIPcLm3EEEEviT0_T1_:
	.zero		560


//--------------------- .nv.constant0._ZN2at6native29vectorized_elementwise_kernelILi4ENS0_13BinaryFunctorIN3c104HalfES4_S4_NS0_15binary_internal10MulFunctorIfEEEESt5arrayIPcLm3EEEEviT0_T1_ --------------------------
	.section	.nv.constant0._ZN2at6native29vectorized_elementwise_kernelILi4ENS0_13BinaryFunctorIN3c104HalfES4_S4_NS0_15binary_internal10MulFunctorIfEEEESt5arrayIPcLm3EEEEviT0_T1_,"a",@progbits
	.sectionflags	@""
	.align	4
.nv.constant0._ZN2at6native29vectorized_elementwise_kernelILi4ENS0_13BinaryFunctorIN3c104HalfES4_S4_NS0_15binary_internal10MulFunctorIfEEEESt5arrayIPcLm3EEEEviT0_T1_:
	.zero		560


//--------------------- .nv.constant0._ZN2at6native29vectorized_elementwise_kernelILi8ENS0_13BinaryFunctorIN3c104HalfES4_S4_NS0_15binary_internal10MulFunctorIfEEEESt5arrayIPcLm3EEEEviT0_T1_ --------------------------
	.section	.nv.constant0._ZN2at6native29vectorized_elementwise_kernelILi8ENS0_13BinaryFunctorIN3c104HalfES4_S4_NS0_15binary_internal10MulFunctorIfEEEESt5arrayIPcLm3EEEEviT0_T1_,"a",@progbits
	.sectionflags	@""
	.align	4
.nv.constant0._ZN2at6native29vectorized_elementwise_kernelILi8ENS0_13BinaryFunctorIN3c104HalfES4_S4_NS0_15binary_internal10MulFunctorIfEEEESt5arrayIPcLm3EEEEviT0_T1_:
	.zero		560


//--------------------- .nv.constant0._ZN2at6native18elementwise_kernelILi128ELi4EZNS0_15gpu_kernel_implINS0_13AUnaryFunctorIN3c107complexIfEES6_S6_NS0_15binary_internal10MulFunctorIS6_EEEEEEvRNS_18TensorIteratorBaseERKT_EUliE_EEviT1_ --------------------------
	.section	.nv.constant0._ZN2at6native18elementwise_kernelILi128ELi4EZNS0_15gpu_kernel_implINS0_13AUnaryFunctorIN3c107complexIfEES6_S6_NS0_15binary_internal10MulFunctorIS6_EEEEEEvRNS_18TensorIteratorBaseERKT_EUliE_EEviT1_,"a",@progbits
	.sectionflags	@""
	.align	4
.nv.constant0._ZN2at6native18elementwise_kernelILi128ELi4EZNS0_15gpu_kernel_implINS0_13AUnaryFunctorIN3c107complexIfEES6_S6_NS0_15binary_internal10MulFunctorIS6_EEEEEEvRNS_18TensorIteratorBaseERKT_EUliE_EEviT1_:
	.zero		1088


//--------------------- .nv.constant0._ZN2at6native27unrolled_elementwise_kernelINS0_13AUnaryFunctorIN3c107complexIfEES5_S5_NS0_15binary_internal10MulFunctorIS5_EEEESt5arrayIPcLm2EELi4E23TrivialOffsetCalculatorILi1EjESE_NS0_6memory12LoadWithCastILi1EEENSF_13StoreWithCastILi1EEEEEviT_T0_T2_T3_T4_T5_ --------------------------
	.section	.nv.constant0._ZN2at6native27unrolled_elementwise_kernelINS0_13AUnaryFunctorIN3c107complexIfEES5_S5_NS0_15binary_internal10MulFunctorIS5_EEEESt5arrayIPcLm2EELi4E23TrivialOffsetCalculatorILi1EjESE_NS0_6memory12LoadWithCastILi1EEENSF_13StoreWithCastILi1EEEEEviT_T0_T2_T3_T4_T5_,"a",@progbits
	.sectionflags	@""
	.align	4
.nv.constant0._ZN2at6native27unrolled_elementwise_kernelINS0_13AUnaryFunctorIN3c107complexIfEES5_S5_NS0_15binary_internal10MulFunctorIS5_EEEESt5arrayIPcLm2EELi4E23TrivialOffsetCalculatorILi1EjESE_NS0_6memory12LoadWithCastILi1EEENSF_13StoreWithCastILi1EEEEEviT_T0_T2_T3_T4_T5_:
	.zero		588


//--------------------- .nv.constant0._ZN2at6native18elementwise_kernelILi128ELi2EZNS0_22gpu_kernel_impl_nocastINS0_13AUnaryFunctorIN3c107complexIfEES6_S6_NS0_15binary_internal10MulFunctorIS6_EEEEEEvRNS_18TensorIteratorBaseERKT_EUliE_EEviT1_ --------------------------
	.section	.nv.constant0._ZN2at6native18elementwise_kernelILi128ELi2EZNS0_22gpu_kernel_impl_nocastINS0_13AUnaryFunctorIN3c107complexIfEES6_S6_NS0_15binary_internal10MulFunctorIS6_EEEEEEvRNS_18TensorIteratorBaseERKT_EUliE_EEviT1_,"a",@progbits
	.sectionflags	@""
	.align	4
.nv.constant0._ZN2at6native18elementwise_kernelILi128ELi2EZNS0_22gpu_kernel_impl_nocastINS0_13AUnaryFunctorIN3c107complexIfEES6_S6_NS0_15binary_internal10MulFunctorIS6_EEEEEEvRNS_18TensorIteratorBaseERKT_EUliE_EEviT1_:
	.zero		1080


//--------------------- .nv.constant0._ZN2at6native27unrolled_elementwise_kernelINS0_13AUnaryFunctorIN3c107complexIfEES5_S5_NS0_15binary_internal10MulFunctorIS5_EEEESt5arrayIPcLm2EELi4E23TrivialOffsetCalculatorILi1EjESE_NS0_6memory15LoadWithoutCastENSF_16StoreWithoutCastEEEviT_T0_T2_T3_T4_T5_ --------------------------
	.section	.nv.constant0._ZN2at6native27unrolled_elementwise_kernelINS0_13AUnaryFunctorIN3c107complexIfEES5_S5_NS0_15binary_internal10MulFunctorIS5_EEEESt5arrayIPcLm2EELi4E23TrivialOffsetCalculatorILi1EjESE_NS0_6memory15LoadWithoutCastENSF_16StoreWithoutCastEEEviT_T0_T2_T3_T4_T5_,"a",@progbits
	.sectionflags	@""
	.align	4
.nv.constant0._ZN2at6native27unrolled_elementwise_kernelINS0_13AUnaryFunctorIN3c107complexIfEES5_S5_NS0_15binary_internal10MulFunctorIS5_EEEESt5arrayIPcLm2EELi4E23TrivialOffsetCalculatorILi1EjESE_NS0_6memory15LoadWithoutCastENSF_16StoreWithoutCastEEEviT_T0_T2_T3_T4_T5_:
	.zero		572


//--------------------- .nv.constant0._ZN2at6native29vectorized_elementwise_kernelILi2ENS0_13AUnaryFunctorIN3c107complexIfEES5_S5_NS0_15binary_internal10MulFunctorIS5_EEEESt5arrayIPcLm2EEEEviT0_T1_ --------------------------
	.section	.nv.constant0._ZN2at6native29vectorized_elementwise_kernelILi2ENS0_13AUnaryFunctorIN3c107complexIfEES5_S5_NS0_15binary_internal10MulFunctorIS5_EEEESt5arrayIPcLm2EEEEviT0_T1_,"a",@progbits
	.sectionflags	@""
	.align	4
.nv.constant0._ZN2at6native29vectorized_elementwise_kernelILi2ENS0_13AUnaryFunctorIN3c107complexIfEES5_S5_NS0_15binary_internal10MulFunctorIS5_EEEESt5arrayIPcLm2EEEEviT0_T1_:
	.zero		568


//--------------------- .nv.constant0._ZN2at6native29vectorized_elementwise_kernelILi4ENS0_13AUnaryFunctorIN3c107complexIfEES5_S5_NS0_15binary_internal10MulFunctorIS5_EEEESt5arrayIPcLm2EEEEviT0_T1_ --------------------------
	.section	.nv.constant0._ZN2at6native29vectorized_elementwise_kernelILi4ENS0_13AUnaryFunctorIN3c107complexIfEES5_S5_NS0_15binary_internal10MulFunctorIS5_EEEESt5arrayIPcLm2EEEEviT0_T1_,"a",@progbits
	.sectionflags	@""
	.align	4
.nv.constant0._ZN2at6native29vectorized_elementwise_kernelILi4ENS0_13AUnaryFunctorIN3c107complexIfEES5_S5_NS0_15binary_internal10MulFunctorIS5_EEEESt5arrayIPcLm2EEEEviT0_T1_:
	.zero		568


//--------------------- .nv.constant0._ZN2at6native29vectorized_elementwise_kernelILi8ENS0_13AUnaryFunctorIN3c107complexIfEES5_S5_NS0_15binary_internal10MulFunctorIS5_EEEESt5arrayIPcLm2EEEEviT0_T1_ --------------------------
	.section	.nv.constant0._ZN2at6native29vectorized_elementwise_kernelILi8ENS0_13AUnaryFunctorIN3c107complexIfEES5_S5_NS0_15binary_internal10MulFunctorIS5_EEEESt5arrayIPcLm2EEEEviT0_T1_,"a",@progbits
	.sectionflags	@""
	.align	4
.nv.constant0._ZN2at6native29vectorized_elementwise_kernelILi8ENS0_13AUnaryFunctorIN3c107complexIfEES5_S5_NS0_15binary_internal10MulFunctorIS5_EEEESt5arrayIPcLm2EEEEviT0_T1_:
	.zero		568


//--------------------- .nv.constant0._ZN2at6native18elementwise_kernelILi128ELi4EZNS0_15gpu_kernel_implINS0_13BinaryFunctorIN3c107complexIfEES6_S6_NS0_15binary_internal10MulFunctorIS6_EEEEEEvRNS_18TensorIteratorBaseERKT_EUliE_EEviT1_ --------------------------
	.section	.nv.constant0._ZN2at6native18elementwise_kernelILi128ELi4EZNS0_15gpu_kernel_implINS0_13BinaryFunctorIN3c107complexIfEES6_S6_NS0_15binary_internal10MulFunctorIS6_EEEEEEvRNS_18TensorIteratorBaseERKT_EUliE_EEviT1_,"a",@progbits
	.sectionflags	@""
	.align	4
.nv.constant0._ZN2at6native18elementwise_kernelILi128ELi4EZNS0_15gpu_kernel_implINS0_13BinaryFunctorIN3c107complexIfEES6_S6_NS0_15binary_internal10MulFunctorIS6_EEEEEEvRNS_18TensorIteratorBaseERKT_EUliE_EEviT1_:
	.zero		1184


//--------------------- .nv.constant0._ZN2at6native27unrolled_elementwise_kernelINS0_13BinaryFunctorIN3c107complexIfEES5_S5_NS0_15binary_internal10MulFunctorIS5_EEEESt5arrayIPcLm3EELi4E23TrivialOffsetCalculatorILi2EjESD_ILi1EjENS0_6memory12LoadWithCastILi2EEENSG_13StoreWithCastILi1EEEEEviT_T0_T2_T3_T4_T5_ --------------------------
	.section	.nv.constant0._ZN2at6native27unrolled_elementwise_kernelINS0_13BinaryFunctorIN3c107complexIfEES5_S5_NS0_15binary_internal10MulFunctorIS5_EEEESt5arrayIPcLm3EELi4E23TrivialOffsetCalculatorILi2EjESD_ILi1EjENS0_6memory12LoadWithCastILi2EEENSG_13StoreWithCastILi1EEEEEviT_T0_T2_T3_T4_T5_,"a",@progbits
	.sectionflags	@""
	.align	4
.nv.constant0._ZN2at6native27unrolled_elementwise_kernelINS0_13BinaryFunctorIN3c107complexIfEES5_S5_NS0_15binary_internal10MulFunctorIS5_EEEESt5arrayIPcLm3EELi4E23TrivialOffsetCalculatorILi2EjESD_ILi1EjENS0_6memory12LoadWithCastILi2EEENSG_13StoreWithCastILi1EEEEEviT_T0_T2_T3_T4_T5_:
	.zero		584


//--------------------- .nv.constant0._ZN2at6native18elementwise_kernelILi128ELi2EZNS0_22gpu_kernel_impl_nocastINS0_13BinaryFunctorIN3c107complexIfEES6_S6_NS0_15binary_internal10MulFunctorIS6_EEEEEEvRNS_18TensorIteratorBaseERKT_EUliE_EEviT1_ --------------------------
	.section	.nv.constant0._ZN2at6native18elementwise_kernelILi128ELi2EZNS0_22gpu_kernel_impl_nocastINS0_13BinaryFunctorIN3c107complexIfEES6_S6_NS0_15binary_internal10MulFunctorIS6_EEEEEEvRNS_18TensorIteratorBaseERKT_EUliE_EEviT1_,"a",@progbits
	.sectionflags	@""
	.align	4
.nv.constant0._ZN2at6native18elementwise_kernelILi128ELi2EZNS0_22gpu_kernel_impl_nocastINS0_13BinaryFunctorIN3c107complexIfEES6_S6_NS0_15binary_internal10MulFunctorIS6_EEEEEEvRNS_18TensorIteratorBaseERKT_EUliE_EEviT1_:
	.zero		1184


//--------------------- .nv.constant0._ZN2at6native27unrolled_elementwise_kernelINS0_13BinaryFunctorIN3c107complexIfEES5_S5_NS0_15binary_internal10MulFunctorIS5_EEEESt5arrayIPcLm3EELi4E23TrivialOffsetCalculatorILi2EjESD_ILi1EjENS0_6memory15LoadWithoutCastENSG_16StoreWithoutCastEEEviT_T0_T2_T3_T4_T5_ --------------------------
	.section	.nv.constant0._ZN2at6native27unrolled_elementwise_kernelINS0_13BinaryFunctorIN3c107complexIfEES5_S5_NS0_15binary_internal10MulFunctorIS5_EEEESt5arrayIPcLm3EELi4E23TrivialOffsetCalculatorILi2EjESD_ILi1EjENS0_6memory15LoadWithoutCastENSG_16StoreWithoutCastEEEviT_T0_T2_T3_T4_T5_,"a",@progbits
	.sectionflags	@""
	.align	4
.nv.constant0._ZN2at6native27unrolled_elementwise_kernelINS0_13BinaryFunctorIN3c107complexIfEES5_S5_NS0_15binary_internal10MulFunctorIS5_EEEESt5arrayIPcLm3EELi4E23TrivialOffsetCalculatorILi2EjESD_ILi1EjENS0_6memory15LoadWithoutCastENSG_16StoreWithoutCastEEEviT_T0_T2_T3_T4_T5_:
	.zero		564


//--------------------- .nv.constant0._ZN2at6native29vectorized_elementwise_kernelILi2ENS0_13BinaryFunctorIN3c107complexIfEES5_S5_NS0_15binary_internal10MulFunctorIS5_EEEESt5arrayIPcLm3EEEEviT0_T1_ --------------------------
	.section	.nv.constant0._ZN2at6native29vectorized_elementwise_kernelILi2ENS0_13BinaryFunctorIN3c107complexIfEES5_S5_NS0_15binary_internal10MulFunctorIS5_EEEESt5arrayIPcLm3EEEEviT0_T1_,"a",@progbits
	.sectionflags	@""
	.align	4
.nv.constant0._ZN2at6native29vectorized_elementwise_kernelILi2ENS0_13BinaryFunctorIN3c107complexIfEES5_S5_NS0_15binary_internal10MulFunctorIS5_EEEESt5arrayIPcLm3EEEEviT0_T1_:
	.zero		560


//--------------------- .nv.constant0._ZN2at6native29vectorized_elementwise_kernelILi4ENS0_13BinaryFunctorIN3c107complexIfEES5_S5_NS0_15binary_internal10MulFunctorIS5_EEEESt5arrayIPcLm3EEEEviT0_T1_ --------------------------
	.section	.nv.constant0._ZN2at6native29vectorized_elementwise_kernelILi4ENS0_13BinaryFunctorIN3c107complexIfEES5_S5_NS0_15binary_internal10MulFunctorIS5_EEEESt5arrayIPcLm3EEEEviT0_T1_,"a",@progbits
	.sectionflags	@""
	.align	4
.nv.constant0._ZN2at6native29vectorized_elementwise_kernelILi4ENS0_13BinaryFunctorIN3c107complexIfEES5_S5_NS0_15binary_internal10MulFunctorIS5_EEEESt5arrayIPcLm3EEEEviT0_T1_:
	.zero		560


//--------------------- .nv.constant0._ZN2at6native29vectorized_elementwise_kernelILi8ENS0_13BinaryFunctorIN3c107complexIfEES5_S5_NS0_15binary_internal10MulFunctorIS5_EEEESt5arrayIPcLm3EEEEviT0_T1_ --------------------------
	.section	.nv.constant0._ZN2at6native29vectorized_elementwise_kernelILi8ENS0_13BinaryFunctorIN3c107complexIfEES5_S5_NS0_15binary_internal10MulFunctorIS5_EEEESt5arrayIPcLm3EEEEviT0_T1_,"a",@progbits
	.sectionflags	@""
	.align	4
.nv.constant0._ZN2at6native29vectorized_elementwise_kernelILi8ENS0_13BinaryFunctorIN3c107complexIfEES5_S5_NS0_15binary_internal10MulFunctorIS5_EEEESt5arrayIPcLm3EEEEviT0_T1_:
	.zero		560


//--------------------- .nv.constant0._ZN2at6native18elementwise_kernelILi128ELi4EZNS0_15gpu_kernel_implINS0_13AUnaryFunctorIN3c107complexIdEES6_S6_NS0_15binary_internal10MulFunctorIS6_EEEEEEvRNS_18TensorIteratorBaseERKT_EUliE_EEviT1_ --------------------------
	.section	.nv.constant0._ZN2at6native18elementwise_kernelILi128ELi4EZNS0_15gpu_kernel_implINS0_13AUnaryFunctorIN3c107complexIdEES6_S6_NS0_15binary_internal10MulFunctorIS6_EEEEEEvRNS_18TensorIteratorBaseERKT_EUliE_EEviT1_,"a",@progbits
	.sectionflags	@""
	.align	4
.nv.constant0._ZN2at6native18elementwise_kernelILi128ELi4EZNS0_15gpu_kernel_implINS0_13AUnaryFunctorIN3c107complexIdEES6_S6_NS0_15binary_internal10MulFunctorIS6_EEEEEEvRNS_18TensorIteratorBaseERKT_EUliE_EEviT1_:
	.zero		1120


//--------------------- .nv.constant0._ZN2at6native27unrolled_elementwise_kernelINS0_13AUnaryFunctorIN3c107complexIdEES5_S5_NS0_15binary_internal10MulFunctorIS5_EEEESt5arrayIPcLm2EELi4E23TrivialOffsetCalculatorILi1EjESE_NS0_6memory12LoadWithCastILi1EEENSF_13StoreWithCastILi1EEEEEviT_T0_T2_T3_T4_T5_ --------------------------
	.section	.nv.constant0._ZN2at6native27unrolled_elementwise_kernelINS0_13AUnaryFunctorIN3c107complexIdEES5_S5_NS0_15binary_internal10MulFunctorIS5_EEEESt5arrayIPcLm2EELi4E23TrivialOffsetCalculatorILi1EjESE_NS0_6memory12LoadWithCastILi1EEENSF_13StoreWithCastILi1EEEEEviT_T0_T2_T3_T4_T5_,"a",@progbits
	.sectionflags	@""
	.align	4
.nv.constant0._ZN2at6native27unrolled_elementwise_kernelINS0_13AUnaryFunctorIN3c107complexIdEES5_S5_NS0_15binary_internal10MulFunctorIS5_EEEESt5arrayIPcLm2EELi4E23TrivialOffsetCalculatorILi1EjESE_NS0_6memory12LoadWithCastILi1EEENSF_13StoreWithCastILi1EEEEEviT_T0_T2_T3_T4_T5_:
	.zero		612


//--------------------- .nv.constant0._ZN2at6native18elementwise_kernelILi128ELi2EZNS0_22gpu_kernel_impl_nocastINS0_13AUnaryFunctorIN3c107complexIdEES6_S6_NS0_15binary_internal10MulFunctorIS6_EEEEEEvRNS_18TensorIteratorBaseERKT_EUliE_EEviT1_ --------------------------
	.section	.nv.constant0._ZN2at6native18elementwise_kernelILi128ELi2EZNS0_22gpu_kernel_impl_nocastINS0_13AUnaryFunctorIN3c107complexIdEES6_S6_NS0_15binary_internal10MulFunctorIS6_EEEEEEvRNS_18TensorIteratorBaseERKT_EUliE_EEviT1_,"a",@progbits
	.sectionflags	@""
	.align	4
.nv.constant0._ZN2at6native18elementwise_kernelILi128ELi2EZNS0_22gpu_kernel_impl_nocastINS0_13AUnaryFunctorIN3c107complexIdEES6_S6_NS0_15binary_internal10MulFunctorIS6_EEEEEEvRNS_18TensorIteratorBaseERKT_EUliE_EEviT1_:
	.zero		1120


//--------------------- .nv.constant0._ZN2at6native27unrolled_elementwise_kernelINS0_13AUnaryFunctorIN3c107complexIdEES5_S5_NS0_15binary_internal10MulFunctorIS5_EEEESt5arrayIPcLm2EELi4E23TrivialOffsetCalculatorILi1EjESE_NS0_6memory15LoadWithoutCastENSF_16StoreWithoutCastEEEviT_T0_T2_T3_T4_T5_ --------------------------
	.section	.nv.constant0._ZN2at6native27unrolled_elementwise_kernelINS0_13AUnaryFunctorIN3c107complexIdEES5_S5_NS0_15binary_internal10MulFunctorIS5_EEEESt5arrayIPcLm2EELi4E23TrivialOffsetCalculatorILi1EjESE_NS0_6memory15LoadWithoutCastENSF_16StoreWithoutCastEEEviT_T0_T2_T3_T4_T5_,"a",@progbits
	.sectionflags	@""
	.align	4
.nv.constant0._ZN2at6native27unrolled_elementwise_kernelINS0_13AUnaryFunctorIN3c107complexIdEES5_S5_NS0_15binary_internal10MulFunctorIS5_EEEESt5arrayIPcLm2EELi4E23TrivialOffsetCalculatorILi1EjESE_NS0_6memory15LoadWithoutCastENSF_16StoreWithoutCastEEEviT_T0_T2_T3_T4_T5_:
	.zero		596


//--------------------- .nv.constant0._ZN2at6native29vectorized_elementwise_kernelILi2ENS0_13AUnaryFunctorIN3c107complexIdEES5_S5_NS0_15binary_internal10MulFunctorIS5_EEEESt5arrayIPcLm2EEEEviT0_T1_ --------------------------
	.section	.nv.constant0._ZN2at6native29vectorized_elementwise_kernelILi2ENS0_13AUnaryFunctorIN3c107complexIdEES5_S5_NS0_15binary_internal10MulFunctorIS5_EEEESt5arrayIPcLm2EEEEviT0_T1_,"a",@progbits
	.sectionflags	@""
	.align	4
.nv.constant0._ZN2at6native29vectorized_elementwise_kernelILi2ENS0_13AUnaryFunctorIN3c107complexIdEES5_S5_NS0_15binary_internal10MulFunctorIS5_EEEESt5arrayIPcLm2EEEEviT0_T1_:
	.zero		592


//--------------------- .nv.constant0._ZN2at6native29vectorized_elementwise_kernelILi4ENS0_13AUnaryFunctorIN3c107complexIdEES5_S5_NS0_15binary_internal10MulFunctorIS5_EEEESt5arrayIPcLm2EEEEviT0_T1_ --------------------------
	.section	.nv.constant0._ZN2at6native29vectorized_elementwise_kernelILi4ENS0_13AUnaryFunctorIN3c107complexIdEES5_S5_NS0_15binary_internal10MulFunctorIS5_EEEESt5arrayIPcLm2EEEEviT0_T1_,"a",@progbits
	.sectionflags	@""
	.align	4
.nv.constant0._ZN2at6native29vectorized_elementwise_kernelILi4ENS0_13AUnaryFunctorIN3c107complexIdEES5_S5_NS0_15binary_internal10MulFunctorIS5_EEEESt5arrayIPcLm2EEEEviT0_T1_:
	.zero		592


//--------------------- .nv.constant0._ZN2at6native29vectorized_elementwise_kernelILi8ENS0_13AUnaryFunctorIN3c107complexIdEES5_S5_NS0_15binary_internal10MulFunctorIS5_EEEESt5arrayIPcLm2EEEEviT0_T1_ --------------------------
	.section	.nv.constant0._ZN2at6native29vectorized_elementwise_kernelILi8ENS0_13AUnaryFunctorIN3c107complexIdEES5_S5_NS0_15binary_internal10MulFunctorIS5_EEEESt5arrayIPcLm2EEEEviT0_T1_,"a",@progbits
	.sectionflags	@""
	.align	4
.nv.constant0._ZN2at6native29vectorized_elementwise_kernelILi8ENS0_13AUnaryFunctorIN3c107complexIdEES5_S5_NS0_15binary_internal10MulFunctorIS5_EEEESt5arrayIPcLm2EEEEviT0_T1_:
	.zero		592


//--------------------- .nv.constant0._ZN2at6native18elementwise_kernelILi128ELi4EZNS0_15gpu_kernel_implINS0_13BinaryFunctorIN3c107complexIdEES6_S6_NS0_15binary_internal10MulFunctorIS6_EEEEEEvRNS_18TensorIteratorBaseERKT_EUliE_EEviT1_ --------------------------
	.section	.nv.constant0._ZN2at6native18elementwise_kernelILi128ELi4EZNS0_15gpu_kernel_implINS0_13BinaryFunctorIN3c107complexIdEES6_S6_NS0_15binary_internal10MulFunctorIS6_EEEEEEvRNS_18TensorIteratorBaseERKT_EUliE_EEviT1_,"a",@progbits
	.sectionflags	@""
	.align	4
.nv.constant0._ZN2at6native18elementwise_kernelILi128ELi4EZNS0_15gpu_kernel_implINS0_13BinaryFunctorIN3c107complexIdEES6_S6_NS0_15binary_internal10MulFunctorIS6_EEEEEEvRNS_18TensorIteratorBaseERKT_EUliE_EEviT1_:
	.zero		1184


//--------------------- .nv.constant0._ZN2at6native27unrolled_elementwise_kernelINS0_13BinaryFunctorIN3c107complexIdEES5_S5_NS0_15binary_internal10MulFunctorIS5_EEEESt5arrayIPcLm3EELi4E23TrivialOffsetCalculatorILi2EjESD_ILi1EjENS0_6memory12LoadWithCastILi2EEENSG_13StoreWithCastILi1EEEEEviT_T0_T2_T3_T4_T5_ --------------------------
	.section	.nv.constant0._ZN2at6native27unrolled_elementwise_kernelINS0_13BinaryFunctorIN3c107complexIdEES5_S5_NS0_15binary_internal10MulFunctorIS5_EEEESt5arrayIPcLm3EELi4E23TrivialOffsetCalculatorILi2EjESD_ILi1EjENS0_6memory12LoadWithCastILi2EEENSG_13StoreWithCastILi1EEEEEviT_T0_T2_T3_T4_T5_,"a",@progbits
	.sectionflags	@""
	.align	4
.nv.constant0._ZN2at6native27unrolled_elementwise_kernelINS0_13BinaryFunctorIN3c107complexIdEES5_S5_NS0_15binary_internal10MulFunctorIS5_EEEESt5arrayIPcLm3EELi4E23TrivialOffsetCalculatorILi2EjESD_ILi1EjENS0_6memory12LoadWithCastILi2EEENSG_13StoreWithCastILi1EEEEEviT_T0_T2_T3_T4_T5_:
	.zero		584


//--------------------- .nv.constant0._ZN2at6native18elementwise_kernelILi128ELi2EZNS0_22gpu_kernel_impl_nocastINS0_13BinaryFunctorIN3c107complexIdEES6_S6_NS0_15binary_internal10MulFunctorIS6_EEEEEEvRNS_18TensorIteratorBaseERKT_EUliE_EEviT1_ --------------------------
	.section	.nv.constant0._ZN2at6native18elementwise_kernelILi128ELi2EZNS0_22gpu_kernel_impl_nocastINS0_13BinaryFunctorIN3c107complexIdEES6_S6_NS0_15binary_internal10MulFunctorIS6_EEEEEEvRNS_18TensorIteratorBaseERKT_EUliE_EEviT1_,"a",@progbits
	.sectionflags	@""
	.align	4
.nv.constant0._ZN2at6native18elementwise_kernelILi128ELi2EZNS0_22gpu_kernel_impl_nocastINS0_13BinaryFunctorIN3c107complexIdEES6_S6_NS0_15binary_internal10MulFunctorIS6_EEEEEEvRNS_18TensorIteratorBaseERKT_EUliE_EEviT1_:
	.zero		1184


//--------------------- .nv.constant0._ZN2at6native27unrolled_elementwise_kernelINS0_13BinaryFunctorIN3c107complexIdEES5_S5_NS0_15binary_internal10MulFunctorIS5_EEEESt5arrayIPcLm3EELi4E23TrivialOffsetCalculatorILi2EjESD_ILi1EjENS0_6memory15LoadWithoutCastENSG_16StoreWithoutCastEEEviT_T0_T2_T3_T4_T5_ --------------------------
	.section	.nv.constant0._ZN2at6native27unrolled_elementwise_kernelINS0_13BinaryFunctorIN3c107complexIdEES5_S5_NS0_15binary_internal10MulFunctorIS5_EEEESt5arrayIPcLm3EELi4E23TrivialOffsetCalculatorILi2EjESD_ILi1EjENS0_6memory15LoadWithoutCastENSG_16StoreWithoutCastEEEviT_T0_T2_T3_T4_T5_,"a",@progbits
	.sectionflags	@""
	.align	4
.nv.constant0._ZN2at6native27unrolled_elementwise_kernelINS0_13BinaryFunctorIN3c107complexIdEES5_S5_NS0_15binary_internal10MulFunctorIS5_EEEESt5arrayIPcLm3EELi4E23TrivialOffsetCalculatorILi2EjESD_ILi1EjENS0_6memory15LoadWithoutCastENSG_16StoreWithoutCastEEEviT_T0_T2_T3_T4_T5_:
	.zero		564


//--------------------- .nv.constant0._ZN2at6native29vectorized_elementwise_kernelILi2ENS0_13BinaryFunctorIN3c107complexIdEES5_S5_NS0_15binary_internal10MulFunctorIS5_EEEESt5arrayIPcLm3EEEEviT0_T1_ --------------------------
	.section	.nv.constant0._ZN2at6native29vectorized_elementwise_kernelILi2ENS0_13BinaryFunctorIN3c107complexIdEES5_S5_NS0_15binary_internal10MulFunctorIS5_EEEESt5arrayIPcLm3EEEEviT0_T1_,"a",@progbits
	.sectionflags	@""
	.align	4
.nv.constant0._ZN2at6native29vectorized_elementwise_kernelILi2ENS0_13BinaryFunctorIN3c107complexIdEES5_S5_NS0_15binary_internal10MulFunctorIS5_EEEESt5arrayIPcLm3EEEEviT0_T1_:
	.zero		560


//--------------------- .nv.constant0._ZN2at6native29vectorized_elementwise_kernelILi4ENS0_13BinaryFunctorIN3c107complexIdEES5_S5_NS0_15binary_internal10MulFunctorIS5_EEEESt5arrayIPcLm3EEEEviT0_T1_ --------------------------
	.section	.nv.constant0._ZN2at6native29vectorized_elementwise_kernelILi4ENS0_13BinaryFunctorIN3c107complexIdEES5_S5_NS0_15binary_internal10MulFunctorIS5_EEEESt5arrayIPcLm3EEEEviT0_T1_,"a",@progbits
	.sectionflags	@""
	.align	4
.nv.constant0._ZN2at6native29vectorized_elementwise_kernelILi4ENS0_13BinaryFunctorIN3c107complexIdEES5_S5_NS0_15binary_internal10MulFunctorIS5_EEEESt5arrayIPcLm3EEEEviT0_T1_:
	.zero		560


//--------------------- .nv.constant0._ZN2at6native29vectorized_elementwise_kernelILi8ENS0_13BinaryFunctorIN3c107complexIdEES5_S5_NS0_15binary_internal10MulFunctorIS5_EEEESt5arrayIPcLm3EEEEviT0_T1_ --------------------------
	.section	.nv.constant0._ZN2at6native29vectorized_elementwise_kernelILi8ENS0_13BinaryFunctorIN3c107complexIdEES5_S5_NS0_15binary_internal10MulFunctorIS5_EEEESt5arrayIPcLm3EEEEviT0_T1_,"a",@progbits
	.sectionflags	@""
	.align	4
.nv.constant0._ZN2at6native29vectorized_elementwise_kernelILi8ENS0_13BinaryFunctorIN3c107complexIdEES5_S5_NS0_15binary_internal10MulFunctorIS5_EEEESt5arrayIPcLm3EEEEviT0_T1_:
	.zero		560


//--------------------- .nv.constant0._ZN2at6native18elementwise_kernelILi128ELi4EZNS0_15gpu_kernel_implINS0_13AUnaryFunctorIfffNS0_15binary_internal10MulFunctorIfEEEEEEvRNS_18TensorIteratorBaseERKT_EUliE_EEviT1_ --------------------------
	.section	.nv.constant0._ZN2at6native18elementwise_kernelILi128ELi4EZNS0_15gpu_kernel_implINS0_13AUnaryFunctorIfffNS0_15binary_internal10MulFunctorIfEEEEEEvRNS_18TensorIteratorBaseERKT_EUliE_EEviT1_,"a",@progbits
	.sectionflags	@""
	.align	4
.nv.constant0._ZN2at6native18elementwise_kernelILi128ELi4EZNS0_15gpu_kernel_implINS0_13AUnaryFunctorIfffNS0_15binary_internal10MulFunctorIfEEEEEEvRNS_18TensorIteratorBaseERKT_EUliE_EEviT1_:
	.zero		1080


//--------------------- .nv.constant0._ZN2at6native27unrolled_elementwise_kernelINS0_13AUnaryFunctorIfffNS0_15binary_internal10MulFunctorIfEEEESt5arrayIPcLm2EELi4E23TrivialOffsetCalculatorILi1EjESB_NS0_6memory12LoadWithCastILi1EEENSC_13StoreWithCastILi1EEEEEviT_T0_T2_T3_T4_T5_ --------------------------
	.section	.nv.constant0._ZN2at6native27unrolled_elementwise_kernelINS0_13AUnaryFunctorIfffNS0_15binary_internal10MulFunctorIfEEEESt5arrayIPcLm2EELi4E23TrivialOffsetCalculatorILi1EjESB_NS0_6memory12LoadWithCastILi1EEENSC_13StoreWithCastILi1EEEEEviT_T0_T2_T3_T4_T5_,"a",@progbits
	.sectionflags	@""
	.align	4
.nv.constant0._ZN2at6native27unrolled_elementwise_kernelINS0_13AUnaryFunctorIfffNS0_15binary_internal10MulFunctorIfEEEESt5arrayIPcLm2EELi4E23TrivialOffsetCalculatorILi1EjESB_NS0_6memory12LoadWithCastILi1EEENSC_13StoreWithCastILi1EEEEEviT_T0_T2_T3_T4_T5_:
	.zero		580


//--------------------- .nv.constant0._ZN2at6native18elementwise_kernelILi128ELi2EZNS0_22gpu_kernel_impl_nocastINS0_13AUnaryFunctorIfffNS0_15binary_internal10MulFunctorIfEEEEEEvRNS_18TensorIteratorBaseERKT_EUliE_EEviT1_ --------------------------
	.section	.nv.constant0._ZN2at6native18elementwise_kernelILi128ELi2EZNS0_22gpu_kernel_impl_nocastINS0_13AUnaryFunctorIfffNS0_15binary_internal10MulFunctorIfEEEEEEvRNS_18TensorIteratorBaseERKT_EUliE_EEviT1_,"a",@progbits
	.sectionflags	@""
	.align	4
.nv.constant0._ZN2at6native18elementwise_kernelILi128ELi2EZNS0_22gpu_kernel_impl_nocastINS0_13AUnaryFunctorIfffNS0_15binary_internal10MulFunctorIfEEEEEEvRNS_18TensorIteratorBaseERKT_EUliE_EEviT1_:
	.zero		1072


//--------------------- .nv.constant0._ZN2at6native27unrolled_elementwise_kernelINS0_13AUnaryFunctorIfffNS0_15binary_internal10MulFunctorIfEEEESt5arrayIPcLm2EELi4E23TrivialOffsetCalculatorILi1EjESB_NS0_6memory15LoadWithoutCastENSC_16StoreWithoutCastEEEviT_T0_T2_T3_T4_T5_ --------------------------
	.section	.nv.constant0._ZN2at6native27unrolled_elementwise_kernelINS0_13AUnaryFunctorIfffNS0_15binary_internal10MulFunctorIfEEEESt5arrayIPcLm2EELi4E23TrivialOffsetCalculatorILi1EjESB_NS0_6memory15LoadWithoutCastENSC_16StoreWithoutCastEEEviT_T0_T2_T3_T4_T5_,"a",@progbits
	.sectionflags	@""
	.align	4
.nv.constant0._ZN2at6native27unrolled_elementwise_kernelINS0_13AUnaryFunctorIfffNS0_15binary_internal10MulFunctorIfEEEESt5arrayIPcLm2EELi4E23TrivialOffsetCalculatorILi1EjESB_NS0_6memory15LoadWithoutCastENSC_16StoreWithoutCastEEEviT_T0_T2_T3_T4_T5_:
	.zero		564


//--------------------- .nv.constant0._ZN2at6native29vectorized_elementwise_kernelILi2ENS0_13AUnaryFunctorIfffNS0_15binary_internal10MulFunctorIfEEEESt5arrayIPcLm2EEEEviT0_T1_ --------------------------
	.section	.nv.constant0._ZN2at6native29vectorized_elementwise_kernelILi2ENS0_13AUnaryFunctorIfffNS0_15binary_internal10MulFunctorIfEEEESt5arrayIPcLm2EEEEviT0_T1_,"a",@progbits
	.sectionflags	@""
	.align	4
.nv.constant0._ZN2at6native29vectorized_elementwise_kernelILi2ENS0_13AUnaryFunctorIfffNS0_15binary_internal10MulFunctorIfEEEESt5arrayIPcLm2EEEEviT0_T1_:
	.zero		560


//--------------------- .nv.constant0._ZN2at6native29vectorized_elementwise_kernelILi4ENS0_13AUnaryFunctorIfffNS0_15binary_internal10MulFunctorIfEEEESt5arrayIPcLm2EEEEviT0_T1_ --------------------------
	.section	.nv.constant0._ZN2at6native29vectorized_elementwise_kernelILi4ENS0_13AUnaryFunctorIfffNS0_15binary_internal10MulFunctorIfEEEESt5arrayIPcLm2EEEEviT0_T1_,"a",@progbits
	.sectionflags	@""
	.align	4
.nv.constant0._ZN2at6native29vectorized_elementwise_kernelILi4ENS0_13AUnaryFunctorIfffNS0_15binary_internal10MulFunctorIfEEEESt5arrayIPcLm2EEEEviT0_T1_:
	.zero		560


//--------------------- .nv.constant0._ZN2at6native29vectorized_elementwise_kernelILi8ENS0_13AUnaryFunctorIfffNS0_15binary_internal10MulFunctorIfEEEESt5arrayIPcLm2EEEEviT0_T1_ --------------------------
	.section	.nv.constant0._ZN2at6native29vectorized_elementwise_kernelILi8ENS0_13AUnaryFunctorIfffNS0_15binary_internal10MulFunctorIfEEEESt5arrayIPcLm2EEEEviT0_T1_,"a",@progbits
	.sectionflags	@""
	.align	4
.nv.constant0._ZN2at6native29vectorized_elementwise_kernelILi8ENS0_13AUnaryFunctorIfffNS0_15binary_internal10MulFunctorIfEEEESt5arrayIPcLm2EEEEviT0_T1_:
	.zero		560


//--------------------- .nv.constant0._ZN2at6native18elementwise_kernelILi128ELi4EZNS0_15gpu_kernel_implINS0_13BinaryFunctorIfffNS0_15binary_internal10MulFunctorIfEEEEEEvRNS_18TensorIteratorBaseERKT_EUliE_EEviT1_ --------------------------
	.section	.nv.constant0._ZN2at6native18elementwise_kernelILi128ELi4EZNS0_15gpu_kernel_implINS0_13BinaryFunctorIfffNS0_15binary_internal10MulFunctorIfEEEEEEvRNS_18TensorIteratorBaseERKT_EUliE_EEviT1_,"a",@progbits
	.sectionflags	@""
	.align	4
.nv.constant0._ZN2at6native18elementwise_kernelILi128ELi4EZNS0_15gpu_kernel_implINS0_13BinaryFunctorIfffNS0_15binary_internal10MulFunctorIfEEEEEEvRNS_18TensorIteratorBaseERKT_EUliE_EEviT1_:
	.zero		1184


//--------------------- .nv.constant0._ZN2at6native27unrolled_elementwise_kernelINS0_13BinaryFunctorIfffNS0_15binary_internal10MulFunctorIfEEEESt5arrayIPcLm3EELi4E23TrivialOffsetCalculatorILi2EjESA_ILi1EjENS0_6memory12LoadWithCastILi2EEENSD_13StoreWithCastILi1EEEEEviT_T0_T2_T3_T4_T5_ --------------------------
	.section	.nv.constant0._ZN2at6native27unrolled_elementwise_kernelINS0_13BinaryFunctorIfffNS0_15binary_internal10MulFunctorIfEEEESt5arrayIPcLm3EELi4E23TrivialOffsetCalculatorILi2EjESA_ILi1EjENS0_6memory12LoadWithCastILi2EEENSD_13StoreWithCastILi1EEEEEviT_T0_T2_T3_T4_T5_,"a",@progbits
	.sectionflags	@""
	.align	4
.nv.constant0._ZN2at6native27unrolled_elementwise_kernelINS0_13BinaryFunctorIfffNS0_15binary_internal10MulFunctorIfEEEESt5arrayIPcLm3EELi4E23TrivialOffsetCalculatorILi2EjESA_ILi1EjENS0_6memory12LoadWithCastILi2EEENSD_13StoreWithCastILi1EEEEEviT_T0_T2_T3_T4_T5_:
	.zero		584


//--------------------- .nv.constant0._ZN2at6native18elementwise_kernelILi128ELi2EZNS0_22gpu_kernel_impl_nocastINS0_13BinaryFunctorIfffNS0_15binary_internal10MulFunctorIfEEEEEEvRNS_18TensorIteratorBaseERKT_EUliE_EEviT1_ --------------------------
	.section	.nv.constant0._ZN2at6native18elementwise_kernelILi128ELi2EZNS0_22gpu_kernel_impl_nocastINS0_13BinaryFunctorIfffNS0_15binary_internal10MulFunctorIfEEEEEEvRNS_18TensorIteratorBaseERKT_EUliE_EEviT1_,"a",@progbits
	.sectionflags	@""
	.align	4
.nv.constant0._ZN2at6native18elementwise_kernelILi128ELi2EZNS0_22gpu_kernel_impl_nocastINS0_13BinaryFunctorIfffNS0_15binary_internal10MulFunctorIfEEEEEEvRNS_18TensorIteratorBaseERKT_EUliE_EEviT1_:
	.zero		1184


//--------------------- .nv.constant0._ZN2at6native27unrolled_elementwise_kernelINS0_13BinaryFunctorIfffNS0_15binary_internal10MulFunctorIfEEEESt5arrayIPcLm3EELi4E23TrivialOffsetCalculatorILi2EjESA_ILi1EjENS0_6memory15LoadWithoutCastENSD_16StoreWithoutCastEEEviT_T0_T2_T3_T4_T5_ --------------------------
	.section	.nv.constant0._ZN2at6native27unrolled_elementwise_kernelINS0_13BinaryFunctorIfffNS0_15binary_internal10MulFunctorIfEEEESt5arrayIPcLm3EELi4E23TrivialOffsetCalculatorILi2EjESA_ILi1EjENS0_6memory15LoadWithoutCastENSD_16StoreWithoutCastEEEviT_T0_T2_T3_T4_T5_,"a",@progbits
	.sectionflags	@""
	.align	4
.nv.constant0._ZN2at6native27unrolled_elementwise_kernelINS0_13BinaryFunctorIfffNS0_15binary_internal10MulFunctorIfEEEESt5arrayIPcLm3EELi4E23TrivialOffsetCalculatorILi2EjESA_ILi1EjENS0_6memory15LoadWithoutCastENSD_16StoreWithoutCastEEEviT_T0_T2_T3_T4_T5_:
	.zero		564


//--------------------- .nv.constant0._ZN2at6native29vectorized_elementwise_kernelILi2ENS0_13BinaryFunctorIfffNS0_15binary_internal10MulFunctorIfEEEESt5arrayIPcLm3EEEEviT0_T1_ --------------------------
	.section	.nv.constant0._ZN2at6native29vectorized_elementwise_kernelILi2ENS0_13BinaryFunctorIfffNS0_15binary_internal10MulFunctorIfEEEESt5arrayIPcLm3EEEEviT0_T1_,"a",@progbits
	.sectionflags	@""
	.align	4
.nv.constant0._ZN2at6native29vectorized_elementwise_kernelILi2ENS0_13BinaryFunctorIfffNS0_15binary_internal10MulFunctorIfEEEESt5arrayIPcLm3EEEEviT0_T1_:
	.zero		560


//--------------------- .nv.constant0._ZN2at6native29vectorized_elementwise_kernelILi4ENS0_13BinaryFunctorIfffNS0_15binary_internal10MulFunctorIfEEEESt5arrayIPcLm3EEEEviT0_T1_ --------------------------
	.section	.nv.constant0._ZN2at6native29vectorized_elementwise_kernelILi4ENS0_13BinaryFunctorIfffNS0_15binary_internal10MulFunctorIfEEEESt5arrayIPcLm3EEEEviT0_T1_,"a",@progbits
	.sectionflags	@""
	.align	4
.nv.constant0._ZN2at6native29vectorized_elementwise_kernelILi4ENS0_13BinaryFunctorIfffNS0_15binary_internal10MulFunctorIfEEEESt5arrayIPcLm3EEEEviT0_T1_:
	.zero		560


//--------------------- .nv.constant0._ZN2at6native29vectorized_elementwise_kernelILi8ENS0_13BinaryFunctorIfffNS0_15binary_internal10MulFunctorIfEEEESt5arrayIPcLm3EEEEviT0_T1_ --------------------------
	.section	.nv.constant0._ZN2at6native29vectorized_elementwise_kernelILi8ENS0_13BinaryFunctorIfffNS0_15binary_internal10MulFunctorIfEEEESt5arrayIPcLm3EEEEviT0_T1_,"a",@progbits
	.sectionflags	@""
	.align	4
.nv.constant0._ZN2at6native29vectorized_elementwise_kernelILi8ENS0_13BinaryFunctorIfffNS0_15binary_internal10MulFunctorIfEEEESt5arrayIPcLm3EEEEviT0_T1_:
	.zero		560


//--------------------- .nv.constant0._ZN2at6native18elementwise_kernelILi128ELi4EZNS0_15gpu_kernel_implINS0_13AUnaryFunctorIdddNS0_15binary_internal10MulFunctorIdEEEEEEvRNS_18TensorIteratorBaseERKT_EUliE_EEviT1_ --------------------------
	.section	.nv.constant0._ZN2at6native18elementwise_kernelILi128ELi4EZNS0_15gpu_kernel_implINS0_13AUnaryFunctorIdddNS0_15binary_internal10MulFunctorIdEEEEEEvRNS_18TensorIteratorBaseERKT_EUliE_EEviT1_,"a",@progbits
	.sectionflags	@""
	.align	4
.nv.constant0._ZN2at6native18elementwise_kernelILi128ELi4EZNS0_15gpu_kernel_implINS0_13AUnaryFunctorIdddNS0_15binary_internal10MulFunctorIdEEEEEEvRNS_18TensorIteratorBaseERKT_EUliE_EEviT1_:
	.zero		1088


//--------------------- .nv.constant0._ZN2at6native27unrolled_elementwise_kernelINS0_13AUnaryFunctorIdddNS0_15binary_internal10MulFunctorIdEEEESt5arrayIPcLm2EELi4E23TrivialOffsetCalculatorILi1EjESB_NS0_6memory12LoadWithCastILi1EEENSC_13StoreWithCastILi1EEEEEviT_T0_T2_T3_T4_T5_ --------------------------
	.section	.nv.constant0._ZN2at6native27unrolled_elementwise_kernelINS0_13AUnaryFunctorIdddNS0_15binary_internal10MulFunctorIdEEEESt5arrayIPcLm2EELi4E23TrivialOffsetCalculatorILi1EjESB_NS0_6memory12LoadWithCastILi1EEENSC_13StoreWithCastILi1EEEEEviT_T0_T2_T3_T4_T5_,"a",@progbits
	.sectionflags	@""
	.align	4
.nv.constant0._ZN2at6native27unrolled_elementwise_kernelINS0_13AUnaryFunctorIdddNS0_15binary_internal10MulFunctorIdEEEESt5arrayIPcLm2EELi4E23TrivialOffsetCalculatorILi1EjESB_NS0_6memory12LoadWithCastILi1EEENSC_13StoreWithCastILi1EEEEEviT_T0_T2_T3_T4_T5_:
	.zero		588


//--------------------- .nv.constant0._ZN2at6native18elementwise_kernelILi128ELi2EZNS0_22gpu_kernel_impl_nocastINS0_13AUnaryFunctorIdddNS0_15binary_internal10MulFunctorIdEEEEEEvRNS_18TensorIteratorBaseERKT_EUliE_EEviT1_ --------------------------
	.section	.nv.constant0._ZN2at6native18elementwise_kernelILi128ELi2EZNS0_22gpu_kernel_impl_nocastINS0_13AUnaryFunctorIdddNS0_15binary_internal10MulFunctorIdEEEEEEvRNS_18TensorIteratorBaseERKT_EUliE_EEviT1_,"a",@progbits
	.sectionflags	@""
	.align	4
.nv.constant0._ZN2at6native18elementwise_kernelILi128ELi2EZNS0_22gpu_kernel_impl_nocastINS0_13AUnaryFunctorIdddNS0_15binary_internal10MulFunctorIdEEEEEEvRNS_18TensorIteratorBaseERKT_EUliE_EEviT1_:
	.zero		1080


//--------------------- .nv.constant0._ZN2at6native27unrolled_elementwise_kernelINS0_13AUnaryFunctorIdddNS0_15binary_internal10MulFunctorIdEEEESt5arrayIPcLm2EELi4E23TrivialOffsetCalculatorILi1EjESB_NS0_6memory15LoadWithoutCastENSC_16StoreWithoutCastEEEviT_T0_T2_T3_T4_T5_ --------------------------
	.section	.nv.constant0._ZN2at6native27unrolled_elementwise_kernelINS0_13AUnaryFunctorIdddNS0_15binary_internal10MulFunctorIdEEEESt5arrayIPcLm2EELi4E23TrivialOffsetCalculatorILi1EjESB_NS0_6memory15LoadWithoutCastENSC_16StoreWithoutCastEEEviT_T0_T2_T3_T4_T5_,"a",@progbits
	.sectionflags	@""
	.align	4
.nv.constant0._ZN2at6native27unrolled_elementwise_kernelINS0_13AUnaryFunctorIdddNS0_15binary_internal10MulFunctorIdEEEESt5arrayIPcLm2EELi4E23TrivialOffsetCalculatorILi1EjESB_NS0_6memory15LoadWithoutCastENSC_16StoreWithoutCastEEEviT_T0_T2_T3_T4_T5_:
	.zero		572


//--------------------- .nv.constant0._ZN2at6native29vectorized_elementwise_kernelILi2ENS0_13AUnaryFunctorIdddNS0_15binary_internal10MulFunctorIdEEEESt5arrayIPcLm2EEEEviT0_T1_ --------------------------
	.section	.nv.constant0._ZN2at6native29vectorized_elementwise_kernelILi2ENS0_13AUnaryFunctorIdddNS0_15binary_internal10MulFunctorIdEEEESt5arrayIPcLm2EEEEviT0_T1_,"a",@progbits
	.sectionflags	@""
	.align	4
.nv.constant0._ZN2at6native29vectorized_elementwise_kernelILi2ENS0_13AUnaryFunctorIdddNS0_15binary_internal10MulFunctorIdEEEESt5arrayIPcLm2EEEEviT0_T1_:
	.zero		568


//--------------------- .nv.constant0._ZN2at6native29vectorized_elementwise_kernelILi4ENS0_13AUnaryFunctorIdddNS0_15binary_internal10MulFunctorIdEEEESt5arrayIPcLm2EEEEviT0_T1_ --------------------------
	.section	.nv.constant0._ZN2at6native29vectorized_elementwise_kernelILi4ENS0_13AUnaryFunctorIdddNS0_15binary_internal10MulFunctorIdEEEESt5arrayIPcLm2EEEEviT0_T1_,"a",@progbits
	.sectionflags	@""
	.align	4
.nv.constant0._ZN2at6native29vectorized_elementwise_kernelILi4ENS0_13AUnaryFunctorIdddNS0_15binary_internal10MulFunctorIdEEEESt5arrayIPcLm2EEEEviT0_T1_:
	.zero		568


//--------------------- .nv.constant0._ZN2at6native29vectorized_elementwise_kernelILi8ENS0_13AUnaryFunctorIdddNS0_15binary_internal10MulFunctorIdEEEESt5arrayIPcLm2EEEEviT0_T1_ --------------------------
	.section	.nv.constant0._ZN2at6native29vectorized_elementwise_kernelILi8ENS0_13AUnaryFunctorIdddNS0_15binary_internal10MulFunctorIdEEEESt5arrayIPcLm2EEEEviT0_T1_,"a",@progbits
	.sectionflags	@""
	.align	4
.nv.constant0._ZN2at6native29vectorized_elementwise_kernelILi8ENS0_13AUnaryFunctorIdddNS0_15binary_internal10MulFunctorIdEEEESt5arrayIPcLm2EEEEviT0_T1_:
	.zero		568


//--------------------- .nv.constant0._ZN2at6native18elementwise_kernelILi128ELi4EZNS0_15gpu_kernel_implINS0_13BinaryFunctorIdddNS0_15binary_internal10MulFunctorIdEEEEEEvRNS_18TensorIteratorBaseERKT_EUliE_EEviT1_ --------------------------
	.section	.nv.constant0._ZN2at6native18elementwise_kernelILi128ELi4EZNS0_15gpu_kernel_implINS0_13BinaryFunctorIdddNS0_15binary_internal10MulFunctorIdEEEEEEvRNS_18TensorIteratorBaseERKT_EUliE_EEviT1_,"a",@progbits
	.sectionflags	@""
	.align	4
.nv.constant0._ZN2at6native18elementwise_kernelILi128ELi4EZNS0_15gpu_kernel_implINS0_13BinaryFunctorIdddNS0_15binary_internal10MulFunctorIdEEEEEEvRNS_18TensorIteratorBaseERKT_EUliE_EEviT1_:
	.zero		1184


//--------------------- .nv.constant0._ZN2at6native27unrolled_elementwise_kernelINS0_13BinaryFunctorIdddNS0_15binary_internal10MulFunctorIdEEEESt5arrayIPcLm3EELi4E23TrivialOffsetCalculatorILi2EjESA_ILi1EjENS0_6memory12LoadWithCastILi2EEENSD_13StoreWithCastILi1EEEEEviT_T0_T2_T3_T4_T5_ --------------------------
	.section	.nv.constant0._ZN2at6native27unrolled_elementwise_kernelINS0_13BinaryFunctorIdddNS0_15binary_internal10MulFunctorIdEEEESt5arrayIPcLm3EELi4E23TrivialOffsetCalculatorILi2EjESA_ILi1EjENS0_6memory12LoadWithCastILi2EEENSD_13StoreWithCastILi1EEEEEviT_T0_T2_T3_T4_T5_,"a",@progbits
	.sectionflags	@""
	.align	4
.nv.constant0._ZN2at6native27unrolled_elementwise_kernelINS0_13BinaryFunctorIdddNS0_15binary_internal10MulFunctorIdEEEESt5arrayIPcLm3EELi4E23TrivialOffsetCalculatorILi2EjESA_ILi1EjENS0_6memory12LoadWithCastILi2EEENSD_13StoreWithCastILi1EEEEEviT_T0_T2_T3_T4_T5_:
	.zero		584


//--------------------- .nv.constant0._ZN2at6native18elementwise_kernelILi128ELi2EZNS0_22gpu_kernel_impl_nocastINS0_13BinaryFunctorIdddNS0_15binary_internal10MulFunctorIdEEEEEEvRNS_18TensorIteratorBaseERKT_EUliE_EEviT1_ --------------------------
	.section	.nv.constant0._ZN2at6native18elementwise_kernelILi128ELi2EZNS0_22gpu_kernel_impl_nocastINS0_13BinaryFunctorIdddNS0_15binary_internal10MulFunctorIdEEEEEEvRNS_18TensorIteratorBaseERKT_EUliE_EEviT1_,"a",@progbits
	.sectionflags	@""
	.align	4
.nv.constant0._ZN2at6native18elementwise_kernelILi128ELi2EZNS0_22gpu_kernel_impl_nocastINS0_13BinaryFunctorIdddNS0_15binary_internal10MulFunctorIdEEEEEEvRNS_18TensorIteratorBaseERKT_EUliE_EEviT1_:
	.zero		1184


//--------------------- .nv.constant0._ZN2at6native27unrolled_elementwise_kernelINS0_13BinaryFunctorIdddNS0_15binary_internal10MulFunctorIdEEEESt5arrayIPcLm3EELi4E23TrivialOffsetCalculatorILi2EjESA_ILi1EjENS0_6memory15LoadWithoutCastENSD_16StoreWithoutCastEEEviT_T0_T2_T3_T4_T5_ --------------------------
	.section	.nv.constant0._ZN2at6native27unrolled_elementwise_kernelINS0_13BinaryFunctorIdddNS0_15binary_internal10MulFunctorIdEEEESt5arrayIPcLm3EELi4E23TrivialOffsetCalculatorILi2EjESA_ILi1EjENS0_6memory15LoadWithoutCastENSD_16StoreWithoutCastEEEviT_T0_T2_T3_T4_T5_,"a",@progbits
	.sectionflags	@""
	.align	4
.nv.constant0._ZN2at6native27unrolled_elementwise_kernelINS0_13BinaryFunctorIdddNS0_15binary_internal10MulFunctorIdEEEESt5arrayIPcLm3EELi4E23TrivialOffsetCalculatorILi2EjESA_ILi1EjENS0_6memory15LoadWithoutCastENSD_16StoreWithoutCastEEEviT_T0_T2_T3_T4_T5_:
	.zero		564


//--------------------- .nv.constant0._ZN2at6native29vectorized_elementwise_kernelILi2ENS0_13BinaryFunctorIdddNS0_15binary_internal10MulFunctorIdEEEESt5arrayIPcLm3EEEEviT0_T1_ --------------------------
	.section	.nv.constant0._ZN2at6native29vectorized_elementwise_kernelILi2ENS0_13BinaryFunctorIdddNS0_15binary_internal10MulFunctorIdEEEESt5arrayIPcLm3EEEEviT0_T1_,"a",@progbits
	.sectionflags	@""
	.align	4
.nv.constant0._ZN2at6native29vectorized_elementwise_kernelILi2ENS0_13BinaryFunctorIdddNS0_15binary_internal10MulFunctorIdEEEESt5arrayIPcLm3EEEEviT0_T1_:
	.zero		560


//--------------------- .nv.constant0._ZN2at6native29vectorized_elementwise_kernelILi4ENS0_13BinaryFunctorIdddNS0_15binary_internal10MulFunctorIdEEEESt5arrayIPcLm3EEEEviT0_T1_ --------------------------
	.section	.nv.constant0._ZN2at6native29vectorized_elementwise_kernelILi4ENS0_13BinaryFunctorIdddNS0_15binary_internal10MulFunctorIdEEEESt5arrayIPcLm3EEEEviT0_T1_,"a",@progbits
	.sectionflags	@""
	.align	4
.nv.constant0._ZN2at6native29vectorized_elementwise_kernelILi4ENS0_13BinaryFunctorIdddNS0_15binary_internal10MulFunctorIdEEEESt5arrayIPcLm3EEEEviT0_T1_:
	.zero		560


//--------------------- .nv.constant0._ZN2at6native29vectorized_elementwise_kernelILi8ENS0_13BinaryFunctorIdddNS0_15binary_internal10MulFunctorIdEEEESt5arrayIPcLm3EEEEviT0_T1_ --------------------------
	.section	.nv.constant0._ZN2at6native29vectorized_elementwise_kernelILi8ENS0_13BinaryFunctorIdddNS0_15binary_internal10MulFunctorIdEEEESt5arrayIPcLm3EEEEviT0_T1_,"a",@progbits
	.sectionflags	@""
	.align	4
.nv.constant0._ZN2at6native29vectorized_elementwise_kernelILi8ENS0_13BinaryFunctorIdddNS0_15binary_internal10MulFunctorIdEEEESt5arrayIPcLm3EEEEviT0_T1_:
	.zero		560


//--------------------- .nv.constant0._ZN2at6native18elementwise_kernelILi128ELi4EZNS0_15gpu_kernel_implINS0_13AUnaryFunctorIsssNS0_15binary_internal10MulFunctorIsEEEEEEvRNS_18TensorIteratorBaseERKT_EUliE_EEviT1_ --------------------------
	.section	.nv.constant0._ZN2at6native18elementwise_kernelILi128ELi4EZNS0_15gpu_kernel_implINS0_13AUnaryFunctorIsssNS0_15binary_internal10MulFunctorIsEEEEEEvRNS_18TensorIteratorBaseERKT_EUliE_EEviT1_,"a",@progbits
	.sectionflags	@""
	.align	4
.nv.constant0._ZN2at6native18elementwise_kernelILi128ELi4EZNS0_15gpu_kernel_implINS0_13AUnaryFunctorIsssNS0_15binary_internal10MulFunctorIsEEEEEEvRNS_18TensorIteratorBaseERKT_EUliE_EEviT1_:
	.zero		1072


//--------------------- .nv.constant0._ZN2at6native27unrolled_elementwise_kernelINS0_13AUnaryFunctorIsssNS0_15binary_internal10MulFunctorIsEEEESt5arrayIPcLm2EELi4E23TrivialOffsetCalculatorILi1EjESB_NS0_6memory12LoadWithCastILi1EEENSC_13StoreWithCastILi1EEEEEviT_T0_T2_T3_T4_T5_ --------------------------
	.section	.nv.constant0._ZN2at6native27unrolled_elementwise_kernelINS0_13AUnaryFunctorIsssNS0_15binary_internal10MulFunctorIsEEEESt5arrayIPcLm2EELi4E23TrivialOffsetCalculatorILi1EjESB_NS0_6memory12LoadWithCastILi1EEENSC_13StoreWithCastILi1EEEEEviT_T0_T2_T3_T4_T5_,"a",@progbits
	.sectionflags	@""
	.align	4
.nv.constant0._ZN2at6native27unrolled_elementwise_kernelINS0_13AUnaryFunctorIsssNS0_15binary_internal10MulFunctorIsEEEESt5arrayIPcLm2EELi4E23TrivialOffsetCalculatorILi1EjESB_NS0_6memory12LoadWithCastILi1EEENSC_13StoreWithCastILi1EEEEEviT_T0_T2_T3_T4_T5_:
	.zero		572


//--------------------- .nv.constant0._ZN2at6native18elementwise_kernelILi128ELi4EZNS0_22gpu_kernel_impl_nocastINS0_13AUnaryFunctorIsssNS0_15binary_internal10MulFunctorIsEEEEEEvRNS_18TensorIteratorBaseERKT_EUliE_EEviT1_ --------------------------
	.section	.nv.constant0._ZN2at6native18elementwise_kernelILi128ELi4EZNS0_22gpu_kernel_impl_nocastINS0_13AUnaryFunctorIsssNS0_15binary_internal10MulFunctorIsEEEEEEvRNS_18TensorIteratorBaseERKT_EUliE_EEviT1_,"a",@progbits
	.sectionflags	@""
	.align	4
.nv.constant0._ZN2at6native18elementwise_kernelILi128ELi4EZNS0_22gpu_kernel_impl_nocastINS0_13AUnaryFunctorIsssNS0_15binary_internal10MulFunctorIsEEEEEEvRNS_18TensorIteratorBaseERKT_EUliE_EEviT1_:
	.zero		1072


//--------------------- .nv.constant0._ZN2at6native27unrolled_elementwise_kernelINS0_13AUnaryFunctorIsssNS0_15binary_internal10MulFunctorIsEEEESt5arrayIPcLm2EELi4E23TrivialOffsetCalculatorILi1EjESB_NS0_6memory15LoadWithoutCastENSC_16StoreWithoutCastEEEviT_T0_T2_T3_T4_T5_ --------------------------
	.section	.nv.constant0._ZN2at6native27unrolled_elementwise_kernelINS0_13AUnaryFunctorIsssNS0_15binary_internal10MulFunctorIsEEEESt5arrayIPcLm2EELi4E23TrivialOffsetCalculatorILi1EjESB_NS0_6memory15LoadWithoutCastENSC_16StoreWithoutCastEEEviT_T0_T2_T3_T4_T5_,"a",@progbits
	.sectionflags	@""
	.align	4
.nv.constant0._ZN2at6native27unrolled_elementwise_kernelINS0_13AUnaryFunctorIsssNS0_15binary_internal10MulFunctorIsEEEESt5arrayIPcLm2EELi4E23TrivialOffsetCalculatorILi1EjESB_NS0_6memory15LoadWithoutCastENSC_16StoreWithoutCastEEEviT_T0_T2_T3_T4_T5_:
	.zero		556


//--------------------- .nv.constant0._ZN2at6native29vectorized_elementwise_kernelILi2ENS0_13AUnaryFunctorIsssNS0_15binary_internal10MulFunctorIsEEEESt5arrayIPcLm2EEEEviT0_T1_ --------------------------
	.section	.nv.constant0._ZN2at6native29vectorized_elementwise_kernelILi2ENS0_13AUnaryFunctorIsssNS0_15binary_internal10MulFunctorIsEEEESt5arrayIPcLm2EEEEviT0_T1_,"a",@progbits
	.sectionflags	@""
	.align	4
.nv.constant0._ZN2at6native29vectorized_elementwise_kernelILi2ENS0_13AUnaryFunctorIsssNS0_15binary_internal10MulFunctorIsEEEESt5arrayIPcLm2EEEEviT0_T1_:
	.zero		552


//--------------------- .nv.constant0._ZN2at6native29vectorized_elementwise_kernelILi4ENS0_13AUnaryFunctorIsssNS0_15binary_internal10MulFunctorIsEEEESt5arrayIPcLm2EEEEviT0_T1_ --------------------------
	.section	.nv.constant0._ZN2at6native29vectorized_elementwise_kernelILi4ENS0_13AUnaryFunctorIsssNS0_15binary_internal10MulFunctorIsEEEESt5arrayIPcLm2EEEEviT0_T1_,"a",@progbits
	.sectionflags	@""
	.align	4
.nv.constant0._ZN2at6native29vectorized_elementwise_kernelILi4ENS0_13AUnaryFunctorIsssNS0_15binary_internal10MulFunctorIsEEEESt5arrayIPcLm2EEEEviT0_T1_:
	.zero		552


//--------------------- .nv.constant0._ZN2at6native29vectorized_elementwise_kernelILi8ENS0_13AUnaryFunctorIsssNS0_15binary_internal10MulFunctorIsEEEESt5arrayIPcLm2EEEEviT0_T1_ --------------------------
	.section	.nv.constant0._ZN2at6native29vectorized_elementwise_kernelILi8ENS0_13AUnaryFunctorIsssNS0_15binary_internal10MulFunctorIsEEEESt5arrayIPcLm2EEEEviT0_T1_,"a",@progbits
	.sectionflags	@""
	.align	4
.nv.constant0._ZN2at6native29vectorized_elementwise_kernelILi8ENS0_13AUnaryFunctorIsssNS0_15binary_internal10MulFunctorIsEEEESt5arrayIPcLm2EEEEviT0_T1_:
	.zero		552


//--------------------- .nv.constant0._ZN2at6native18elementwise_kernelILi128ELi4EZNS0_15gpu_kernel_implINS0_13BinaryFunctorIsssNS0_15binary_internal10MulFunctorIsEEEEEEvRNS_18TensorIteratorBaseERKT_EUliE_EEviT1_ --------------------------
	.section	.nv.constant0._ZN2at6native18elementwise_kernelILi128ELi4EZNS0_15gpu_kernel_implINS0_13BinaryFunctorIsssNS0_15binary_internal10MulFunctorIsEEEEEEvRNS_18TensorIteratorBaseERKT_EUliE_EEviT1_,"a",@progbits
	.sectionflags	@""
	.align	4
.nv.constant0._ZN2at6native18elementwise_kernelILi128ELi4EZNS0_15gpu_kernel_implINS0_13BinaryFunctorIsssNS0_15binary_internal10MulFunctorIsEEEEEEvRNS_18TensorIteratorBaseERKT_EUliE_EEviT1_:
	.zero		1184


//--------------------- .nv.constant0._ZN2at6native27unrolled_elementwise_kernelINS0_13BinaryFunctorIsssNS0_15binary_internal10MulFunctorIsEEEESt5arrayIPcLm3EELi4E23TrivialOffsetCalculatorILi2EjESA_ILi1EjENS0_6memory12LoadWithCastILi2EEENSD_13StoreWithCastILi1EEEEEviT_T0_T2_T3_T4_T5_ --------------------------
	.section	.nv.constant0._ZN2at6native27unrolled_elementwise_kernelINS0_13BinaryFunctorIsssNS0_15binary_internal10MulFunctorIsEEEESt5arrayIPcLm3EELi4E23TrivialOffsetCalculatorILi2EjESA_ILi1EjENS0_6memory12LoadWithCastILi2EEENSD_13StoreWithCastILi1EEEEEviT_T0_T2_T3_T4_T5_,"a",@progbits
	.sectionflags	@""
	.align	4
.nv.constant0._ZN2at6native27unrolled_elementwise_kernelINS0_13BinaryFunctorIsssNS0_15binary_internal10MulFunctorIsEEEESt5arrayIPcLm3EELi4E23TrivialOffsetCalculatorILi2EjESA_ILi1EjENS0_6memory12LoadWithCastILi2EEENSD_13StoreWithCastILi1EEEEEviT_T0_T2_T3_T4_T5_:
	.zero		584


//--------------------- .nv.constant0._ZN2at6native18elementwise_kernelILi128ELi4EZNS0_22gpu_kernel_impl_nocastINS0_13BinaryFunctorIsssNS0_15binary_internal10MulFunctorIsEEEEEEvRNS_18TensorIteratorBaseERKT_EUliE_EEviT1_ --------------------------
	.section	.nv.constant0._ZN2at6native18elementwise_kernelILi128ELi4EZNS0_22gpu_kernel_impl_nocastINS0_13BinaryFunctorIsssNS0_15binary_internal10MulFunctorIsEEEEEEvRNS_18TensorIteratorBaseERKT_EUliE_EEviT1_,"a",@progbits
	.sectionflags	@""
	.align	4
.nv.constant0._ZN2at6native18elementwise_kernelILi128ELi4EZNS0_22gpu_kernel_impl_nocastINS0_13BinaryFunctorIsssNS0_15binary_internal10MulFunctorIsEEEEEEvRNS_18TensorIteratorBaseERKT_EUliE_EEviT1_:
	.zero		1184


//--------------------- .nv.constant0._ZN2at6native27unrolled_elementwise_kernelINS0_13BinaryFunctorIsssNS0_15binary_internal10MulFunctorIsEEEESt5arrayIPcLm3EELi4E23TrivialOffsetCalculatorILi2EjESA_ILi1EjENS0_6memory15LoadWithoutCastENSD_16StoreWithoutCastEEEviT_T0_T2_T3_T4_T5_ --------------------------
	.section	.nv.constant0._ZN2at6native27unrolled_elementwise_kernelINS0_13BinaryFunctorIsssNS0_15binary_internal10MulFunctorIsEEEESt5arrayIPcLm3EELi4E23TrivialOffsetCalculatorILi2EjESA_ILi1EjENS0_6memory15LoadWithoutCastENSD_16StoreWithoutCastEEEviT_T0_T2_T3_T4_T5_,"a",@progbits
	.sectionflags	@""
	.align	4
.nv.constant0._ZN2at6native27unrolled_elementwise_kernelINS0_13BinaryFunctorIsssNS0_15binary_internal10MulFunctorIsEEEESt5arrayIPcLm3EELi4E23TrivialOffsetCalculatorILi2EjESA_ILi1EjENS0_6memory15LoadWithoutCastENSD_16StoreWithoutCastEEEviT_T0_T2_T3_T4_T5_:
	.zero		564


//--------------------- .nv.constant0._ZN2at6native29vectorized_elementwise_kernelILi2ENS0_13BinaryFunctorIsssNS0_15binary_internal10MulFunctorIsEEEESt5arrayIPcLm3EEEEviT0_T1_ --------------------------
	.section	.nv.constant0._ZN2at6native29vectorized_elementwise_kernelILi2ENS0_13BinaryFunctorIsssNS0_15binary_internal10MulFunctorIsEEEESt5arrayIPcLm3EEEEviT0_T1_,"a",@progbits
	.sectionflags	@""
	.align	4
.nv.constant0._ZN2at6native29vectorized_elementwise_kernelILi2ENS0_13BinaryFunctorIsssNS0_15binary_internal10MulFunctorIsEEEESt5arrayIPcLm3EEEEviT0_T1_:
	.zero		560


//--------------------- .nv.constant0._ZN2at6native29vectorized_elementwise_kernelILi4ENS0_13BinaryFunctorIsssNS0_15binary_internal10MulFunctorIsEEEESt5arrayIPcLm3EEEEviT0_T1_ --------------------------
	.section	.nv.constant0._ZN2at6native29vectorized_elementwise_kernelILi4ENS0_13BinaryFunctorIsssNS0_15binary_internal10MulFunctorIsEEEESt5arrayIPcLm3EEEEviT0_T1_,"a",@progbits
	.sectionflags	@""
	.align	4
.nv.constant0._ZN2at6native29vectorized_elementwise_kernelILi4ENS0_13BinaryFunctorIsssNS0_15binary_internal10MulFunctorIsEEEESt5arrayIPcLm3EEEEviT0_T1_:
	.zero		560


//--------------------- .nv.constant0._ZN2at6native29vectorized_elementwise_kernelILi8ENS0_13BinaryFunctorIsssNS0_15binary_internal10MulFunctorIsEEEESt5arrayIPcLm3EEEEviT0_T1_ --------------------------
	.section	.nv.constant0._ZN2at6native29vectorized_elementwise_kernelILi8ENS0_13BinaryFunctorIsssNS0_15binary_internal10MulFunctorIsEEEESt5arrayIPcLm3EEEEviT0_T1_,"a",@progbits
	.sectionflags	@""
	.align	4
.nv.constant0._ZN2at6native29vectorized_elementwise_kernelILi8ENS0_13BinaryFunctorIsssNS0_15binary_internal10MulFunctorIsEEEESt5arrayIPcLm3EEEEviT0_T1_:
	.zero		560


//--------------------- .nv.constant0._ZN2at6native18elementwise_kernelILi128ELi4EZNS0_15gpu_kernel_implINS0_13AUnaryFunctorIlllNS0_15binary_internal10MulFunctorIlEEEEEEvRNS_18TensorIteratorBaseERKT_EUliE_EEviT1_ --------------------------
	.section	.nv.constant0._ZN2at6native18elementwise_kernelILi128ELi4EZNS0_15gpu_kernel_implINS0_13AUnaryFunctorIlllNS0_15binary_internal10MulFunctorIlEEEEEEvRNS_18TensorIteratorBaseERKT_EUliE_EEviT1_,"a",@progbits
	.sectionflags	@""
	.align	4
.nv.constant0._ZN2at6native18elementwise_kernelILi128ELi4EZNS0_15gpu_kernel_implINS0_13AUnaryFunctorIlllNS0_15binary_internal10MulFunctorIlEEEEEEvRNS_18TensorIteratorBaseERKT_EUliE_EEviT1_:
	.zero		1088


//--------------------- .nv.constant0._ZN2at6native27unrolled_elementwise_kernelINS0_13AUnaryFunctorIlllNS0_15binary_internal10MulFunctorIlEEEESt5arrayIPcLm2EELi4E23TrivialOffsetCalculatorILi1EjESB_NS0_6memory12LoadWithCastILi1EEENSC_13StoreWithCastILi1EEEEEviT_T0_T2_T3_T4_T5_ --------------------------
	.section	.nv.constant0._ZN2at6native27unrolled_elementwise_kernelINS0_13AUnaryFunctorIlllNS0_15binary_internal10MulFunctorIlEEEESt5arrayIPcLm2EELi4E23TrivialOffsetCalculatorILi1EjESB_NS0_6memory12LoadWithCastILi1EEENSC_13StoreWithCastILi1EEEEEviT_T0_T2_T3_T4_T5_,"a",@progbits
	.sectionflags	@""
	.align	4
.nv.constant0._ZN2at6native27unrolled_elementwise_kernelINS0_13AUnaryFunctorIlllNS0_15binary_internal10MulFunctorIlEEEESt5arrayIPcLm2EELi4E23TrivialOffsetCalculatorILi1EjESB_NS0_6memory12LoadWithCastILi1EEENSC_13StoreWithCastILi1EEEEEviT_T0_T2_T3_T4_T5_:
	.zero		588


//--------------------- .nv.constant0._ZN2at6native18elementwise_kernelILi128ELi2EZNS0_22gpu_kernel_impl_nocastINS0_13AUnaryFunctorIlllNS0_15binary_internal10MulFunctorIlEEEEEEvRNS_18TensorIteratorBaseERKT_EUliE_EEviT1_ --------------------------
	.section	.nv.constant0._ZN2at6native18elementwise_kernelILi128ELi2EZNS0_22gpu_kernel_impl_nocastINS0_13AUnaryFunctorIlllNS0_15binary_internal10MulFunctorIlEEEEEEvRNS_18TensorIteratorBaseERKT_EUliE_EEviT1_,"a",@progbits
	.sectionflags	@""
	.align	4
.nv.constant0._ZN2at6native18elementwise_kernelILi128ELi2EZNS0_22gpu_kernel_impl_nocastINS0_13AUnaryFunctorIlllNS0_15binary_internal10MulFunctorIlEEEEEEvRNS_18TensorIteratorBaseERKT_EUliE_EEviT1_:
	.zero		1080


//--------------------- .nv.constant0._ZN2at6native27unrolled_elementwise_kernelINS0_13AUnaryFunctorIlllNS0_15binary_internal10MulFunctorIlEEEESt5arrayIPcLm2EELi4E23TrivialOffsetCalculatorILi1EjESB_NS0_6memory15LoadWithoutCastENSC_16StoreWithoutCastEEEviT_T0_T2_T3_T4_T5_ --------------------------
	.section	.nv.constant0._ZN2at6native27unrolled_elementwise_kernelINS0_13AUnaryFunctorIlllNS0_15binary_internal10MulFunctorIlEEEESt5arrayIPcLm2EELi4E23TrivialOffsetCalculatorILi1EjESB_NS0_6memory15LoadWithoutCastENSC_16StoreWithoutCastEEEviT_T0_T2_T3_T4_T5_,"a",@progbits
	.sectionflags	@""
	.align	4
.nv.constant0._ZN2at6native27unrolled_elementwise_kernelINS0_13AUnaryFunctorIlllNS0_15binary_internal10MulFunctorIlEEEESt5arrayIPcLm2EELi4E23TrivialOffsetCalculatorILi1EjESB_NS0_6memory15LoadWithoutCastENSC_16StoreWithoutCastEEEviT_T0_T2_T3_T4_T5_:
	.zero		572


//--------------------- .nv.constant0._ZN2at6native29vectorized_elementwise_kernelILi2ENS0_13AUnaryFunctorIlllNS0_15binary_internal10MulFunctorIlEEEESt5arrayIPcLm2EEEEviT0_T1_ --------------------------
	.section	.nv.constant0._ZN2at6native29vectorized_elementwise_kernelILi2ENS0_13AUnaryFunctorIlllNS0_15binary_internal10MulFunctorIlEEEESt5arrayIPcLm2EEEEviT0_T1_,"a",@progbits
	.sectionflags	@""
	.align	4
.nv.constant0._ZN2at6native29vectorized_elementwise_kernelILi2ENS0_13AUnaryFunctorIlllNS0_15binary_internal10MulFunctorIlEEEESt5arrayIPcLm2EEEEviT0_T1_:
	.zero		568


//--------------------- .nv.constant0._ZN2at6native29vectorized_elementwise_kernelILi4ENS0_13AUnaryFunctorIlllNS0_15binary_internal10MulFunctorIlEEEESt5arrayIPcLm2EEEEviT0_T1_ --------------------------
	.section	.nv.constant0._ZN2at6native29vectorized_elementwise_kernelILi4ENS0_13AUnaryFunctorIlllNS0_15binary_internal10MulFunctorIlEEEESt5arrayIPcLm2EEEEviT0_T1_,"a",@progbits
	.sectionflags	@""
	.align	4
.nv.constant0._ZN2at6native29vectorized_elementwise_kernelILi4ENS0_13AUnaryFunctorIlllNS0_15binary_internal10MulFunctorIlEEEESt5arrayIPcLm2EEEEviT0_T1_:
	.zero		568


//--------------------- .nv.constant0._ZN2at6native29vectorized_elementwise_kernelILi8ENS0_13AUnaryFunctorIlllNS0_15binary_internal10MulFunctorIlEEEESt5arrayIPcLm2EEEEviT0_T1_ --------------------------
	.section	.nv.constant0._ZN2at6native29vectorized_elementwise_kernelILi8ENS0_13AUnaryFunctorIlllNS0_15binary_internal10MulFunctorIlEEEESt5arrayIPcLm2EEEEviT0_T1_,"a",@progbits
	.sectionflags	@""
	.align	4
.nv.constant0._ZN2at6native29vectorized_elementwise_kernelILi8ENS0_13AUnaryFunctorIlllNS0_15binary_internal10MulFunctorIlEEEESt5arrayIPcLm2EEEEviT0_T1_:
	.zero		568


//--------------------- .nv.constant0._ZN2at6native18elementwise_kernelILi128ELi4EZNS0_15gpu_kernel_implINS0_13BinaryFunctorIlllNS0_15binary_internal10MulFunctorIlEEEEEEvRNS_18TensorIteratorBaseERKT_EUliE_EEviT1_ --------------------------
	.section	.nv.constant0._ZN2at6native18elementwise_kernelILi128ELi4EZNS0_15gpu_kernel_implINS0_13BinaryFunctorIlllNS0_15binary_internal10MulFunctorIlEEEEEEvRNS_18TensorIteratorBaseERKT_EUliE_EEviT1_,"a",@progbits
	.sectionflags	@""
	.align	4
.nv.constant0._ZN2at6native18elementwise_kernelILi128ELi4EZNS0_15gpu_kernel_implINS0_13BinaryFunctorIlllNS0_15binary_internal10MulFunctorIlEEEEEEvRNS_18TensorIteratorBaseERKT_EUliE_EEviT1_:
	.zero		1184


//--------------------- .nv.constant0._ZN2at6native27unrolled_elementwise_kernelINS0_13BinaryFunctorIlllNS0_15binary_internal10MulFunctorIlEEEESt5arrayIPcLm3EELi4E23TrivialOffsetCalculatorILi2EjESA_ILi1EjENS0_6memory12LoadWithCastILi2EEENSD_13StoreWithCastILi1EEEEEviT_T0_T2_T3_T4_T5_ --------------------------
	.section	.nv.constant0._ZN2at6native27unrolled_elementwise_kernelINS0_13BinaryFunctorIlllNS0_15binary_internal10MulFunctorIlEEEESt5arrayIPcLm3EELi4E23TrivialOffsetCalculatorILi2EjESA_ILi1EjENS0_6memory12LoadWithCastILi2EEENSD_13StoreWithCastILi1EEEEEviT_T0_T2_T3_T4_T5_,"a",@progbits
	.sectionflags	@""
	.align	4
.nv.constant0._ZN2at6native27unrolled_elementwise_kernelINS0_13BinaryFunctorIlllNS0_15binary_internal10MulFunctorIlEEEESt5arrayIPcLm3EELi4E23TrivialOffsetCalculatorILi2EjESA_ILi1EjENS0_6memory12LoadWithCastILi2EEENSD_13StoreWithCastILi1EEEEEviT_T0_T2_T3_T4_T5_:
	.zero		584


//--------------------- .nv.constant0._ZN2at6native18elementwise_kernelILi128ELi2EZNS0_22gpu_kernel_impl_nocastINS0_13BinaryFunctorIlllNS0_15binary_internal10MulFunctorIlEEEEEEvRNS_18TensorIteratorBaseERKT_EUliE_EEviT1_ --------------------------
	.section	.nv.constant0._ZN2at6native18elementwise_kernelILi128ELi2EZNS0_22gpu_kernel_impl_nocastINS0_13BinaryFunctorIlllNS0_15binary_internal10MulFunctorIlEEEEEEvRNS_18TensorIteratorBaseERKT_EUliE_EEviT1_,"a",@progbits
	.sectionflags	@""
	.align	4
.nv.constant0._ZN2at6native18elementwise_kernelILi128ELi2EZNS0_22gpu_kernel_impl_nocastINS0_13BinaryFunctorIlllNS0_15binary_internal10MulFunctorIlEEEEEEvRNS_18TensorIteratorBaseERKT_EUliE_EEviT1_:
	.zero		1184


//--------------------- .nv.constant0._ZN2at6native27unrolled_elementwise_kernelINS0_13BinaryFunctorIlllNS0_15binary_internal10MulFunctorIlEEEESt5arrayIPcLm3EELi4E23TrivialOffsetCalculatorILi2EjESA_ILi1EjENS0_6memory15LoadWithoutCastENSD_16StoreWithoutCastEEEviT_T0_T2_T3_T4_T5_ --------------------------
	.section	.nv.constant0._ZN2at6native27unrolled_elementwise_kernelINS0_13BinaryFunctorIlllNS0_15binary_internal10MulFunctorIlEEEESt5arrayIPcLm3EELi4E23TrivialOffsetCalculatorILi2EjESA_ILi1EjENS0_6memory15LoadWithoutCastENSD_16StoreWithoutCastEEEviT_T0_T2_T3_T4_T5_,"a",@progbits
	.sectionflags	@""
	.align	4
.nv.constant0._ZN2at6native27unrolled_elementwise_kernelINS0_13BinaryFunctorIlllNS0_15binary_internal10MulFunctorIlEEEESt5arrayIPcLm3EELi4E23TrivialOffsetCalculatorILi2EjESA_ILi1EjENS0_6memory15LoadWithoutCastENSD_16StoreWithoutCastEEEviT_T0_T2_T3_T4_T5_:
	.zero		564


//--------------------- .nv.constant0._ZN2at6native29vectorized_elementwise_kernelILi2ENS0_13BinaryFunctorIlllNS0_15binary_internal10MulFunctorIlEEEESt5arrayIPcLm3EEEEviT0_T1_ --------------------------
	.section	.nv.constant0._ZN2at6native29vectorized_elementwise_kernelILi2ENS0_13BinaryFunctorIlllNS0_15binary_internal10MulFunctorIlEEEESt5arrayIPcLm3EEEEviT0_T1_,"a",@progbits
	.sectionflags	@""
	.align	4
.nv.constant0._ZN2at6native29vectorized_elementwise_kernelILi2ENS0_13BinaryFunctorIlllNS0_15binary_internal10MulFunctorIlEEEESt5arrayIPcLm3EEEEviT0_T1_:
	.zero		560


//--------------------- .nv.constant0._ZN2at6native29vectorized_elementwise_kernelILi4ENS0_13BinaryFunctorIlllNS0_15binary_internal10MulFunctorIlEEEESt5arrayIPcLm3EEEEviT0_T1_ --------------------------
	.section	.nv.constant0._ZN2at6native29vectorized_elementwise_kernelILi4ENS0_13BinaryFunctorIlllNS0_15binary_internal10MulFunctorIlEEEESt5arrayIPcLm3EEEEviT0_T1_,"a",@progbits
	.sectionflags	@""
	.align	4
.nv.constant0._ZN2at6native29vectorized_elementwise_kernelILi4ENS0_13BinaryFunctorIlllNS0_15binary_internal10MulFunctorIlEEEESt5arrayIPcLm3EEEEviT0_T1_:
	.zero		560


//--------------------- .nv.constant0._ZN2at6native29vectorized_elementwise_kernelILi8ENS0_13BinaryFunctorIlllNS0_15binary_internal10MulFunctorIlEEEESt5arrayIPcLm3EEEEviT0_T1_ --------------------------
	.section	.nv.constant0._ZN2at6native29vectorized_elementwise_kernelILi8ENS0_13BinaryFunctorIlllNS0_15binary_internal10MulFunctorIlEEEESt5arrayIPcLm3EEEEviT0_T1_,"a",@progbits
	.sectionflags	@""
	.align	4
.nv.constant0._ZN2at6native29vectorized_elementwise_kernelILi8ENS0_13BinaryFunctorIlllNS0_15binary_internal10MulFunctorIlEEEESt5arrayIPcLm3EEEEviT0_T1_:
	.zero		560


//--------------------- .nv.constant0._ZN2at6native18elementwise_kernelILi128ELi4EZNS0_15gpu_kernel_implINS0_13AUnaryFunctorIiiiNS0_15binary_internal10MulFunctorIiEEEEEEvRNS_18TensorIteratorBaseERKT_EUliE_EEviT1_ --------------------------
	.section	.nv.constant0._ZN2at6native18elementwise_kernelILi128ELi4EZNS0_15gpu_kernel_implINS0_13AUnaryFunctorIiiiNS0_15binary_internal10MulFunctorIiEEEEEEvRNS_18TensorIteratorBaseERKT_EUliE_EEviT1_,"a",@progbits
	.sectionflags	@""
	.align	4
.nv.constant0._ZN2at6native18elementwise_kernelILi128ELi4EZNS0_15gpu_kernel_implINS0_13AUnaryFunctorIiiiNS0_15binary_internal10MulFunctorIiEEEEEEvRNS_18TensorIteratorBaseERKT_EUliE_EEviT1_:
	.zero		1080


//--------------------- .nv.constant0._ZN2at6native27unrolled_elementwise_kernelINS0_13AUnaryFunctorIiiiNS0_15binary_internal10MulFunctorIiEEEESt5arrayIPcLm2EELi4E23TrivialOffsetCalculatorILi1EjESB_NS0_6memory12LoadWithCastILi1EEENSC_13StoreWithCastILi1EEEEEviT_T0_T2_T3_T4_T5_ --------------------------
	.section	.nv.constant0._ZN2at6native27unrolled_elementwise_kernelINS0_13AUnaryFunctorIiiiNS0_15binary_internal10MulFunctorIiEEEESt5arrayIPcLm2EELi4E23TrivialOffsetCalculatorILi1EjESB_NS0_6memory12LoadWithCastILi1EEENSC_13StoreWithCastILi1EEEEEviT_T0_T2_T3_T4_T5_,"a",@progbits
	.sectionflags	@""
	.align	4
.nv.constant0._ZN2at6native27unrolled_elementwise_kernelINS0_13AUnaryFunctorIiiiNS0_15binary_internal10MulFunctorIiEEEESt5arrayIPcLm2EELi4E23TrivialOffsetCalculatorILi1EjESB_NS0_6memory12LoadWithCastILi1EEENSC_13StoreWithCastILi1EEEEEviT_T0_T2_T3_T4_T5_:
	.zero		580


//--------------------- .nv.constant0._ZN2at6native18elementwise_kernelILi128ELi2EZNS0_22gpu_kernel_impl_nocastINS0_13AUnaryFunctorIiiiNS0_15binary_internal10MulFunctorIiEEEEEEvRNS_18TensorIteratorBaseERKT_EUliE_EEviT1_ --------------------------
	.section	.nv.constant0._ZN2at6native18elementwise_kernelILi128ELi2EZNS0_22gpu_kernel_impl_nocastINS0_13AUnaryFunctorIiiiNS0_15binary_internal10MulFunctorIiEEEEEEvRNS_18TensorIteratorBaseERKT_EUliE_EEviT1_,"a",@progbits
	.sectionflags	@""
	.align	4
.nv.constant0._ZN2at6native18elementwise_kernelILi128ELi2EZNS0_22gpu_kernel_impl_nocastINS0_13AUnaryFunctorIiiiNS0_15binary_internal10MulFunctorIiEEEEEEvRNS_18TensorIteratorBaseERKT_EUliE_EEviT1_:
	.zero		1072


//--------------------- .nv.constant0._ZN2at6native27unrolled_elementwise_kernelINS0_13AUnaryFunctorIiiiNS0_15binary_internal10MulFunctorIiEEEESt5arrayIPcLm2EELi4E23TrivialOffsetCalculatorILi1EjESB_NS0_6memory15LoadWithoutCastENSC_16StoreWithoutCastEEEviT_T0_T2_T3_T4_T5_ --------------------------
	.section	.nv.constant0._ZN2at6native27unrolled_elementwise_kernelINS0_13AUnaryFunctorIiiiNS0_15binary_internal10MulFunctorIiEEEESt5arrayIPcLm2EELi4E23TrivialOffsetCalculatorILi1EjESB_NS0_6memory15LoadWithoutCastENSC_16StoreWithoutCastEEEviT_T0_T2_T3_T4_T5_,"a",@progbits
	.sectionflags	@""
	.align	4
.nv.constant0._ZN2at6native27unrolled_elementwise_kernelINS0_13AUnaryFunctorIiiiNS0_15binary_internal10MulFunctorIiEEEESt5arrayIPcLm2EELi4E23TrivialOffsetCalculatorILi1EjESB_NS0_6memory15LoadWithoutCastENSC_16StoreWithoutCastEEEviT_T0_T2_T3_T4_T5_:
	.zero		564


//--------------------- .nv.constant0._ZN2at6native29vectorized_elementwise_kernelILi2ENS0_13AUnaryFunctorIiiiNS0_15binary_internal10MulFunctorIiEEEESt5arrayIPcLm2EEEEviT0_T1_ --------------------------
	.section	.nv.constant0._ZN2at6native29vectorized_elementwise_kernelILi2ENS0_13AUnaryFunctorIiiiNS0_15binary_internal10MulFunctorIiEEEESt5arrayIPcLm2EEEEviT0_T1_,"a",@progbits
	.sectionflags	@""
	.align	4
.nv.constant0._ZN2at6native29vectorized_elementwise_kernelILi2ENS0_13AUnaryFunctorIiiiNS0_15binary_internal10MulFunctorIiEEEESt5arrayIPcLm2EEEEviT0_T1_:
	.zero		560


//--------------------- .nv.constant0._ZN2at6native29vectorized_elementwise_kernelILi4ENS0_13AUnaryFunctorIiiiNS0_15binary_internal10MulFunctorIiEEEESt5arrayIPcLm2EEEEviT0_T1_ --------------------------
	.section	.nv.constant0._ZN2at6native29vectorized_elementwise_kernelILi4ENS0_13AUnaryFunctorIiiiNS0_15binary_internal10MulFunctorIiEEEESt5arrayIPcLm2EEEEviT0_T1_,"a",@progbits
	.sectionflags	@""
	.align	4
.nv.constant0._ZN2at6native29vectorized_elementwise_kernelILi4ENS0_13AUnaryFunctorIiiiNS0_15binary_internal10MulFunctorIiEEEESt5arrayIPcLm2EEEEviT0_T1_:
	.zero		560


//--------------------- .nv.constant0._ZN2at6native29vectorized_elementwise_kernelILi8ENS0_13AUnaryFunctorIiiiNS0_15binary_internal10MulFunctorIiEEEESt5arrayIPcLm2EEEEviT0_T1_ --------------------------
	.section	.nv.constant0._ZN2at6native29vectorized_elementwise_kernelILi8ENS0_13AUnaryFunctorIiiiNS0_15binary_internal10MulFunctorIiEEEESt5arrayIPcLm2EEEEviT0_T1_,"a",@progbits
	.sectionflags	@""
	.align	4
.nv.constant0._ZN2at6native29vectorized_elementwise_kernelILi8ENS0_13AUnaryFunctorIiiiNS0_15binary_internal10MulFunctorIiEEEESt5arrayIPcLm2EEEEviT0_T1_:
	.zero		560


//--------------------- .nv.constant0._ZN2at6native18elementwise_kernelILi128ELi4EZNS0_15gpu_kernel_implINS0_13BinaryFunctorIiiiNS0_15binary_internal10MulFunctorIiEEEEEEvRNS_18TensorIteratorBaseERKT_EUliE_EEviT1_ --------------------------
	.section	.nv.constant0._ZN2at6native18elementwise_kernelILi128ELi4EZNS0_15gpu_kernel_implINS0_13BinaryFunctorIiiiNS0_15binary_internal10MulFunctorIiEEEEEEvRNS_18TensorIteratorBaseERKT_EUliE_EEviT1_,"a",@progbits
	.sectionflags	@""
	.align	4
.nv.constant0._ZN2at6native18elementwise_kernelILi128ELi4EZNS0_15gpu_kernel_implINS0_13BinaryFunctorIiiiNS0_15binary_internal10MulFunctorIiEEEEEEvRNS_18TensorIteratorBaseERKT_EUliE_EEviT1_:
	.zero		1184


//--------------------- .nv.constant0._ZN2at6native27unrolled_elementwise_kernelINS0_13BinaryFunctorIiiiNS0_15binary_internal10MulFunctorIiEEEESt5arrayIPcLm3EELi4E23TrivialOffsetCalculatorILi2EjESA_ILi1EjENS0_6memory12LoadWithCastILi2EEENSD_13StoreWithCastILi1EEEEEviT_T0_T2_T3_T4_T5_ --------------------------
	.section	.nv.constant0._ZN2at6native27unrolled_elementwise_kernelINS0_13BinaryFunctorIiiiNS0_15binary_internal10MulFunctorIiEEEESt5arrayIPcLm3EELi4E23TrivialOffsetCalculatorILi2EjESA_ILi1EjENS0_6memory12LoadWithCastILi2EEENSD_13StoreWithCastILi1EEEEEviT_T0_T2_T3_T4_T5_,"a",@progbits
	.sectionflags	@""
	.align	4
.nv.constant0._ZN2at6native27unrolled_elementwise_kernelINS0_13BinaryFunctorIiiiNS0_15binary_internal10MulFunctorIiEEEESt5arrayIPcLm3EELi4E23TrivialOffsetCalculatorILi2EjESA_ILi1EjENS0_6memory12LoadWithCastILi2EEENSD_13StoreWithCastILi1EEEEEviT_T0_T2_T3_T4_T5_:
	.zero		584


//--------------------- .nv.constant0._ZN2at6native18elementwise_kernelILi128ELi2EZNS0_22gpu_kernel_impl_nocastINS0_13BinaryFunctorIiiiNS0_15binary_internal10MulFunctorIiEEEEEEvRNS_18TensorIteratorBaseERKT_EUliE_EEviT1_ --------------------------
	.section	.nv.constant0._ZN2at6native18elementwise_kernelILi128ELi2EZNS0_22gpu_kernel_impl_nocastINS0_13BinaryFunctorIiiiNS0_15binary_internal10MulFunctorIiEEEEEEvRNS_18TensorIteratorBaseERKT_EUliE_EEviT1_,"a",@progbits
	.sectionflags	@""
	.align	4
.nv.constant0._ZN2at6native18elementwise_kernelILi128ELi2EZNS0_22gpu_kernel_impl_nocastINS0_13BinaryFunctorIiiiNS0_15binary_internal10MulFunctorIiEEEEEEvRNS_18TensorIteratorBaseERKT_EUliE_EEviT1_:
	.zero		1184


//--------------------- .nv.constant0._ZN2at6native27unrolled_elementwise_kernelINS0_13BinaryFunctorIiiiNS0_15binary_internal10MulFunctorIiEEEESt5arrayIPcLm3EELi4E23TrivialOffsetCalculatorILi2EjESA_ILi1EjENS0_6memory15LoadWithoutCastENSD_16StoreWithoutCastEEEviT_T0_T2_T3_T4_T5_ --------------------------
	.section	.nv.constant0._ZN2at6native27unrolled_elementwise_kernelINS0_13BinaryFunctorIiiiNS0_15binary_internal10MulFunctorIiEEEESt5arrayIPcLm3EELi4E23TrivialOffsetCalculatorILi2EjESA_ILi1EjENS0_6memory15LoadWithoutCastENSD_16StoreWithoutCastEEEviT_T0_T2_T3_T4_T5_,"a",@progbits
	.sectionflags	@""
	.align	4
.nv.constant0._ZN2at6native27unrolled_elementwise_kernelINS0_13BinaryFunctorIiiiNS0_15binary_internal10MulFunctorIiEEEESt5arrayIPcLm3EELi4E23TrivialOffsetCalculatorILi2EjESA_ILi1EjENS0_6memory15LoadWithoutCastENSD_16StoreWithoutCastEEEviT_T0_T2_T3_T4_T5_:
	.zero		564


//--------------------- .nv.constant0._ZN2at6native29vectorized_elementwise_kernelILi2ENS0_13BinaryFunctorIiiiNS0_15binary_internal10MulFunctorIiEEEESt5arrayIPcLm3EEEEviT0_T1_ --------------------------
	.section	.nv.constant0._ZN2at6native29vectorized_elementwise_kernelILi2ENS0_13BinaryFunctorIiiiNS0_15binary_internal10MulFunctorIiEEEESt5arrayIPcLm3EEEEviT0_T1_,"a",@progbits
	.sectionflags	@""
	.align	4
.nv.constant0._ZN2at6native29vectorized_elementwise_kernelILi2ENS0_13BinaryFunctorIiiiNS0_15binary_internal10MulFunctorIiEEEESt5arrayIPcLm3EEEEviT0_T1_:
	.zero		560


//--------------------- .nv.constant0._ZN2at6native29vectorized_elementwise_kernelILi4ENS0_13BinaryFunctorIiiiNS0_15binary_internal10MulFunctorIiEEEESt5arrayIPcLm3EEEEviT0_T1_ --------------------------
	.section	.nv.constant0._ZN2at6native29vectorized_elementwise_kernelILi4ENS0_13BinaryFunctorIiiiNS0_15binary_internal10MulFunctorIiEEEESt5arrayIPcLm3EEEEviT0_T1_,"a",@progbits
	.sectionflags	@""
	.align	4
.nv.constant0._ZN2at6native29vectorized_elementwise_kernelILi4ENS0_13BinaryFunctorIiiiNS0_15binary_internal10MulFunctorIiEEEESt5arrayIPcLm3EEEEviT0_T1_:
	.zero		560


//--------------------- .nv.constant0._ZN2at6native29vectorized_elementwise_kernelILi8ENS0_13BinaryFunctorIiiiNS0_15binary_internal10MulFunctorIiEEEESt5arrayIPcLm3EEEEviT0_T1_ --------------------------
	.section	.nv.constant0._ZN2at6native29vectorized_elementwise_kernelILi8ENS0_13BinaryFunctorIiiiNS0_15binary_internal10MulFunctorIiEEEESt5arrayIPcLm3EEEEviT0_T1_,"a",@progbits
	.sectionflags	@""
	.align	4
.nv.constant0._ZN2at6native29vectorized_elementwise_kernelILi8ENS0_13BinaryFunctorIiiiNS0_15binary_internal10MulFunctorIiEEEESt5arrayIPcLm3EEEEviT0_T1_:
	.zero		560


//--------------------- .nv.constant0._ZN2at6native18elementwise_kernelILi128ELi4EZNS0_15gpu_kernel_implINS0_13AUnaryFunctorIaaaNS0_15binary_internal10MulFunctorIaEEEEEEvRNS_18TensorIteratorBaseERKT_EUliE_EEviT1_ --------------------------
	.section	.nv.constant0._ZN2at6native18elementwise_kernelILi128ELi4EZNS0_15gpu_kernel_implINS0_13AUnaryFunctorIaaaNS0_15binary_internal10MulFunctorIaEEEEEEvRNS_18TensorIteratorBaseERKT_EUliE_EEviT1_,"a",@progbits
	.sectionflags	@""
	.align	4
.nv.constant0._ZN2at6native18elementwise_kernelILi128ELi4EZNS0_15gpu_kernel_implINS0_13AUnaryFunctorIaaaNS0_15binary_internal10MulFunctorIaEEEEEEvRNS_18TensorIteratorBaseERKT_EUliE_EEviT1_:
	.zero		1072


//--------------------- .nv.constant0._ZN2at6native27unrolled_elementwise_kernelINS0_13AUnaryFunctorIaaaNS0_15binary_internal10MulFunctorIaEEEESt5arrayIPcLm2EELi4E23TrivialOffsetCalculatorILi1EjESB_NS0_6memory12LoadWithCastILi1EEENSC_13StoreWithCastILi1EEEEEviT_T0_T2_T3_T4_T5_ --------------------------
	.section	.nv.constant0._ZN2at6native27unrolled_elementwise_kernelINS0_13AUnaryFunctorIaaaNS0_15binary_internal10MulFunctorIaEEEESt5arrayIPcLm2EELi4E23TrivialOffsetCalculatorILi1EjESB_NS0_6memory12LoadWithCastILi1EEENSC_13StoreWithCastILi1EEEEEviT_T0_T2_T3_T4_T5_,"a",@progbits
	.sectionflags	@""
	.align	4
.nv.constant0._ZN2at6native27unrolled_elementwise_kernelINS0_13AUnaryFunctorIaaaNS0_15binary_internal10MulFunctorIaEEEESt5arrayIPcLm2EELi4E23TrivialOffsetCalculatorILi1EjESB_NS0_6memory12LoadWithCastILi1EEENSC_13StoreWithCastILi1EEEEEviT_T0_T2_T3_T4_T5_:
	.zero		572


//--------------------- .nv.constant0._ZN2at6native18elementwise_kernelILi128ELi4EZNS0_22gpu_kernel_impl_nocastINS0_13AUnaryFunctorIaaaNS0_15binary_internal10MulFunctorIaEEEEEEvRNS_18TensorIteratorBaseERKT_EUliE_EEviT1_ --------------------------
	.section	.nv.constant0._ZN2at6native18elementwise_kernelILi128ELi4EZNS0_22gpu_kernel_impl_nocastINS0_13AUnaryFunctorIaaaNS0_15binary_internal10MulFunctorIaEEEEEEvRNS_18TensorIteratorBaseERKT_EUliE_EEviT1_,"a",@progbits
	.sectionflags	@""
	.align	4
.nv.constant0._ZN2at6native18elementwise_kernelILi128ELi4EZNS0_22gpu_kernel_impl_nocastINS0_13AUnaryFunctorIaaaNS0_15binary_internal10MulFunctorIaEEEEEEvRNS_18TensorIteratorBaseERKT_EUliE_EEviT1_:
	.zero		1072


//--------------------- .nv.constant0._ZN2at6native27unrolled_elementwise_kernelINS0_13AUnaryFunctorIaaaNS0_15binary_internal10MulFunctorIaEEEESt5arrayIPcLm2EELi4E23TrivialOffsetCalculatorILi1EjESB_NS0_6memory15LoadWithoutCastENSC_16StoreWithoutCastEEEviT_T0_T2_T3_T4_T5_ --------------------------
	.section	.nv.constant0._ZN2at6native27unrolled_elementwise_kernelINS0_13AUnaryFunctorIaaaNS0_15binary_internal10MulFunctorIaEEEESt5arrayIPcLm2EELi4E23TrivialOffsetCalculatorILi1EjESB_NS0_6memory15LoadWithoutCastENSC_16StoreWithoutCastEEEviT_T0_T2_T3_T4_T5_,"a",@progbits
	.sectionflags	@""
	.align	4
.nv.constant0._ZN2at6native27unrolled_elementwise_kernelINS0_13AUnaryFunctorIaaaNS0_15binary_internal10MulFunctorIaEEEESt5arrayIPcLm2EELi4E23TrivialOffsetCalculatorILi1EjESB_NS0_6memory15LoadWithoutCastENSC_16StoreWithoutCastEEEviT_T0_T2_T3_T4_T5_:
	.zero		556


//--------------------- .nv.constant0._ZN2at6native29vectorized_elementwise_kernelILi2ENS0_13AUnaryFunctorIaaaNS0_15binary_internal10MulFunctorIaEEEESt5arrayIPcLm2EEEEviT0_T1_ --------------------------
	.section	.nv.constant0._ZN2at6native29vectorized_elementwise_kernelILi2ENS0_13AUnaryFunctorIaaaNS0_15binary_internal10MulFunctorIaEEEESt5arrayIPcLm2EEEEviT0_T1_,"a",@progbits
	.sectionflags	@""
	.align	4
.nv.constant0._ZN2at6native29vectorized_elementwise_kernelILi2ENS0_13AUnaryFunctorIaaaNS0_15binary_internal10MulFunctorIaEEEESt5arrayIPcLm2EEEEviT0_T1_:
	.zero		552


//--------------------- .nv.constant0._ZN2at6native29vectorized_elementwise_kernelILi4ENS0_13AUnaryFunctorIaaaNS0_15binary_internal10MulFunctorIaEEEESt5arrayIPcLm2EEEEviT0_T1_ --------------------------
	.section	.nv.constant0._ZN2at6native29vectorized_elementwise_kernelILi4ENS0_13AUnaryFunctorIaaaNS0_15binary_internal10MulFunctorIaEEEESt5arrayIPcLm2EEEEviT0_T1_,"a",@progbits
	.sectionflags	@""
	.align	4
.nv.constant0._ZN2at6native29vectorized_elementwise_kernelILi4ENS0_13AUnaryFunctorIaaaNS0_15binary_internal10MulFunctorIaEEEESt5arrayIPcLm2EEEEviT0_T1_:
	.zero		552


//--------------------- .nv.constant0._ZN2at6native29vectorized_elementwise_kernelILi8ENS0_13AUnaryFunctorIaaaNS0_15binary_internal10MulFunctorIaEEEESt5arrayIPcLm2EEEEviT0_T1_ --------------------------
	.section	.nv.constant0._ZN2at6native29vectorized_elementwise_kernelILi8ENS0_13AUnaryFunctorIaaaNS0_15binary_internal10MulFunctorIaEEEESt5arrayIPcLm2EEEEviT0_T1_,"a",@progbits
	.sectionflags	@""
	.align	4
.nv.constant0._ZN2at6native29vectorized_elementwise_kernelILi8ENS0_13AUnaryFunctorIaaaNS0_15binary_internal10MulFunctorIaEEEESt5arrayIPcLm2EEEEviT0_T1_:
	.zero		552


//--------------------- .nv.constant0._ZN2at6native18elementwise_kernelILi128ELi4EZNS0_15gpu_kernel_implINS0_13BinaryFunctorIaaaNS0_15binary_internal10MulFunctorIaEEEEEEvRNS_18TensorIteratorBaseERKT_EUliE_EEviT1_ --------------------------
	.section	.nv.constant0._ZN2at6native18elementwise_kernelILi128ELi4EZNS0_15gpu_kernel_implINS0_13BinaryFunctorIaaaNS0_15binary_internal10MulFunctorIaEEEEEEvRNS_18TensorIteratorBaseERKT_EUliE_EEviT1_,"a",@progbits
	.sectionflags	@""
	.align	4
.nv.constant0._ZN2at6native18elementwise_kernelILi128ELi4EZNS0_15gpu_kernel_implINS0_13BinaryFunctorIaaaNS0_15binary_internal10MulFunctorIaEEEEEEvRNS_18TensorIteratorBaseERKT_EUliE_EEviT1_:
	.zero		1184


//--------------------- .nv.constant0._ZN2at6native27unrolled_elementwise_kernelINS0_13BinaryFunctorIaaaNS0_15binary_internal10MulFunctorIaEEEESt5arrayIPcLm3EELi4E23TrivialOffsetCalculatorILi2EjESA_ILi1EjENS0_6memory12LoadWithCastILi2EEENSD_13StoreWithCastILi1EEEEEviT_T0_T2_T3_T4_T5_ --------------------------
	.section	.nv.constant0._ZN2at6native27unrolled_elementwise_kernelINS0_13BinaryFunctorIaaaNS0_15binary_internal10MulFunctorIaEEEESt5arrayIPcLm3EELi4E23TrivialOffsetCalculatorILi2EjESA_ILi1EjENS0_6memory12LoadWithCastILi2EEENSD_13StoreWithCastILi1EEEEEviT_T0_T2_T3_T4_T5_,"a",@progbits
	.sectionflags	@""
	.align	4
.nv.constant0._ZN2at6native27unrolled_elementwise_kernelINS0_13BinaryFunctorIaaaNS0_15binary_internal10MulFunctorIaEEEESt5arrayIPcLm3EELi4E23TrivialOffsetCalculatorILi2EjESA_ILi1EjENS0_6memory12LoadWithCastILi2EEENSD_13StoreWithCastILi1EEEEEviT_T0_T2_T3_T4_T5_:
	.zero		584


//--------------------- .nv.constant0._ZN2at6native18elementwise_kernelILi128ELi4EZNS0_22gpu_kernel_impl_nocastINS0_13BinaryFunctorIaaaNS0_15binary_internal10MulFunctorIaEEEEEEvRNS_18TensorIteratorBaseERKT_EUliE_EEviT1_ --------------------------
	.section	.nv.constant0._ZN2at6native18elementwise_kernelILi128ELi4EZNS0_22gpu_kernel_impl_nocastINS0_13BinaryFunctorIaaaNS0_15binary_internal10MulFunctorIaEEEEEEvRNS_18TensorIteratorBaseERKT_EUliE_EEviT1_,"a",@progbits
	.sectionflags	@""
	.align	4
.nv.constant0._ZN2at6native18elementwise_kernelILi128ELi4EZNS0_22gpu_kernel_impl_nocastINS0_13BinaryFunctorIaaaNS0_15binary_internal10MulFunctorIaEEEEEEvRNS_18TensorIteratorBaseERKT_EUliE_EEviT1_:
	.zero		1184


//--------------------- .nv.constant0._ZN2at6native27unrolled_elementwise_kernelINS0_13BinaryFunctorIaaaNS0_15binary_internal10MulFunctorIaEEEESt5arrayIPcLm3EELi4E23TrivialOffsetCalculatorILi2EjESA_ILi1EjENS0_6memory15LoadWithoutCastENSD_16StoreWithoutCastEEEviT_T0_T2_T3_T4_T5_ --------------------------
	.section	.nv.constant0._ZN2at6native27unrolled_elementwise_kernelINS0_13BinaryFunctorIaaaNS0_15binary_internal10MulFunctorIaEEEESt5arrayIPcLm3EELi4E23TrivialOffsetCalculatorILi2EjESA_ILi1EjENS0_6memory15LoadWithoutCastENSD_16StoreWithoutCastEEEviT_T0_T2_T3_T4_T5_,"a",@progbits
	.sectionflags	@""
	.align	4
.nv.constant0._ZN2at6native27unrolled_elementwise_kernelINS0_13BinaryFunctorIaaaNS0_15binary_internal10MulFunctorIaEEEESt5arrayIPcLm3EELi4E23TrivialOffsetCalculatorILi2EjESA_ILi1EjENS0_6memory15LoadWithoutCastENSD_16StoreWithoutCastEEEviT_T0_T2_T3_T4_T5_:
	.zero		564


//--------------------- .nv.constant0._ZN2at6native29vectorized_elementwise_kernelILi2ENS0_13BinaryFunctorIaaaNS0_15binary_internal10MulFunctorIaEEEESt5arrayIPcLm3EEEEviT0_T1_ --------------------------
	.section	.nv.constant0._ZN2at6native29vectorized_elementwise_kernelILi2ENS0_13BinaryFunctorIaaaNS0_15binary_internal10MulFunctorIaEEEESt5arrayIPcLm3EEEEviT0_T1_,"a",@progbits
	.sectionflags	@""
	.align	4
.nv.constant0._ZN2at6native29vectorized_elementwise_kernelILi2ENS0_13BinaryFunctorIaaaNS0_15binary_internal10MulFunctorIaEEEESt5arrayIPcLm3EEEEviT0_T1_:
	.zero		560


//--------------------- .nv.constant0._ZN2at6native29vectorized_elementwise_kernelILi4ENS0_13BinaryFunctorIaaaNS0_15binary_internal10MulFunctorIaEEEESt5arrayIPcLm3EEEEviT0_T1_ --------------------------
	.section	.nv.constant0._ZN2at6native29vectorized_elementwise_kernelILi4ENS0_13BinaryFunctorIaaaNS0_15binary_internal10MulFunctorIaEEEESt5arrayIPcLm3EEEEviT0_T1_,"a",@progbits
	.sectionflags	@""
	.align	4
.nv.constant0._ZN2at6native29vectorized_elementwise_kernelILi4ENS0_13BinaryFunctorIaaaNS0_15binary_internal10MulFunctorIaEEEESt5arrayIPcLm3EEEEviT0_T1_:
	.zero		560


//--------------------- .nv.constant0._ZN2at6native29vectorized_elementwise_kernelILi8ENS0_13BinaryFunctorIaaaNS0_15binary_internal10MulFunctorIaEEEESt5arrayIPcLm3EEEEviT0_T1_ --------------------------
	.section	.nv.constant0._ZN2at6native29vectorized_elementwise_kernelILi8ENS0_13BinaryFunctorIaaaNS0_15binary_internal10MulFunctorIaEEEESt5arrayIPcLm3EEEEviT0_T1_,"a",@progbits
	.sectionflags	@""
	.align	4
.nv.constant0._ZN2at6native29vectorized_elementwise_kernelILi8ENS0_13BinaryFunctorIaaaNS0_15binary_internal10MulFunctorIaEEEESt5arrayIPcLm3EEEEviT0_T1_:
	.zero		560


//--------------------- .nv.constant0._ZN2at6native18elementwise_kernelILi128ELi4EZNS0_15gpu_kernel_implINS0_13AUnaryFunctorIhhhNS0_15binary_internal10MulFunctorIhEEEEEEvRNS_18TensorIteratorBaseERKT_EUliE_EEviT1_ --------------------------
	.section	.nv.constant0._ZN2at6native18elementwise_kernelILi128ELi4EZNS0_15gpu_kernel_implINS0_13AUnaryFunctorIhhhNS0_15binary_internal10MulFunctorIhEEEEEEvRNS_18TensorIteratorBaseERKT_EUliE_EEviT1_,"a",@progbits
	.sectionflags	@""
	.align	4
.nv.constant0._ZN2at6native18elementwise_kernelILi128ELi4EZNS0_15gpu_kernel_implINS0_13AUnaryFunctorIhhhNS0_15binary_internal10MulFunctorIhEEEEEEvRNS_18TensorIteratorBaseERKT_EUliE_EEviT1_:
	.zero		1072


//--------------------- .nv.constant0._ZN2at6native27unrolled_elementwise_kernelINS0_13AUnaryFunctorIhhhNS0_15binary_internal10MulFunctorIhEEEESt5arrayIPcLm2EELi4E23TrivialOffsetCalculatorILi1EjESB_NS0_6memory12LoadWithCastILi1EEENSC_13StoreWithCastILi1EEEEEviT_T0_T2_T3_T4_T5_ --------------------------
	.section	.nv.constant0._ZN2at6native27unrolled_elementwise_kernelINS0_13AUnaryFunctorIhhhNS0_15binary_internal10MulFunctorIhEEEESt5arrayIPcLm2EELi4E23TrivialOffsetCalculatorILi1EjESB_NS0_6memory12LoadWithCastILi1EEENSC_13StoreWithCastILi1EEEEEviT_T0_T2_T3_T4_T5_,"a",@progbits
	.sectionflags	@""
	.align	4
.nv.constant0._ZN2at6native27unrolled_elementwise_kernelINS0_13AUnaryFunctorIhhhNS0_15binary_internal10MulFunctorIhEEEESt5arrayIPcLm2EELi4E23TrivialOffsetCalculatorILi1EjESB_NS0_6memory12LoadWithCastILi1EEENSC_13StoreWithCastILi1EEEEEviT_T0_T2_T3_T4_T5_:
	.zero		572


//--------------------- .nv.constant0._ZN2at6native18elementwise_kernelILi128ELi4EZNS0_22gpu_kernel_impl_nocastINS0_13AUnaryFunctorIhhhNS0_15binary_internal10MulFunctorIhEEEEEEvRNS_18TensorIteratorBaseERKT_EUliE_EEviT1_ --------------------------
	.section	.nv.constant0._ZN2at6native18elementwise_kernelILi128ELi4EZNS0_22gpu_kernel_impl_nocastINS0_13AUnaryFunctorIhhhNS0_15binary_internal10MulFunctorIhEEEEEEvRNS_18TensorIteratorBaseERKT_EUliE_EEviT1_,"a",@progbits
	.sectionflags	@""
	.align	4
.nv.constant0._ZN2at6native18elementwise_kernelILi128ELi4EZNS0_22gpu_kernel_impl_nocastINS0_13AUnaryFunctorIhhhNS0_15binary_internal10MulFunctorIhEEEEEEvRNS_18TensorIteratorBaseERKT_EUliE_EEviT1_:
	.zero		1072


//--------------------- .nv.constant0._ZN2at6native27unrolled_elementwise_kernelINS0_13AUnaryFunctorIhhhNS0_15binary_internal10MulFunctorIhEEEESt5arrayIPcLm2EELi4E23TrivialOffsetCalculatorILi1EjESB_NS0_6memory15LoadWithoutCastENSC_16StoreWithoutCastEEEviT_T0_T2_T3_T4_T5_ --------------------------
	.section	.nv.constant0._ZN2at6native27unrolled_elementwise_kernelINS0_13AUnaryFunctorIhhhNS0_15binary_internal10MulFunctorIhEEEESt5arrayIPcLm2EELi4E23TrivialOffsetCalculatorILi1EjESB_NS0_6memory15LoadWithoutCastENSC_16StoreWithoutCastEEEviT_T0_T2_T3_T4_T5_,"a",@progbits
	.sectionflags	@""
	.align	4
.nv.constant0._ZN2at6native27unrolled_elementwise_kernelINS0_13AUnaryFunctorIhhhNS0_15binary_internal10MulFunctorIhEEEESt5arrayIPcLm2EELi4E23TrivialOffsetCalculatorILi1EjESB_NS0_6memory15LoadWithoutCastENSC_16StoreWithoutCastEEEviT_T0_T2_T3_T4_T5_:
	.zero		556


//--------------------- .nv.constant0._ZN2at6native29vectorized_elementwise_kernelILi2ENS0_13AUnaryFunctorIhhhNS0_15binary_internal10MulFunctorIhEEEESt5arrayIPcLm2EEEEviT0_T1_ --------------------------
	.section	.nv.constant0._ZN2at6native29vectorized_elementwise_kernelILi2ENS0_13AUnaryFunctorIhhhNS0_15binary_internal10MulFunctorIhEEEESt5arrayIPcLm2EEEEviT0_T1_,"a",@progbits
	.sectionflags	@""
	.align	4
.nv.constant0._ZN2at6native29vectorized_elementwise_kernelILi2ENS0_13AUnaryFunctorIhhhNS0_15binary_internal10MulFunctorIhEEEESt5arrayIPcLm2EEEEviT0_T1_:
	.zero		552


//--------------------- .nv.constant0._ZN2at6native29vectorized_elementwise_kernelILi4ENS0_13AUnaryFunctorIhhhNS0_15binary_internal10MulFunctorIhEEEESt5arrayIPcLm2EEEEviT0_T1_ --------------------------
	.section	.nv.constant0._ZN2at6native29vectorized_elementwise_kernelILi4ENS0_13AUnaryFunctorIhhhNS0_15binary_internal10MulFunctorIhEEEESt5arrayIPcLm2EEEEviT0_T1_,"a",@progbits
	.sectionflags	@""
	.align	4
.nv.constant0._ZN2at6native29vectorized_elementwise_kernelILi4ENS0_13AUnaryFunctorIhhhNS0_15binary_internal10MulFunctorIhEEEESt5arrayIPcLm2EEEEviT0_T1_:
	.zero		552


//--------------------- .nv.constant0._ZN2at6native29vectorized_elementwise_kernelILi8ENS0_13AUnaryFunctorIhhhNS0_15binary_internal10MulFunctorIhEEEESt5arrayIPcLm2EEEEviT0_T1_ --------------------------
	.section	.nv.constant0._ZN2at6native29vectorized_elementwise_kernelILi8ENS0_13AUnaryFunctorIhhhNS0_15binary_internal10MulFunctorIhEEEESt5arrayIPcLm2EEEEviT0_T1_,"a",@progbits
	.sectionflags	@""
	.align	4
.nv.constant0._ZN2at6native29vectorized_elementwise_kernelILi8ENS0_13AUnaryFunctorIhhhNS0_15binary_internal10MulFunctorIhEEEESt5arrayIPcLm2EEEEviT0_T1_:
	.zero		552


//--------------------- .nv.constant0._ZN2at6native18elementwise_kernelILi128ELi4EZNS0_15gpu_kernel_implINS0_13BinaryFunctorIhhhNS0_15binary_internal10MulFunctorIhEEEEEEvRNS_18TensorIteratorBaseERKT_EUliE_EEviT1_ --------------------------
	.section	.nv.constant0._ZN2at6native18elementwise_kernelILi128ELi4EZNS0_15gpu_kernel_implINS0_13BinaryFunctorIhhhNS0_15binary_internal10MulFunctorIhEEEEEEvRNS_18TensorIteratorBaseERKT_EUliE_EEviT1_,"a",@progbits
	.sectionflags	@""
	.align	4
.nv.constant0._ZN2at6native18elementwise_kernelILi128ELi4EZNS0_15gpu_kernel_implINS0_13BinaryFunctorIhhhNS0_15binary_internal10MulFunctorIhEEEEEEvRNS_18TensorIteratorBaseERKT_EUliE_EEviT1_:
	.zero		1184


//--------------------- .nv.constant0._ZN2at6native27unrolled_elementwise_kernelINS0_13BinaryFunctorIhhhNS0_15binary_internal10MulFunctorIhEEEESt5arrayIPcLm3EELi4E23TrivialOffsetCalculatorILi2EjESA_ILi1EjENS0_6memory12LoadWithCastILi2EEENSD_13StoreWithCastILi1EEEEEviT_T0_T2_T3_T4_T5_ --------------------------
	.section	.nv.constant0._ZN2at6native27unrolled_elementwise_kernelINS0_13BinaryFunctorIhhhNS0_15binary_internal10MulFunctorIhEEEESt5arrayIPcLm3EELi4E23TrivialOffsetCalculatorILi2EjESA_ILi1EjENS0_6memory12LoadWithCastILi2EEENSD_13StoreWithCastILi1EEEEEviT_T0_T2_T3_T4_T5_,"a",@progbits
	.sectionflags	@""
	.align	4
.nv.constant0._ZN2at6native27unrolled_elementwise_kernelINS0_13BinaryFunctorIhhhNS0_15binary_internal10MulFunctorIhEEEESt5arrayIPcLm3EELi4E23TrivialOffsetCalculatorILi2EjESA_ILi1EjENS0_6memory12LoadWithCastILi2EEENSD_13StoreWithCastILi1EEEEEviT_T0_T2_T3_T4_T5_:
	.zero		584


//--------------------- .nv.constant0._ZN2at6native18elementwise_kernelILi128ELi4EZNS0_22gpu_kernel_impl_nocastINS0_13BinaryFunctorIhhhNS0_15binary_internal10MulFunctorIhEEEEEEvRNS_18TensorIteratorBaseERKT_EUliE_EEviT1_ --------------------------
	.section	.nv.constant0._ZN2at6native18elementwise_kernelILi128ELi4EZNS0_22gpu_kernel_impl_nocastINS0_13BinaryFunctorIhhhNS0_15binary_internal10MulFunctorIhEEEEEEvRNS_18TensorIteratorBaseERKT_EUliE_EEviT1_,"a",@progbits
	.sectionflags	@""
	.align	4
.nv.constant0._ZN2at6native18elementwise_kernelILi128ELi4EZNS0_22gpu_kernel_impl_nocastINS0_13BinaryFunctorIhhhNS0_15binary_internal10MulFunctorIhEEEEEEvRNS_18TensorIteratorBaseERKT_EUliE_EEviT1_:
	.zero		1184


//--------------------- .nv.constant0._ZN2at6native27unrolled_elementwise_kernelINS0_13BinaryFunctorIhhhNS0_15binary_internal10MulFunctorIhEEEESt5arrayIPcLm3EELi4E23TrivialOffsetCalculatorILi2EjESA_ILi1EjENS0_6memory15LoadWithoutCastENSD_16StoreWithoutCastEEEviT_T0_T2_T3_T4_T5_ --------------------------
	.section	.nv.constant0._ZN2at6native27unrolled_elementwise_kernelINS0_13BinaryFunctorIhhhNS0_15binary_internal10MulFunctorIhEEEESt5arrayIPcLm3EELi4E23TrivialOffsetCalculatorILi2EjESA_ILi1EjENS0_6memory15LoadWithoutCastENSD_16StoreWithoutCastEEEviT_T0_T2_T3_T4_T5_,"a",@progbits
	.sectionflags	@""
	.align	4
.nv.constant0._ZN2at6native27unrolled_elementwise_kernelINS0_13BinaryFunctorIhhhNS0_15binary_internal10MulFunctorIhEEEESt5arrayIPcLm3EELi4E23TrivialOffsetCalculatorILi2EjESA_ILi1EjENS0_6memory15LoadWithoutCastENSD_16StoreWithoutCastEEEviT_T0_T2_T3_T4_T5_:
	.zero		564


//--------------------- .nv.constant0._ZN2at6native29vectorized_elementwise_kernelILi2ENS0_13BinaryFunctorIhhhNS0_15binary_internal10MulFunctorIhEEEESt5arrayIPcLm3EEEEviT0_T1_ --------------------------
	.section	.nv.constant0._ZN2at6native29vectorized_elementwise_kernelILi2ENS0_13BinaryFunctorIhhhNS0_15binary_internal10MulFunctorIhEEEESt5arrayIPcLm3EEEEviT0_T1_,"a",@progbits
	.sectionflags	@""
	.align	4
.nv.constant0._ZN2at6native29vectorized_elementwise_kernelILi2ENS0_13BinaryFunctorIhhhNS0_15binary_internal10MulFunctorIhEEEESt5arrayIPcLm3EEEEviT0_T1_:
	.zero		560


//--------------------- .nv.constant0._ZN2at6native29vectorized_elementwise_kernelILi4ENS0_13BinaryFunctorIhhhNS0_15binary_internal10MulFunctorIhEEEESt5arrayIPcLm3EEEEviT0_T1_ --------------------------
	.section	.nv.constant0._ZN2at6native29vectorized_elementwise_kernelILi4ENS0_13BinaryFunctorIhhhNS0_15binary_internal10MulFunctorIhEEEESt5arrayIPcLm3EEEEviT0_T1_,"a",@progbits
	.sectionflags	@""
	.align	4
.nv.constant0._ZN2at6native29vectorized_elementwise_kernelILi4ENS0_13BinaryFunctorIhhhNS0_15binary_internal10MulFunctorIhEEEESt5arrayIPcLm3EEEEviT0_T1_:
	.zero		560


//--------------------- .nv.constant0._ZN2at6native29vectorized_elementwise_kernelILi8ENS0_13BinaryFunctorIhhhNS0_15binary_internal10MulFunctorIhEEEESt5arrayIPcLm3EEEEviT0_T1_ --------------------------
	.section	.nv.constant0._ZN2at6native29vectorized_elementwise_kernelILi8ENS0_13BinaryFunctorIhhhNS0_15binary_internal10MulFunctorIhEEEESt5arrayIPcLm3EEEEviT0_T1_,"a",@progbits
	.sectionflags	@""
	.align	4
.nv.constant0._ZN2at6native29vectorized_elementwise_kernelILi8ENS0_13BinaryFunctorIhhhNS0_15binary_internal10MulFunctorIhEEEESt5arrayIPcLm3EEEEviT0_T1_:
	.zero		560


//--------------------- SYMBOLS --------------------------

	.type		.nv.reservedSmem.offset0,@object
	.size		.nv.reservedSmem.offset0,0x4
	.type		__assertfail,@function
